// Copyright (c) 2024, Jay Shah, Ganesh Bikshandi, Ying Zhang, Vijay Thakkar, Pradeep Ramani, Tri Dao.
// Splitting the different template instantiations to different files to speed up compilation.
// This file is auto-generated. See "generate_kernels.py"

#include "flash_fwd_launch_template.h"

#ifndef FLASHATTENTION_DISABLE_HDIM64
template void run_mha_fwd_<90, cutlass::half_t, 64, 256, false, false, false, false>(Flash_fwd_params &params, cudaStream_t stream);
#endif


// ===== COMPILED SASS (sm_90a) =====

	.target	sm_90a

	.elftype	@"ET_EXEC"


//--------------------- .note.nv.tkinfo           --------------------------
	.section	.note.nv.tkinfo,"",@"SHT_NOTE"
	.sectionflags	@"SHF_NOTE_NV_TKINFO"
	.tkinfo
        /*0018*/ 	.word	0x00000002
        /*0030*/ 	.string	""
        /*0030*/ 	.string	"ptxas"
        /*0030*/ 	.string	"Cuda compilation tools, release 13.0, V13.0.88"
        /*0030*/ 	.string	"Build cuda_13.0.r13.0/compiler.36424714_0"
        /*0030*/ 	.string	"-arch sm_90a -m 64 "



//--------------------- .note.nv.cuinfo           --------------------------
	.section	.note.nv.cuinfo,"",@"SHT_NOTE"
	.sectionflags	@"SHF_NOTE_NV_CUINFO"
        /*0018*/ 	.short	0x0002
        /*001a*/ 	.short	0x005a
        /*001c*/ 	.short	0x0082
	.zero		2


//--------------------- .nv.info                  --------------------------
	.section	.nv.info,"",@"SHT_CUDA_INFO"
	.align	4


	//----- nvinfo : EIATTR_REGCOUNT
	.align		4
        /*0000*/ 	.byte	0x04, 0x2f
        /*0002*/ 	.short	(.L_20 - .L_19)
	.align		4
.L_19:
        /*0004*/ 	.word	index@(_ZN7cutlass13device_kernelIN5flash11enable_sm90INS1_16FlashAttnFwdSm90INS1_25CollectiveMainloopFwdSm90ILi2EN4cute5tupleIJNS5_1CILi1EEES8_S8_EEENS6_IJNS7_ILi128EEENS7_ILi96EEENS7_ILi64EEEEEELi256ENS_6half_tEfNS_4arch4Sm90ELb1ELb0ELb0ELb1ELb0ELb1ELb1ELb1ELb0ELb0ELb0ELb0EEENS1_21CollectiveEpilogueFwdINS6_IJSA_NS7_ILi256EEESB_EEES9_SE_SG_Li256ELb1ELb0ELb0ELb0EEENS1_36VarlenDynamicPersistentTileSchedulerILi128ELi96ELi256ELi32ELb0ELb0ELb1ELb1ELb1ELb1EEEEEEEEEvNT_6ParamsE)
        /*0008*/ 	.word	0x000000a8


	//----- nvinfo : EIATTR_FRAME_SIZE
	.align		4
.L_20:
        /*000c*/ 	.byte	0x04, 0x11
        /*000e*/ 	.short	(.L_22 - .L_21)
	.align		4
.L_21:
        /*0010*/ 	.word	index@(_ZN7cutlass13device_kernelIN5flash11enable_sm90INS1_16FlashAttnFwdSm90INS1_25CollectiveMainloopFwdSm90ILi2EN4cute5tupleIJNS5_1CILi1EEES8_S8_EEENS6_IJNS7_ILi128EEENS7_ILi96EEENS7_ILi64EEEEEELi256ENS_6half_tEfNS_4arch4Sm90ELb1ELb0ELb0ELb1ELb0ELb1ELb1ELb1ELb0ELb0ELb0ELb0EEENS1_21CollectiveEpilogueFwdINS6_IJSA_NS7_ILi256EEESB_EEES9_SE_SG_Li256ELb1ELb0ELb0ELb0EEENS1_36VarlenDynamicPersistentTileSchedulerILi128ELi96ELi256ELi32ELb0ELb0ELb1ELb1ELb1ELb1EEEEEEEEEvNT_6ParamsE)
        /*0014*/ 	.word	0x00000060


	//----- nvinfo : EIATTR_REGCOUNT
	.align		4
.L_22:
        /*0018*/ 	.byte	0x04, 0x2f
        /*001a*/ 	.short	(.L_24 - .L_23)
	.align		4
.L_23:
        /*001c*/ 	.word	index@(_ZN7cutlass13device_kernelIN5flash11enable_sm90INS1_16FlashAttnFwdSm90INS1_25CollectiveMainloopFwdSm90ILi2EN4cute5tupleIJNS5_1CILi1EEES8_S8_EEENS6_IJNS7_ILi128EEENS7_ILi96EEENS7_ILi64EEEEEELi256ENS_6half_tEfNS_4arch4Sm90ELb1ELb0ELb0ELb1ELb0ELb0ELb1ELb1ELb0ELb0ELb0ELb0EEENS1_21CollectiveEpilogueFwdINS6_IJSA_NS7_ILi256EEESB_EEES9_SE_SG_Li256ELb1ELb0ELb0ELb0EEENS1_36VarlenDynamicPersistentTileSchedulerILi128ELi96ELi256ELi32ELb0ELb0ELb1ELb1ELb1ELb1EEEEEEEEEvNT_6ParamsE)
        /*0020*/ 	.word	0x000000a8


	//----- nvinfo : EIATTR_FRAME_SIZE
	.align		4
.L_24:
        /*0024*/ 	.byte	0x04, 0x11
        /*0026*/ 	.short	(.L_26 - .L_25)
	.align		4
.L_25:
        /*0028*/ 	.word	index@(_ZN7cutlass13device_kernelIN5flash11enable_sm90INS1_16FlashAttnFwdSm90INS1_25CollectiveMainloopFwdSm90ILi2EN4cute5tupleIJNS5_1CILi1EEES8_S8_EEENS6_IJNS7_ILi128EEENS7_ILi96EEENS7_ILi64EEEEEELi256ENS_6half_tEfNS_4arch4Sm90ELb1ELb0ELb0ELb1ELb0ELb0ELb1ELb1ELb0ELb0ELb0ELb0EEENS1_21CollectiveEpilogueFwdINS6_IJSA_NS7_ILi256EEESB_EEES9_SE_SG_Li256ELb1ELb0ELb0ELb0EEENS1_36VarlenDynamicPersistentTileSchedulerILi128ELi96ELi256ELi32ELb0ELb0ELb1ELb1ELb1ELb1EEEEEEEEEvNT_6ParamsE)
        /*002c*/ 	.word	0x00000028


	//----- nvinfo : EIATTR_REGCOUNT
	.align		4
.L_26:
        /*0030*/ 	.byte	0x04, 0x2f
        /*0032*/ 	.short	(.L_28 - .L_27)
	.align		4
.L_27:
        /*0034*/ 	.word	index@(_ZN7cutlass13device_kernelIN5flash11enable_sm90INS1_16FlashAttnFwdSm90INS1_25CollectiveMainloopFwdSm90ILi2EN4cute5tupleIJNS5_1CILi1EEES8_S8_EEENS6_IJNS7_ILi128EEENS7_ILi96EEENS7_ILi64EEEEEELi256ENS_6half_tEfNS_4arch4Sm90ELb1ELb0ELb0ELb1ELb0ELb1ELb0ELb1ELb0ELb0ELb0ELb0EEENS1_21CollectiveEpilogueFwdINS6_IJSA_NS7_ILi256EEESB_EEES9_SE_SG_Li256ELb1ELb0ELb0ELb0EEENS1_36VarlenDynamicPersistentTileSchedulerILi128ELi96ELi256ELi32ELb0ELb0ELb1ELb1ELb1ELb1EEEEEEEEEvNT_6ParamsE)
        /*0038*/ 	.word	0x000000a8


	//----- nvinfo : EIATTR_FRAME_SIZE
	.align		4
.L_28:
        /*003c*/ 	.byte	0x04, 0x11
        /*003e*/ 	.short	(.L_30 - .L_29)
	.align		4
.L_29:
        /*0040*/ 	.word	index@(_ZN7cutlass13device_kernelIN5flash11enable_sm90INS1_16FlashAttnFwdSm90INS1_25CollectiveMainloopFwdSm90ILi2EN4cute5tupleIJNS5_1CILi1EEES8_S8_EEENS6_IJNS7_ILi128EEENS7_ILi96EEENS7_ILi64EEEEEELi256ENS_6half_tEfNS_4arch4Sm90ELb1ELb0ELb0ELb1ELb0ELb1ELb0ELb1ELb0ELb0ELb0ELb0EEENS1_21CollectiveEpilogueFwdINS6_IJSA_NS7_ILi256EEESB_EEES9_SE_SG_Li256ELb1ELb0ELb0ELb0EEENS1_36VarlenDynamicPersistentTileSchedulerILi128ELi96ELi256ELi32ELb0ELb0ELb1ELb1ELb1ELb1EEEEEEEEEvNT_6ParamsE)
        /*0044*/ 	.word	0x00000030


	//----- nvinfo : EIATTR_REGCOUNT
	.align		4
.L_30:
        /*0048*/ 	.byte	0x04, 0x2f
        /*004a*/ 	.short	(.L_32 - .L_31)
	.align		4
.L_31:
        /*004c*/ 	.word	index@(_ZN7cutlass13device_kernelIN5flash11enable_sm90INS1_16FlashAttnFwdSm90INS1_25CollectiveMainloopFwdSm90ILi2EN4cute5tupleIJNS5_1CILi1EEES8_S8_EEENS6_IJNS7_ILi128EEENS7_ILi96EEENS7_ILi64EEEEEELi256ENS_6half_tEfNS_4arch4Sm90ELb1ELb0ELb0ELb1ELb0ELb0ELb0ELb1ELb0ELb0ELb0ELb0EEENS1_21CollectiveEpilogueFwdINS6_IJSA_NS7_ILi256EEESB_EEES9_SE_SG_Li256ELb1ELb0ELb0ELb0EEENS1_36VarlenDynamicPersistentTileSchedulerILi128ELi96ELi256ELi32ELb0ELb0ELb1ELb1ELb1ELb1EEEEEEEEEvNT_6ParamsE)
        /*0050*/ 	.word	0x000000a8


	//----- nvinfo : EIATTR_FRAME_SIZE
	.align		4
.L_32:
        /*0054*/ 	.byte	0x04, 0x11
        /*0056*/ 	.short	(.L_34 - .L_33)
	.align		4
.L_33:
        /*0058*/ 	.word	index@(_ZN7cutlass13device_kernelIN5flash11enable_sm90INS1_16FlashAttnFwdSm90INS1_25CollectiveMainloopFwdSm90ILi2EN4cute5tupleIJNS5_1CILi1EEES8_S8_EEENS6_IJNS7_ILi128EEENS7_ILi96EEENS7_ILi64EEEEEELi256ENS_6half_tEfNS_4arch4Sm90ELb1ELb0ELb0ELb1ELb0ELb0ELb0ELb1ELb0ELb0ELb0ELb0EEENS1_21CollectiveEpilogueFwdINS6_IJSA_NS7_ILi256EEESB_EEES9_SE_SG_Li256ELb1ELb0ELb0ELb0EEENS1_36VarlenDynamicPersistentTileSchedulerILi128ELi96ELi256ELi32ELb0ELb0ELb1ELb1ELb1ELb1EEEEEEEEEvNT_6ParamsE)
        /*005c*/ 	.word	0x00000028


	//----- nvinfo : EIATTR_REGCOUNT
	.align		4
.L_34:
        /*0060*/ 	.byte	0x04, 0x2f
        /*0062*/ 	.short	(.L_36 - .L_35)
	.align		4
.L_35:
        /*0064*/ 	.word	index@(_ZN7cutlass13device_kernelIN5flash11enable_sm90INS1_16FlashAttnFwdSm90INS1_25CollectiveMainloopFwdSm90ILi2EN4cute5tupleIJNS5_1CILi1EEES8_S8_EEENS6_IJNS7_ILi128EEENS7_ILi96EEENS7_ILi64EEEEEELi256ENS_6half_tEfNS_4arch4Sm90ELb1ELb0ELb0ELb0ELb0ELb0ELb1ELb1ELb0ELb0ELb0ELb0EEENS1_21CollectiveEpilogueFwdINS6_IJSA_NS7_ILi256EEESB_EEES9_SE_SG_Li256ELb0ELb0ELb0ELb0EEENS1_30DynamicPersistentTileSchedulerILi256ELi32ELb0ELb0ELb1EEEEEEEEEvNT_6ParamsE)
        /*0068*/ 	.word	0x000000a8


	//----- nvinfo : EIATTR_FRAME_SIZE
	.align		4
.L_36:
        /*006c*/ 	.byte	0x04, 0x11
        /*006e*/ 	.short	(.L_38 - .L_37)
	.align		4
.L_37:
        /*0070*/ 	.word	index@(_ZN7cutlass13device_kernelIN5flash11enable_sm90INS1_16FlashAttnFwdSm90INS1_25CollectiveMainloopFwdSm90ILi2EN4cute5tupleIJNS5_1CILi1EEES8_S8_EEENS6_IJNS7_ILi128EEENS7_ILi96EEENS7_ILi64EEEEEELi256ENS_6half_tEfNS_4arch4Sm90ELb1ELb0ELb0ELb0ELb0ELb0ELb1ELb1ELb0ELb0ELb0ELb0EEENS1_21CollectiveEpilogueFwdINS6_IJSA_NS7_ILi256EEESB_EEES9_SE_SG_Li256ELb0ELb0ELb0ELb0EEENS1_30DynamicPersistentTileSchedulerILi256ELi32ELb0ELb0ELb1EEEEEEEEEvNT_6ParamsE)
        /*0074*/ 	.word	0x00000010


	//----- nvinfo : EIATTR_REGCOUNT
	.align		4
.L_38:
        /*0078*/ 	.byte	0x04, 0x2f
        /*007a*/ 	.short	(.L_40 - .L_39)
	.align		4
.L_39:
        /*007c*/ 	.word	index@(_ZN7cutlass13device_kernelIN5flash11enable_sm90INS1_16FlashAttnFwdSm90INS1_25CollectiveMainloopFwdSm90ILi2EN4cute5tupleIJNS5_1CILi1EEES8_S8_EEENS6_IJNS7_ILi128EEENS7_ILi96EEENS7_ILi64EEEEEELi256ENS_6half_tEfNS_4arch4Sm90ELb1ELb0ELb0ELb0ELb0ELb0ELb0ELb1ELb0ELb0ELb0ELb0EEENS1_21CollectiveEpilogueFwdINS6_IJSA_NS7_ILi256EEESB_EEES9_SE_SG_Li256ELb0ELb0ELb0ELb0EEENS1_30DynamicPersistentTileSchedulerILi256ELi32ELb0ELb0ELb1EEEEEEEEEvNT_6ParamsE)
        /*0080*/ 	.word	0x000000a8


	//----- nvinfo : EIATTR_FRAME_SIZE
	.align		4
.L_40:
        /*0084*/ 	.byte	0x04, 0x11
        /*0086*/ 	.short	(.L_42 - .L_41)
	.align		4
.L_41:
        /*0088*/ 	.word	index@(_ZN7cutlass13device_kernelIN5flash11enable_sm90INS1_16FlashAttnFwdSm90INS1_25CollectiveMainloopFwdSm90ILi2EN4cute5tupleIJNS5_1CILi1EEES8_S8_EEENS6_IJNS7_ILi128EEENS7_ILi96EEENS7_ILi64EEEEEELi256ENS_6half_tEfNS_4arch4Sm90ELb1ELb0ELb0ELb0ELb0ELb0ELb0ELb1ELb0ELb0ELb0ELb0EEENS1_21CollectiveEpilogueFwdINS6_IJSA_NS7_ILi256EEESB_EEES9_SE_SG_Li256ELb0ELb0ELb0ELb0EEENS1_30DynamicPersistentTileSchedulerILi256ELi32ELb0ELb0ELb1EEEEEEEEEvNT_6ParamsE)
        /*008c*/ 	.word	0x00000000


	//----- nvinfo : EIATTR_REGCOUNT
	.align		4
.L_42:
        /*0090*/ 	.byte	0x04, 0x2f
        /*0092*/ 	.short	(.L_44 - .L_43)
	.align		4
.L_43:
        /*0094*/ 	.word	index@(_ZN7cutlass13device_kernelIN5flash11enable_sm90INS1_16FlashAttnFwdSm90INS1_25CollectiveMainloopFwdSm90ILi2EN4cute5tupleIJNS5_1CILi1EEES8_S8_EEENS6_IJNS7_ILi128EEENS7_ILi96EEENS7_ILi64EEEEEELi256ENS_6half_tEfNS_4arch4Sm90ELb0ELb1ELb0ELb1ELb0ELb1ELb1ELb1ELb0ELb0ELb0ELb0EEENS1_21CollectiveEpilogueFwdINS6_IJSA_NS7_ILi256EEESB_EEES9_SE_SG_Li256ELb1ELb0ELb0ELb0EEENS1_36VarlenDynamicPersistentTileSchedulerILi128ELi96ELi256ELi32ELb0ELb0ELb1ELb1ELb0ELb1EEEEEEEEEvNT_6ParamsE)
        /*0098*/ 	.word	0x000000a8


	//----- nvinfo : EIATTR_FRAME_SIZE
	.align		4
.L_44:
        /*009c*/ 	.byte	0x04, 0x11
        /*009e*/ 	.short	(.L_46 - .L_45)
	.align		4
.L_45:
        /*00a0*/ 	.word	index@($_ZN7cutlass13device_kernelIN5flash11enable_sm90INS1_16FlashAttnFwdSm90INS1_25CollectiveMainloopFwdSm90ILi2EN4cute5tupleIJNS5_1CILi1EEES8_S8_EEENS6_IJNS7_ILi128EEENS7_ILi96EEENS7_ILi64EEEEEELi256ENS_6half_tEfNS_4arch4Sm90ELb0ELb1ELb0ELb1ELb0ELb1ELb1ELb1ELb0ELb0ELb0ELb0EEENS1_21CollectiveEpilogueFwdINS6_IJSA_NS7_ILi256EEESB_EEES9_SE_SG_Li256ELb1ELb0ELb0ELb0EEENS1_36VarlenDynamicPersistentTileSchedulerILi128ELi96ELi256ELi32ELb0ELb0ELb1ELb1ELb0ELb1EEEEEEEEEvNT_6ParamsE$_ZZN5flash25CollectiveMainloopFwdSm90ILi2EN4cute5tupleIJNS1_1CILi1EEES4_S4_EEENS2_IJNS3_ILi128EEENS3_ILi96EEENS3_ILi64EEEEEELi256EN7cutlass6half_tEfNSA_4arch4Sm90ELb0ELb1ELb0ELb1ELb0ELb1ELb1ELb1ELb0ELb0ELb0ELb0EE3mmaINS_16FlashAttnFwdSm90ISE_NS_21CollectiveEpilogueFwdINS2_IJS6_NS3_ILi256EEES7_EEES5_SB_SD_Li256ELb1ELb0ELb0ELb0EEENS_36VarlenDynamicPersistentTileSchedulerILi128ELi96ELi256ELi32ELb0ELb0ELb1ELb1ELb0ELb1EEEE13SharedStorageENS1_6TensorINS1_11ArrayEngineIfLm128EEENS1_6LayoutINS2_IJNS2_IJNS3_ILi2EEEST_NS3_ILi32EEEEEES4_S4_EEENS2_IJNS2_IJS4_ST_NS3_ILi4EEEEEENS3_ILi0EEESZ_EEEEEEENS_7SoftmaxILi2ELi0EEEEEbRKNSE_6ParamsENSA_25PipelineTmaAsyncNoClusterILi2ENSA_16PipelineTmaAsyncILi2EEEEES1B_RNSA_13PipelineStateILj2EEERT0_RT1_iRiRKNS_16SeqlenInfoQKNewKILb1ELb1EEENS2_IJiiiiEEERT_ENKUliT_T0_T1_E_clIZSF_ISO_S12_S14_EbS17_S1B_S1B_S1E_S1G_S1I_iS1J_S1N_S1O_S1Q_EUlRS1R_iE0_NS3_ILb1EEES1Y_EEDaiS1R_S1S_S1T_)
        /*00a4*/ 	.word	0x00000490


	//----- nvinfo : EIATTR_FRAME_SIZE
	.align		4
.L_46:
        /*00a8*/ 	.byte	0x04, 0x11
        /*00aa*/ 	.short	(.L_48 - .L_47)
	.align		4
.L_47:
        /*00ac*/ 	.word	index@(_ZN7cutlass13device_kernelIN5flash11enable_sm90INS1_16FlashAttnFwdSm90INS1_25CollectiveMainloopFwdSm90ILi2EN4cute5tupleIJNS5_1CILi1EEES8_S8_EEENS6_IJNS7_ILi128EEENS7_ILi96EEENS7_ILi64EEEEEELi256ENS_6half_tEfNS_4arch4Sm90ELb0ELb1ELb0ELb1ELb0ELb1ELb1ELb1ELb0ELb0ELb0ELb0EEENS1_21CollectiveEpilogueFwdINS6_IJSA_NS7_ILi256EEESB_EEES9_SE_SG_Li256ELb1ELb0ELb0ELb0EEENS1_36VarlenDynamicPersistentTileSchedulerILi128ELi96ELi256ELi32ELb0ELb0ELb1ELb1ELb0ELb1EEEEEEEEEvNT_6ParamsE)
        /*00b0*/ 	.word	0x00000490


	//----- nvinfo : EIATTR_REGCOUNT
	.align		4
.L_48:
        /*00b4*/ 	.byte	0x04, 0x2f
        /*00b6*/ 	.short	(.L_50 - .L_49)
	.align		4
.L_49:
        /*00b8*/ 	.word	index@(_ZN7cutlass13device_kernelIN5flash11enable_sm90INS1_16FlashAttnFwdSm90INS1_25CollectiveMainloopFwdSm90ILi2EN4cute5tupleIJNS5_1CILi1EEES8_S8_EEENS6_IJNS7_ILi128EEENS7_ILi96EEENS7_ILi64EEEEEELi256ENS_6half_tEfNS_4arch4Sm90ELb0ELb1ELb0ELb1ELb0ELb0ELb1ELb1ELb0ELb0ELb0ELb0EEENS1_21CollectiveEpilogueFwdINS6_IJSA_NS7_ILi256EEESB_EEES9_SE_SG_Li256ELb1ELb0ELb0ELb0EEENS1_36VarlenDynamicPersistentTileSchedulerILi128ELi96ELi256ELi32ELb0ELb0ELb1ELb1ELb0ELb1EEEEEEEEEvNT_6ParamsE)
        /*00bc*/ 	.word	0x000000a8


	//----- nvinfo : EIATTR_FRAME_SIZE
	.align		4
.L_50:
        /*00c0*/ 	.byte	0x04, 0x11
        /*00c2*/ 	.short	(.L_52 - .L_51)
	.align		4
.L_51:
        /*00c4*/ 	.word	index@($_ZN7cutlass13device_kernelIN5flash11enable_sm90INS1_16FlashAttnFwdSm90INS1_25CollectiveMainloopFwdSm90ILi2EN4cute5tupleIJNS5_1CILi1EEES8_S8_EEENS6_IJNS7_ILi128EEENS7_ILi96EEENS7_ILi64EEEEEELi256ENS_6half_tEfNS_4arch4Sm90ELb0ELb1ELb0ELb1ELb0ELb0ELb1ELb1ELb0ELb0ELb0ELb0EEENS1_21CollectiveEpilogueFwdINS6_IJSA_NS7_ILi256EEESB_EEES9_SE_SG_Li256ELb1ELb0ELb0ELb0EEENS1_36VarlenDynamicPersistentTileSchedulerILi128ELi96ELi256ELi32ELb0ELb0ELb1ELb1ELb0ELb1EEEEEEEEEvNT_6ParamsE$_ZZN5flash25CollectiveMainloopFwdSm90ILi2EN4cute5tupleIJNS1_1CILi1EEES4_S4_EEENS2_IJNS3_ILi128EEENS3_ILi96EEENS3_ILi64EEEEEELi256EN7cutlass6half_tEfNSA_4arch4Sm90ELb0ELb1ELb0ELb1ELb0ELb0ELb1ELb1ELb0ELb0ELb0ELb0EE3mmaINS_16FlashAttnFwdSm90ISE_NS_21CollectiveEpilogueFwdINS2_IJS6_NS3_ILi256EEES7_EEES5_SB_SD_Li256ELb1ELb0ELb0ELb0EEENS_36VarlenDynamicPersistentTileSchedulerILi128ELi96ELi256ELi32ELb0ELb0ELb1ELb1ELb0ELb1EEEE13SharedStorageENS1_6TensorINS1_11ArrayEngineIfLm128EEENS1_6LayoutINS2_IJNS2_IJNS3_ILi2EEEST_NS3_ILi32EEEEEES4_S4_EEENS2_IJNS2_IJS4_ST_NS3_ILi4EEEEEENS3_ILi0EEESZ_EEEEEEENS_7SoftmaxILi2ELi0EEEEEbRKNSE_6ParamsENSA_25PipelineTmaAsyncNoClusterILi2ENSA_16PipelineTmaAsyncILi2EEEEES1B_RNSA_13PipelineStateILj2EEERT0_RT1_iRiRKNS_16SeqlenInfoQKNewKILb1ELb0EEENS2_IJiiiiEEERT_ENKUliT_T0_T1_E_clIZSF_ISO_S12_S14_EbS17_S1B_S1B_S1E_S1G_S1I_iS1J_S1N_S1O_S1Q_EUlRS1R_iE1_NS3_ILb0EEENS3_ILb1EEEEEDaiS1R_S1S_S1T_)
        /*00c8*/ 	.word	0x00000480


	//----- nvinfo : EIATTR_FRAME_SIZE
	.align		4
.L_52:
        /*00cc*/ 	.byte	0x04, 0x11
        /*00ce*/ 	.short	(.L_54 - .L_53)
	.align		4
.L_53:
        /*00d0*/ 	.word	index@(_ZN7cutlass13device_kernelIN5flash11enable_sm90INS1_16FlashAttnFwdSm90INS1_25CollectiveMainloopFwdSm90ILi2EN4cute5tupleIJNS5_1CILi1EEES8_S8_EEENS6_IJNS7_ILi128EEENS7_ILi96EEENS7_ILi64EEEEEELi256ENS_6half_tEfNS_4arch4Sm90ELb0ELb1ELb0ELb1ELb0ELb0ELb1ELb1ELb0ELb0ELb0ELb0EEENS1_21CollectiveEpilogueFwdINS6_IJSA_NS7_ILi256EEESB_EEES9_SE_SG_Li256ELb1ELb0ELb0ELb0EEENS1_36VarlenDynamicPersistentTileSchedulerILi128ELi96ELi256ELi32ELb0ELb0ELb1ELb1ELb0ELb1EEEEEEEEEvNT_6ParamsE)
        /*00d4*/ 	.word	0x00000480


	//----- nvinfo : EIATTR_REGCOUNT
	.align		4
.L_54:
        /*00d8*/ 	.byte	0x04, 0x2f
        /*00da*/ 	.short	(.L_56 - .L_55)
	.align		4
.L_55:
        /*00dc*/ 	.word	index@(_ZN7cutlass13device_kernelIN5flash11enable_sm90INS1_16FlashAttnFwdSm90INS1_25CollectiveMainloopFwdSm90ILi2EN4cute5tupleIJNS5_1CILi1EEES8_S8_EEENS6_IJNS7_ILi128EEENS7_ILi96EEENS7_ILi64EEEEEELi256ENS_6half_tEfNS_4arch4Sm90ELb0ELb1ELb0ELb1ELb0ELb1ELb0ELb1ELb0ELb0ELb0ELb0EEENS1_21CollectiveEpilogueFwdINS6_IJSA_NS7_ILi256EEESB_EEES9_SE_SG_Li256ELb1ELb0ELb0ELb0EEENS1_36VarlenDynamicPersistentTileSchedulerILi128ELi96ELi256ELi32ELb0ELb0ELb1ELb1ELb0ELb1EEEEEEEEEvNT_6ParamsE)
        /*00e0*/ 	.word	0x000000a8


	//----- nvinfo : EIATTR_FRAME_SIZE
	.align		4
.L_56:
        /*00e4*/ 	.byte	0x04, 0x11
        /*00e6*/ 	.short	(.L_58 - .L_57)
	.align		4
.L_57:
        /*00e8*/ 	.word	index@(_ZN7cutlass13device_kernelIN5flash11enable_sm90INS1_16FlashAttnFwdSm90INS1_25CollectiveMainloopFwdSm90ILi2EN4cute5tupleIJNS5_1CILi1EEES8_S8_EEENS6_IJNS7_ILi128EEENS7_ILi96EEENS7_ILi64EEEEEELi256ENS_6half_tEfNS_4arch4Sm90ELb0ELb1ELb0ELb1ELb0ELb1ELb0ELb1ELb0ELb0ELb0ELb0EEENS1_21CollectiveEpilogueFwdINS6_IJSA_NS7_ILi256EEESB_EEES9_SE_SG_Li256ELb1ELb0ELb0ELb0EEENS1_36VarlenDynamicPersistentTileSchedulerILi128ELi96ELi256ELi32ELb0ELb0ELb1ELb1ELb0ELb1EEEEEEEEEvNT_6ParamsE)
        /*00ec*/ 	.word	0x00000030


	//----- nvinfo : EIATTR_REGCOUNT
	.align		4
.L_58:
        /*00f0*/ 	.byte	0x04, 0x2f
        /*00f2*/ 	.short	(.L_60 - .L_59)
	.align		4
.L_59:
        /*00f4*/ 	.word	index@(_ZN7cutlass13device_kernelIN5flash11enable_sm90INS1_16FlashAttnFwdSm90INS1_25CollectiveMainloopFwdSm90ILi2EN4cute5tupleIJNS5_1CILi1EEES8_S8_EEENS6_IJNS7_ILi128EEENS7_ILi96EEENS7_ILi64EEEEEELi256ENS_6half_tEfNS_4arch4Sm90ELb0ELb1ELb0ELb1ELb0ELb0ELb0ELb1ELb0ELb0ELb0ELb0EEENS1_21CollectiveEpilogueFwdINS6_IJSA_NS7_ILi256EEESB_EEES9_SE_SG_Li256ELb1ELb0ELb0ELb0EEENS1_36VarlenDynamicPersistentTileSchedulerILi128ELi96ELi256ELi32ELb0ELb0ELb1ELb1ELb0ELb1EEEEEEEEEvNT_6ParamsE)
        /*00f8*/ 	.word	0x000000a8


	//----- nvinfo : EIATTR_FRAME_SIZE
	.align		4
.L_60:
        /*00fc*/ 	.byte	0x04, 0x11
        /*00fe*/ 	.short	(.L_62 - .L_61)
	.align		4
.L_61:
        /*0100*/ 	.word	index@(_ZN7cutlass13device_kernelIN5flash11enable_sm90INS1_16FlashAttnFwdSm90INS1_25CollectiveMainloopFwdSm90ILi2EN4cute5tupleIJNS5_1CILi1EEES8_S8_EEENS6_IJNS7_ILi128EEENS7_ILi96EEENS7_ILi64EEEEEELi256ENS_6half_tEfNS_4arch4Sm90ELb0ELb1ELb0ELb1ELb0ELb0ELb0ELb1ELb0ELb0ELb0ELb0EEENS1_21CollectiveEpilogueFwdINS6_IJSA_NS7_ILi256EEESB_EEES9_SE_SG_Li256ELb1ELb0ELb0ELb0EEENS1_36VarlenDynamicPersistentTileSchedulerILi128ELi96ELi256ELi32ELb0ELb0ELb1ELb1ELb0ELb1EEEEEEEEEvNT_6ParamsE)
        /*0104*/ 	.word	0x00000020


	//----- nvinfo : EIATTR_REGCOUNT
	.align		4
.L_62:
        /*0108*/ 	.byte	0x04, 0x2f
        /*010a*/ 	.short	(.L_64 - .L_63)
	.align		4
.L_63:
        /*010c*/ 	.word	index@(_ZN7cutlass13device_kernelIN5flash11enable_sm90INS1_16FlashAttnFwdSm90INS1_25CollectiveMainloopFwdSm90ILi2EN4cute5tupleIJNS5_1CILi1EEES8_S8_EEENS6_IJNS7_ILi128EEENS7_ILi96EEENS7_ILi64EEEEEELi256ENS_6half_tEfNS_4arch4Sm90ELb0ELb1ELb0ELb0ELb0ELb0ELb1ELb1ELb0ELb0ELb0ELb0EEENS1_21CollectiveEpilogueFwdINS6_IJSA_NS7_ILi256EEESB_EEES9_SE_SG_Li256ELb0ELb0ELb0ELb0EEENS1_30DynamicPersistentTileSchedulerILi256ELi32ELb0ELb0ELb1EEEEEEEEEvNT_6ParamsE)
        /*0110*/ 	.word	0x000000a8


	//----- nvinfo : EIATTR_FRAME_SIZE
	.align		4
.L_64:
        /*0114*/ 	.byte	0x04, 0x11
        /*0116*/ 	.short	(.L_66 - .L_65)
	.align		4
.L_65:
        /*0118*/ 	.word	index@($_ZN7cutlass13device_kernelIN5flash11enable_sm90INS1_16FlashAttnFwdSm90INS1_25CollectiveMainloopFwdSm90ILi2EN4cute5tupleIJNS5_1CILi1EEES8_S8_EEENS6_IJNS7_ILi128EEENS7_ILi96EEENS7_ILi64EEEEEELi256ENS_6half_tEfNS_4arch4Sm90ELb0ELb1ELb0ELb0ELb0ELb0ELb1ELb1ELb0ELb0ELb0ELb0EEENS1_21CollectiveEpilogueFwdINS6_IJSA_NS7_ILi256EEESB_EEES9_SE_SG_Li256ELb0ELb0ELb0ELb0EEENS1_30DynamicPersistentTileSchedulerILi256ELi32ELb0ELb0ELb1EEEEEEEEEvNT_6ParamsE$_ZZN5flash25CollectiveMainloopFwdSm90ILi2EN4cute5tupleIJNS1_1CILi1EEES4_S4_EEENS2_IJNS3_ILi128EEENS3_ILi96EEENS3_ILi64EEEEEELi256EN7cutlass6half_tEfNSA_4arch4Sm90ELb0ELb1ELb0ELb0ELb0ELb0ELb1ELb1ELb0ELb0ELb0ELb0EE3mmaINS_16FlashAttnFwdSm90ISE_NS_21CollectiveEpilogueFwdINS2_IJS6_NS3_ILi256EEES7_EEES5_SB_SD_Li256ELb0ELb0ELb0ELb0EEENS_30DynamicPersistentTileSchedulerILi256ELi32ELb0ELb0ELb1EEEE13SharedStorageENS1_6TensorINS1_11ArrayEngineIfLm128EEENS1_6LayoutINS2_IJNS2_IJNS3_ILi2EEEST_NS3_ILi32EEEEEES4_S4_EEENS2_IJNS2_IJS4_ST_NS3_ILi4EEEEEENS3_ILi0EEESZ_EEEEEEENS_7SoftmaxILi2ELi0EEEEEbRKNSE_6ParamsENSA_25PipelineTmaAsyncNoClusterILi2ENSA_16PipelineTmaAsyncILi2EEEEES1B_RNSA_13PipelineStateILj2EEERT0_RT1_iRiRKNS_16SeqlenInfoQKNewKILb0ELb0EEENS2_IJiiiiEEERT_ENKUliT_T0_T1_E_clIZSF_ISO_S12_S14_EbS17_S1B_S1B_S1E_S1G_S1I_iS1J_S1N_S1O_S1Q_EUlRS1R_iE1_NS3_ILb0EEENS3_ILb1EEEEEDaiS1R_S1S_S1T_)
        /*011c*/ 	.word	0x00000470


	//----- nvinfo : EIATTR_FRAME_SIZE
	.align		4
.L_66:
        /*0120*/ 	.byte	0x04, 0x11
        /*0122*/ 	.short	(.L_68 - .L_67)
	.align		4
.L_67:
        /*0124*/ 	.word	index@(_ZN7cutlass13device_kernelIN5flash11enable_sm90INS1_16FlashAttnFwdSm90INS1_25CollectiveMainloopFwdSm90ILi2EN4cute5tupleIJNS5_1CILi1EEES8_S8_EEENS6_IJNS7_ILi128EEENS7_ILi96EEENS7_ILi64EEEEEELi256ENS_6half_tEfNS_4arch4Sm90ELb0ELb1ELb0ELb0ELb0ELb0ELb1ELb1ELb0ELb0ELb0ELb0EEENS1_21CollectiveEpilogueFwdINS6_IJSA_NS7_ILi256EEESB_EEES9_SE_SG_Li256ELb0ELb0ELb0ELb0EEENS1_30DynamicPersistentTileSchedulerILi256ELi32ELb0ELb0ELb1EEEEEEEEEvNT_6ParamsE)
        /*0128*/ 	.word	0x00000470


	//----- nvinfo : EIATTR_REGCOUNT
	.align		4
.L_68:
        /*012c*/ 	.byte	0x04, 0x2f
        /*012e*/ 	.short	(.L_70 - .L_69)
	.align		4
.L_69:
        /*0130*/ 	.word	index@(_ZN7cutlass13device_kernelIN5flash11enable_sm90INS1_16FlashAttnFwdSm90INS1_25CollectiveMainloopFwdSm90ILi2EN4cute5tupleIJNS5_1CILi1EEES8_S8_EEENS6_IJNS7_ILi128EEENS7_ILi96EEENS7_ILi64EEEEEELi256ENS_6half_tEfNS_4arch4Sm90ELb0ELb1ELb0ELb0ELb0ELb0ELb0ELb1ELb0ELb0ELb0ELb0EEENS1_21CollectiveEpilogueFwdINS6_IJSA_NS7_ILi256EEESB_EEES9_SE_SG_Li256ELb0ELb0ELb0ELb0EEENS1_30DynamicPersistentTileSchedulerILi256ELi32ELb0ELb0ELb1EEEEEEEEEvNT_6ParamsE)
        /*0134*/ 	.word	0x000000a8


	//----- nvinfo : EIATTR_FRAME_SIZE
	.align		4
.L_70:
        /*0138*/ 	.byte	0x04, 0x11
        /*013a*/ 	.short	(.L_72 - .L_71)
	.align		4
.L_71:
        /*013c*/ 	.word	index@(_ZN7cutlass13device_kernelIN5flash11enable_sm90INS1_16FlashAttnFwdSm90INS1_25CollectiveMainloopFwdSm90ILi2EN4cute5tupleIJNS5_1CILi1EEES8_S8_EEENS6_IJNS7_ILi128EEENS7_ILi96EEENS7_ILi64EEEEEELi256ENS_6half_tEfNS_4arch4Sm90ELb0ELb1ELb0ELb0ELb0ELb0ELb0ELb1ELb0ELb0ELb0ELb0EEENS1_21CollectiveEpilogueFwdINS6_IJSA_NS7_ILi256EEESB_EEES9_SE_SG_Li256ELb0ELb0ELb0ELb0EEENS1_30DynamicPersistentTileSchedulerILi256ELi32ELb0ELb0ELb1EEEEEEEEEvNT_6ParamsE)
        /*0140*/ 	.word	0x00000000


	//----- nvinfo : EIATTR_REGCOUNT
	.align		4
.L_72:
        /*0144*/ 	.byte	0x04, 0x2f
        /*0146*/ 	.short	(.L_74 - .L_73)
	.align		4
.L_73:
        /*0148*/ 	.word	index@(_ZN7cutlass13device_kernelIN5flash11enable_sm90INS1_16FlashAttnFwdSm90INS1_25CollectiveMainloopFwdSm90ILi2EN4cute5tupleIJNS5_1CILi1EEES8_S8_EEENS6_IJNS7_ILi128EEENS7_ILi96EEENS7_ILi64EEEEEELi256ENS_6half_tEfNS_4arch4Sm90ELb0ELb0ELb0ELb1ELb0ELb1ELb1ELb1ELb0ELb0ELb0ELb0EEENS1_21CollectiveEpilogueFwdINS6_IJSA_NS7_ILi256EEESB_EEES9_SE_SG_Li256ELb1ELb0ELb0ELb0EEENS1_36VarlenDynamicPersistentTileSchedulerILi128ELi96ELi256ELi32ELb0ELb0ELb1ELb0ELb1ELb1EEEEEEEEEvNT_6ParamsE)
        /*014c*/ 	.word	0x000000a8


	//----- nvinfo : EIATTR_FRAME_SIZE
	.align		4
.L_74:
        /*0150*/ 	.byte	0x04, 0x11
        /*0152*/ 	.short	(.L_76 - .L_75)
	.align		4
.L_75:
        /*0154*/ 	.word	index@(_ZN7cutlass13device_kernelIN5flash11enable_sm90INS1_16FlashAttnFwdSm90INS1_25CollectiveMainloopFwdSm90ILi2EN4cute5tupleIJNS5_1CILi1EEES8_S8_EEENS6_IJNS7_ILi128EEENS7_ILi96EEENS7_ILi64EEEEEELi256ENS_6half_tEfNS_4arch4Sm90ELb0ELb0ELb0ELb1ELb0ELb1ELb1ELb1ELb0ELb0ELb0ELb0EEENS1_21CollectiveEpilogueFwdINS6_IJSA_NS7_ILi256EEESB_EEES9_SE_SG_Li256ELb1ELb0ELb0ELb0EEENS1_36VarlenDynamicPersistentTileSchedulerILi128ELi96ELi256ELi32ELb0ELb0ELb1ELb0ELb1ELb1EEEEEEEEEvNT_6ParamsE)
        /*0158*/ 	.word	0x00000088


	//----- nvinfo : EIATTR_REGCOUNT
	.align		4
.L_76:
        /*015c*/ 	.byte	0x04, 0x2f
        /*015e*/ 	.short	(.L_78 - .L_77)
	.align		4
.L_77:
        /*0160*/ 	.word	index@(_ZN7cutlass13device_kernelIN5flash11enable_sm90INS1_16FlashAttnFwdSm90INS1_25CollectiveMainloopFwdSm90ILi2EN4cute5tupleIJNS5_1CILi1EEES8_S8_EEENS6_IJNS7_ILi128EEENS7_ILi96EEENS7_ILi64EEEEEELi256ENS_6half_tEfNS_4arch4Sm90ELb0ELb0ELb0ELb1ELb0ELb0ELb1ELb1ELb0ELb0ELb0ELb0EEENS1_21CollectiveEpilogueFwdINS6_IJSA_NS7_ILi256EEESB_EEES9_SE_SG_Li256ELb1ELb0ELb0ELb0EEENS1_36VarlenDynamicPersistentTileSchedulerILi128ELi96ELi256ELi32ELb0ELb0ELb1ELb0ELb1ELb1EEEEEEEEEvNT_6ParamsE)
        /*0164*/ 	.word	0x000000a8


	//----- nvinfo : EIATTR_FRAME_SIZE
	.align		4
.L_78:
        /*0168*/ 	.byte	0x04, 0x11
        /*016a*/ 	.short	(.L_80 - .L_79)
	.align		4
.L_79:
        /*016c*/ 	.word	index@(_ZN7cutlass13device_kernelIN5flash11enable_sm90INS1_16FlashAttnFwdSm90INS1_25CollectiveMainloopFwdSm90ILi2EN4cute5tupleIJNS5_1CILi1EEES8_S8_EEENS6_IJNS7_ILi128EEENS7_ILi96EEENS7_ILi64EEEEEELi256ENS_6half_tEfNS_4arch4Sm90ELb0ELb0ELb0ELb1ELb0ELb0ELb1ELb1ELb0ELb0ELb0ELb0EEENS1_21CollectiveEpilogueFwdINS6_IJSA_NS7_ILi256EEESB_EEES9_SE_SG_Li256ELb1ELb0ELb0ELb0EEENS1_36VarlenDynamicPersistentTileSchedulerILi128ELi96ELi256ELi32ELb0ELb0ELb1ELb0ELb1ELb1EEEEEEEEEvNT_6ParamsE)
        /*0170*/ 	.word	0x00000030


	//----- nvinfo : EIATTR_REGCOUNT
	.align		4
.L_80:
        /*0174*/ 	.byte	0x04, 0x2f
        /*0176*/ 	.short	(.L_82 - .L_81)
	.align		4
.L_81:
        /*0178*/ 	.word	index@(_ZN7cutlass13device_kernelIN5flash11enable_sm90INS1_16FlashAttnFwdSm90INS1_25CollectiveMainloopFwdSm90ILi2EN4cute5tupleIJNS5_1CILi1EEES8_S8_EEENS6_IJNS7_ILi128EEENS7_ILi96EEENS7_ILi64EEEEEELi256ENS_6half_tEfNS_4arch4Sm90ELb0ELb0ELb0ELb1ELb0ELb1ELb0ELb1ELb0ELb0ELb0ELb0EEENS1_21CollectiveEpilogueFwdINS6_IJSA_NS7_ILi256EEESB_EEES9_SE_SG_Li256ELb1ELb0ELb0ELb0EEENS1_36VarlenDynamicPersistentTileSchedulerILi128ELi96ELi256ELi32ELb0ELb0ELb1ELb0ELb1ELb1EEEEEEEEEvNT_6ParamsE)
        /*017c*/ 	.word	0x000000a8


	//----- nvinfo : EIATTR_FRAME_SIZE
	.align		4
.L_82:
        /*0180*/ 	.byte	0x04, 0x11
        /*0182*/ 	.short	(.L_84 - .L_83)
	.align		4
.L_83:
        /*0184*/ 	.word	index@(_ZN7cutlass13device_kernelIN5flash11enable_sm90INS1_16FlashAttnFwdSm90INS1_25CollectiveMainloopFwdSm90ILi2EN4cute5tupleIJNS5_1CILi1EEES8_S8_EEENS6_IJNS7_ILi128EEENS7_ILi96EEENS7_ILi64EEEEEELi256ENS_6half_tEfNS_4arch4Sm90ELb0ELb0ELb0ELb1ELb0ELb1ELb0ELb1ELb0ELb0ELb0ELb0EEENS1_21CollectiveEpilogueFwdINS6_IJSA_NS7_ILi256EEESB_EEES9_SE_SG_Li256ELb1ELb0ELb0ELb0EEENS1_36VarlenDynamicPersistentTileSchedulerILi128ELi96ELi256ELi32ELb0ELb0ELb1ELb0ELb1ELb1EEEEEEEEEvNT_6ParamsE)
        /*0188*/ 	.word	0x00000038


	//----- nvinfo : EIATTR_REGCOUNT
	.align		4
.L_84:
        /*018c*/ 	.byte	0x04, 0x2f
        /*018e*/ 	.short	(.L_86 - .L_85)
	.align		4
.L_85:
        /*0190*/ 	.word	index@(_ZN7cutlass13device_kernelIN5flash11enable_sm90INS1_16FlashAttnFwdSm90INS1_25CollectiveMainloopFwdSm90ILi2EN4cute5tupleIJNS5_1CILi1EEES8_S8_EEENS6_IJNS7_ILi128EEENS7_ILi96EEENS7_ILi64EEEEEELi256ENS_6half_tEfNS_4arch4Sm90ELb0ELb0ELb0ELb1ELb0ELb0ELb0ELb1ELb0ELb0ELb0ELb0EEENS1_21CollectiveEpilogueFwdINS6_IJSA_NS7_ILi256EEESB_EEES9_SE_SG_Li256ELb1ELb0ELb0ELb0EEENS1_36VarlenDynamicPersistentTileSchedulerILi128ELi96ELi256ELi32ELb0ELb0ELb1ELb0ELb1ELb1EEEEEEEEEvNT_6ParamsE)
        /*0194*/ 	.word	0x000000a8


	//----- nvinfo : EIATTR_FRAME_SIZE
	.align		4
.L_86:
        /*0198*/ 	.byte	0x04, 0x11
        /*019a*/ 	.short	(.L_88 - .L_87)
	.align		4
.L_87:
        /*019c*/ 	.word	index@(_ZN7cutlass13device_kernelIN5flash11enable_sm90INS1_16FlashAttnFwdSm90INS1_25CollectiveMainloopFwdSm90ILi2EN4cute5tupleIJNS5_1CILi1EEES8_S8_EEENS6_IJNS7_ILi128EEENS7_ILi96EEENS7_ILi64EEEEEELi256ENS_6half_tEfNS_4arch4Sm90ELb0ELb0ELb0ELb1ELb0ELb0ELb0ELb1ELb0ELb0ELb0ELb0EEENS1_21CollectiveEpilogueFwdINS6_IJSA_NS7_ILi256EEESB_EEES9_SE_SG_Li256ELb1ELb0ELb0ELb0EEENS1_36VarlenDynamicPersistentTileSchedulerILi128ELi96ELi256ELi32ELb0ELb0ELb1ELb0ELb1ELb1EEEEEEEEEvNT_6ParamsE)
        /*01a0*/ 	.word	0x00000030


	//----- nvinfo : EIATTR_REGCOUNT
	.align		4
.L_88:
        /*01a4*/ 	.byte	0x04, 0x2f
        /*01a6*/ 	.short	(.L_90 - .L_89)
	.align		4
.L_89:
        /*01a8*/ 	.word	index@(_ZN7cutlass13device_kernelIN5flash11enable_sm90INS1_16FlashAttnFwdSm90INS1_25CollectiveMainloopFwdSm90ILi2EN4cute5tupleIJNS5_1CILi1EEES8_S8_EEENS6_IJNS7_ILi128EEENS7_ILi96EEENS7_ILi64EEEEEELi256ENS_6half_tEfNS_4arch4Sm90ELb0ELb0ELb0ELb0ELb0ELb0ELb1ELb1ELb0ELb0ELb0ELb0EEENS1_21CollectiveEpilogueFwdINS6_IJSA_NS7_ILi256EEESB_EEES9_SE_SG_Li256ELb0ELb0ELb0ELb0EEENS1_29StaticPersistentTileSchedulerILb0EEEEEEEEEvNT_6ParamsE)
        /*01ac*/ 	.word	0x000000a8


	//----- nvinfo : EIATTR_FRAME_SIZE
	.align		4
.L_90:
        /*01b0*/ 	.byte	0x04, 0x11
        /*01b2*/ 	.short	(.L_92 - .L_91)
	.align		4
.L_91:
        /*01b4*/ 	.word	index@(_ZN7cutlass13device_kernelIN5flash11enable_sm90INS1_16FlashAttnFwdSm90INS1_25CollectiveMainloopFwdSm90ILi2EN4cute5tupleIJNS5_1CILi1EEES8_S8_EEENS6_IJNS7_ILi128EEENS7_ILi96EEENS7_ILi64EEEEEELi256ENS_6half_tEfNS_4arch4Sm90ELb0ELb0ELb0ELb0ELb0ELb0ELb1ELb1ELb0ELb0ELb0ELb0EEENS1_21CollectiveEpilogueFwdINS6_IJSA_NS7_ILi256EEESB_EEES9_SE_SG_Li256ELb0ELb0ELb0ELb0EEENS1_29StaticPersistentTileSchedulerILb0EEEEEEEEEvNT_6ParamsE)
        /*01b8*/ 	.word	0x00000020


	//----- nvinfo : EIATTR_REGCOUNT
	.align		4
.L_92:
        /*01bc*/ 	.byte	0x04, 0x2f
        /*01be*/ 	.short	(.L_94 - .L_93)
	.align		4
.L_93:
        /*01c0*/ 	.word	index@(_ZN7cutlass13device_kernelIN5flash11enable_sm90INS1_16FlashAttnFwdSm90INS1_25CollectiveMainloopFwdSm90ILi2EN4cute5tupleIJNS5_1CILi1EEES8_S8_EEENS6_IJNS7_ILi128EEENS7_ILi96EEENS7_ILi64EEEEEELi256ENS_6half_tEfNS_4arch4Sm90ELb0ELb0ELb0ELb0ELb0ELb0ELb0ELb1ELb0ELb0ELb0ELb0EEENS1_21CollectiveEpilogueFwdINS6_IJSA_NS7_ILi256EEESB_EEES9_SE_SG_Li256ELb0ELb0ELb0ELb0EEENS1_29StaticPersistentTileSchedulerILb0EEEEEEEEEvNT_6ParamsE)
        /*01c4*/ 	.word	0x000000a8


	//----- nvinfo : EIATTR_FRAME_SIZE
	.align		4
.L_94:
        /*01c8*/ 	.byte	0x04, 0x11
        /*01ca*/ 	.short	(.L_96 - .L_95)
	.align		4
.L_95:
        /*01cc*/ 	.word	index@(_ZN7cutlass13device_kernelIN5flash11enable_sm90INS1_16FlashAttnFwdSm90INS1_25CollectiveMainloopFwdSm90ILi2EN4cute5tupleIJNS5_1CILi1EEES8_S8_EEENS6_IJNS7_ILi128EEENS7_ILi96EEENS7_ILi64EEEEEELi256ENS_6half_tEfNS_4arch4Sm90ELb0ELb0ELb0ELb0ELb0ELb0ELb0ELb1ELb0ELb0ELb0ELb0EEENS1_21CollectiveEpilogueFwdINS6_IJSA_NS7_ILi256EEESB_EEES9_SE_SG_Li256ELb0ELb0ELb0ELb0EEENS1_29StaticPersistentTileSchedulerILb0EEEEEEEEEvNT_6ParamsE)
        /*01d0*/ 	.word	0x00000020


	//----- nvinfo : EIATTR_MIN_STACK_SIZE
	.align		4
.L_96:
        /*01d4*/ 	.byte	0x04, 0x12
        /*01d6*/ 	.short	(.L_98 - .L_97)
	.align		4
.L_97:
        /*01d8*/ 	.word	index@(_ZN7cutlass13device_kernelIN5flash11enable_sm90INS1_16FlashAttnFwdSm90INS1_25CollectiveMainloopFwdSm90ILi2EN4cute5tupleIJNS5_1CILi1EEES8_S8_EEENS6_IJNS7_ILi128EEENS7_ILi96EEENS7_ILi64EEEEEELi256ENS_6half_tEfNS_4arch4Sm90ELb0ELb0ELb0ELb0ELb0ELb0ELb0ELb1ELb0ELb0ELb0ELb0EEENS1_21CollectiveEpilogueFwdINS6_IJSA_NS7_ILi256EEESB_EEES9_SE_SG_Li256ELb0ELb0ELb0ELb0EEENS1_29StaticPersistentTileSchedulerILb0EEEEEEEEEvNT_6ParamsE)
        /*01dc*/ 	.word	0x00000020


	//----- nvinfo : EIATTR_MIN_STACK_SIZE
	.align		4
.L_98:
        /*01e0*/ 	.byte	0x04, 0x12
        /*01e2*/ 	.short	(.L_100 - .L_99)
	.align		4
.L_99:
        /*01e4*/ 	.word	index@(_ZN7cutlass13device_kernelIN5flash11enable_sm90INS1_16FlashAttnFwdSm90INS1_25CollectiveMainloopFwdSm90ILi2EN4cute5tupleIJNS5_1CILi1EEES8_S8_EEENS6_IJNS7_ILi128EEENS7_ILi96EEENS7_ILi64EEEEEELi256ENS_6half_tEfNS_4arch4Sm90ELb0ELb0ELb0ELb0ELb0ELb0ELb1ELb1ELb0ELb0ELb0ELb0EEENS1_21CollectiveEpilogueFwdINS6_IJSA_NS7_ILi256EEESB_EEES9_SE_SG_Li256ELb0ELb0ELb0ELb0EEENS1_29StaticPersistentTileSchedulerILb0EEEEEEEEEvNT_6ParamsE)
        /*01e8*/ 	.word	0x00000020


	//----- nvinfo : EIATTR_MIN_STACK_SIZE
	.align		4
.L_100:
        /*01ec*/ 	.byte	0x04, 0x12
        /*01ee*/ 	.short	(.L_102 - .L_101)
	.align		4
.L_101:
        /*01f0*/ 	.word	index@(_ZN7cutlass13device_kernelIN5flash11enable_sm90INS1_16FlashAttnFwdSm90INS1_25CollectiveMainloopFwdSm90ILi2EN4cute5tupleIJNS5_1CILi1EEES8_S8_EEENS6_IJNS7_ILi128EEENS7_ILi96EEENS7_ILi64EEEEEELi256ENS_6half_tEfNS_4arch4Sm90ELb0ELb0ELb0ELb1ELb0ELb0ELb0ELb1ELb0ELb0ELb0ELb0EEENS1_21CollectiveEpilogueFwdINS6_IJSA_NS7_ILi256EEESB_EEES9_SE_SG_Li256ELb1ELb0ELb0ELb0EEENS1_36VarlenDynamicPersistentTileSchedulerILi128ELi96ELi256ELi32ELb0ELb0ELb1ELb0ELb1ELb1EEEEEEEEEvNT_6ParamsE)
        /*01f4*/ 	.word	0x00000030


	//----- nvinfo : EIATTR_MIN_STACK_SIZE
	.align		4
.L_102:
        /*01f8*/ 	.byte	0x04, 0x12
        /*01fa*/ 	.short	(.L_104 - .L_103)
	.align		4
.L_103:
        /*01fc*/ 	.word	index@(_ZN7cutlass13device_kernelIN5flash11enable_sm90INS1_16FlashAttnFwdSm90INS1_25CollectiveMainloopFwdSm90ILi2EN4cute5tupleIJNS5_1CILi1EEES8_S8_EEENS6_IJNS7_ILi128EEENS7_ILi96EEENS7_ILi64EEEEEELi256ENS_6half_tEfNS_4arch4Sm90ELb0ELb0ELb0ELb1ELb0ELb1ELb0ELb1ELb0ELb0ELb0ELb0EEENS1_21CollectiveEpilogueFwdINS6_IJSA_NS7_ILi256EEESB_EEES9_SE_SG_Li256ELb1ELb0ELb0ELb0EEENS1_36VarlenDynamicPersistentTileSchedulerILi128ELi96ELi256ELi32ELb0ELb0ELb1ELb0ELb1ELb1EEEEEEEEEvNT_6ParamsE)
        /*0200*/ 	.word	0x00000038


	//----- nvinfo : EIATTR_MIN_STACK_SIZE
	.align		4
.L_104:
        /*0204*/ 	.byte	0x04, 0x12
        /*0206*/ 	.short	(.L_106 - .L_105)
	.align		4
.L_105:
        /*0208*/ 	.word	index@(_ZN7cutlass13device_kernelIN5flash11enable_sm90INS1_16FlashAttnFwdSm90INS1_25CollectiveMainloopFwdSm90ILi2EN4cute5tupleIJNS5_1CILi1EEES8_S8_EEENS6_IJNS7_ILi128EEENS7_ILi96EEENS7_ILi64EEEEEELi256ENS_6half_tEfNS_4arch4Sm90ELb0ELb0ELb0ELb1ELb0ELb0ELb1ELb1ELb0ELb0ELb0ELb0EEENS1_21CollectiveEpilogueFwdINS6_IJSA_NS7_ILi256EEESB_EEES9_SE_SG_Li256ELb1ELb0ELb0ELb0EEENS1_36VarlenDynamicPersistentTileSchedulerILi128ELi96ELi256ELi32ELb0ELb0ELb1ELb0ELb1ELb1EEEEEEEEEvNT_6ParamsE)
        /*020c*/ 	.word	0x00000030


	//----- nvinfo : EIATTR_MIN_STACK_SIZE
	.align		4
.L_106:
        /*0210*/ 	.byte	0x04, 0x12
        /*0212*/ 	.short	(.L_108 - .L_107)
	.align		4
.L_107:
        /*0214*/ 	.word	index@(_ZN7cutlass13device_kernelIN5flash11enable_sm90INS1_16FlashAttnFwdSm90INS1_25CollectiveMainloopFwdSm90ILi2EN4cute5tupleIJNS5_1CILi1EEES8_S8_EEENS6_IJNS7_ILi128EEENS7_ILi96EEENS7_ILi64EEEEEELi256ENS_6half_tEfNS_4arch4Sm90ELb0ELb0ELb0ELb1ELb0ELb1ELb1ELb1ELb0ELb0ELb0ELb0EEENS1_21CollectiveEpilogueFwdINS6_IJSA_NS7_ILi256EEESB_EEES9_SE_SG_Li256ELb1ELb0ELb0ELb0EEENS1_36VarlenDynamicPersistentTileSchedulerILi128ELi96ELi256ELi32ELb0ELb0ELb1ELb0ELb1ELb1EEEEEEEEEvNT_6ParamsE)
        /*0218*/ 	.word	0x00000088


	//----- nvinfo : EIATTR_MIN_STACK_SIZE
	.align		4
.L_108:
        /*021c*/ 	.byte	0x04, 0x12
        /*021e*/ 	.short	(.L_110 - .L_109)
	.align		4
.L_109:
        /*0220*/ 	.word	index@(_ZN7cutlass13device_kernelIN5flash11enable_sm90INS1_16FlashAttnFwdSm90INS1_25CollectiveMainloopFwdSm90ILi2EN4cute5tupleIJNS5_1CILi1EEES8_S8_EEENS6_IJNS7_ILi128EEENS7_ILi96EEENS7_ILi64EEEEEELi256ENS_6half_tEfNS_4arch4Sm90ELb0ELb1ELb0ELb0ELb0ELb0ELb0ELb1ELb0ELb0ELb0ELb0EEENS1_21CollectiveEpilogueFwdINS6_IJSA_NS7_ILi256EEESB_EEES9_SE_SG_Li256ELb0ELb0ELb0ELb0EEENS1_30DynamicPersistentTileSchedulerILi256ELi32ELb0ELb0ELb1EEEEEEEEEvNT_6ParamsE)
        /*0224*/ 	.word	0x00000000


	//----- nvinfo : EIATTR_MIN_STACK_SIZE
	.align		4
.L_110:
        /*0228*/ 	.byte	0x04, 0x12
        /*022a*/ 	.short	(.L_112 - .L_111)
	.align		4
.L_111:
        /*022c*/ 	.word	index@(_ZN7cutlass13device_kernelIN5flash11enable_sm90INS1_16FlashAttnFwdSm90INS1_25CollectiveMainloopFwdSm90ILi2EN4cute5tupleIJNS5_1CILi1EEES8_S8_EEENS6_IJNS7_ILi128EEENS7_ILi96EEENS7_ILi64EEEEEELi256ENS_6half_tEfNS_4arch4Sm90ELb0ELb1ELb0ELb0ELb0ELb0ELb1ELb1ELb0ELb0ELb0ELb0EEENS1_21CollectiveEpilogueFwdINS6_IJSA_NS7_ILi256EEESB_EEES9_SE_SG_Li256ELb0ELb0ELb0ELb0EEENS1_30DynamicPersistentTileSchedulerILi256ELi32ELb0ELb0ELb1EEEEEEEEEvNT_6ParamsE)
        /*0230*/ 	.word	0x00000470


	//----- nvinfo : EIATTR_MIN_STACK_SIZE
	.align		4
.L_112:
        /*0234*/ 	.byte	0x04, 0x12
        /*0236*/ 	.short	(.L_114 - .L_113)
	.align		4
.L_113:
        /*0238*/ 	.word	index@(_ZN7cutlass13device_kernelIN5flash11enable_sm90INS1_16FlashAttnFwdSm90INS1_25CollectiveMainloopFwdSm90ILi2EN4cute5tupleIJNS5_1CILi1EEES8_S8_EEENS6_IJNS7_ILi128EEENS7_ILi96EEENS7_ILi64EEEEEELi256ENS_6half_tEfNS_4arch4Sm90ELb0ELb1ELb0ELb1ELb0ELb0ELb0ELb1ELb0ELb0ELb0ELb0EEENS1_21CollectiveEpilogueFwdINS6_IJSA_NS7_ILi256EEESB_EEES9_SE_SG_Li256ELb1ELb0ELb0ELb0EEENS1_36VarlenDynamicPersistentTileSchedulerILi128ELi96ELi256ELi32ELb0ELb0ELb1ELb1ELb0ELb1EEEEEEEEEvNT_6ParamsE)
        /*023c*/ 	.word	0x00000020


	//----- nvinfo : EIATTR_MIN_STACK_SIZE
	.align		4
.L_114:
        /*0240*/ 	.byte	0x04, 0x12
        /*0242*/ 	.short	(.L_116 - .L_115)
	.align		4
.L_115:
        /*0244*/ 	.word	index@(_ZN7cutlass13device_kernelIN5flash11enable_sm90INS1_16FlashAttnFwdSm90INS1_25CollectiveMainloopFwdSm90ILi2EN4cute5tupleIJNS5_1CILi1EEES8_S8_EEENS6_IJNS7_ILi128EEENS7_ILi96EEENS7_ILi64EEEEEELi256ENS_6half_tEfNS_4arch4Sm90ELb0ELb1ELb0ELb1ELb0ELb1ELb0ELb1ELb0ELb0ELb0ELb0EEENS1_21CollectiveEpilogueFwdINS6_IJSA_NS7_ILi256EEESB_EEES9_SE_SG_Li256ELb1ELb0ELb0ELb0EEENS1_36VarlenDynamicPersistentTileSchedulerILi128ELi96ELi256ELi32ELb0ELb0ELb1ELb1ELb0ELb1EEEEEEEEEvNT_6ParamsE)
        /*0248*/ 	.word	0x00000030


	//----- nvinfo : EIATTR_MIN_STACK_SIZE
	.align		4
.L_116:
        /*024c*/ 	.byte	0x04, 0x12
        /*024e*/ 	.short	(.L_118 - .L_117)
	.align		4
.L_117:
        /*0250*/ 	.word	index@(_ZN7cutlass13device_kernelIN5flash11enable_sm90INS1_16FlashAttnFwdSm90INS1_25CollectiveMainloopFwdSm90ILi2EN4cute5tupleIJNS5_1CILi1EEES8_S8_EEENS6_IJNS7_ILi128EEENS7_ILi96EEENS7_ILi64EEEEEELi256ENS_6half_tEfNS_4arch4Sm90ELb0ELb1ELb0ELb1ELb0ELb0ELb1ELb1ELb0ELb0ELb0ELb0EEENS1_21CollectiveEpilogueFwdINS6_IJSA_NS7_ILi256EEESB_EEES9_SE_SG_Li256ELb1ELb0ELb0ELb0EEENS1_36VarlenDynamicPersistentTileSchedulerILi128ELi96ELi256ELi32ELb0ELb0ELb1ELb1ELb0ELb1EEEEEEEEEvNT_6ParamsE)
        /*0254*/ 	.word	0x00000480


	//----- nvinfo : EIATTR_MIN_STACK_SIZE
	.align		4
.L_118:
        /*0258*/ 	.byte	0x04, 0x12
        /*025a*/ 	.short	(.L_120 - .L_119)
	.align		4
.L_119:
        /*025c*/ 	.word	index@(_ZN7cutlass13device_kernelIN5flash11enable_sm90INS1_16FlashAttnFwdSm90INS1_25CollectiveMainloopFwdSm90ILi2EN4cute5tupleIJNS5_1CILi1EEES8_S8_EEENS6_IJNS7_ILi128EEENS7_ILi96EEENS7_ILi64EEEEEELi256ENS_6half_tEfNS_4arch4Sm90ELb0ELb1ELb0ELb1ELb0ELb1ELb1ELb1ELb0ELb0ELb0ELb0EEENS1_21CollectiveEpilogueFwdINS6_IJSA_NS7_ILi256EEESB_EEES9_SE_SG_Li256ELb1ELb0ELb0ELb0EEENS1_36VarlenDynamicPersistentTileSchedulerILi128ELi96ELi256ELi32ELb0ELb0ELb1ELb1ELb0ELb1EEEEEEEEEvNT_6ParamsE)
        /*0260*/ 	.word	0x00000490


	//----- nvinfo : EIATTR_MIN_STACK_SIZE
	.align		4
.L_120:
        /*0264*/ 	.byte	0x04, 0x12
        /*0266*/ 	.short	(.L_122 - .L_121)
	.align		4
.L_121:
        /*0268*/ 	.word	index@(_ZN7cutlass13device_kernelIN5flash11enable_sm90INS1_16FlashAttnFwdSm90INS1_25CollectiveMainloopFwdSm90ILi2EN4cute5tupleIJNS5_1CILi1EEES8_S8_EEENS6_IJNS7_ILi128EEENS7_ILi96EEENS7_ILi64EEEEEELi256ENS_6half_tEfNS_4arch4Sm90ELb1ELb0ELb0ELb0ELb0ELb0ELb0ELb1ELb0ELb0ELb0ELb0EEENS1_21CollectiveEpilogueFwdINS6_IJSA_NS7_ILi256EEESB_EEES9_SE_SG_Li256ELb0ELb0ELb0ELb0EEENS1_30DynamicPersistentTileSchedulerILi256ELi32ELb0ELb0ELb1EEEEEEEEEvNT_6ParamsE)
        /*026c*/ 	.word	0x00000000


	//----- nvinfo : EIATTR_MIN_STACK_SIZE
	.align		4
.L_122:
        /*0270*/ 	.byte	0x04, 0x12
        /*0272*/ 	.short	(.L_124 - .L_123)
	.align		4
.L_123:
        /*0274*/ 	.word	index@(_ZN7cutlass13device_kernelIN5flash11enable_sm90INS1_16FlashAttnFwdSm90INS1_25CollectiveMainloopFwdSm90ILi2EN4cute5tupleIJNS5_1CILi1EEES8_S8_EEENS6_IJNS7_ILi128EEENS7_ILi96EEENS7_ILi64EEEEEELi256ENS_6half_tEfNS_4arch4Sm90ELb1ELb0ELb0ELb0ELb0ELb0ELb1ELb1ELb0ELb0ELb0ELb0EEENS1_21CollectiveEpilogueFwdINS6_IJSA_NS7_ILi256EEESB_EEES9_SE_SG_Li256ELb0ELb0ELb0ELb0EEENS1_30DynamicPersistentTileSchedulerILi256ELi32ELb0ELb0ELb1EEEEEEEEEvNT_6ParamsE)
        /*0278*/ 	.word	0x00000010


	//----- nvinfo : EIATTR_MIN_STACK_SIZE
	.align		4
.L_124:
        /*027c*/ 	.byte	0x04, 0x12
        /*027e*/ 	.short	(.L_126 - .L_125)
	.align		4
.L_125:
        /*0280*/ 	.word	index@(_ZN7cutlass13device_kernelIN5flash11enable_sm90INS1_16FlashAttnFwdSm90INS1_25CollectiveMainloopFwdSm90ILi2EN4cute5tupleIJNS5_1CILi1EEES8_S8_EEENS6_IJNS7_ILi128EEENS7_ILi96EEENS7_ILi64EEEEEELi256ENS_6half_tEfNS_4arch4Sm90ELb1ELb0ELb0ELb1ELb0ELb0ELb0ELb1ELb0ELb0ELb0ELb0EEENS1_21CollectiveEpilogueFwdINS6_IJSA_NS7_ILi256EEESB_EEES9_SE_SG_Li256ELb1ELb0ELb0ELb0EEENS1_36VarlenDynamicPersistentTileSchedulerILi128ELi96ELi256ELi32ELb0ELb0ELb1ELb1ELb1ELb1EEEEEEEEEvNT_6ParamsE)
        /*0284*/ 	.word	0x00000028


	//----- nvinfo : EIATTR_MIN_STACK_SIZE
	.align		4
.L_126:
        /*0288*/ 	.byte	0x04, 0x12
        /*028a*/ 	.short	(.L_128 - .L_127)
	.align		4
.L_127:
        /*028c*/ 	.word	index@(_ZN7cutlass13device_kernelIN5flash11enable_sm90INS1_16FlashAttnFwdSm90INS1_25CollectiveMainloopFwdSm90ILi2EN4cute5tupleIJNS5_1CILi1EEES8_S8_EEENS6_IJNS7_ILi128EEENS7_ILi96EEENS7_ILi64EEEEEELi256ENS_6half_tEfNS_4arch4Sm90ELb1ELb0ELb0ELb1ELb0ELb1ELb0ELb1ELb0ELb0ELb0ELb0EEENS1_21CollectiveEpilogueFwdINS6_IJSA_NS7_ILi256EEESB_EEES9_SE_SG_Li256ELb1ELb0ELb0ELb0EEENS1_36VarlenDynamicPersistentTileSchedulerILi128ELi96ELi256ELi32ELb0ELb0ELb1ELb1ELb1ELb1EEEEEEEEEvNT_6ParamsE)
        /*0290*/ 	.word	0x00000030


	//----- nvinfo : EIATTR_MIN_STACK_SIZE
	.align		4
.L_128:
        /*0294*/ 	.byte	0x04, 0x12
        /*0296*/ 	.short	(.L_130 - .L_129)
	.align		4
.L_129:
        /*0298*/ 	.word	index@(_ZN7cutlass13device_kernelIN5flash11enable_sm90INS1_16FlashAttnFwdSm90INS1_25CollectiveMainloopFwdSm90ILi2EN4cute5tupleIJNS5_1CILi1EEES8_S8_EEENS6_IJNS7_ILi128EEENS7_ILi96EEENS7_ILi64EEEEEELi256ENS_6half_tEfNS_4arch4Sm90ELb1ELb0ELb0ELb1ELb0ELb0ELb1ELb1ELb0ELb0ELb0ELb0EEENS1_21CollectiveEpilogueFwdINS6_IJSA_NS7_ILi256EEESB_EEES9_SE_SG_Li256ELb1ELb0ELb0ELb0EEENS1_36VarlenDynamicPersistentTileSchedulerILi128ELi96ELi256ELi32ELb0ELb0ELb1ELb1ELb1ELb1EEEEEEEEEvNT_6ParamsE)
        /*029c*/ 	.word	0x00000028


	//----- nvinfo : EIATTR_MIN_STACK_SIZE
	.align		4
.L_130:
        /*02a0*/ 	.byte	0x04, 0x12
        /*02a2*/ 	.short	(.L_132 - .L_131)
	.align		4
.L_131:
        /*02a4*/ 	.word	index@(_ZN7cutlass13device_kernelIN5flash11enable_sm90INS1_16FlashAttnFwdSm90INS1_25CollectiveMainloopFwdSm90ILi2EN4cute5tupleIJNS5_1CILi1EEES8_S8_EEENS6_IJNS7_ILi128EEENS7_ILi96EEENS7_ILi64EEEEEELi256ENS_6half_tEfNS_4arch4Sm90ELb1ELb0ELb0ELb1ELb0ELb1ELb1ELb1ELb0ELb0ELb0ELb0EEENS1_21CollectiveEpilogueFwdINS6_IJSA_NS7_ILi256EEESB_EEES9_SE_SG_Li256ELb1ELb0ELb0ELb0EEENS1_36VarlenDynamicPersistentTileSchedulerILi128ELi96ELi256ELi32ELb0ELb0ELb1ELb1ELb1ELb1EEEEEEEEEvNT_6ParamsE)
        /*02a8*/ 	.word	0x00000060
.L_132:


//--------------------- .nv.compat                --------------------------
	.section	.nv.compat,"",@"SHT_CUDA_COMPAT_INFO"
	.align	4
        /*0000*/ 	.byte	0x02, 0x09, 0x01, 0x00, 0x02, 0x02, 0x04, 0x00, 0x02, 0x05, 0x05, 0x00, 0x03, 0x07, 0x01, 0x01
        /*0010*/ 	.byte	0x02, 0x03, 0x01, 0x00, 0x02, 0x06, 0x01, 0x00, 0x04, 0x0b, 0x08, 0x00, 0x00, 0x00, 0x00, 0x00
        /*0020*/ 	.byte	0x00, 0x00, 0x00, 0x00


//--------------------- .nv.info._ZN7cutlass13device_kernelIN5flash11enable_sm90INS1_16FlashAttnFwdSm90INS1_25CollectiveMainloopFwdSm90ILi2EN4cute5tupleIJNS5_1CILi1EEES8_S8_EEENS6_IJNS7_ILi128EEENS7_ILi96EEENS7_ILi64EEEEEELi256ENS_6half_tEfNS_4arch4Sm90ELb0ELb0ELb0ELb0ELb0ELb0ELb0ELb1ELb0ELb0ELb0ELb0EEENS1_21CollectiveEpilogueFwdINS6_IJSA_NS7_ILi256EEESB_EEES9_SE_SG_Li256ELb0ELb0ELb0ELb0EEENS1_29StaticPersistentTileSchedulerILb0EEEEEEEEEvNT_6ParamsE --------------------------
	.section	.nv.info._ZN7cutlass13device_kernelIN5flash11enable_sm90INS1_16FlashAttnFwdSm90INS1_25CollectiveMainloopFwdSm90ILi2EN4cute5tupleIJNS5_1CILi1EEES8_S8_EEENS6_IJNS7_ILi128EEENS7_ILi96EEENS7_ILi64EEEEEELi256ENS_6half_tEfNS_4arch4Sm90ELb0ELb0ELb0ELb0ELb0ELb0ELb0ELb1ELb0ELb0ELb0ELb0EEENS1_21CollectiveEpilogueFwdINS6_IJSA_NS7_ILi256EEESB_EEES9_SE_SG_Li256ELb0ELb0ELb0ELb0EEENS1_29StaticPersistentTileSchedulerILb0EEEEEEEEEvNT_6ParamsE,"",@"SHT_CUDA_INFO"
	.sectionflags	@""
	.align	4


	//----- nvinfo : EIATTR_CUDA_API_VERSION
	.align		4
        /*0000*/ 	.byte	0x04, 0x37
        /*0002*/ 	.short	(.L_134 - .L_133)
.L_133:
        /*0004*/ 	.word	0x00000082


	//----- nvinfo : EIATTR_KPARAM_INFO
	.align		4
.L_134:
        /*0008*/ 	.byte	0x04, 0x17
        /*000a*/ 	.short	(.L_136 - .L_135)
.L_135:
        /*000c*/ 	.word	0x00000000
        /*0010*/ 	.short	0x0000
        /*0012*/ 	.short	0x0070
        /*0014*/ 	.byte	0x00, 0xf0, 0x01, 0x2e


	//----- nvinfo : EIATTR_SPARSE_MMA_MASK
	.align		4
.L_136:
        /*0018*/ 	.byte	0x03, 0x50
        /*001a*/ 	.short	0x0000


	//----- nvinfo : EIATTR_MAXREG_COUNT
	.align		4
        /*001c*/ 	.byte	0x03, 0x1b
        /*001e*/ 	.short	0x00a8


	//----- nvinfo : EIATTR_NUM_BARRIERS
	.align		4
        /*0020*/ 	.byte	0x02, 0x4c
        /*0022*/ 	.byte	0x10
	.zero		1


	//----- nvinfo : EIATTR_EXTERNS
	.align		4
        /*0024*/ 	.byte	0x04, 0x0f
        /*0026*/ 	.short	(.L_138 - .L_137)


	//   ....[0]....
	.align		4
.L_137:
        /*0028*/ 	.word	index@(__assertfail)


	//----- nvinfo : EIATTR_ANNOTATIONS
	.align		4
.L_138:
        /*002c*/ 	.byte	0x04, 0x55
        /*002e*/ 	.short	(.L_140 - .L_139)


	//   ....[0]....
.L_139:
        /*0030*/ 	.word	0x00000001
        /*0034*/ 	.byte	0x80, 0x63, 0x00, 0x00, 0x01, 0x00, 0x00, 0x00, 0x90, 0x63, 0x00, 0x00, 0x01, 0x00, 0x00, 0x00
        /* <DEDUP_REMOVED lines=10> */
        /*00e4*/ 	.byte	0x60, 0x8b, 0x00, 0x00


	//----- nvinfo : EIATTR_MERCURY_ISA_VERSION
	.align		4
.L_140:
        /*00e8*/ 	.byte	0x03, 0x5f
        /*00ea*/ 	.short	0x0101


	//----- nvinfo : EIATTR_INT_WARP_WIDE_INSTR_OFFSETS
	.align		4
        /*00ec*/ 	.byte	0x04, 0x31
        /*00ee*/ 	.short	(.L_142 - .L_141)


	//   ....[0]....
.L_141:
        /*00f0*/ 	.word	0x00000190


	//   ....[1]....
        /*00f4*/ 	.word	0x000001c0


	//   ....[2]....
        /*00f8*/ 	.word	0x000001d0


	//   ....[3]....
        /*00fc*/ 	.word	0x00006a90


	//   ....[4]....
        /*0100*/ 	.word	0x00006ac0


	//----- nvinfo : EIATTR_COOP_GROUP_MASK_REGIDS
	.align		4
.L_142:
        /*0104*/ 	.byte	0x04, 0x29
        /*0106*/ 	.short	(.L_144 - .L_143)


	//   ....[0]....
.L_143:
        /*0108*/ 	.word	0xffffffff


	//   ....[1]....
        /*010c*/ 	.word	0xffffffff


	//   ....[2]....
        /*0110*/ 	.word	0xffffffff


	//   ....[3]....
        /*0114*/ 	.word	0xffffffff


	//   ....[4]....
        /*0118*/ 	.word	0xffffffff


	//   ....[5]....
        /*011c*/ 	.word	0xffffffff


	//   ....[6]....
        /*0120*/ 	.word	0xffffffff


	//   ....[7]....
        /*0124*/ 	.word	0xffffffff


	//   ....[8]....
        /*0128*/ 	.word	0xffffffff


	//   ....[9]....
        /*012c*/ 	.word	0xffffffff


	//   ....[10]....
        /*0130*/ 	.word	0xffffffff


	//   ....[11]....
        /*0134*/ 	.word	0xffffffff


	//   ....[12]....
        /*0138*/ 	.word	0xffffffff


	//   ....[13]....
        /*013c*/ 	.word	0xffffffff


	//   ....[14]....
        /*0140*/ 	.word	0xffffffff


	//   ....[15]....
        /*0144*/ 	.word	0xffffffff


	//   ....[16]....
        /*0148*/ 	.word	0xffffffff


	//   ....[17]....
        /*014c*/ 	.word	0xffffffff


	//   ....[18]....
        /*0150*/ 	.word	0xffffffff


	//   ....[19]....
        /*0154*/ 	.word	0xffffffff


	//   ....[20]....
        /*0158*/ 	.word	0xffffffff


	//   ....[21]....
        /*015c*/ 	.word	0xffffffff


	//   ....[22]....
        /*0160*/ 	.word	0xffffffff


	//   ....[23]....
        /*0164*/ 	.word	0x0500000f


	//   ....[24]....
        /*0168*/ 	.word	0x0500000f


	//----- nvinfo : EIATTR_COOP_GROUP_INSTR_OFFSETS
	.align		4
.L_144:
        /*016c*/ 	.byte	0x04, 0x28
        /*016e*/ 	.short	(.L_146 - .L_145)


	//   ....[0]....
.L_145:
        /*0170*/ 	.word	0x00000070


	//   ....[1]....
        /*0174*/ 	.word	0x000001a0


	//   ....[2]....
        /*0178*/ 	.word	0x000001f0


	//   ....[3]....
        /*017c*/ 	.word	0x000003e0


	//   ....[4]....
        /*0180*/ 	.word	0x00000540


	//   ....[5]....
        /*0184*/ 	.word	0x00000660


	//   ....[6]....
        /*0188*/ 	.word	0x000007c0


	//   ....[7]....
        /*018c*/ 	.word	0x00000d40


	//   ....[8]....
        /*0190*/ 	.word	0x00001a10


	//   ....[9]....
        /*0194*/ 	.word	0x00001a60


	//   ....[10]....
        /*0198*/ 	.word	0x00001ec0


	//   ....[11]....
        /*019c*/ 	.word	0x00001f40


	//   ....[12]....
        /*01a0*/ 	.word	0x00002f60


	//   ....[13]....
        /*01a4*/ 	.word	0x00002f90


	//   ....[14]....
        /*01a8*/ 	.word	0x00003320


	//   ....[15]....
        /*01ac*/ 	.word	0x000034f0


	//   ....[16]....
        /*01b0*/ 	.word	0x00004810


	//   ....[17]....
        /*01b4*/ 	.word	0x00004850


	//   ....[18]....
        /*01b8*/ 	.word	0x000049e0


	//   ....[19]....
        /*01bc*/ 	.word	0x00004a20


	//   ....[20]....
        /*01c0*/ 	.word	0x00005f60


	//   ....[21]....
        /*01c4*/ 	.word	0x00006290


	//   ....[22]....
        /*01c8*/ 	.word	0x00008c60


	//   ....[23]....
        /*01cc*/ 	.word	0x00009150


	//   ....[24]....
        /*01d0*/ 	.word	0x000095f0


	//----- nvinfo : EIATTR_REG_RECONFIG
	.align		4
.L_146:
        /*01d4*/ 	.byte	0x01, 0x54
	.zero		2


	//----- nvinfo : EIATTR_SYSCALL_OFFSETS
	.align		4
        /*01d8*/ 	.byte	0x04, 0x46
        /*01da*/ 	.short	(.L_148 - .L_147)


	//   ....[0]....
.L_147:
        /*01dc*/ 	.word	0x00001070


	//   ....[1]....
        /*01e0*/ 	.word	0x000066f0


	//   ....[2]....
        /*01e4*/ 	.word	0x00006830


	//   ....[3]....
        /*01e8*/ 	.word	0x00006930


	//----- nvinfo : EIATTR_MBARRIER_INSTR_OFFSETS
	.align		4
.L_148:
        /*01ec*/ 	.byte	0x04, 0x39
        /*01ee*/ 	.short	(.L_150 - .L_149)


	//   ....[0]....
.L_149:
        /*01f0*/ 	.word	0x00000290
        /*01f4*/ 	.word	0x000000ff
        /*01f8*/ 	.word	0x00022800
        /*01fc*/ 	.short	0x0100
        /*01fe*/ 	.byte	0x06
	.zero		1


	//   ....[1]....
        /*0200*/ 	.word	0x000002a0
        /*0204*/ 	.word	0x000000ff
        /*0208*/ 	.word	0x00022820
        /*020c*/ 	.short	0x0100
        /*020e*/ 	.byte	0x06
	.zero		1


	//   ....[2]....
        /*0210*/ 	.word	0x00000390
        /*0214*/ 	.word	0x000000ff
        /*0218*/ 	.word	0x00022830
        /*021c*/ 	.short	0x0100
        /*021e*/ 	.byte	0x08
	.zero		1


	//   ....[3]....
        /*0220*/ 	.word	0x000003a0
        /*0224*/ 	.word	0x000000ff
        /*0228*/ 	.word	0x00022840
        /*022c*/ 	.short	0x0100
        /*022e*/ 	.byte	0x08
	.zero		1


	//   ....[4]....
        /*0230*/ 	.word	0x000003b0
        /*0234*/ 	.word	0x000000ff
        /*0238*/ 	.word	0x00022838
        /*023c*/ 	.short	0x0100
        /*023e*/ 	.byte	0x08
	.zero		1


	//   ....[5]....
        /*0240*/ 	.word	0x000003c0
        /*0244*/ 	.word	0x000000ff
        /*0248*/ 	.word	0x00022848
        /*024c*/ 	.short	0x0100
        /*024e*/ 	.byte	0x08
	.zero		1


	//   ....[6]....
        /*0250*/ 	.word	0x000004f0
        /*0254*/ 	.word	0x000000ff
        /*0258*/ 	.word	0x00022850
        /*025c*/ 	.short	0x0100
        /*025e*/ 	.byte	0x08
	.zero		1


	//   ....[7]....
        /*0260*/ 	.word	0x00000500
        /*0264*/ 	.word	0x000000ff
        /*0268*/ 	.word	0x00022860
        /*026c*/ 	.short	0x0100
        /*026e*/ 	.byte	0x08
	.zero		1


	//   ....[8]....
        /*0270*/ 	.word	0x00000510
        /*0274*/ 	.word	0x000000ff
        /*0278*/ 	.word	0x00022858
        /*027c*/ 	.short	0x0100
        /*027e*/ 	.byte	0x08
	.zero		1


	//   ....[9]....
        /*0280*/ 	.word	0x00000520
        /*0284*/ 	.word	0x000000ff
        /*0288*/ 	.word	0x00022868
        /*028c*/ 	.short	0x0100
        /*028e*/ 	.byte	0x08
	.zero		1


	//   ....[10]....
        /*0290*/ 	.word	0x00000610
        /*0294*/ 	.word	0x000000ff
        /*0298*/ 	.word	0x00022870
        /*029c*/ 	.short	0x0100
        /*029e*/ 	.byte	0x06
	.zero		1


	//   ....[11]....
        /*02a0*/ 	.word	0x00000620
        /*02a4*/ 	.word	0x000000ff
        /*02a8*/ 	.word	0x00022880
        /*02ac*/ 	.short	0x0100
        /*02ae*/ 	.byte	0x06
	.zero		1


	//   ....[12]....
        /*02b0*/ 	.word	0x00000630
        /*02b4*/ 	.word	0x000000ff
        /*02b8*/ 	.word	0x00022878
        /*02bc*/ 	.short	0x0100
        /*02be*/ 	.byte	0x06
	.zero		1


	//   ....[13]....
        /*02c0*/ 	.word	0x00000640
        /*02c4*/ 	.word	0x000000ff
        /*02c8*/ 	.word	0x00022888
        /*02cc*/ 	.short	0x0100
        /*02ce*/ 	.byte	0x06
	.zero		1


	//   ....[14]....
        /*02d0*/ 	.word	0x00000770
        /*02d4*/ 	.word	0x000000ff
        /*02d8*/ 	.word	0x00022890
        /*02dc*/ 	.short	0x0100
        /*02de*/ 	.byte	0x08
	.zero		1


	//   ....[15]....
        /*02e0*/ 	.word	0x00000780
        /*02e4*/ 	.word	0x000000ff
        /*02e8*/ 	.word	0x000228a0
        /*02ec*/ 	.short	0x0100
        /*02ee*/ 	.byte	0x08
	.zero		1


	//   ....[16]....
        /*02f0*/ 	.word	0x00000790
        /*02f4*/ 	.word	0x000000ff
        /*02f8*/ 	.word	0x00022898
        /*02fc*/ 	.short	0x0100
        /*02fe*/ 	.byte	0x08
	.zero		1


	//   ....[17]....
        /*0300*/ 	.word	0x000007a0
        /*0304*/ 	.word	0x000000ff
        /*0308*/ 	.word	0x000228a8
        /*030c*/ 	.short	0x0100
        /*030e*/ 	.byte	0x08
	.zero		1


	//   ....[18]....
        /*0310*/ 	.word	0x000008d0
        /*0314*/ 	.word	0x000000ff
        /*0318*/ 	.word	0x000228b0
        /*031c*/ 	.short	0x0100
        /*031e*/ 	.byte	0x08
	.zero		1


	//   ....[19]....
        /*0320*/ 	.word	0x000008e0
        /*0324*/ 	.word	0x000000ff
        /*0328*/ 	.word	0x000228c0
        /*032c*/ 	.short	0x0100
        /*032e*/ 	.byte	0x08
	.zero		1


	//   ....[20]....
        /*0330*/ 	.word	0x000008f0
        /*0334*/ 	.word	0x000000ff
        /*0338*/ 	.word	0x000228b8
        /*033c*/ 	.short	0x0100
        /*033e*/ 	.byte	0x08
	.zero		1


	//   ....[21]....
        /*0340*/ 	.word	0x00000900
        /*0344*/ 	.word	0x000000ff
        /*0348*/ 	.word	0x000228c8
        /*034c*/ 	.short	0x0100
        /*034e*/ 	.byte	0x08
	.zero		1


	//   ....[22]....
        /*0350*/ 	.word	0x000010c0
        /*0354*/ 	.word	0x000000ff
        /*0358*/ 	.word	0x00022800
        /*035c*/ 	.short	0x010a
        /*035e*/ 	.byte	0x2e
	.zero		1


	//   ....[23]....
        /*0360*/ 	.word	0x00001170
        /*0364*/ 	.word	0x000000ff
        /*0368*/ 	.word	0x00022830
        /*036c*/ 	.short	0x010a
        /*036e*/ 	.byte	0x15
	.zero		1


	//   ....[24]....
        /*0370*/ 	.word	0x000011b0
        /*0374*/ 	.word	0x000000ff
        /*0378*/ 	.word	0x00022830
        /*037c*/ 	.short	0x010a
        /*037e*/ 	.byte	0x15
	.zero		1


	//   ....[25]....
        /*0380*/ 	.word	0x00002360
        /*0384*/ 	.word	0x00000004
        /*0388*/ 	.word	0x00000000
        /*038c*/ 	.short	0x0101
        /*038e*/ 	.byte	0x3f
	.zero		1


	//   ....[26]....
        /*0390*/ 	.word	0x00002790
        /*0394*/ 	.word	0x000000ff
        /*0398*/ 	.word	0x00022850
        /*039c*/ 	.short	0x010a
        /*039e*/ 	.byte	0x15
	.zero		1


	//   ....[27]....
        /*03a0*/ 	.word	0x000027d0
        /*03a4*/ 	.word	0x000000ff
        /*03a8*/ 	.word	0x00022850
        /*03ac*/ 	.short	0x010a
        /*03ae*/ 	.byte	0x15
	.zero		1


	//   ....[28]....
        /*03b0*/ 	.word	0x00002ac0
        /*03b4*/ 	.word	0x00000008
        /*03b8*/ 	.word	0x00000000
        /*03bc*/ 	.short	0x0101
        /*03be*/ 	.byte	0x3f
	.zero		1


	//   ....[29]....
        /*03c0*/ 	.word	0x00002c10
        /*03c4*/ 	.word	0x000000ff
        /*03c8*/ 	.word	0x00022830
        /*03cc*/ 	.short	0x010a
        /*03ce*/ 	.byte	0x17
	.zero		1


	//   ....[30]....
        /*03d0*/ 	.word	0x00002c60
        /*03d4*/ 	.word	0x000000ff
        /*03d8*/ 	.word	0x00022830
        /*03dc*/ 	.short	0x010a
        /*03de*/ 	.byte	0x17
	.zero		1


	//   ....[31]....
        /*03e0*/ 	.word	0x000038a0
        /*03e4*/ 	.word	0x0000009a
        /*03e8*/ 	.word	0x00000000
        /*03ec*/ 	.short	0x0101
        /*03ee*/ 	.byte	0x3f
	.zero		1


	//   ....[32]....
        /*03f0*/ 	.word	0x000044e0
        /*03f4*/ 	.word	0x000000ff
        /*03f8*/ 	.word	0x00022850
        /*03fc*/ 	.short	0x010a
        /*03fe*/ 	.byte	0x17
	.zero		1


	//   ....[33]....
        /*0400*/ 	.word	0x00004530
        /*0404*/ 	.word	0x000000ff
        /*0408*/ 	.word	0x00022850
        /*040c*/ 	.short	0x010a
        /*040e*/ 	.byte	0x17
	.zero		1


	//   ....[34]....
        /*0410*/ 	.word	0x000047f0
        /*0414*/ 	.word	0x000000b7
        /*0418*/ 	.word	0x00000000
        /*041c*/ 	.short	0x0101
        /*041e*/ 	.byte	0x3f
	.zero		1


	//   ....[35]....
        /*0420*/ 	.word	0x000061a0
        /*0424*/ 	.word	0x000000ff
        /*0428*/ 	.word	0x00000000
        /*042c*/ 	.short	0x0101
        /*042e*/ 	.byte	0x06
	.zero		1


	//   ....[36]....
        /*0430*/ 	.word	0x00006e10
        /*0434*/ 	.word	0x00000005
        /*0438*/ 	.word	0x00022840
        /*043c*/ 	.short	0x010a
        /*043e*/ 	.byte	0x3f
	.zero		1


	//   ....[37]....
        /*0440*/ 	.word	0x000071a0
        /*0444*/ 	.word	0x0000000a
        /*0448*/ 	.word	0x00022820
        /*044c*/ 	.short	0x010a
        /*044e*/ 	.byte	0x3f
	.zero		1


	//   ....[38]....
        /*0450*/ 	.word	0x00007270
        /*0454*/ 	.word	0x00000008
        /*0458*/ 	.word	0x00022860
        /*045c*/ 	.short	0x010a
        /*045e*/ 	.byte	0x3f
	.zero		1


	//   ....[39]....
        /*0460*/ 	.word	0x00007820
        /*0464*/ 	.word	0x00000002
        /*0468*/ 	.word	0x00022840
        /*046c*/ 	.short	0x010a
        /*046e*/ 	.byte	0x3f
	.zero		1


	//   ....[40]....
        /*0470*/ 	.word	0x000079e0
        /*0474*/ 	.word	0x00000002
        /*0478*/ 	.word	0x00022860
        /*047c*/ 	.short	0x010a
        /*047e*/ 	.byte	0x3f
	.zero		1


	//   ....[41]....
        /*0480*/ 	.word	0x00007f30
        /*0484*/ 	.word	0x00000003
        /*0488*/ 	.word	0x00022840
        /*048c*/ 	.short	0x010a
        /*048e*/ 	.byte	0x3f
	.zero		1


	//   ....[42]....
        /*0490*/ 	.word	0x000080f0
        /*0494*/ 	.word	0x00000003
        /*0498*/ 	.word	0x00022860
        /*049c*/ 	.short	0x010a
        /*049e*/ 	.byte	0x3f
	.zero		1


	//   ....[43]....
        /*04a0*/ 	.word	0x000085e0
        /*04a4*/ 	.word	0x00000003
        /*04a8*/ 	.word	0x00022840
        /*04ac*/ 	.short	0x010a
        /*04ae*/ 	.byte	0x3f
	.zero		1


	//   ....[44]....
        /*04b0*/ 	.word	0x000087a0
        /*04b4*/ 	.word	0x00000003
        /*04b8*/ 	.word	0x00022860
        /*04bc*/ 	.short	0x010a
        /*04be*/ 	.byte	0x3f
	.zero		1


	//   ....[45]....
        /*04c0*/ 	.word	0x00008be0
        /*04c4*/ 	.word	0x00000000
        /*04c8*/ 	.word	0x00022820
        /*04cc*/ 	.short	0x010a
        /*04ce*/ 	.byte	0x3f
	.zero		1


	//   ....[46]....
        /*04d0*/ 	.word	0x00008d80
        /*04d4*/ 	.word	0x00000006
        /*04d8*/ 	.word	0x00000000
        /*04dc*/ 	.short	0x010a
        /*04de*/ 	.byte	0x3f
	.zero		1


	//   ....[47]....
        /*04e0*/ 	.word	0x00008df0
        /*04e4*/ 	.word	0x00000003
        /*04e8*/ 	.word	0x00000000
        /*04ec*/ 	.short	0x010a
        /*04ee*/ 	.byte	0x3f
	.zero		1


	//   ....[48]....
        /*04f0*/ 	.word	0x00008e50
        /*04f4*/ 	.word	0x00000010
        /*04f8*/ 	.word	0x00000000
        /*04fc*/ 	.short	0x010a
        /*04fe*/ 	.byte	0x3f
	.zero		1


	//   ....[49]....
        /*0500*/ 	.word	0x00008e80
        /*0504*/ 	.word	0x00000003
        /*0508*/ 	.word	0x00000000
        /*050c*/ 	.short	0x010a
        /*050e*/ 	.byte	0x3f
	.zero		1


	//   ....[50]....
        /*0510*/ 	.word	0x00008ef0
        /*0514*/ 	.word	0x00000003
        /*0518*/ 	.word	0x00022800
        /*051c*/ 	.short	0x010a
        /*051e*/ 	.byte	0x3f
	.zero		1


	//   ....[51]....
        /*0520*/ 	.word	0x00008f50
        /*0524*/ 	.word	0x00000000
        /*0528*/ 	.word	0x00022830
        /*052c*/ 	.short	0x010a
        /*052e*/ 	.byte	0x3f
	.zero		1


	//   ....[52]....
        /*0530*/ 	.word	0x00008fa0
        /*0534*/ 	.word	0x00000008
        /*0538*/ 	.word	0x00022850
        /*053c*/ 	.short	0x010a
        /*053e*/ 	.byte	0x3f
	.zero		1


	//   ....[53]....
        /*0540*/ 	.word	0x00009010
        /*0544*/ 	.word	0x00000000
        /*0548*/ 	.word	0x00022830
        /*054c*/ 	.short	0x010a
        /*054e*/ 	.byte	0x3f
	.zero		1


	//   ....[54]....
        /*0550*/ 	.word	0x00009070
        /*0554*/ 	.word	0x000000b7
        /*0558*/ 	.word	0x00022850
        /*055c*/ 	.short	0x010a
        /*055e*/ 	.byte	0x3f
	.zero		1


	//   ....[55]....
        /*0560*/ 	.word	0x00009210
        /*0564*/ 	.word	0x00000005
        /*0568*/ 	.word	0x00022840
        /*056c*/ 	.short	0x010a
        /*056e*/ 	.byte	0x3f
	.zero		1


	//   ....[56]....
        /*0570*/ 	.word	0x00009290
        /*0574*/ 	.word	0x00000008
        /*0578*/ 	.word	0x00022820
        /*057c*/ 	.short	0x010a
        /*057e*/ 	.byte	0x3f
	.zero		1


	//   ....[57]....
        /*0580*/ 	.word	0x000092e0
        /*0584*/ 	.word	0x00000008
        /*0588*/ 	.word	0x00022860
        /*058c*/ 	.short	0x010a
        /*058e*/ 	.byte	0x3f
	.zero		1


	//   ....[58]....
        /*0590*/ 	.word	0x00009330
        /*0594*/ 	.word	0x00000002
        /*0598*/ 	.word	0x00022840
        /*059c*/ 	.short	0x010a
        /*059e*/ 	.byte	0x3f
	.zero		1


	//   ....[59]....
        /*05a0*/ 	.word	0x00009380
        /*05a4*/ 	.word	0x00000002
        /*05a8*/ 	.word	0x00022860
        /*05ac*/ 	.short	0x010a
        /*05ae*/ 	.byte	0x3f
	.zero		1


	//   ....[60]....
        /*05b0*/ 	.word	0x000093d0
        /*05b4*/ 	.word	0x00000003
        /*05b8*/ 	.word	0x00022840
        /*05bc*/ 	.short	0x010a
        /*05be*/ 	.byte	0x3f
	.zero		1


	//   ....[61]....
        /*05c0*/ 	.word	0x00009420
        /*05c4*/ 	.word	0x00000003
        /*05c8*/ 	.word	0x00022860
        /*05cc*/ 	.short	0x010a
        /*05ce*/ 	.byte	0x3f
	.zero		1


	//   ....[62]....
        /*05d0*/ 	.word	0x00009470
        /*05d4*/ 	.word	0x00000003
        /*05d8*/ 	.word	0x00022840
        /*05dc*/ 	.short	0x010a
        /*05de*/ 	.byte	0x3f
	.zero		1


	//   ....[63]....
        /*05e0*/ 	.word	0x000094c0
        /*05e4*/ 	.word	0x00000003
        /*05e8*/ 	.word	0x00022860
        /*05ec*/ 	.short	0x010a
        /*05ee*/ 	.byte	0x3f
	.zero		1


	//   ....[64]....
        /*05f0*/ 	.word	0x00009510
        /*05f4*/ 	.word	0x00000000
        /*05f8*/ 	.word	0x00022820
        /*05fc*/ 	.short	0x010a
        /*05fe*/ 	.byte	0x3f
	.zero		1


	//   ....[65]....
        /*0600*/ 	.word	0x000096b0
        /*0604*/ 	.word	0x00000006
        /*0608*/ 	.word	0x00000000
        /*060c*/ 	.short	0x010a
        /*060e*/ 	.byte	0x3f
	.zero		1


	//   ....[66]....
        /*0610*/ 	.word	0x00009700
        /*0614*/ 	.word	0x00000003
        /*0618*/ 	.word	0x00000000
        /*061c*/ 	.short	0x010a
        /*061e*/ 	.byte	0x3f
	.zero		1


	//   ....[67]....
        /*0620*/ 	.word	0x00009750
        /*0624*/ 	.word	0x00000010
        /*0628*/ 	.word	0x00000000
        /*062c*/ 	.short	0x010a
        /*062e*/ 	.byte	0x3f
	.zero		1


	//----- nvinfo : EIATTR_NUM_MBARRIERS
	.align		4
.L_150:
        /*0630*/ 	.byte	0x03, 0x38
        /*0632*/ 	.short	0x0016


	//----- nvinfo : EIATTR_EXIT_INSTR_OFFSETS
	.align		4
        /*0634*/ 	.byte	0x04, 0x1c
        /*0636*/ 	.short	(.L_152 - .L_151)


	//   ....[0]....
.L_151:
        /*0638*/ 	.word	0x00000a30


	//   ....[1]....
        /*063c*/ 	.word	0x00006250


	//   ....[2]....
        /*0640*/ 	.word	0x000062b0


	//   ....[3]....
        /*0644*/ 	.word	0x00008ed0


	//----- nvinfo : EIATTR_MAX_THREADS
	.align		4
.L_152:
        /*0648*/ 	.byte	0x04, 0x05
        /*064a*/ 	.short	(.L_154 - .L_153)
.L_153:
        /*064c*/ 	.word	0x00000180
        /*0650*/ 	.word	0x00000001
        /*0654*/ 	.word	0x00000001


	//----- nvinfo : EIATTR_CRS_STACK_SIZE
	.align		4
.L_154:
        /*0658*/ 	.byte	0x04, 0x1e
        /*065a*/ 	.short	(.L_156 - .L_155)
.L_155:
        /*065c*/ 	.word	0x00000000


	//----- nvinfo : EIATTR_CBANK_PARAM_SIZE
	.align		4
.L_156:
        /*0660*/ 	.byte	0x03, 0x19
        /*0662*/ 	.short	0x0bf0


	//----- nvinfo : EIATTR_PARAM_CBANK
	.align		4
        /*0664*/ 	.byte	0x04, 0x0a
        /*0666*/ 	.short	(.L_158 - .L_157)
	.align		4
.L_157:
        /*0668*/ 	.word	index@(.nv.constant0._ZN7cutlass13device_kernelIN5flash11enable_sm90INS1_16FlashAttnFwdSm90INS1_25CollectiveMainloopFwdSm90ILi2EN4cute5tupleIJNS5_1CILi1EEES8_S8_EEENS6_IJNS7_ILi128EEENS7_ILi96EEENS7_ILi64EEEEEELi256ENS_6half_tEfNS_4arch4Sm90ELb0ELb0ELb0ELb0ELb0ELb0ELb0ELb1ELb0ELb0ELb0ELb0EEENS1_21CollectiveEpilogueFwdINS6_IJSA_NS7_ILi256EEESB_EEES9_SE_SG_Li256ELb0ELb0ELb0ELb0EEENS1_29StaticPersistentTileSchedulerILb0EEEEEEEEEvNT_6ParamsE)
        /*066c*/ 	.short	0x0210
        /*066e*/ 	.short	0x0bf0


	//----- nvinfo : EIATTR_SW_WAR
	.align		4
.L_158:
        /*0670*/ 	.byte	0x04, 0x36
        /*0672*/ 	.short	(.L_160 - .L_159)
.L_159:
        /*0674*/ 	.word	0x00000008
.L_160:


//--------------------- .nv.info._ZN7cutlass13device_kernelIN5flash11enable_sm90INS1_16FlashAttnFwdSm90INS1_25CollectiveMainloopFwdSm90ILi2EN4cute5tupleIJNS5_1CILi1EEES8_S8_EEENS6_IJNS7_ILi128EEENS7_ILi96EEENS7_ILi64EEEEEELi256ENS_6half_tEfNS_4arch4Sm90ELb0ELb0ELb0ELb0ELb0ELb0ELb1ELb1ELb0ELb0ELb0ELb0EEENS1_21CollectiveEpilogueFwdINS6_IJSA_NS7_ILi256EEESB_EEES9_SE_SG_Li256ELb0ELb0ELb0ELb0EEENS1_29StaticPersistentTileSchedulerILb0EEEEEEEEEvNT_6ParamsE --------------------------
	.section	.nv.info._ZN7cutlass13device_kernelIN5flash11enable_sm90INS1_16FlashAttnFwdSm90INS1_25CollectiveMainloopFwdSm90ILi2EN4cute5tupleIJNS5_1CILi1EEES8_S8_EEENS6_IJNS7_ILi128EEENS7_ILi96EEENS7_ILi64EEEEEELi256ENS_6half_tEfNS_4arch4Sm90ELb0ELb0ELb0ELb0ELb0ELb0ELb1ELb1ELb0ELb0ELb0ELb0EEENS1_21CollectiveEpilogueFwdINS6_IJSA_NS7_ILi256EEESB_EEES9_SE_SG_Li256ELb0ELb0ELb0ELb0EEENS1_29StaticPersistentTileSchedulerILb0EEEEEEEEEvNT_6ParamsE,"",@"SHT_CUDA_INFO"
	.sectionflags	@""
	.align	4


	//----- nvinfo : EIATTR_CUDA_API_VERSION
	.align		4
        /*0000*/ 	.byte	0x04, 0x37
        /*0002*/ 	.short	(.L_162 - .L_161)
.L_161:
        /*0004*/ 	.word	0x00000082


	//----- nvinfo : EIATTR_KPARAM_INFO
	.align		4
.L_162:
        /*0008*/ 	.byte	0x04, 0x17
        /*000a*/ 	.short	(.L_164 - .L_163)
.L_163:
        /*000c*/ 	.word	0x00000000
        /*0010*/ 	.short	0x0000
        /*0012*/ 	.short	0x0070
        /*0014*/ 	.byte	0x00, 0xf0, 0x01, 0x32


	//----- nvinfo : EIATTR_SPARSE_MMA_MASK
	.align		4
.L_164:
        /*0018*/ 	.byte	0x03, 0x50
        /*001a*/ 	.short	0x0000


	//----- nvinfo : EIATTR_MAXREG_COUNT
	.align		4
        /*001c*/ 	.byte	0x03, 0x1b
        /*001e*/ 	.short	0x00a8


	//----- nvinfo : EIATTR_NUM_BARRIERS
	.align		4
        /*0020*/ 	.byte	0x02, 0x4c
        /*0022*/ 	.byte	0x10
	.zero		1


	//----- nvinfo : EIATTR_EXTERNS
	.align		4
        /*0024*/ 	.byte	0x04, 0x0f
        /*0026*/ 	.short	(.L_166 - .L_165)


	//   ....[0]....
	.align		4
.L_165:
        /*0028*/ 	.word	index@(__assertfail)


	//----- nvinfo : EIATTR_ANNOTATIONS
	.align		4
.L_166:
        /*002c*/ 	.byte	0x04, 0x55
        /*002e*/ 	.short	(.L_168 - .L_167)


	//   ....[0]....
.L_167:
        /* <DEDUP_REMOVED lines=13> */


	//----- nvinfo : EIATTR_MERCURY_ISA_VERSION
	.align		4
.L_168:
        /*00e8*/ 	.byte	0x03, 0x5f
        /*00ea*/ 	.short	0x0101


	//----- nvinfo : EIATTR_INT_WARP_WIDE_INSTR_OFFSETS
	.align		4
        /*00ec*/ 	.byte	0x04, 0x31
        /*00ee*/ 	.short	(.L_170 - .L_169)


	//   ....[0]....
.L_169:
        /*00f0*/ 	.word	0x000001c0


	//   ....[1]....
        /*00f4*/ 	.word	0x000001f0


	//   ....[2]....
        /*00f8*/ 	.word	0x00000200


	//   ....[3]....
        /*00fc*/ 	.word	0x00000270


	//   ....[4]....
        /*0100*/ 	.word	0x000078a0


	//   ....[5]....
        /*0104*/ 	.word	0x00007900


	//----- nvinfo : EIATTR_COOP_GROUP_MASK_REGIDS
	.align		4
.L_170:
        /*0108*/ 	.byte	0x04, 0x29
        /*010a*/ 	.short	(.L_172 - .L_171)


	//   ....[0]....
.L_171:
        /*010c*/ 	.word	0xffffffff


	//   ....[1]....
        /*0110*/ 	.word	0xffffffff


	//   ....[2]....
        /*0114*/ 	.word	0xffffffff


	//   ....[3]....
        /*0118*/ 	.word	0xffffffff


	//   ....[4]....
        /*011c*/ 	.word	0xffffffff


	//   ....[5]....
        /*0120*/ 	.word	0xffffffff


	//   ....[6]....
        /*0124*/ 	.word	0xffffffff


	//   ....[7]....
        /*0128*/ 	.word	0xffffffff


	//   ....[8]....
        /*012c*/ 	.word	0xffffffff


	//   ....[9]....
        /*0130*/ 	.word	0xffffffff


	//   ....[10]....
        /*0134*/ 	.word	0xffffffff


	//   ....[11]....
        /*0138*/ 	.word	0xffffffff


	//   ....[12]....
        /*013c*/ 	.word	0xffffffff


	//   ....[13]....
        /*0140*/ 	.word	0xffffffff


	//   ....[14]....
        /*0144*/ 	.word	0xffffffff


	//   ....[15]....
        /*0148*/ 	.word	0xffffffff


	//   ....[16]....
        /*014c*/ 	.word	0xffffffff


	//   ....[17]....
        /*0150*/ 	.word	0xffffffff


	//   ....[18]....
        /*0154*/ 	.word	0xffffffff


	//   ....[19]....
        /*0158*/ 	.word	0xffffffff


	//   ....[20]....
        /*015c*/ 	.word	0xffffffff


	//   ....[21]....
        /*0160*/ 	.word	0xffffffff


	//   ....[22]....
        /*0164*/ 	.word	0xffffffff


	//   ....[23]....
        /*0168*/ 	.word	0x0500000f


	//   ....[24]....
        /*016c*/ 	.word	0x0500000f


	//----- nvinfo : EIATTR_COOP_GROUP_INSTR_OFFSETS
	.align		4
.L_172:
        /*0170*/ 	.byte	0x04, 0x28
        /*0172*/ 	.short	(.L_174 - .L_173)


	//   ....[0]....
.L_173:
        /*0174*/ 	.word	0x00000070


	//   ....[1]....
        /*0178*/ 	.word	0x000001d0


	//   ....[2]....
        /*017c*/ 	.word	0x00000220


	//   ....[3]....
        /*0180*/ 	.word	0x00000430


	//   ....[4]....
        /*0184*/ 	.word	0x00000590


	//   ....[5]....
        /*0188*/ 	.word	0x000006b0


	//   ....[6]....
        /*018c*/ 	.word	0x00000810


	//   ....[7]....
        /*0190*/ 	.word	0x00000d90


	//   ....[8]....
        /*0194*/ 	.word	0x00002490


	//   ....[9]....
        /*0198*/ 	.word	0x000024c0


	//   ....[10]....
        /*019c*/ 	.word	0x000024e0


	//   ....[11]....
        /*01a0*/ 	.word	0x00002500


	//   ....[12]....
        /*01a4*/ 	.word	0x00004010


	//   ....[13]....
        /*01a8*/ 	.word	0x00004070


	//   ....[14]....
        /*01ac*/ 	.word	0x00004090


	//   ....[15]....
        /*01b0*/ 	.word	0x000040b0


	//   ....[16]....
        /*01b4*/ 	.word	0x00005640


	//   ....[17]....
        /*01b8*/ 	.word	0x00005680


	//   ....[18]....
        /*01bc*/ 	.word	0x00005810


	//   ....[19]....
        /*01c0*/ 	.word	0x00005850


	//   ....[20]....
        /*01c4*/ 	.word	0x00006d90


	//   ....[21]....
        /*01c8*/ 	.word	0x000070c0


	//   ....[22]....
        /*01cc*/ 	.word	0x00009ce0


	//   ....[23]....
        /*01d0*/ 	.word	0x0000a230


	//   ....[24]....
        /*01d4*/ 	.word	0x0000a6d0


	//----- nvinfo : EIATTR_REG_RECONFIG
	.align		4
.L_174:
        /*01d8*/ 	.byte	0x01, 0x54
	.zero		2


	//----- nvinfo : EIATTR_SYSCALL_OFFSETS
	.align		4
        /*01dc*/ 	.byte	0x04, 0x46
        /*01de*/ 	.short	(.L_176 - .L_175)


	//   ....[0]....
.L_175:
        /*01e0*/ 	.word	0x000010d0


	//   ....[1]....
        /*01e4*/ 	.word	0x00007520


	//   ....[2]....
        /*01e8*/ 	.word	0x00007660


	//   ....[3]....
        /*01ec*/ 	.word	0x00007760


	//----- nvinfo : EIATTR_MBARRIER_INSTR_OFFSETS
	.align		4
.L_176:
        /*01f0*/ 	.byte	0x04, 0x39
        /*01f2*/ 	.short	(.L_178 - .L_177)


	//   ....[0]....
.L_177:
        /*01f4*/ 	.word	0x000002d0
        /*01f8*/ 	.word	0x000000ff
        /*01fc*/ 	.word	0x00032400
        /*0200*/ 	.short	0x0100
        /*0202*/ 	.byte	0x06
	.zero		1


	//   ....[1]....
        /*0204*/ 	.word	0x000002e0
        /*0208*/ 	.word	0x000000ff
        /*020c*/ 	.word	0x00032410
        /*0210*/ 	.short	0x0100
        /*0212*/ 	.byte	0x06
	.zero		1


	//   ....[2]....
        /*0214*/ 	.word	0x000002f0
        /*0218*/ 	.word	0x000000ff
        /*021c*/ 	.word	0x00032420
        /*0220*/ 	.short	0x0100
        /*0222*/ 	.byte	0x06
	.zero		1


	//   ....[3]....
        /*0224*/ 	.word	0x000003e0
        /*0228*/ 	.word	0x000000ff
        /*022c*/ 	.word	0x00032430
        /*0230*/ 	.short	0x0100
        /*0232*/ 	.byte	0x08
	.zero		1


	//   ....[4]....
        /*0234*/ 	.word	0x000003f0
        /*0238*/ 	.word	0x000000ff
        /*023c*/ 	.word	0x00032440
        /*0240*/ 	.short	0x0100
        /*0242*/ 	.byte	0x08
	.zero		1


	//   ....[5]....
        /*0244*/ 	.word	0x00000400
        /*0248*/ 	.word	0x000000ff
        /*024c*/ 	.word	0x00032438
        /*0250*/ 	.short	0x0100
        /*0252*/ 	.byte	0x08
	.zero		1


	//   ....[6]....
        /*0254*/ 	.word	0x00000410
        /*0258*/ 	.word	0x000000ff
        /*025c*/ 	.word	0x00032448
        /*0260*/ 	.short	0x0100
        /*0262*/ 	.byte	0x08
	.zero		1


	//   ....[7]....
        /*0264*/ 	.word	0x00000540
        /*0268*/ 	.word	0x000000ff
        /*026c*/ 	.word	0x00032450
        /*0270*/ 	.short	0x0100
        /*0272*/ 	.byte	0x08
	.zero		1


	//   ....[8]....
        /*0274*/ 	.word	0x00000550
        /*0278*/ 	.word	0x000000ff
        /*027c*/ 	.word	0x00032460
        /*0280*/ 	.short	0x0100
        /*0282*/ 	.byte	0x08
	.zero		1


	//   ....[9]....
        /*0284*/ 	.word	0x00000560
        /*0288*/ 	.word	0x000000ff
        /*028c*/ 	.word	0x00032458
        /*0290*/ 	.short	0x0100
        /*0292*/ 	.byte	0x08
	.zero		1


	//   ....[10]....
        /*0294*/ 	.word	0x00000570
        /*0298*/ 	.word	0x000000ff
        /*029c*/ 	.word	0x00032468
        /*02a0*/ 	.short	0x0100
        /*02a2*/ 	.byte	0x08
	.zero		1


	//   ....[11]....
        /*02a4*/ 	.word	0x00000660
        /*02a8*/ 	.word	0x000000ff
        /*02ac*/ 	.word	0x00032470
        /*02b0*/ 	.short	0x0100
        /*02b2*/ 	.byte	0x06
	.zero		1


	//   ....[12]....
        /*02b4*/ 	.word	0x00000670
        /*02b8*/ 	.word	0x000000ff
        /*02bc*/ 	.word	0x00032480
        /*02c0*/ 	.short	0x0100
        /*02c2*/ 	.byte	0x06
	.zero		1


	//   ....[13]....
        /*02c4*/ 	.word	0x00000680
        /*02c8*/ 	.word	0x000000ff
        /*02cc*/ 	.word	0x00032478
        /*02d0*/ 	.short	0x0100
        /*02d2*/ 	.byte	0x06
	.zero		1


	//   ....[14]....
        /*02d4*/ 	.word	0x00000690
        /*02d8*/ 	.word	0x000000ff
        /*02dc*/ 	.word	0x00032488
        /*02e0*/ 	.short	0x0100
        /*02e2*/ 	.byte	0x06
	.zero		1


	//   ....[15]....
        /*02e4*/ 	.word	0x000007c0
        /*02e8*/ 	.word	0x000000ff
        /*02ec*/ 	.word	0x00032490
        /*02f0*/ 	.short	0x0100
        /*02f2*/ 	.byte	0x08
	.zero		1


	//   ....[16]....
        /*02f4*/ 	.word	0x000007d0
        /*02f8*/ 	.word	0x000000ff
        /*02fc*/ 	.word	0x000324a0
        /*0300*/ 	.short	0x0100
        /*0302*/ 	.byte	0x08
	.zero		1


	//   ....[17]....
        /*0304*/ 	.word	0x000007e0
        /*0308*/ 	.word	0x000000ff
        /*030c*/ 	.word	0x00032498
        /*0310*/ 	.short	0x0100
        /*0312*/ 	.byte	0x08
	.zero		1


	//   ....[18]....
        /*0314*/ 	.word	0x000007f0
        /*0318*/ 	.word	0x000000ff
        /*031c*/ 	.word	0x000324a8
        /*0320*/ 	.short	0x0100
        /*0322*/ 	.byte	0x08
	.zero		1


	//   ....[19]....
        /*0324*/ 	.word	0x00000920
        /*0328*/ 	.word	0x000000ff
        /*032c*/ 	.word	0x000324b0
        /*0330*/ 	.short	0x0100
        /*0332*/ 	.byte	0x08
	.zero		1


	//   ....[20]....
        /*0334*/ 	.word	0x00000930
        /*0338*/ 	.word	0x000000ff
        /*033c*/ 	.word	0x000324c0
        /*0340*/ 	.short	0x0100
        /*0342*/ 	.byte	0x08
	.zero		1


	//   ....[21]....
        /*0344*/ 	.word	0x00000940
        /*0348*/ 	.word	0x000000ff
        /*034c*/ 	.word	0x000324b8
        /*0350*/ 	.short	0x0100
        /*0352*/ 	.byte	0x08
	.zero		1


	//   ....[22]....
        /*0354*/ 	.word	0x00000950
        /*0358*/ 	.word	0x000000ff
        /*035c*/ 	.word	0x000324c8
        /*0360*/ 	.short	0x0100
        /*0362*/ 	.byte	0x08
	.zero		1


	//   ....[23]....
        /*0364*/ 	.word	0x00001120
        /*0368*/ 	.word	0x000000ff
        /*036c*/ 	.word	0x00032400
        /*0370*/ 	.short	0x010a
        /*0372*/ 	.byte	0x29
	.zero		1


	//   ....[24]....
        /*0374*/ 	.word	0x000011d0
        /*0378*/ 	.word	0x000000ff
        /*037c*/ 	.word	0x00032430
        /*0380*/ 	.short	0x010a
        /*0382*/ 	.byte	0x1a
	.zero		1


	//   ....[25]....
        /*0384*/ 	.word	0x00001210
        /*0388*/ 	.word	0x000000ff
        /*038c*/ 	.word	0x00032430
        /*0390*/ 	.short	0x010a
        /*0392*/ 	.byte	0x1a
	.zero		1


	//   ....[26]....
        /*0394*/ 	.word	0x00001470
        /*0398*/ 	.word	0x000000ff
        /*039c*/ 	.word	0x00032410
        /*03a0*/ 	.short	0x010a
        /*03a2*/ 	.byte	0x29
	.zero		1


	//   ....[27]....
        /*03a4*/ 	.word	0x000014b0
        /*03a8*/ 	.word	0x000000ff
        /*03ac*/ 	.word	0x00032450
        /*03b0*/ 	.short	0x010a
        /*03b2*/ 	.byte	0x1a
	.zero		1


	//   ....[28]....
        /*03b4*/ 	.word	0x000014f0
        /*03b8*/ 	.word	0x000000ff
        /*03bc*/ 	.word	0x00032450
        /*03c0*/ 	.short	0x010a
        /*03c2*/ 	.byte	0x1a
	.zero		1


	//   ....[29]....
        /*03c4*/ 	.word	0x00002720
        /*03c8*/ 	.word	0x00000018
        /*03cc*/ 	.word	0x00000000
        /*03d0*/ 	.short	0x0101
        /*03d2*/ 	.byte	0x3f
	.zero		1


	//   ....[30]....
        /*03d4*/ 	.word	0x00003240
        /*03d8*/ 	.word	0x000000ae
        /*03dc*/ 	.word	0x00000000
        /*03e0*/ 	.short	0x0101
        /*03e2*/ 	.byte	0x3f
	.zero		1


	//   ....[31]....
        /*03e4*/ 	.word	0x00003370
        /*03e8*/ 	.word	0x000000ff
        /*03ec*/ 	.word	0x00032430
        /*03f0*/ 	.short	0x010a
        /*03f2*/ 	.byte	0x1c
	.zero		1


	//   ....[32]....
        /*03f4*/ 	.word	0x000033b0
        /*03f8*/ 	.word	0x000000ff
        /*03fc*/ 	.word	0x00032430
        /*0400*/ 	.short	0x010a
        /*0402*/ 	.byte	0x1c
	.zero		1


	//   ....[33]....
        /*0404*/ 	.word	0x00003530
        /*0408*/ 	.word	0x000000ff
        /*040c*/ 	.word	0x00032450
        /*0410*/ 	.short	0x010a
        /*0412*/ 	.byte	0x1c
	.zero		1


	//   ....[34]....
        /*0414*/ 	.word	0x00003570
        /*0418*/ 	.word	0x000000ff
        /*041c*/ 	.word	0x00032450
        /*0420*/ 	.short	0x010a
        /*0422*/ 	.byte	0x1c
	.zero		1


	//   ....[35]....
        /*0424*/ 	.word	0x00004230
        /*0428*/ 	.word	0x00000098
        /*042c*/ 	.word	0x00000000
        /*0430*/ 	.short	0x0101
        /*0432*/ 	.byte	0x3f
	.zero		1


	//   ....[36]....
        /*0434*/ 	.word	0x00005620
        /*0438*/ 	.word	0x00000014
        /*043c*/ 	.word	0x00000000
        /*0440*/ 	.short	0x0101
        /*0442*/ 	.byte	0x3f
	.zero		1


	//   ....[37]....
        /*0444*/ 	.word	0x00006fd0
        /*0448*/ 	.word	0x000000ff
        /*044c*/ 	.word	0x00000000
        /*0450*/ 	.short	0x0101
        /*0452*/ 	.byte	0x06
	.zero		1


	//   ....[38]....
        /*0454*/ 	.word	0x00007c60
        /*0458*/ 	.word	0x00000005
        /*045c*/ 	.word	0x00032440
        /*0460*/ 	.short	0x010a
        /*0462*/ 	.byte	0x3f
	.zero		1


	//   ....[39]....
        /*0464*/ 	.word	0x00008240
        /*0468*/ 	.word	0x0000000a
        /*046c*/ 	.word	0x00032420
        /*0470*/ 	.short	0x010a
        /*0472*/ 	.byte	0x3f
	.zero		1


	//   ....[40]....
        /*0474*/ 	.word	0x00008310
        /*0478*/ 	.word	0x00000008
        /*047c*/ 	.word	0x00032460
        /*0480*/ 	.short	0x010a
        /*0482*/ 	.byte	0x3f
	.zero		1


	//   ....[41]....
        /*0484*/ 	.word	0x000088c0
        /*0488*/ 	.word	0x00000002
        /*048c*/ 	.word	0x00032440
        /*0490*/ 	.short	0x010a
        /*0492*/ 	.byte	0x3f
	.zero		1


	//   ....[42]....
        /*0494*/ 	.word	0x00008a80
        /*0498*/ 	.word	0x00000002
        /*049c*/ 	.word	0x00032460
        /*04a0*/ 	.short	0x010a
        /*04a2*/ 	.byte	0x3f
	.zero		1


	//   ....[43]....
        /*04a4*/ 	.word	0x00008fb0
        /*04a8*/ 	.word	0x00000003
        /*04ac*/ 	.word	0x00032440
        /*04b0*/ 	.short	0x010a
        /*04b2*/ 	.byte	0x3f
	.zero		1


	//   ....[44]....
        /*04b4*/ 	.word	0x00009180
        /*04b8*/ 	.word	0x00000003
        /*04bc*/ 	.word	0x00032460
        /*04c0*/ 	.short	0x010a
        /*04c2*/ 	.byte	0x3f
	.zero		1


	//   ....[45]....
        /*04c4*/ 	.word	0x00009650
        /*04c8*/ 	.word	0x00000003
        /*04cc*/ 	.word	0x00032440
        /*04d0*/ 	.short	0x010a
        /*04d2*/ 	.byte	0x3f
	.zero		1


	//   ....[46]....
        /*04d4*/ 	.word	0x00009820
        /*04d8*/ 	.word	0x00000003
        /*04dc*/ 	.word	0x00032460
        /*04e0*/ 	.short	0x010a
        /*04e2*/ 	.byte	0x3f
	.zero		1


	//   ....[47]....
        /*04e4*/ 	.word	0x00009c60
        /*04e8*/ 	.word	0x00000000
        /*04ec*/ 	.word	0x00032420
        /*04f0*/ 	.short	0x010a
        /*04f2*/ 	.byte	0x3f
	.zero		1


	//   ....[48]....
        /*04f4*/ 	.word	0x00009e00
        /*04f8*/ 	.word	0x00000006
        /*04fc*/ 	.word	0x00000000
        /*0500*/ 	.short	0x010a
        /*0502*/ 	.byte	0x3f
	.zero		1


	//   ....[49]....
        /*0504*/ 	.word	0x00009e70
        /*0508*/ 	.word	0x00000003
        /*050c*/ 	.word	0x00000000
        /*0510*/ 	.short	0x010a
        /*0512*/ 	.byte	0x3f
	.zero		1


	//   ....[50]....
        /*0514*/ 	.word	0x00009ed0
        /*0518*/ 	.word	0x00000010
        /*051c*/ 	.word	0x00000000
        /*0520*/ 	.short	0x010a
        /*0522*/ 	.byte	0x3f
	.zero		1


	//   ....[51]....
        /*0524*/ 	.word	0x00009f00
        /*0528*/ 	.word	0x00000003
        /*052c*/ 	.word	0x00000000
        /*0530*/ 	.short	0x010a
        /*0532*/ 	.byte	0x3f
	.zero		1


	//   ....[52]....
        /*0534*/ 	.word	0x00009f70
        /*0538*/ 	.word	0x00000003
        /*053c*/ 	.word	0x00032400
        /*0540*/ 	.short	0x010a
        /*0542*/ 	.byte	0x3f
	.zero		1


	//   ....[53]....
        /*0544*/ 	.word	0x00009fd0
        /*0548*/ 	.word	0x00000004
        /*054c*/ 	.word	0x00032430
        /*0550*/ 	.short	0x010a
        /*0552*/ 	.byte	0x3f
	.zero		1


	//   ....[54]....
        /*0554*/ 	.word	0x0000a030
        /*0558*/ 	.word	0x00000005
        /*055c*/ 	.word	0x00032410
        /*0560*/ 	.short	0x010a
        /*0562*/ 	.byte	0x3f
	.zero		1


	//   ....[55]....
        /*0564*/ 	.word	0x0000a090
        /*0568*/ 	.word	0x00000000
        /*056c*/ 	.word	0x00032450
        /*0570*/ 	.short	0x010a
        /*0572*/ 	.byte	0x3f
	.zero		1


	//   ....[56]....
        /*0574*/ 	.word	0x0000a0f0
        /*0578*/ 	.word	0x00000003
        /*057c*/ 	.word	0x00032430
        /*0580*/ 	.short	0x010a
        /*0582*/ 	.byte	0x3f
	.zero		1


	//   ....[57]....
        /*0584*/ 	.word	0x0000a150
        /*0588*/ 	.word	0x00000003
        /*058c*/ 	.word	0x00032450
        /*0590*/ 	.short	0x010a
        /*0592*/ 	.byte	0x3f
	.zero		1


	//   ....[58]....
        /*0594*/ 	.word	0x0000a2f0
        /*0598*/ 	.word	0x00000005
        /*059c*/ 	.word	0x00032440
        /*05a0*/ 	.short	0x010a
        /*05a2*/ 	.byte	0x3f
	.zero		1


	//   ....[59]....
        /*05a4*/ 	.word	0x0000a370
        /*05a8*/ 	.word	0x00000008
        /*05ac*/ 	.word	0x00032420
        /*05b0*/ 	.short	0x010a
        /*05b2*/ 	.byte	0x3f
	.zero		1


	//   ....[60]....
        /*05b4*/ 	.word	0x0000a3c0
        /*05b8*/ 	.word	0x00000008
        /*05bc*/ 	.word	0x00032460
        /*05c0*/ 	.short	0x010a
        /*05c2*/ 	.byte	0x3f
	.zero		1


	//   ....[61]....
        /*05c4*/ 	.word	0x0000a410
        /*05c8*/ 	.word	0x00000002
        /*05cc*/ 	.word	0x00032440
        /*05d0*/ 	.short	0x010a
        /*05d2*/ 	.byte	0x3f
	.zero		1


	//   ....[62]....
        /*05d4*/ 	.word	0x0000a460
        /*05d8*/ 	.word	0x00000002
        /*05dc*/ 	.word	0x00032460
        /*05e0*/ 	.short	0x010a
        /*05e2*/ 	.byte	0x3f
	.zero		1


	//   ....[63]....
        /*05e4*/ 	.word	0x0000a4b0
        /*05e8*/ 	.word	0x00000003
        /*05ec*/ 	.word	0x00032440
        /*05f0*/ 	.short	0x010a
        /*05f2*/ 	.byte	0x3f
	.zero		1


	//   ....[64]....
        /*05f4*/ 	.word	0x0000a500
        /*05f8*/ 	.word	0x00000003
        /*05fc*/ 	.word	0x00032460
        /*0600*/ 	.short	0x010a
        /*0602*/ 	.byte	0x3f
	.zero		1


	//   ....[65]....
        /*0604*/ 	.word	0x0000a550
        /*0608*/ 	.word	0x00000003
        /*060c*/ 	.word	0x00032440
        /*0610*/ 	.short	0x010a
        /*0612*/ 	.byte	0x3f
	.zero		1


	//   ....[66]....
        /*0614*/ 	.word	0x0000a5a0
        /*0618*/ 	.word	0x00000003
        /*061c*/ 	.word	0x00032460
        /*0620*/ 	.short	0x010a
        /*0622*/ 	.byte	0x3f
	.zero		1


	//   ....[67]....
        /*0624*/ 	.word	0x0000a5f0
        /*0628*/ 	.word	0x00000000
        /*062c*/ 	.word	0x00032420
        /*0630*/ 	.short	0x010a
        /*0632*/ 	.byte	0x3f
	.zero		1


	//   ....[68]....
        /*0634*/ 	.word	0x0000a790
        /*0638*/ 	.word	0x00000006
        /*063c*/ 	.word	0x00000000
        /*0640*/ 	.short	0x010a
        /*0642*/ 	.byte	0x3f
	.zero		1


	//   ....[69]....
        /*0644*/ 	.word	0x0000a7e0
        /*0648*/ 	.word	0x00000003
        /*064c*/ 	.word	0x00000000
        /*0650*/ 	.short	0x010a
        /*0652*/ 	.byte	0x3f
	.zero		1


	//   ....[70]....
        /*0654*/ 	.word	0x0000a830
        /*0658*/ 	.word	0x00000010
        /*065c*/ 	.word	0x00000000
        /*0660*/ 	.short	0x010a
        /*0662*/ 	.byte	0x3f
	.zero		1


	//----- nvinfo : EIATTR_NUM_MBARRIERS
	.align		4
.L_178:
        /*0664*/ 	.byte	0x03, 0x38
        /*0666*/ 	.short	0x0017


	//----- nvinfo : EIATTR_EXIT_INSTR_OFFSETS
	.align		4
        /*0668*/ 	.byte	0x04, 0x1c
        /*066a*/ 	.short	(.L_180 - .L_179)


	//   ....[0]....
.L_179:
        /*066c*/ 	.word	0x00000a80


	//   ....[1]....
        /*0670*/ 	.word	0x00007080


	//   ....[2]....
        /*0674*/ 	.word	0x000070e0


	//   ....[3]....
        /*0678*/ 	.word	0x00009f50


	//----- nvinfo : EIATTR_MAX_THREADS
	.align		4
.L_180:
        /*067c*/ 	.byte	0x04, 0x05
        /*067e*/ 	.short	(.L_182 - .L_181)
.L_181:
        /*0680*/ 	.word	0x00000180
        /*0684*/ 	.word	0x00000001
        /*0688*/ 	.word	0x00000001


	//----- nvinfo : EIATTR_CRS_STACK_SIZE
	.align		4
.L_182:
        /*068c*/ 	.byte	0x04, 0x1e
        /*068e*/ 	.short	(.L_184 - .L_183)
.L_183:
        /*0690*/ 	.word	0x00000000


	//----- nvinfo : EIATTR_CBANK_PARAM_SIZE
	.align		4
.L_184:
        /*0694*/ 	.byte	0x03, 0x19
        /*0696*/ 	.short	0x0cf0


	//----- nvinfo : EIATTR_PARAM_CBANK
	.align		4
        /*0698*/ 	.byte	0x04, 0x0a
        /*069a*/ 	.short	(.L_186 - .L_185)
	.align		4
.L_185:
        /*069c*/ 	.word	index@(.nv.constant0._ZN7cutlass13device_kernelIN5flash11enable_sm90INS1_16FlashAttnFwdSm90INS1_25CollectiveMainloopFwdSm90ILi2EN4cute5tupleIJNS5_1CILi1EEES8_S8_EEENS6_IJNS7_ILi128EEENS7_ILi96EEENS7_ILi64EEEEEELi256ENS_6half_tEfNS_4arch4Sm90ELb0ELb0ELb0ELb0ELb0ELb0ELb1ELb1ELb0ELb0ELb0ELb0EEENS1_21CollectiveEpilogueFwdINS6_IJSA_NS7_ILi256EEESB_EEES9_SE_SG_Li256ELb0ELb0ELb0ELb0EEENS1_29StaticPersistentTileSchedulerILb0EEEEEEEEEvNT_6ParamsE)
        /*06a0*/ 	.short	0x0210
        /*06a2*/ 	.short	0x0cf0


	//----- nvinfo : EIATTR_SW_WAR
	.align		4
.L_186:
        /*06a4*/ 	.byte	0x04, 0x36
        /*06a6*/ 	.short	(.L_188 - .L_187)
.L_187:
        /*06a8*/ 	.word	0x00000008
.L_188:


//--------------------- .nv.info._ZN7cutlass13device_kernelIN5flash11enable_sm90INS1_16FlashAttnFwdSm90INS1_25CollectiveMainloopFwdSm90ILi2EN4cute5tupleIJNS5_1CILi1EEES8_S8_EEENS6_IJNS7_ILi128EEENS7_ILi96EEENS7_ILi64EEEEEELi256ENS_6half_tEfNS_4arch4Sm90ELb0ELb0ELb0ELb1ELb0ELb0ELb0ELb1ELb0ELb0ELb0ELb0EEENS1_21CollectiveEpilogueFwdINS6_IJSA_NS7_ILi256EEESB_EEES9_SE_SG_Li256ELb1ELb0ELb0ELb0EEENS1_36VarlenDynamicPersistentTileSchedulerILi128ELi96ELi256ELi32ELb0ELb0ELb1ELb0ELb1ELb1EEEEEEEEEvNT_6ParamsE --------------------------
	.section	.nv.info._ZN7cutlass13device_kernelIN5flash11enable_sm90INS1_16FlashAttnFwdSm90INS1_25CollectiveMainloopFwdSm90ILi2EN4cute5tupleIJNS5_1CILi1EEES8_S8_EEENS6_IJNS7_ILi128EEENS7_ILi96EEENS7_ILi64EEEEEELi256ENS_6half_tEfNS_4arch4Sm90ELb0ELb0ELb0ELb1ELb0ELb0ELb0ELb1ELb0ELb0ELb0ELb0EEENS1_21CollectiveEpilogueFwdINS6_IJSA_NS7_ILi256EEESB_EEES9_SE_SG_Li256ELb1ELb0ELb0ELb0EEENS1_36VarlenDynamicPersistentTileSchedulerILi128ELi96ELi256ELi32ELb0ELb0ELb1ELb0ELb1ELb1EEEEEEEEEvNT_6ParamsE,"",@"SHT_CUDA_INFO"
	.sectionflags	@""
	.align	4


	//----- nvinfo : EIATTR_CUDA_API_VERSION
	.align		4
        /*0000*/ 	.byte	0x04, 0x37
        /*0002*/ 	.short	(.L_190 - .L_189)
.L_189:
        /*0004*/ 	.word	0x00000082


	//----- nvinfo : EIATTR_KPARAM_INFO
	.align		4
.L_190:
        /*0008*/ 	.byte	0x04, 0x17
        /*000a*/ 	.short	(.L_192 - .L_191)
.L_191:
        /*000c*/ 	.word	0x00000000
        /*0010*/ 	.short	0x0000
        /*0012*/ 	.short	0x0070
        /*0014*/ 	.byte	0x00, 0xf0, 0x01, 0x28


	//----- nvinfo : EIATTR_SPARSE_MMA_MASK
	.align		4
.L_192:
        /*0018*/ 	.byte	0x03, 0x50
        /*001a*/ 	.short	0x0000


	//----- nvinfo : EIATTR_MAXREG_COUNT
	.align		4
        /*001c*/ 	.byte	0x03, 0x1b
        /*001e*/ 	.short	0x00a8


	//----- nvinfo : EIATTR_NUM_BARRIERS
	.align		4
        /*0020*/ 	.byte	0x02, 0x4c
        /*0022*/ 	.byte	0x10
	.zero		1


	//----- nvinfo : EIATTR_EXTERNS
	.align		4
        /*0024*/ 	.byte	0x04, 0x0f
        /*0026*/ 	.short	(.L_194 - .L_193)


	//   ....[0]....
	.align		4
.L_193:
        /*0028*/ 	.word	index@(__assertfail)


	//----- nvinfo : EIATTR_ANNOTATIONS
	.align		4
.L_194:
        /*002c*/ 	.byte	0x04, 0x55
        /*002e*/ 	.short	(.L_196 - .L_195)


	//   ....[0]....
.L_195:
        /* <DEDUP_REMOVED lines=30> */
        /*0204*/ 	.byte	0xf0, 0xc8, 0x00, 0x00, 0x01, 0x00, 0x00, 0x00, 0x00, 0xca, 0x00, 0x00


	//----- nvinfo : EIATTR_MERCURY_ISA_VERSION
	.align		4
.L_196:
        /*0210*/ 	.byte	0x03, 0x5f
        /*0212*/ 	.short	0x0101


	//----- nvinfo : EIATTR_UNUSED_LOAD_BYTE_OFFSET
	.align		4
        /*0214*/ 	.byte	0x04, 0x44
        /*0216*/ 	.short	(.L_198 - .L_197)


	//   ....[0]....
.L_197:
        /*0218*/ 	.word	0x00000a50
        /*021c*/ 	.word	0x0000fff0


	//   ....[1]....
        /*0220*/ 	.word	0x00005990
        /*0224*/ 	.word	0x0000fff0


	//----- nvinfo : EIATTR_INT_WARP_WIDE_INSTR_OFFSETS
	.align		4
.L_198:
        /*0228*/ 	.byte	0x04, 0x31
        /*022a*/ 	.short	(.L_200 - .L_199)


	//   ....[0]....
.L_199:
        /*022c*/ 	.word	0x00000160


	//   ....[1]....
        /*0230*/ 	.word	0x000001a0


	//   ....[2]....
        /*0234*/ 	.word	0x00000210


	//   ....[3]....
        /*0238*/ 	.word	0x000092b0


	//   ....[4]....
        /*023c*/ 	.word	0x00009340


	//   ....[5]....
        /*0240*/ 	.word	0x000097c0


	//   ....[6]....
        /*0244*/ 	.word	0x000097f0


	//   ....[7]....
        /*0248*/ 	.word	0x0000bc20


	//   ....[8]....
        /*024c*/ 	.word	0x0000bcb0


	//----- nvinfo : EIATTR_COOP_GROUP_MASK_REGIDS
	.align		4
.L_200:
        /*0250*/ 	.byte	0x04, 0x29
        /*0252*/ 	.short	(.L_202 - .L_201)


	//   ....[0]....
.L_201:
        /*0254*/ 	.word	0xffffffff


	//   ....[1]....
        /*0258*/ 	.word	0xffffffff


	//   ....[2]....
        /*025c*/ 	.word	0xffffffff


	//   ....[3]....
        /*0260*/ 	.word	0xffffffff


	//   ....[4]....
        /*0264*/ 	.word	0xffffffff


	//   ....[5]....
        /*0268*/ 	.word	0xffffffff


	//   ....[6]....
        /*026c*/ 	.word	0xffffffff


	//   ....[7]....
        /*0270*/ 	.word	0xffffffff


	//   ....[8]....
        /*0274*/ 	.word	0xffffffff


	//   ....[9]....
        /*0278*/ 	.word	0xffffffff


	//   ....[10]....
        /*027c*/ 	.word	0xffffffff


	//   ....[11]....
        /*0280*/ 	.word	0xffffffff


	//   ....[12]....
        /*0284*/ 	.word	0xffffffff


	//   ....[13]....
        /*0288*/ 	.word	0xffffffff


	//   ....[14]....
        /*028c*/ 	.word	0xffffffff


	//   ....[15]....
        /*0290*/ 	.word	0xffffffff


	//   ....[16]....
        /*0294*/ 	.word	0xffffffff


	//   ....[17]....
        /*0298*/ 	.word	0xffffffff


	//   ....[18]....
        /*029c*/ 	.word	0xffffffff


	//   ....[19]....
        /*02a0*/ 	.word	0xffffffff


	//   ....[20]....
        /*02a4*/ 	.word	0xffffffff


	//   ....[21]....
        /*02a8*/ 	.word	0xffffffff


	//   ....[22]....
        /*02ac*/ 	.word	0xffffffff


	//   ....[23]....
        /*02b0*/ 	.word	0xffffffff


	//   ....[24]....
        /*02b4*/ 	.word	0xffffffff


	//   ....[25]....
        /*02b8*/ 	.word	0xffffffff


	//   ....[26]....
        /*02bc*/ 	.word	0xffffffff


	//   ....[27]....
        /*02c0*/ 	.word	0xffffffff


	//   ....[28]....
        /*02c4*/ 	.word	0xffffffff


	//   ....[29]....
        /*02c8*/ 	.word	0xffffffff


	//   ....[30]....
        /*02cc*/ 	.word	0xffffffff


	//   ....[31]....
        /*02d0*/ 	.word	0xffffffff


	//   ....[32]....
        /*02d4*/ 	.word	0xffffffff


	//   ....[33]....
        /*02d8*/ 	.word	0xffffffff


	//   ....[34]....
        /*02dc*/ 	.word	0xffffffff


	//   ....[35]....
        /*02e0*/ 	.word	0xffffffff


	//   ....[36]....
        /*02e4*/ 	.word	0xffffffff


	//   ....[37]....
        /*02e8*/ 	.word	0xffffffff


	//   ....[38]....
        /*02ec*/ 	.word	0xffffffff


	//   ....[39]....
        /*02f0*/ 	.word	0xffffffff


	//   ....[40]....
        /*02f4*/ 	.word	0xffffffff


	//   ....[41]....
        /*02f8*/ 	.word	0xffffffff


	//   ....[42]....
        /*02fc*/ 	.word	0xffffffff


	//   ....[43]....
        /*0300*/ 	.word	0xffffffff


	//   ....[44]....
        /*0304*/ 	.word	0xffffffff


	//   ....[45]....
        /*0308*/ 	.word	0xffffffff


	//   ....[46]....
        /*030c*/ 	.word	0xffffffff


	//   ....[47]....
        /*0310*/ 	.word	0xffffffff


	//   ....[48]....
        /*0314*/ 	.word	0xffffffff


	//   ....[49]....
        /*0318*/ 	.word	0xffffffff


	//   ....[50]....
        /*031c*/ 	.word	0xffffffff


	//   ....[51]....
        /*0320*/ 	.word	0xffffffff


	//   ....[52]....
        /*0324*/ 	.word	0xffffffff


	//   ....[53]....
        /*0328*/ 	.word	0xffffffff


	//   ....[54]....
        /*032c*/ 	.word	0x0500000f


	//   ....[55]....
        /*0330*/ 	.word	0x0500000f


	//   ....[56]....
        /*0334*/ 	.word	0x0500000f


	//   ....[57]....
        /*0338*/ 	.word	0x0500000f


	//   ....[58]....
        /*033c*/ 	.word	0x0500000f


	//   ....[59]....
        /*0340*/ 	.word	0x0500000f


	//   ....[60]....
        /*0344*/ 	.word	0x0500000f


	//   ....[61]....
        /*0348*/ 	.word	0x0500000f


	//   ....[62]....
        /*034c*/ 	.word	0x0500000f


	//   ....[63]....
        /*0350*/ 	.word	0x0500000f


	//   ....[64]....
        /*0354*/ 	.word	0x0500000f


	//   ....[65]....
        /*0358*/ 	.word	0x0500000f


	//   ....[66]....
        /*035c*/ 	.word	0x0500000f


	//   ....[67]....
        /*0360*/ 	.word	0x0500000f


	//   ....[68]....
        /*0364*/ 	.word	0x0500000f


	//   ....[69]....
        /*0368*/ 	.word	0x0500000f


	//   ....[70]....
        /*036c*/ 	.word	0x0500000f


	//   ....[71]....
        /*0370*/ 	.word	0x0500000f


	//   ....[72]....
        /*0374*/ 	.word	0x0500000f


	//----- nvinfo : EIATTR_COOP_GROUP_INSTR_OFFSETS
	.align		4
.L_202:
        /*0378*/ 	.byte	0x04, 0x28
        /*037a*/ 	.short	(.L_204 - .L_203)


	//   ....[0]....
.L_203:
        /*037c*/ 	.word	0x00000070


	//   ....[1]....
        /*0380*/ 	.word	0x00000170


	//   ....[2]....
        /*0384*/ 	.word	0x000001c0


	//   ....[3]....
        /*0388*/ 	.word	0x000003f0


	//   ....[4]....
        /*038c*/ 	.word	0x00000550


	//   ....[5]....
        /*0390*/ 	.word	0x00000670


	//   ....[6]....
        /*0394*/ 	.word	0x000007d0


	//   ....[7]....
        /*0398*/ 	.word	0x00001560


	//   ....[8]....
        /*039c*/ 	.word	0x00002150


	//   ....[9]....
        /*03a0*/ 	.word	0x000021a0


	//   ....[10]....
        /*03a4*/ 	.word	0x000025f0


	//   ....[11]....
        /*03a8*/ 	.word	0x00002670


	//   ....[12]....
        /*03ac*/ 	.word	0x00003690


	//   ....[13]....
        /*03b0*/ 	.word	0x000036c0


	//   ....[14]....
        /*03b4*/ 	.word	0x00003be0


	//   ....[15]....
        /*03b8*/ 	.word	0x00003db0


	//   ....[16]....
        /*03bc*/ 	.word	0x00004f20


	//   ....[17]....
        /*03c0*/ 	.word	0x00004fa0


	//   ....[18]....
        /*03c4*/ 	.word	0x00004ff0


	//   ....[19]....
        /*03c8*/ 	.word	0x00005010


	//   ....[20]....
        /*03cc*/ 	.word	0x00008420


	//   ....[21]....
        /*03d0*/ 	.word	0x000085b0


	//   ....[22]....
        /*03d4*/ 	.word	0x000085e0


	//   ....[23]....
        /*03d8*/ 	.word	0x00008620


	//   ....[24]....
        /*03dc*/ 	.word	0x00008680


	//   ....[25]....
        /*03e0*/ 	.word	0x000086e0


	//   ....[26]....
        /*03e4*/ 	.word	0x00008720


	//   ....[27]....
        /*03e8*/ 	.word	0x000088d0


	//   ....[28]....
        /*03ec*/ 	.word	0x00008930


	//   ....[29]....
        /*03f0*/ 	.word	0x00008970


	//   ....[30]....
        /*03f4*/ 	.word	0x000089b0


	//   ....[31]....
        /*03f8*/ 	.word	0x000089e0


	//   ....[32]....
        /*03fc*/ 	.word	0x00008a10


	//   ....[33]....
        /*0400*/ 	.word	0x00008aa0


	//   ....[34]....
        /*0404*/ 	.word	0x00008ad0


	//   ....[35]....
        /*0408*/ 	.word	0x00008b60


	//   ....[36]....
        /*040c*/ 	.word	0x0000bd40


	//   ....[37]....
        /*0410*/ 	.word	0x0000bd50


	//   ....[38]....
        /*0414*/ 	.word	0x0000be60


	//   ....[39]....
        /*0418*/ 	.word	0x0000bec0


	//   ....[40]....
        /*041c*/ 	.word	0x0000bf00


	//   ....[41]....
        /*0420*/ 	.word	0x0000bf40


	//   ....[42]....
        /*0424*/ 	.word	0x0000bf70


	//   ....[43]....
        /*0428*/ 	.word	0x0000bfa0


	//   ....[44]....
        /*042c*/ 	.word	0x0000c130


	//   ....[45]....
        /*0430*/ 	.word	0x0000c190


	//   ....[46]....
        /*0434*/ 	.word	0x0000c1d0


	//   ....[47]....
        /*0438*/ 	.word	0x0000c210


	//   ....[48]....
        /*043c*/ 	.word	0x0000c240


	//   ....[49]....
        /*0440*/ 	.word	0x0000c270


	//   ....[50]....
        /*0444*/ 	.word	0x0000c330


	//   ....[51]....
        /*0448*/ 	.word	0x0000c350


	//   ....[52]....
        /*044c*/ 	.word	0x0000c3c0


	//   ....[53]....
        /*0450*/ 	.word	0x0000c810


	//   ....[54]....
        /*0454*/ 	.word	0x0000ccf0


	//   ....[55]....
        /*0458*/ 	.word	0x0000d110


	//   ....[56]....
        /*045c*/ 	.word	0x0000d1a0


	//   ....[57]....
        /*0460*/ 	.word	0x0000d240


	//   ....[58]....
        /*0464*/ 	.word	0x0000d2f0


	//   ....[59]....
        /*0468*/ 	.word	0x0000d370


	//   ....[60]....
        /*046c*/ 	.word	0x0000d3f0


	//   ....[61]....
        /*0470*/ 	.word	0x0000d470


	//   ....[62]....
        /*0474*/ 	.word	0x0000d4f0


	//   ....[63]....
        /*0478*/ 	.word	0x0000d580


	//   ....[64]....
        /*047c*/ 	.word	0x0000d630


	//   ....[65]....
        /*0480*/ 	.word	0x0000d6b0


	//   ....[66]....
        /*0484*/ 	.word	0x0000d730


	//   ....[67]....
        /*0488*/ 	.word	0x0000d7b0


	//   ....[68]....
        /*048c*/ 	.word	0x0000d830


	//   ....[69]....
        /*0490*/ 	.word	0x0000d8a0


	//   ....[70]....
        /*0494*/ 	.word	0x0000d940


	//   ....[71]....
        /*0498*/ 	.word	0x0000d9d0


	//   ....[72]....
        /*049c*/ 	.word	0x0000daf0


	//----- nvinfo : EIATTR_REG_RECONFIG
	.align		4
.L_204:
        /*04a0*/ 	.byte	0x01, 0x54
	.zero		2


	//----- nvinfo : EIATTR_SYSCALL_OFFSETS
	.align		4
        /*04a4*/ 	.byte	0x04, 0x46
        /*04a6*/ 	.short	(.L_206 - .L_205)


	//   ....[0]....
.L_205:
        /*04a8*/ 	.word	0x00001740


	//   ....[1]....
        /*04ac*/ 	.word	0x000094d0


	//   ....[2]....
        /*04b0*/ 	.word	0x00009610


	//   ....[3]....
        /*04b4*/ 	.word	0x00009710


	//----- nvinfo : EIATTR_MBARRIER_INSTR_OFFSETS
	.align		4
.L_206:
        /*04b8*/ 	.byte	0x04, 0x39
        /*04ba*/ 	.short	(.L_208 - .L_207)


	//   ....[0]....
.L_207:
        /*04bc*/ 	.word	0x000002a0
        /*04c0*/ 	.word	0x000000ff
        /*04c4*/ 	.word	0x00022800
        /*04c8*/ 	.short	0x0100
        /*04ca*/ 	.byte	0x08
	.zero		1


	//   ....[1]....
        /*04cc*/ 	.word	0x000002b0
        /*04d0*/ 	.word	0x000000ff
        /*04d4*/ 	.word	0x00022820
        /*04d8*/ 	.short	0x0100
        /*04da*/ 	.byte	0x08
	.zero		1


	//   ....[2]....
        /*04dc*/ 	.word	0x000003a0
        /*04e0*/ 	.word	0x000000ff
        /*04e4*/ 	.word	0x00022830
        /*04e8*/ 	.short	0x0100
        /*04ea*/ 	.byte	0x08
	.zero		1


	//   ....[3]....
        /*04ec*/ 	.word	0x000003b0
        /*04f0*/ 	.word	0x000000ff
        /*04f4*/ 	.word	0x00022840
        /*04f8*/ 	.short	0x0100
        /*04fa*/ 	.byte	0x08
	.zero		1


	//   ....[4]....
        /*04fc*/ 	.word	0x000003c0
        /*0500*/ 	.word	0x000000ff
        /*0504*/ 	.word	0x00022838
        /*0508*/ 	.short	0x0100
        /*050a*/ 	.byte	0x08
	.zero		1


	//   ....[5]....
        /*050c*/ 	.word	0x000003d0
        /*0510*/ 	.word	0x000000ff
        /*0514*/ 	.word	0x00022848
        /*0518*/ 	.short	0x0100
        /*051a*/ 	.byte	0x08
	.zero		1


	//   ....[6]....
        /*051c*/ 	.word	0x00000500
        /*0520*/ 	.word	0x000000ff
        /*0524*/ 	.word	0x00022850
        /*0528*/ 	.short	0x0100
        /*052a*/ 	.byte	0x08
	.zero		1


	//   ....[7]....
        /*052c*/ 	.word	0x00000510
        /*0530*/ 	.word	0x000000ff
        /*0534*/ 	.word	0x00022860
        /*0538*/ 	.short	0x0100
        /*053a*/ 	.byte	0x08
	.zero		1


	//   ....[8]....
        /*053c*/ 	.word	0x00000520
        /*0540*/ 	.word	0x000000ff
        /*0544*/ 	.word	0x00022858
        /*0548*/ 	.short	0x0100
        /*054a*/ 	.byte	0x08
	.zero		1


	//   ....[9]....
        /*054c*/ 	.word	0x00000530
        /*0550*/ 	.word	0x000000ff
        /*0554*/ 	.word	0x00022868
        /*0558*/ 	.short	0x0100
        /*055a*/ 	.byte	0x08
	.zero		1


	//   ....[10]....
        /*055c*/ 	.word	0x00000620
        /*0560*/ 	.word	0x000000ff
        /*0564*/ 	.word	0x00022870
        /*0568*/ 	.short	0x0100
        /*056a*/ 	.byte	0x06
	.zero		1


	//   ....[11]....
        /*056c*/ 	.word	0x00000630
        /*0570*/ 	.word	0x000000ff
        /*0574*/ 	.word	0x00022880
        /*0578*/ 	.short	0x0100
        /*057a*/ 	.byte	0x06
	.zero		1


	//   ....[12]....
        /*057c*/ 	.word	0x00000640
        /*0580*/ 	.word	0x000000ff
        /*0584*/ 	.word	0x00022878
        /*0588*/ 	.short	0x0100
        /*058a*/ 	.byte	0x06
	.zero		1


	//   ....[13]....
        /*058c*/ 	.word	0x00000650
        /*0590*/ 	.word	0x000000ff
        /*0594*/ 	.word	0x00022888
        /*0598*/ 	.short	0x0100
        /*059a*/ 	.byte	0x06
	.zero		1


	//   ....[14]....
        /*059c*/ 	.word	0x00000780
        /*05a0*/ 	.word	0x000000ff
        /*05a4*/ 	.word	0x00022890
        /*05a8*/ 	.short	0x0100
        /*05aa*/ 	.byte	0x08
	.zero		1


	//   ....[15]....
        /*05ac*/ 	.word	0x00000790
        /*05b0*/ 	.word	0x000000ff
        /*05b4*/ 	.word	0x000228a0
        /*05b8*/ 	.short	0x0100
        /*05ba*/ 	.byte	0x08
	.zero		1


	//   ....[16]....
        /*05bc*/ 	.word	0x000007a0
        /*05c0*/ 	.word	0x000000ff
        /*05c4*/ 	.word	0x00022898
        /*05c8*/ 	.short	0x0100
        /*05ca*/ 	.byte	0x08
	.zero		1


	//   ....[17]....
        /*05cc*/ 	.word	0x000007b0
        /*05d0*/ 	.word	0x000000ff
        /*05d4*/ 	.word	0x000228a8
        /*05d8*/ 	.short	0x0100
        /*05da*/ 	.byte	0x08
	.zero		1


	//   ....[18]....
        /*05dc*/ 	.word	0x000008e0
        /*05e0*/ 	.word	0x000000ff
        /*05e4*/ 	.word	0x000228b0
        /*05e8*/ 	.short	0x0100
        /*05ea*/ 	.byte	0x08
	.zero		1


	//   ....[19]....
        /*05ec*/ 	.word	0x000008f0
        /*05f0*/ 	.word	0x000000ff
        /*05f4*/ 	.word	0x000228c0
        /*05f8*/ 	.short	0x0100
        /*05fa*/ 	.byte	0x08
	.zero		1


	//   ....[20]....
        /*05fc*/ 	.word	0x00000900
        /*0600*/ 	.word	0x000000ff
        /*0604*/ 	.word	0x000228b8
        /*0608*/ 	.short	0x0100
        /*060a*/ 	.byte	0x08
	.zero		1


	//   ....[21]....
        /*060c*/ 	.word	0x00000910
        /*0610*/ 	.word	0x000000ff
        /*0614*/ 	.word	0x000228c8
        /*0618*/ 	.short	0x0100
        /*061a*/ 	.byte	0x08
	.zero		1


	//   ....[22]....
        /*061c*/ 	.word	0x000017e0
        /*0620*/ 	.word	0x00000006
        /*0624*/ 	.word	0x00022800
        /*0628*/ 	.short	0x010a
        /*062a*/ 	.byte	0x3f
	.zero		1


	//   ....[23]....
        /*062c*/ 	.word	0x000018a0
        /*0630*/ 	.word	0x00000005
        /*0634*/ 	.word	0x00022830
        /*0638*/ 	.short	0x010a
        /*063a*/ 	.byte	0x3f
	.zero		1


	//   ....[24]....
        /*063c*/ 	.word	0x000018e0
        /*0640*/ 	.word	0x00000005
        /*0644*/ 	.word	0x00022830
        /*0648*/ 	.short	0x010a
        /*064a*/ 	.byte	0x3f
	.zero		1


	//   ....[25]....
        /*064c*/ 	.word	0x00002a50
        /*0650*/ 	.word	0x00000003
        /*0654*/ 	.word	0x00000000
        /*0658*/ 	.short	0x0101
        /*065a*/ 	.byte	0x3f
	.zero		1


	//   ....[26]....
        /*065c*/ 	.word	0x00002eb0
        /*0660*/ 	.word	0x00000005
        /*0664*/ 	.word	0x00022850
        /*0668*/ 	.short	0x010a
        /*066a*/ 	.byte	0x3f
	.zero		1


	//   ....[27]....
        /*066c*/ 	.word	0x00002ef0
        /*0670*/ 	.word	0x00000005
        /*0674*/ 	.word	0x00022850
        /*0678*/ 	.short	0x010a
        /*067a*/ 	.byte	0x3f
	.zero		1


	//   ....[28]....
        /*067c*/ 	.word	0x000031f0
        /*0680*/ 	.word	0x00000005
        /*0684*/ 	.word	0x00000000
        /*0688*/ 	.short	0x0101
        /*068a*/ 	.byte	0x3f
	.zero		1


	//   ....[29]....
        /*068c*/ 	.word	0x00003350
        /*0690*/ 	.word	0x000000ff
        /*0694*/ 	.word	0x00022830
        /*0698*/ 	.short	0x010a
        /*069a*/ 	.byte	0x17
	.zero		1


	//   ....[30]....
        /*069c*/ 	.word	0x00003390
        /*06a0*/ 	.word	0x000000ff
        /*06a4*/ 	.word	0x00022830
        /*06a8*/ 	.short	0x010a
        /*06aa*/ 	.byte	0x17
	.zero		1


	//   ....[31]....
        /*06ac*/ 	.word	0x00004150
        /*06b0*/ 	.word	0x0000009a
        /*06b4*/ 	.word	0x00000000
        /*06b8*/ 	.short	0x0101
        /*06ba*/ 	.byte	0x3f
	.zero		1


	//   ....[32]....
        /*06bc*/ 	.word	0x00004c00
        /*06c0*/ 	.word	0x000000ff
        /*06c4*/ 	.word	0x00022850
        /*06c8*/ 	.short	0x010a
        /*06ca*/ 	.byte	0x17
	.zero		1


	//   ....[33]....
        /*06cc*/ 	.word	0x00004c40
        /*06d0*/ 	.word	0x000000ff
        /*06d4*/ 	.word	0x00022850
        /*06d8*/ 	.short	0x010a
        /*06da*/ 	.byte	0x17
	.zero		1


	//   ....[34]....
        /*06dc*/ 	.word	0x00004f00
        /*06e0*/ 	.word	0x000000ba
        /*06e4*/ 	.word	0x00000000
        /*06e8*/ 	.short	0x0101
        /*06ea*/ 	.byte	0x3f
	.zero		1


	//   ....[35]....
        /*06ec*/ 	.word	0x00007080
        /*06f0*/ 	.word	0x00000000
        /*06f4*/ 	.word	0x00000000
        /*06f8*/ 	.short	0x0101
        /*06fa*/ 	.byte	0x3f
	.zero		1


	//   ....[36]....
        /*06fc*/ 	.word	0x00009c70
        /*0700*/ 	.word	0x00000008
        /*0704*/ 	.word	0x00022840
        /*0708*/ 	.short	0x010a
        /*070a*/ 	.byte	0x3f
	.zero		1


	//   ....[37]....
        /*070c*/ 	.word	0x0000a070
        /*0710*/ 	.word	0x0000000a
        /*0714*/ 	.word	0x00022820
        /*0718*/ 	.short	0x010a
        /*071a*/ 	.byte	0x3f
	.zero		1


	//   ....[38]....
        /*071c*/ 	.word	0x0000a130
        /*0720*/ 	.word	0x00000008
        /*0724*/ 	.word	0x00022860
        /*0728*/ 	.short	0x010a
        /*072a*/ 	.byte	0x3f
	.zero		1


	//   ....[39]....
        /*072c*/ 	.word	0x0000a7a0
        /*0730*/ 	.word	0x00000003
        /*0734*/ 	.word	0x00022840
        /*0738*/ 	.short	0x010a
        /*073a*/ 	.byte	0x3f
	.zero		1


	//   ....[40]....
        /*073c*/ 	.word	0x0000a9b0
        /*0740*/ 	.word	0x00000003
        /*0744*/ 	.word	0x00022860
        /*0748*/ 	.short	0x010a
        /*074a*/ 	.byte	0x3f
	.zero		1


	//   ....[41]....
        /*074c*/ 	.word	0x0000af30
        /*0750*/ 	.word	0x00000002
        /*0754*/ 	.word	0x00022840
        /*0758*/ 	.short	0x010a
        /*075a*/ 	.byte	0x3f
	.zero		1


	//   ....[42]....
        /*075c*/ 	.word	0x0000b130
        /*0760*/ 	.word	0x00000002
        /*0764*/ 	.word	0x00022860
        /*0768*/ 	.short	0x010a
        /*076a*/ 	.byte	0x3f
	.zero		1


	//   ....[43]....
        /*076c*/ 	.word	0x0000b630
        /*0770*/ 	.word	0x00000002
        /*0774*/ 	.word	0x00022840
        /*0778*/ 	.short	0x010a
        /*077a*/ 	.byte	0x3f
	.zero		1


	//   ....[44]....
        /*077c*/ 	.word	0x0000b840
        /*0780*/ 	.word	0x00000002
        /*0784*/ 	.word	0x00022860
        /*0788*/ 	.short	0x010a
        /*078a*/ 	.byte	0x3f
	.zero		1


	//   ....[45]....
        /*078c*/ 	.word	0x0000c790
        /*0790*/ 	.word	0x00000000
        /*0794*/ 	.word	0x00022820
        /*0798*/ 	.short	0x010a
        /*079a*/ 	.byte	0x3f
	.zero		1


	//   ....[46]....
        /*079c*/ 	.word	0x0000c950
        /*07a0*/ 	.word	0x00000006
        /*07a4*/ 	.word	0x00000000
        /*07a8*/ 	.short	0x010a
        /*07aa*/ 	.byte	0x3f
	.zero		1


	//   ....[47]....
        /*07ac*/ 	.word	0x0000c9c0
        /*07b0*/ 	.word	0x00000007
        /*07b4*/ 	.word	0x00000000
        /*07b8*/ 	.short	0x010a
        /*07ba*/ 	.byte	0x3f
	.zero		1


	//   ....[48]....
        /*07bc*/ 	.word	0x0000ca30
        /*07c0*/ 	.word	0x00000004
        /*07c4*/ 	.word	0x00000000
        /*07c8*/ 	.short	0x010a
        /*07ca*/ 	.byte	0x3f
	.zero		1


	//   ....[49]....
        /*07cc*/ 	.word	0x0000ca60
        /*07d0*/ 	.word	0x00000003
        /*07d4*/ 	.word	0x00000000
        /*07d8*/ 	.short	0x010a
        /*07da*/ 	.byte	0x3f
	.zero		1


	//   ....[50]....
        /*07dc*/ 	.word	0x0000cac0
        /*07e0*/ 	.word	0x00000006
        /*07e4*/ 	.word	0x00022800
        /*07e8*/ 	.short	0x010a
        /*07ea*/ 	.byte	0x3f
	.zero		1


	//   ....[51]....
        /*07ec*/ 	.word	0x0000cb10
        /*07f0*/ 	.word	0x00000005
        /*07f4*/ 	.word	0x00022830
        /*07f8*/ 	.short	0x010a
        /*07fa*/ 	.byte	0x3f
	.zero		1


	//   ....[52]....
        /*07fc*/ 	.word	0x0000cb60
        /*0800*/ 	.word	0x00000005
        /*0804*/ 	.word	0x00022850
        /*0808*/ 	.short	0x010a
        /*080a*/ 	.byte	0x3f
	.zero		1


	//   ....[53]....
        /*080c*/ 	.word	0x0000cbc0
        /*0810*/ 	.word	0x00000000
        /*0814*/ 	.word	0x00022830
        /*0818*/ 	.short	0x010a
        /*081a*/ 	.byte	0x3f
	.zero		1


	//   ....[54]....
        /*081c*/ 	.word	0x0000cc10
        /*0820*/ 	.word	0x000000ba
        /*0824*/ 	.word	0x00022850
        /*0828*/ 	.short	0x010a
        /*082a*/ 	.byte	0x3f
	.zero		1


	//   ....[55]....
        /*082c*/ 	.word	0x0000cdb0
        /*0830*/ 	.word	0x00000008
        /*0834*/ 	.word	0x00022840
        /*0838*/ 	.short	0x010a
        /*083a*/ 	.byte	0x3f
	.zero		1


	//   ....[56]....
        /*083c*/ 	.word	0x0000ce30
        /*0840*/ 	.word	0x00000008
        /*0844*/ 	.word	0x00022820
        /*0848*/ 	.short	0x010a
        /*084a*/ 	.byte	0x3f
	.zero		1


	//   ....[57]....
        /*084c*/ 	.word	0x0000ce80
        /*0850*/ 	.word	0x00000008
        /*0854*/ 	.word	0x00022860
        /*0858*/ 	.short	0x010a
        /*085a*/ 	.byte	0x3f
	.zero		1


	//   ....[58]....
        /*085c*/ 	.word	0x0000ced0
        /*0860*/ 	.word	0x00000003
        /*0864*/ 	.word	0x00022840
        /*0868*/ 	.short	0x010a
        /*086a*/ 	.byte	0x3f
	.zero		1


	//   ....[59]....
        /*086c*/ 	.word	0x0000cf20
        /*0870*/ 	.word	0x00000003
        /*0874*/ 	.word	0x00022860
        /*0878*/ 	.short	0x010a
        /*087a*/ 	.byte	0x3f
	.zero		1


	//   ....[60]....
        /*087c*/ 	.word	0x0000cf70
        /*0880*/ 	.word	0x00000002
        /*0884*/ 	.word	0x00022840
        /*0888*/ 	.short	0x010a
        /*088a*/ 	.byte	0x3f
	.zero		1


	//   ....[61]....
        /*088c*/ 	.word	0x0000cfc0
        /*0890*/ 	.word	0x00000002
        /*0894*/ 	.word	0x00022860
        /*0898*/ 	.short	0x010a
        /*089a*/ 	.byte	0x3f
	.zero		1


	//   ....[62]....
        /*089c*/ 	.word	0x0000d010
        /*08a0*/ 	.word	0x00000002
        /*08a4*/ 	.word	0x00022840
        /*08a8*/ 	.short	0x010a
        /*08aa*/ 	.byte	0x3f
	.zero		1


	//   ....[63]....
        /*08ac*/ 	.word	0x0000d060
        /*08b0*/ 	.word	0x00000002
        /*08b4*/ 	.word	0x00022860
        /*08b8*/ 	.short	0x010a
        /*08ba*/ 	.byte	0x3f
	.zero		1


	//   ....[64]....
        /*08bc*/ 	.word	0x0000da10
        /*08c0*/ 	.word	0x00000000
        /*08c4*/ 	.word	0x00022820
        /*08c8*/ 	.short	0x010a
        /*08ca*/ 	.byte	0x3f
	.zero		1


	//   ....[65]....
        /*08cc*/ 	.word	0x0000dbb0
        /*08d0*/ 	.word	0x00000006
        /*08d4*/ 	.word	0x00000000
        /*08d8*/ 	.short	0x010a
        /*08da*/ 	.byte	0x3f
	.zero		1


	//   ....[66]....
        /*08dc*/ 	.word	0x0000dc00
        /*08e0*/ 	.word	0x00000007
        /*08e4*/ 	.word	0x00000000
        /*08e8*/ 	.short	0x010a
        /*08ea*/ 	.byte	0x3f
	.zero		1


	//   ....[67]....
        /*08ec*/ 	.word	0x0000dc50
        /*08f0*/ 	.word	0x00000004
        /*08f4*/ 	.word	0x00000000
        /*08f8*/ 	.short	0x010a
        /*08fa*/ 	.byte	0x3f
	.zero		1


	//----- nvinfo : EIATTR_NUM_MBARRIERS
	.align		4
.L_208:
        /*08fc*/ 	.byte	0x03, 0x38
        /*08fe*/ 	.short	0x0016


	//----- nvinfo : EIATTR_EXIT_INSTR_OFFSETS
	.align		4
        /*0900*/ 	.byte	0x04, 0x1c
        /*0902*/ 	.short	(.L_210 - .L_209)


	//   ....[0]....
.L_209:
        /*0904*/ 	.word	0x00000a90


	//   ....[1]....
        /*0908*/ 	.word	0x000083e0


	//   ....[2]....
        /*090c*/ 	.word	0x00008440


	//   ....[3]....
        /*0910*/ 	.word	0x0000cab0


	//----- nvinfo : EIATTR_MAX_THREADS
	.align		4
.L_210:
        /*0914*/ 	.byte	0x04, 0x05
        /*0916*/ 	.short	(.L_212 - .L_211)
.L_211:
        /*0918*/ 	.word	0x00000180
        /*091c*/ 	.word	0x00000001
        /*0920*/ 	.word	0x00000001


	//----- nvinfo : EIATTR_CRS_STACK_SIZE
	.align		4
.L_212:
        /*0924*/ 	.byte	0x04, 0x1e
        /*0926*/ 	.short	(.L_214 - .L_213)
.L_213:
        /*0928*/ 	.word	0x00000000


	//----- nvinfo : EIATTR_CBANK_PARAM_SIZE
	.align		4
.L_214:
        /*092c*/ 	.byte	0x03, 0x19
        /*092e*/ 	.short	0x0a70


	//----- nvinfo : EIATTR_PARAM_CBANK
	.align		4
        /*0930*/ 	.byte	0x04, 0x0a
        /*0932*/ 	.short	(.L_216 - .L_215)
	.align		4
.L_215:
        /*0934*/ 	.word	index@(.nv.constant0._ZN7cutlass13device_kernelIN5flash11enable_sm90INS1_16FlashAttnFwdSm90INS1_25CollectiveMainloopFwdSm90ILi2EN4cute5tupleIJNS5_1CILi1EEES8_S8_EEENS6_IJNS7_ILi128EEENS7_ILi96EEENS7_ILi64EEEEEELi256ENS_6half_tEfNS_4arch4Sm90ELb0ELb0ELb0ELb1ELb0ELb0ELb0ELb1ELb0ELb0ELb0ELb0EEENS1_21CollectiveEpilogueFwdINS6_IJSA_NS7_ILi256EEESB_EEES9_SE_SG_Li256ELb1ELb0ELb0ELb0EEENS1_36VarlenDynamicPersistentTileSchedulerILi128ELi96ELi256ELi32ELb0ELb0ELb1ELb0ELb1ELb1EEEEEEEEEvNT_6ParamsE)
        /*0938*/ 	.short	0x0210
        /*093a*/ 	.short	0x0a70


	//----- nvinfo : EIATTR_SW_WAR
	.align		4
.L_216:
        /*093c*/ 	.byte	0x04, 0x36
        /*093e*/ 	.short	(.L_218 - .L_217)
.L_217:
        /*0940*/ 	.word	0x00000008
.L_218:


//--------------------- .nv.info._ZN7cutlass13device_kernelIN5flash11enable_sm90INS1_16FlashAttnFwdSm90INS1_25CollectiveMainloopFwdSm90ILi2EN4cute5tupleIJNS5_1CILi1EEES8_S8_EEENS6_IJNS7_ILi128EEENS7_ILi96EEENS7_ILi64EEEEEELi256ENS_6half_tEfNS_4arch4Sm90ELb0ELb0ELb0ELb1ELb0ELb1ELb0ELb1ELb0ELb0ELb0ELb0EEENS1_21CollectiveEpilogueFwdINS6_IJSA_NS7_ILi256EEESB_EEES9_SE_SG_Li256ELb1ELb0ELb0ELb0EEENS1_36VarlenDynamicPersistentTileSchedulerILi128ELi96ELi256ELi32ELb0ELb0ELb1ELb0ELb1ELb1EEEEEEEEEvNT_6ParamsE --------------------------
	.section	.nv.info._ZN7cutlass13device_kernelIN5flash11enable_sm90INS1_16FlashAttnFwdSm90INS1_25CollectiveMainloopFwdSm90ILi2EN4cute5tupleIJNS5_1CILi1EEES8_S8_EEENS6_IJNS7_ILi128EEENS7_ILi96EEENS7_ILi64EEEEEELi256ENS_6half_tEfNS_4arch4Sm90ELb0ELb0ELb0ELb1ELb0ELb1ELb0ELb1ELb0ELb0ELb0ELb0EEENS1_21CollectiveEpilogueFwdINS6_IJSA_NS7_ILi256EEESB_EEES9_SE_SG_Li256ELb1ELb0ELb0ELb0EEENS1_36VarlenDynamicPersistentTileSchedulerILi128ELi96ELi256ELi32ELb0ELb0ELb1ELb0ELb1ELb1EEEEEEEEEvNT_6ParamsE,"",@"SHT_CUDA_INFO"
	.sectionflags	@""
	.align	4


	//----- nvinfo : EIATTR_CUDA_API_VERSION
	.align		4
        /*0000*/ 	.byte	0x04, 0x37
        /*0002*/ 	.short	(.L_220 - .L_219)
.L_219:
        /*0004*/ 	.word	0x00000082


	//----- nvinfo : EIATTR_KPARAM_INFO
	.align		4
.L_220:
        /*0008*/ 	.byte	0x04, 0x17
        /*000a*/ 	.short	(.L_222 - .L_221)
.L_221:
        /*000c*/ 	.word	0x00000000
        /*0010*/ 	.short	0x0000
        /*0012*/ 	.short	0x0070
        /*0014*/ 	.byte	0x00, 0xf0, 0x01, 0x28


	//----- nvinfo : EIATTR_SPARSE_MMA_MASK
	.align		4
.L_222:
        /*0018*/ 	.byte	0x03, 0x50
        /*001a*/ 	.short	0x0000


	//----- nvinfo : EIATTR_MAXREG_COUNT
	.align		4
        /*001c*/ 	.byte	0x03, 0x1b
        /*001e*/ 	.short	0x00a8


	//----- nvinfo : EIATTR_NUM_BARRIERS
	.align		4
        /*0020*/ 	.byte	0x02, 0x4c
        /*0022*/ 	.byte	0x10
	.zero		1


	//----- nvinfo : EIATTR_EXTERNS
	.align		4
        /*0024*/ 	.byte	0x04, 0x0f
        /*0026*/ 	.short	(.L_224 - .L_223)


	//   ....[0]....
	.align		4
.L_223:
        /*0028*/ 	.word	index@(__assertfail)


	//----- nvinfo : EIATTR_ANNOTATIONS
	.align		4
.L_224:
        /*002c*/ 	.byte	0x04, 0x55
        /*002e*/ 	.short	(.L_226 - .L_225)


	//   ....[0]....
.L_225:
        /* <DEDUP_REMOVED lines=41> */


	//----- nvinfo : EIATTR_MERCURY_ISA_VERSION
	.align		4
.L_226:
        /*02b0*/ 	.byte	0x03, 0x5f
        /*02b2*/ 	.short	0x0101


	//----- nvinfo : EIATTR_UNUSED_LOAD_BYTE_OFFSET
	.align		4
        /*02b4*/ 	.byte	0x04, 0x44
        /*02b6*/ 	.short	(.L_228 - .L_227)


	//   ....[0]....
.L_227:
        /*02b8*/ 	.word	0x00000b00
        /*02bc*/ 	.word	0x0000fff0


	//   ....[1]....
        /*02c0*/ 	.word	0x0000c3e0
        /*02c4*/ 	.word	0x0000fff0


	//----- nvinfo : EIATTR_INT_WARP_WIDE_INSTR_OFFSETS
	.align		4
.L_228:
        /*02c8*/ 	.byte	0x04, 0x31
        /*02ca*/ 	.short	(.L_230 - .L_229)


	//   ....[0]....
.L_229:
        /*02cc*/ 	.word	0x000001c0


	//   ....[1]....
        /*02d0*/ 	.word	0x00000200


	//   ....[2]....
        /*02d4*/ 	.word	0x00000270


	//   ....[3]....
        /*02d8*/ 	.word	0x00010b00


	//   ....[4]....
        /*02dc*/ 	.word	0x00010b90


	//   ....[5]....
        /*02e0*/ 	.word	0x00011010


	//   ....[6]....
        /*02e4*/ 	.word	0x00011040


	//   ....[7]....
        /*02e8*/ 	.word	0x00013460


	//   ....[8]....
        /*02ec*/ 	.word	0x000134f0


	//----- nvinfo : EIATTR_COOP_GROUP_MASK_REGIDS
	.align		4
.L_230:
        /*02f0*/ 	.byte	0x04, 0x29
        /*02f2*/ 	.short	(.L_232 - .L_231)


	//   ....[0]....
.L_231:
        /*02f4*/ 	.word	0xffffffff


	//   ....[1]....
        /*02f8*/ 	.word	0xffffffff


	//   ....[2]....
        /*02fc*/ 	.word	0xffffffff


	//   ....[3]....
        /*0300*/ 	.word	0xffffffff


	//   ....[4]....
        /*0304*/ 	.word	0xffffffff


	//   ....[5]....
        /*0308*/ 	.word	0xffffffff


	//   ....[6]....
        /*030c*/ 	.word	0xffffffff


	//   ....[7]....
        /*0310*/ 	.word	0xffffffff


	//   ....[8]....
        /*0314*/ 	.word	0xffffffff


	//   ....[9]....
        /*0318*/ 	.word	0xffffffff


	//   ....[10]....
        /*031c*/ 	.word	0xffffffff


	//   ....[11]....
        /*0320*/ 	.word	0xffffffff


	//   ....[12]....
        /*0324*/ 	.word	0xffffffff


	//   ....[13]....
        /*0328*/ 	.word	0xffffffff


	//   ....[14]....
        /*032c*/ 	.word	0xffffffff


	//   ....[15]....
        /*0330*/ 	.word	0xffffffff


	//   ....[16]....
        /*0334*/ 	.word	0xffffffff


	//   ....[17]....
        /*0338*/ 	.word	0xffffffff


	//   ....[18]....
        /*033c*/ 	.word	0xffffffff


	//   ....[19]....
        /*0340*/ 	.word	0xffffffff


	//   ....[20]....
        /*0344*/ 	.word	0xffffffff


	//   ....[21]....
        /*0348*/ 	.word	0xffffffff


	//   ....[22]....
        /*034c*/ 	.word	0xffffffff


	//   ....[23]....
        /*0350*/ 	.word	0xffffffff


	//   ....[24]....
        /*0354*/ 	.word	0xffffffff


	//   ....[25]....
        /*0358*/ 	.word	0xffffffff


	//   ....[26]....
        /*035c*/ 	.word	0xffffffff


	//   ....[27]....
        /*0360*/ 	.word	0xffffffff


	//   ....[28]....
        /*0364*/ 	.word	0xffffffff


	//   ....[29]....
        /*0368*/ 	.word	0xffffffff


	//   ....[30]....
        /*036c*/ 	.word	0xffffffff


	//   ....[31]....
        /*0370*/ 	.word	0xffffffff


	//   ....[32]....
        /*0374*/ 	.word	0xffffffff


	//   ....[33]....
        /*0378*/ 	.word	0xffffffff


	//   ....[34]....
        /*037c*/ 	.word	0xffffffff


	//   ....[35]....
        /*0380*/ 	.word	0xffffffff


	//   ....[36]....
        /*0384*/ 	.word	0xffffffff


	//   ....[37]....
        /*0388*/ 	.word	0xffffffff


	//   ....[38]....
        /*038c*/ 	.word	0xffffffff


	//   ....[39]....
        /*0390*/ 	.word	0xffffffff


	//   ....[40]....
        /*0394*/ 	.word	0xffffffff


	//   ....[41]....
        /*0398*/ 	.word	0xffffffff


	//   ....[42]....
        /*039c*/ 	.word	0xffffffff


	//   ....[43]....
        /*03a0*/ 	.word	0xffffffff


	//   ....[44]....
        /*03a4*/ 	.word	0xffffffff


	//   ....[45]....
        /*03a8*/ 	.word	0xffffffff


	//   ....[46]....
        /*03ac*/ 	.word	0xffffffff


	//   ....[47]....
        /*03b0*/ 	.word	0xffffffff


	//   ....[48]....
        /*03b4*/ 	.word	0xffffffff


	//   ....[49]....
        /*03b8*/ 	.word	0xffffffff


	//   ....[50]....
        /*03bc*/ 	.word	0xffffffff


	//   ....[51]....
        /*03c0*/ 	.word	0xffffffff


	//   ....[52]....
        /*03c4*/ 	.word	0xffffffff


	//   ....[53]....
        /*03c8*/ 	.word	0xffffffff


	//   ....[54]....
        /*03cc*/ 	.word	0x0500000f


	//   ....[55]....
        /*03d0*/ 	.word	0x0500000f


	//   ....[56]....
        /*03d4*/ 	.word	0x0500000f


	//   ....[57]....
        /*03d8*/ 	.word	0x0500000f


	//   ....[58]....
        /*03dc*/ 	.word	0x0500000f


	//   ....[59]....
        /*03e0*/ 	.word	0x0500000f


	//   ....[60]....
        /*03e4*/ 	.word	0x0500000f


	//   ....[61]....
        /*03e8*/ 	.word	0x0500000f


	//   ....[62]....
        /*03ec*/ 	.word	0x0500000f


	//   ....[63]....
        /*03f0*/ 	.word	0x0500000f


	//   ....[64]....
        /*03f4*/ 	.word	0x0500000f


	//   ....[65]....
        /*03f8*/ 	.word	0x0500000f


	//   ....[66]....
        /*03fc*/ 	.word	0x0500000f


	//   ....[67]....
        /*0400*/ 	.word	0x0500000f


	//   ....[68]....
        /*0404*/ 	.word	0x0500000f


	//   ....[69]....
        /*0408*/ 	.word	0x0500000f


	//   ....[70]....
        /*040c*/ 	.word	0x0500000f


	//   ....[71]....
        /*0410*/ 	.word	0x0500000f


	//   ....[72]....
        /*0414*/ 	.word	0x0500000f


	//   ....[73]....
        /*0418*/ 	.word	0x0500000f


	//   ....[74]....
        /*041c*/ 	.word	0x0500000f


	//   ....[75]....
        /*0420*/ 	.word	0x0500000f


	//   ....[76]....
        /*0424*/ 	.word	0x0500000f


	//   ....[77]....
        /*0428*/ 	.word	0x0500000f


	//   ....[78]....
        /*042c*/ 	.word	0x0500000f


	//   ....[79]....
        /*0430*/ 	.word	0x0500000f


	//   ....[80]....
        /*0434*/ 	.word	0x0500000f


	//   ....[81]....
        /*0438*/ 	.word	0x0500000f


	//   ....[82]....
        /*043c*/ 	.word	0x0500000f


	//----- nvinfo : EIATTR_COOP_GROUP_INSTR_OFFSETS
	.align		4
.L_232:
        /*0440*/ 	.byte	0x04, 0x28
        /*0442*/ 	.short	(.L_234 - .L_233)


	//   ....[0]....
.L_233:
        /*0444*/ 	.word	0x00000070


	//   ....[1]....
        /*0448*/ 	.word	0x000001d0


	//   ....[2]....
        /*044c*/ 	.word	0x00000220


	//   ....[3]....
        /*0450*/ 	.word	0x00000450


	//   ....[4]....
        /*0454*/ 	.word	0x000005b0


	//   ....[5]....
        /*0458*/ 	.word	0x000006d0


	//   ....[6]....
        /*045c*/ 	.word	0x00000830


	//   ....[7]....
        /*0460*/ 	.word	0x000059d0


	//   ....[8]....
        /*0464*/ 	.word	0x000088c0


	//   ....[9]....
        /*0468*/ 	.word	0x000088f0


	//   ....[10]....
        /*046c*/ 	.word	0x00008d20


	//   ....[11]....
        /*0470*/ 	.word	0x00008d90


	//   ....[12]....
        /*0474*/ 	.word	0x00009fc0


	//   ....[13]....
        /*0478*/ 	.word	0x00009ff0


	//   ....[14]....
        /*047c*/ 	.word	0x0000a3b0


	//   ....[15]....
        /*0480*/ 	.word	0x0000a580


	//   ....[16]....
        /*0484*/ 	.word	0x0000b960


	//   ....[17]....
        /*0488*/ 	.word	0x0000b9a0


	//   ....[18]....
        /*048c*/ 	.word	0x0000ba20


	//   ....[19]....
        /*0490*/ 	.word	0x0000ba50


	//   ....[20]....
        /*0494*/ 	.word	0x0000ed20


	//   ....[21]....
        /*0498*/ 	.word	0x0000eeb0


	//   ....[22]....
        /*049c*/ 	.word	0x0000eee0


	//   ....[23]....
        /*04a0*/ 	.word	0x0000ef20


	//   ....[24]....
        /*04a4*/ 	.word	0x0000ef80


	//   ....[25]....
        /*04a8*/ 	.word	0x0000efe0


	//   ....[26]....
        /*04ac*/ 	.word	0x0000f020


	//   ....[27]....
        /*04b0*/ 	.word	0x0000f1d0


	//   ....[28]....
        /*04b4*/ 	.word	0x0000f230


	//   ....[29]....
        /*04b8*/ 	.word	0x0000f270


	//   ....[30]....
        /*04bc*/ 	.word	0x0000f2b0


	//   ....[31]....
        /*04c0*/ 	.word	0x0000f2e0


	//   ....[32]....
        /*04c4*/ 	.word	0x0000f310


	//   ....[33]....
        /*04c8*/ 	.word	0x0000f3a0


	//   ....[34]....
        /*04cc*/ 	.word	0x0000f3d0


	//   ....[35]....
        /*04d0*/ 	.word	0x0000f460


	//   ....[36]....
        /*04d4*/ 	.word	0x00013580


	//   ....[37]....
        /*04d8*/ 	.word	0x00013590


	//   ....[38]....
        /*04dc*/ 	.word	0x000136a0


	//   ....[39]....
        /*04e0*/ 	.word	0x00013700


	//   ....[40]....
        /*04e4*/ 	.word	0x00013740


	//   ....[41]....
        /*04e8*/ 	.word	0x00013780


	//   ....[42]....
        /*04ec*/ 	.word	0x000137b0


	//   ....[43]....
        /*04f0*/ 	.word	0x000137e0


	//   ....[44]....
        /*04f4*/ 	.word	0x00013970


	//   ....[45]....
        /*04f8*/ 	.word	0x000139d0


	//   ....[46]....
        /*04fc*/ 	.word	0x00013a10


	//   ....[47]....
        /*0500*/ 	.word	0x00013a50


	//   ....[48]....
        /*0504*/ 	.word	0x00013a80


	//   ....[49]....
        /*0508*/ 	.word	0x00013ab0


	//   ....[50]....
        /*050c*/ 	.word	0x00013b70


	//   ....[51]....
        /*0510*/ 	.word	0x00013b90


	//   ....[52]....
        /*0514*/ 	.word	0x00013c00


	//   ....[53]....
        /*0518*/ 	.word	0x00014050


	//   ....[54]....
        /*051c*/ 	.word	0x00014490


	//   ....[55]....
        /*0520*/ 	.word	0x00014530


	//   ....[56]....
        /*0524*/ 	.word	0x000145d0


	//   ....[57]....
        /*0528*/ 	.word	0x00014670


	//   ....[58]....
        /*052c*/ 	.word	0x00014710


	//   ....[59]....
        /*0530*/ 	.word	0x00014800


	//   ....[60]....
        /*0534*/ 	.word	0x000148a0


	//   ....[61]....
        /*0538*/ 	.word	0x00014940


	//   ....[62]....
        /*053c*/ 	.word	0x000149e0


	//   ....[63]....
        /*0540*/ 	.word	0x00014c40


	//   ....[64]....
        /*0544*/ 	.word	0x00014f20


	//   ....[65]....
        /*0548*/ 	.word	0x00015340


	//   ....[66]....
        /*054c*/ 	.word	0x000153d0


	//   ....[67]....
        /*0550*/ 	.word	0x00015470


	//   ....[68]....
        /*0554*/ 	.word	0x00015520


	//   ....[69]....
        /*0558*/ 	.word	0x000155a0


	//   ....[70]....
        /*055c*/ 	.word	0x00015620


	//   ....[71]....
        /*0560*/ 	.word	0x000156a0


	//   ....[72]....
        /*0564*/ 	.word	0x00015720


	//   ....[73]....
        /*0568*/ 	.word	0x000157b0


	//   ....[74]....
        /*056c*/ 	.word	0x00015860


	//   ....[75]....
        /*0570*/ 	.word	0x000158e0


	//   ....[76]....
        /*0574*/ 	.word	0x00015960


	//   ....[77]....
        /*0578*/ 	.word	0x000159e0


	//   ....[78]....
        /*057c*/ 	.word	0x00015a60


	//   ....[79]....
        /*0580*/ 	.word	0x00015ad0


	//   ....[80]....
        /*0584*/ 	.word	0x00015b70


	//   ....[81]....
        /*0588*/ 	.word	0x00015c00


	//   ....[82]....
        /*058c*/ 	.word	0x00015d20


	//----- nvinfo : EIATTR_REG_RECONFIG
	.align		4
.L_234:
        /*0590*/ 	.byte	0x01, 0x54
	.zero		2


	//----- nvinfo : EIATTR_SYSCALL_OFFSETS
	.align		4
        /*0594*/ 	.byte	0x04, 0x46
        /*0596*/ 	.short	(.L_236 - .L_235)


	//   ....[0]....
.L_235:
        /*0598*/ 	.word	0x000016e0


	//   ....[1]....
        /*059c*/ 	.word	0x00001830


	//   ....[2]....
        /*05a0*/ 	.word	0x00005b70


	//   ....[3]....
        /*05a4*/ 	.word	0x00006000


	//   ....[4]....
        /*05a8*/ 	.word	0x00010d20


	//   ....[5]....
        /*05ac*/ 	.word	0x00010e60


	//   ....[6]....
        /*05b0*/ 	.word	0x00010f60


	//----- nvinfo : EIATTR_MBARRIER_INSTR_OFFSETS
	.align		4
.L_236:
        /*05b4*/ 	.byte	0x04, 0x39
        /*05b6*/ 	.short	(.L_238 - .L_237)


	//   ....[0]....
.L_237:
        /*05b8*/ 	.word	0x00000300
        /*05bc*/ 	.word	0x000000ff
        /*05c0*/ 	.word	0x00022800
        /*05c4*/ 	.short	0x0100
        /*05c6*/ 	.byte	0x08
	.zero		1


	//   ....[1]....
        /*05c8*/ 	.word	0x00000310
        /*05cc*/ 	.word	0x000000ff
        /*05d0*/ 	.word	0x00022820
        /*05d4*/ 	.short	0x0100
        /*05d6*/ 	.byte	0x08
	.zero		1


	//   ....[2]....
        /*05d8*/ 	.word	0x00000400
        /*05dc*/ 	.word	0x000000ff
        /*05e0*/ 	.word	0x00022830
        /*05e4*/ 	.short	0x0100
        /*05e6*/ 	.byte	0x08
	.zero		1


	//   ....[3]....
        /*05e8*/ 	.word	0x00000410
        /*05ec*/ 	.word	0x000000ff
        /*05f0*/ 	.word	0x00022840
        /*05f4*/ 	.short	0x0100
        /*05f6*/ 	.byte	0x08
	.zero		1


	//   ....[4]....
        /*05f8*/ 	.word	0x00000420
        /*05fc*/ 	.word	0x000000ff
        /*0600*/ 	.word	0x00022838
        /*0604*/ 	.short	0x0100
        /*0606*/ 	.byte	0x08
	.zero		1


	//   ....[5]....
        /*0608*/ 	.word	0x00000430
        /*060c*/ 	.word	0x000000ff
        /*0610*/ 	.word	0x00022848
        /*0614*/ 	.short	0x0100
        /*0616*/ 	.byte	0x08
	.zero		1


	//   ....[6]....
        /*0618*/ 	.word	0x00000560
        /*061c*/ 	.word	0x000000ff
        /*0620*/ 	.word	0x00022850
        /*0624*/ 	.short	0x0100
        /*0626*/ 	.byte	0x08
	.zero		1


	//   ....[7]....
        /*0628*/ 	.word	0x00000570
        /*062c*/ 	.word	0x000000ff
        /*0630*/ 	.word	0x00022860
        /*0634*/ 	.short	0x0100
        /*0636*/ 	.byte	0x08
	.zero		1


	//   ....[8]....
        /*0638*/ 	.word	0x00000580
        /*063c*/ 	.word	0x000000ff
        /*0640*/ 	.word	0x00022858
        /*0644*/ 	.short	0x0100
        /*0646*/ 	.byte	0x08
	.zero		1


	//   ....[9]....
        /*0648*/ 	.word	0x00000590
        /*064c*/ 	.word	0x000000ff
        /*0650*/ 	.word	0x00022868
        /*0654*/ 	.short	0x0100
        /*0656*/ 	.byte	0x08
	.zero		1


	//   ....[10]....
        /*0658*/ 	.word	0x00000680
        /*065c*/ 	.word	0x000000ff
        /*0660*/ 	.word	0x00022870
        /*0664*/ 	.short	0x0100
        /*0666*/ 	.byte	0x06
	.zero		1


	//   ....[11]....
        /*0668*/ 	.word	0x00000690
        /*066c*/ 	.word	0x000000ff
        /*0670*/ 	.word	0x00022880
        /*0674*/ 	.short	0x0100
        /*0676*/ 	.byte	0x06
	.zero		1


	//   ....[12]....
        /*0678*/ 	.word	0x000006a0
        /*067c*/ 	.word	0x000000ff
        /*0680*/ 	.word	0x00022878
        /*0684*/ 	.short	0x0100
        /*0686*/ 	.byte	0x06
	.zero		1


	//   ....[13]....
        /*0688*/ 	.word	0x000006b0
        /*068c*/ 	.word	0x000000ff
        /*0690*/ 	.word	0x00022888
        /*0694*/ 	.short	0x0100
        /*0696*/ 	.byte	0x06
	.zero		1


	//   ....[14]....
        /*0698*/ 	.word	0x000007e0
        /*069c*/ 	.word	0x000000ff
        /*06a0*/ 	.word	0x00022890
        /*06a4*/ 	.short	0x0100
        /*06a6*/ 	.byte	0x08
	.zero		1


	//   ....[15]....
        /*06a8*/ 	.word	0x000007f0
        /*06ac*/ 	.word	0x000000ff
        /*06b0*/ 	.word	0x000228a0
        /*06b4*/ 	.short	0x0100
        /*06b6*/ 	.byte	0x08
	.zero		1


	//   ....[16]....
        /*06b8*/ 	.word	0x00000800
        /*06bc*/ 	.word	0x000000ff
        /*06c0*/ 	.word	0x00022898
        /*06c4*/ 	.short	0x0100
        /*06c6*/ 	.byte	0x08
	.zero		1


	//   ....[17]....
        /*06c8*/ 	.word	0x00000810
        /*06cc*/ 	.word	0x000000ff
        /*06d0*/ 	.word	0x000228a8
        /*06d4*/ 	.short	0x0100
        /*06d6*/ 	.byte	0x08
	.zero		1


	//   ....[18]....
        /*06d8*/ 	.word	0x00000940
        /*06dc*/ 	.word	0x000000ff
        /*06e0*/ 	.word	0x000228b0
        /*06e4*/ 	.short	0x0100
        /*06e6*/ 	.byte	0x08
	.zero		1


	//   ....[19]....
        /*06e8*/ 	.word	0x00000950
        /*06ec*/ 	.word	0x000000ff
        /*06f0*/ 	.word	0x000228c0
        /*06f4*/ 	.short	0x0100
        /*06f6*/ 	.byte	0x08
	.zero		1


	//   ....[20]....
        /*06f8*/ 	.word	0x00000960
        /*06fc*/ 	.word	0x000000ff
        /*0700*/ 	.word	0x000228b8
        /*0704*/ 	.short	0x0100
        /*0706*/ 	.byte	0x08
	.zero		1


	//   ....[21]....
        /*0708*/ 	.word	0x00000970
        /*070c*/ 	.word	0x000000ff
        /*0710*/ 	.word	0x000228c8
        /*0714*/ 	.short	0x0100
        /*0716*/ 	.byte	0x08
	.zero		1


	//   ....[22]....
        /*0718*/ 	.word	0x00002ab0
        /*071c*/ 	.word	0x0000005a
        /*0720*/ 	.word	0x00022890
        /*0724*/ 	.short	0x010a
        /*0726*/ 	.byte	0x3f
	.zero		1


	//   ....[23]....
        /*0728*/ 	.word	0x00003c30
        /*072c*/ 	.word	0x0000005a
        /*0730*/ 	.word	0x00022890
        /*0734*/ 	.short	0x010a
        /*0736*/ 	.byte	0x3f
	.zero		1


	//   ....[24]....
        /*0738*/ 	.word	0x00004c00
        /*073c*/ 	.word	0x0000005a
        /*0740*/ 	.word	0x00022890
        /*0744*/ 	.short	0x010a
        /*0746*/ 	.byte	0x3f
	.zero		1


	//   ....[25]....
        /*0748*/ 	.word	0x00004e10
        /*074c*/ 	.word	0x00000004
        /*0750*/ 	.word	0x00000000
        /*0754*/ 	.short	0x0101
        /*0756*/ 	.byte	0x3f
	.zero		1


	//   ....[26]....
        /*0758*/ 	.word	0x00004e50
        /*075c*/ 	.word	0x0000005a
        /*0760*/ 	.word	0x000228b0
        /*0764*/ 	.short	0x010a
        /*0766*/ 	.byte	0x3f
	.zero		1


	//   ....[27]....
        /*0768*/ 	.word	0x000054a0
        /*076c*/ 	.word	0x0000005a
        /*0770*/ 	.word	0x00000000
        /*0774*/ 	.short	0x0101
        /*0776*/ 	.byte	0x3f
	.zero		1


	//   ....[28]....
        /*0778*/ 	.word	0x00005c00
        /*077c*/ 	.word	0x00000012
        /*0780*/ 	.word	0x00022800
        /*0784*/ 	.short	0x010a
        /*0786*/ 	.byte	0x3f
	.zero		1


	//   ....[29]....
        /*0788*/ 	.word	0x00005c50
        /*078c*/ 	.word	0x00000012
        /*0790*/ 	.word	0x00022800
        /*0794*/ 	.short	0x010a
        /*0796*/ 	.byte	0x3f
	.zero		1


	//   ....[30]....
        /*0798*/ 	.word	0x000062d0
        /*079c*/ 	.word	0x00000012
        /*07a0*/ 	.word	0x00022800
        /*07a4*/ 	.short	0x010a
        /*07a6*/ 	.byte	0x3f
	.zero		1


	//   ....[31]....
        /*07a8*/ 	.word	0x00007140
        /*07ac*/ 	.word	0x00000012
        /*07b0*/ 	.word	0x00022800
        /*07b4*/ 	.short	0x010a
        /*07b6*/ 	.byte	0x3f
	.zero		1


	//   ....[32]....
        /*07b8*/ 	.word	0x00007f10
        /*07bc*/ 	.word	0x0000000d
        /*07c0*/ 	.word	0x00022830
        /*07c4*/ 	.short	0x010a
        /*07c6*/ 	.byte	0x3f
	.zero		1


	//   ....[33]....
        /*07c8*/ 	.word	0x00007fb0
        /*07cc*/ 	.word	0x0000000d
        /*07d0*/ 	.word	0x00022830
        /*07d4*/ 	.short	0x010a
        /*07d6*/ 	.byte	0x3f
	.zero		1


	//   ....[34]....
        /*07d8*/ 	.word	0x000091c0
        /*07dc*/ 	.word	0x00000014
        /*07e0*/ 	.word	0x00000000
        /*07e4*/ 	.short	0x0101
        /*07e6*/ 	.byte	0x3f
	.zero		1


	//   ....[35]....
        /*07e8*/ 	.word	0x00009630
        /*07ec*/ 	.word	0x0000000d
        /*07f0*/ 	.word	0x00022850
        /*07f4*/ 	.short	0x010a
        /*07f6*/ 	.byte	0x3f
	.zero		1


	//   ....[36]....
        /*07f8*/ 	.word	0x00009680
        /*07fc*/ 	.word	0x0000000d
        /*0800*/ 	.word	0x00022850
        /*0804*/ 	.short	0x010a
        /*0806*/ 	.byte	0x3f
	.zero		1


	//   ....[37]....
        /*0808*/ 	.word	0x00009a50
        /*080c*/ 	.word	0x0000000d
        /*0810*/ 	.word	0x00000000
        /*0814*/ 	.short	0x0101
        /*0816*/ 	.byte	0x3f
	.zero		1


	//   ....[38]....
        /*0818*/ 	.word	0x00009b60
        /*081c*/ 	.word	0x0000000e
        /*0820*/ 	.word	0x00022830
        /*0824*/ 	.short	0x010a
        /*0826*/ 	.byte	0x3f
	.zero		1


	//   ....[39]....
        /*0828*/ 	.word	0x00009bc0
        /*082c*/ 	.word	0x0000000e
        /*0830*/ 	.word	0x00022830
        /*0834*/ 	.short	0x010a
        /*0836*/ 	.byte	0x3f
	.zero		1


	//   ....[40]....
        /*0838*/ 	.word	0x0000a950
        /*083c*/ 	.word	0x0000009a
        /*0840*/ 	.word	0x00000000
        /*0844*/ 	.short	0x0101
        /*0846*/ 	.byte	0x3f
	.zero		1


	//   ....[41]....
        /*0848*/ 	.word	0x0000b530
        /*084c*/ 	.word	0x0000000e
        /*0850*/ 	.word	0x00022850
        /*0854*/ 	.short	0x010a
        /*0856*/ 	.byte	0x3f
	.zero		1


	//   ....[42]....
        /*0858*/ 	.word	0x0000b580
        /*085c*/ 	.word	0x0000000e
        /*0860*/ 	.word	0x00022850
        /*0864*/ 	.short	0x010a
        /*0866*/ 	.byte	0x3f
	.zero		1


	//   ....[43]....
        /*0868*/ 	.word	0x0000b930
        /*086c*/ 	.word	0x0000000e
        /*0870*/ 	.word	0x00000000
        /*0874*/ 	.short	0x0101
        /*0876*/ 	.byte	0x3f
	.zero		1


	//   ....[44]....
        /*0878*/ 	.word	0x0000da50
        /*087c*/ 	.word	0x00000000
        /*0880*/ 	.word	0x00000000
        /*0884*/ 	.short	0x0101
        /*0886*/ 	.byte	0x3f
	.zero		1


	//   ....[45]....
        /*0888*/ 	.word	0x0000fe90
        /*088c*/ 	.word	0x00000005
        /*0890*/ 	.word	0x00022820
        /*0894*/ 	.short	0x010a
        /*0896*/ 	.byte	0x3f
	.zero		1


	//   ....[46]....
        /*0898*/ 	.word	0x0000ff20
        /*089c*/ 	.word	0x00000006
        /*08a0*/ 	.word	0x000228a0
        /*08a4*/ 	.short	0x010a
        /*08a6*/ 	.byte	0x3f
	.zero		1


	//   ....[47]....
        /*08a8*/ 	.word	0x00010100
        /*08ac*/ 	.word	0x00000006
        /*08b0*/ 	.word	0x000228c0
        /*08b4*/ 	.short	0x010a
        /*08b6*/ 	.byte	0x3f
	.zero		1


	//   ....[48]....
        /*08b8*/ 	.word	0x00010510
        /*08bc*/ 	.word	0x00000007
        /*08c0*/ 	.word	0x000228a0
        /*08c4*/ 	.short	0x010a
        /*08c6*/ 	.byte	0x3f
	.zero		1


	//   ....[49]....
        /*08c8*/ 	.word	0x000106d0
        /*08cc*/ 	.word	0x00000007
        /*08d0*/ 	.word	0x000228c0
        /*08d4*/ 	.short	0x010a
        /*08d6*/ 	.byte	0x3f
	.zero		1


	//   ....[50]....
        /*08d8*/ 	.word	0x000114c0
        /*08dc*/ 	.word	0x00000005
        /*08e0*/ 	.word	0x00022840
        /*08e4*/ 	.short	0x010a
        /*08e6*/ 	.byte	0x3f
	.zero		1


	//   ....[51]....
        /*08e8*/ 	.word	0x000118c0
        /*08ec*/ 	.word	0x00000007
        /*08f0*/ 	.word	0x00022820
        /*08f4*/ 	.short	0x010a
        /*08f6*/ 	.byte	0x3f
	.zero		1


	//   ....[52]....
        /*08f8*/ 	.word	0x00011980
        /*08fc*/ 	.word	0x00000002
        /*0900*/ 	.word	0x00022860
        /*0904*/ 	.short	0x010a
        /*0906*/ 	.byte	0x3f
	.zero		1


	//   ....[53]....
        /*0908*/ 	.word	0x00011ff0
        /*090c*/ 	.word	0x00000002
        /*0910*/ 	.word	0x00022840
        /*0914*/ 	.short	0x010a
        /*0916*/ 	.byte	0x3f
	.zero		1


	//   ....[54]....
        /*0918*/ 	.word	0x00012200
        /*091c*/ 	.word	0x00000002
        /*0920*/ 	.word	0x00022860
        /*0924*/ 	.short	0x010a
        /*0926*/ 	.byte	0x3f
	.zero		1


	//   ....[55]....
        /*0928*/ 	.word	0x00012780
        /*092c*/ 	.word	0x00000003
        /*0930*/ 	.word	0x00022840
        /*0934*/ 	.short	0x010a
        /*0936*/ 	.byte	0x3f
	.zero		1


	//   ....[56]....
        /*0938*/ 	.word	0x00012980
        /*093c*/ 	.word	0x00000003
        /*0940*/ 	.word	0x00022860
        /*0944*/ 	.short	0x010a
        /*0946*/ 	.byte	0x3f
	.zero		1


	//   ....[57]....
        /*0948*/ 	.word	0x00012e80
        /*094c*/ 	.word	0x00000003
        /*0950*/ 	.word	0x00022840
        /*0954*/ 	.short	0x010a
        /*0956*/ 	.byte	0x3f
	.zero		1


	//   ....[58]....
        /*0958*/ 	.word	0x00013090
        /*095c*/ 	.word	0x00000003
        /*0960*/ 	.word	0x00022860
        /*0964*/ 	.short	0x010a
        /*0966*/ 	.byte	0x3f
	.zero		1


	//   ....[59]....
        /*0968*/ 	.word	0x00013fd0
        /*096c*/ 	.word	0x00000000
        /*0970*/ 	.word	0x00022820
        /*0974*/ 	.short	0x010a
        /*0976*/ 	.byte	0x3f
	.zero		1


	//   ....[60]....
        /*0978*/ 	.word	0x00014180
        /*097c*/ 	.word	0x00000006
        /*0980*/ 	.word	0x00000000
        /*0984*/ 	.short	0x010a
        /*0986*/ 	.byte	0x3f
	.zero		1


	//   ....[61]....
        /*0988*/ 	.word	0x000141f0
        /*098c*/ 	.word	0x00000007
        /*0990*/ 	.word	0x00000000
        /*0994*/ 	.short	0x010a
        /*0996*/ 	.byte	0x3f
	.zero		1


	//   ....[62]....
        /*0998*/ 	.word	0x00014260
        /*099c*/ 	.word	0x00000004
        /*09a0*/ 	.word	0x00000000
        /*09a4*/ 	.short	0x010a
        /*09a6*/ 	.byte	0x3f
	.zero		1


	//   ....[63]....
        /*09a8*/ 	.word	0x00014290
        /*09ac*/ 	.word	0x00000003
        /*09b0*/ 	.word	0x00000000
        /*09b4*/ 	.short	0x010a
        /*09b6*/ 	.byte	0x3f
	.zero		1


	//   ....[64]....
        /*09b8*/ 	.word	0x000142f0
        /*09bc*/ 	.word	0x0000005a
        /*09c0*/ 	.word	0x00022890
        /*09c4*/ 	.short	0x010a
        /*09c6*/ 	.byte	0x3f
	.zero		1


	//   ....[65]....
        /*09c8*/ 	.word	0x00014340
        /*09cc*/ 	.word	0x0000005a
        /*09d0*/ 	.word	0x00022890
        /*09d4*/ 	.short	0x010a
        /*09d6*/ 	.byte	0x3f
	.zero		1


	//   ....[66]....
        /*09d8*/ 	.word	0x00014390
        /*09dc*/ 	.word	0x0000005a
        /*09e0*/ 	.word	0x00022890
        /*09e4*/ 	.short	0x010a
        /*09e6*/ 	.byte	0x3f
	.zero		1


	//   ....[67]....
        /*09e8*/ 	.word	0x000143e0
        /*09ec*/ 	.word	0x0000005a
        /*09f0*/ 	.word	0x000228b0
        /*09f4*/ 	.short	0x010a
        /*09f6*/ 	.byte	0x3f
	.zero		1


	//   ....[68]....
        /*09f8*/ 	.word	0x00014750
        /*09fc*/ 	.word	0x00000012
        /*0a00*/ 	.word	0x00022800
        /*0a04*/ 	.short	0x010a
        /*0a06*/ 	.byte	0x3f
	.zero		1


	//   ....[69]....
        /*0a08*/ 	.word	0x00014a20
        /*0a0c*/ 	.word	0x00000012
        /*0a10*/ 	.word	0x00022800
        /*0a14*/ 	.short	0x010a
        /*0a16*/ 	.byte	0x3f
	.zero		1


	//   ....[70]....
        /*0a18*/ 	.word	0x00014a70
        /*0a1c*/ 	.word	0x0000000d
        /*0a20*/ 	.word	0x00022830
        /*0a24*/ 	.short	0x010a
        /*0a26*/ 	.byte	0x3f
	.zero		1


	//   ....[71]....
        /*0a28*/ 	.word	0x00014ac0
        /*0a2c*/ 	.word	0x0000000d
        /*0a30*/ 	.word	0x00022850
        /*0a34*/ 	.short	0x010a
        /*0a36*/ 	.byte	0x3f
	.zero		1


	//   ....[72]....
        /*0a38*/ 	.word	0x00014b10
        /*0a3c*/ 	.word	0x0000000e
        /*0a40*/ 	.word	0x00022830
        /*0a44*/ 	.short	0x010a
        /*0a46*/ 	.byte	0x3f
	.zero		1


	//   ....[73]....
        /*0a48*/ 	.word	0x00014b60
        /*0a4c*/ 	.word	0x0000000e
        /*0a50*/ 	.word	0x00022850
        /*0a54*/ 	.short	0x010a
        /*0a56*/ 	.byte	0x3f
	.zero		1


	//   ....[74]....
        /*0a58*/ 	.word	0x00014d00
        /*0a5c*/ 	.word	0x00000005
        /*0a60*/ 	.word	0x00022820
        /*0a64*/ 	.short	0x010a
        /*0a66*/ 	.byte	0x3f
	.zero		1


	//   ....[75]....
        /*0a68*/ 	.word	0x00014d50
        /*0a6c*/ 	.word	0x00000006
        /*0a70*/ 	.word	0x000228a0
        /*0a74*/ 	.short	0x010a
        /*0a76*/ 	.byte	0x3f
	.zero		1


	//   ....[76]....
        /*0a78*/ 	.word	0x00014da0
        /*0a7c*/ 	.word	0x00000006
        /*0a80*/ 	.word	0x000228c0
        /*0a84*/ 	.short	0x010a
        /*0a86*/ 	.byte	0x3f
	.zero		1


	//   ....[77]....
        /*0a88*/ 	.word	0x00014df0
        /*0a8c*/ 	.word	0x00000007
        /*0a90*/ 	.word	0x000228a0
        /*0a94*/ 	.short	0x010a
        /*0a96*/ 	.byte	0x3f
	.zero		1


	//   ....[78]....
        /*0a98*/ 	.word	0x00014e40
        /*0a9c*/ 	.word	0x00000007
        /*0aa0*/ 	.word	0x000228c0
        /*0aa4*/ 	.short	0x010a
        /*0aa6*/ 	.byte	0x3f
	.zero		1


	//   ....[79]....
        /*0aa8*/ 	.word	0x00014fe0
        /*0aac*/ 	.word	0x00000005
        /*0ab0*/ 	.word	0x00022840
        /*0ab4*/ 	.short	0x010a
        /*0ab6*/ 	.byte	0x3f
	.zero		1


	//   ....[80]....
        /*0ab8*/ 	.word	0x00015060
        /*0abc*/ 	.word	0x00000005
        /*0ac0*/ 	.word	0x00022820
        /*0ac4*/ 	.short	0x010a
        /*0ac6*/ 	.byte	0x3f
	.zero		1


	//   ....[81]....
        /*0ac8*/ 	.word	0x000150b0
        /*0acc*/ 	.word	0x00000002
        /*0ad0*/ 	.word	0x00022860
        /*0ad4*/ 	.short	0x010a
        /*0ad6*/ 	.byte	0x3f
	.zero		1


	//   ....[82]....
        /*0ad8*/ 	.word	0x00015100
        /*0adc*/ 	.word	0x00000002
        /*0ae0*/ 	.word	0x00022840
        /*0ae4*/ 	.short	0x010a
        /*0ae6*/ 	.byte	0x3f
	.zero		1


	//   ....[83]....
        /*0ae8*/ 	.word	0x00015150
        /*0aec*/ 	.word	0x00000002
        /*0af0*/ 	.word	0x00022860
        /*0af4*/ 	.short	0x010a
        /*0af6*/ 	.byte	0x3f
	.zero		1


	//   ....[84]....
        /*0af8*/ 	.word	0x000151a0
        /*0afc*/ 	.word	0x00000003
        /*0b00*/ 	.word	0x00022840
        /*0b04*/ 	.short	0x010a
        /*0b06*/ 	.byte	0x3f
	.zero		1


	//   ....[85]....
        /*0b08*/ 	.word	0x000151f0
        /*0b0c*/ 	.word	0x00000003
        /*0b10*/ 	.word	0x00022860
        /*0b14*/ 	.short	0x010a
        /*0b16*/ 	.byte	0x3f
	.zero		1


	//   ....[86]....
        /*0b18*/ 	.word	0x00015240
        /*0b1c*/ 	.word	0x00000003
        /*0b20*/ 	.word	0x00022840
        /*0b24*/ 	.short	0x010a
        /*0b26*/ 	.byte	0x3f
	.zero		1


	//   ....[87]....
        /*0b28*/ 	.word	0x00015290
        /*0b2c*/ 	.word	0x00000003
        /*0b30*/ 	.word	0x00022860
        /*0b34*/ 	.short	0x010a
        /*0b36*/ 	.byte	0x3f
	.zero		1


	//   ....[88]....
        /*0b38*/ 	.word	0x00015c40
        /*0b3c*/ 	.word	0x00000000
        /*0b40*/ 	.word	0x00022820
        /*0b44*/ 	.short	0x010a
        /*0b46*/ 	.byte	0x3f
	.zero		1


	//   ....[89]....
        /*0b48*/ 	.word	0x00015de0
        /*0b4c*/ 	.word	0x00000006
        /*0b50*/ 	.word	0x00000000
        /*0b54*/ 	.short	0x010a
        /*0b56*/ 	.byte	0x3f
	.zero		1


	//   ....[90]....
        /*0b58*/ 	.word	0x00015e30
        /*0b5c*/ 	.word	0x00000007
        /*0b60*/ 	.word	0x00000000
        /*0b64*/ 	.short	0x010a
        /*0b66*/ 	.byte	0x3f
	.zero		1


	//   ....[91]....
        /*0b68*/ 	.word	0x00015e80
        /*0b6c*/ 	.word	0x00000004
        /*0b70*/ 	.word	0x00000000
        /*0b74*/ 	.short	0x010a
        /*0b76*/ 	.byte	0x3f
	.zero		1


	//----- nvinfo : EIATTR_NUM_MBARRIERS
	.align		4
.L_238:
        /*0b78*/ 	.byte	0x03, 0x38
        /*0b7a*/ 	.short	0x0016


	//----- nvinfo : EIATTR_EXIT_INSTR_OFFSETS
	.align		4
        /*0b7c*/ 	.byte	0x04, 0x1c
        /*0b7e*/ 	.short	(.L_240 - .L_239)


	//   ....[0]....
.L_239:
        /*0b80*/ 	.word	0x000142e0


	//----- nvinfo : EIATTR_MAX_THREADS
	.align		4
.L_240:
        /*0b84*/ 	.byte	0x04, 0x05
        /*0b86*/ 	.short	(.L_242 - .L_241)
.L_241:
        /*0b88*/ 	.word	0x00000180
        /*0b8c*/ 	.word	0x00000001
        /*0b90*/ 	.word	0x00000001


	//----- nvinfo : EIATTR_CRS_STACK_SIZE
	.align		4
.L_242:
        /*0b94*/ 	.byte	0x04, 0x1e
        /*0b96*/ 	.short	(.L_244 - .L_243)
.L_243:
        /*0b98*/ 	.word	0x00000000


	//----- nvinfo : EIATTR_CBANK_PARAM_SIZE
	.align		4
.L_244:
        /*0b9c*/ 	.byte	0x03, 0x19
        /*0b9e*/ 	.short	0x0a70


	//----- nvinfo : EIATTR_PARAM_CBANK
	.align		4
        /*0ba0*/ 	.byte	0x04, 0x0a
        /*0ba2*/ 	.short	(.L_246 - .L_245)
	.align		4
.L_245:
        /*0ba4*/ 	.word	index@(.nv.constant0._ZN7cutlass13device_kernelIN5flash11enable_sm90INS1_16FlashAttnFwdSm90INS1_25CollectiveMainloopFwdSm90ILi2EN4cute5tupleIJNS5_1CILi1EEES8_S8_EEENS6_IJNS7_ILi128EEENS7_ILi96EEENS7_ILi64EEEEEELi256ENS_6half_tEfNS_4arch4Sm90ELb0ELb0ELb0ELb1ELb0ELb1ELb0ELb1ELb0ELb0ELb0ELb0EEENS1_21CollectiveEpilogueFwdINS6_IJSA_NS7_ILi256EEESB_EEES9_SE_SG_Li256ELb1ELb0ELb0ELb0EEENS1_36VarlenDynamicPersistentTileSchedulerILi128ELi96ELi256ELi32ELb0ELb0ELb1ELb0ELb1ELb1EEEEEEEEEvNT_6ParamsE)
        /*0ba8*/ 	.short	0x0210
        /*0baa*/ 	.short	0x0a70


	//----- nvinfo : EIATTR_SW_WAR
	.align		4
.L_246:
        /*0bac*/ 	.byte	0x04, 0x36
        /*0bae*/ 	.short	(.L_248 - .L_247)
.L_247:
        /*0bb0*/ 	.word	0x00000008
.L_248:


//--------------------- .nv.info._ZN7cutlass13device_kernelIN5flash11enable_sm90INS1_16FlashAttnFwdSm90INS1_25CollectiveMainloopFwdSm90ILi2EN4cute5tupleIJNS5_1CILi1EEES8_S8_EEENS6_IJNS7_ILi128EEENS7_ILi96EEENS7_ILi64EEEEEELi256ENS_6half_tEfNS_4arch4Sm90ELb0ELb0ELb0ELb1ELb0ELb0ELb1ELb1ELb0ELb0ELb0ELb0EEENS1_21CollectiveEpilogueFwdINS6_IJSA_NS7_ILi256EEESB_EEES9_SE_SG_Li256ELb1ELb0ELb0ELb0EEENS1_36VarlenDynamicPersistentTileSchedulerILi128ELi96ELi256ELi32ELb0ELb0ELb1ELb0ELb1ELb1EEEEEEEEEvNT_6ParamsE --------------------------
	.section	.nv.info._ZN7cutlass13device_kernelIN5flash11enable_sm90INS1_16FlashAttnFwdSm90INS1_25CollectiveMainloopFwdSm90ILi2EN4cute5tupleIJNS5_1CILi1EEES8_S8_EEENS6_IJNS7_ILi128EEENS7_ILi96EEENS7_ILi64EEEEEELi256ENS_6half_tEfNS_4arch4Sm90ELb0ELb0ELb0ELb1ELb0ELb0ELb1ELb1ELb0ELb0ELb0ELb0EEENS1_21CollectiveEpilogueFwdINS6_IJSA_NS7_ILi256EEESB_EEES9_SE_SG_Li256ELb1ELb0ELb0ELb0EEENS1_36VarlenDynamicPersistentTileSchedulerILi128ELi96ELi256ELi32ELb0ELb0ELb1ELb0ELb1ELb1EEEEEEEEEvNT_6ParamsE,"",@"SHT_CUDA_INFO"
	.sectionflags	@""
	.align	4


	//----- nvinfo : EIATTR_CUDA_API_VERSION
	.align		4
        /*0000*/ 	.byte	0x04, 0x37
        /*0002*/ 	.short	(.L_250 - .L_249)
.L_249:
        /*0004*/ 	.word	0x00000082


	//----- nvinfo : EIATTR_KPARAM_INFO
	.align		4
.L_250:
        /*0008*/ 	.byte	0x04, 0x17
        /*000a*/ 	.short	(.L_252 - .L_251)
.L_251:
        /*000c*/ 	.word	0x00000000
        /*0010*/ 	.short	0x0000
        /*0012*/ 	.short	0x0070
        /*0014*/ 	.byte	0x00, 0xf0, 0x01, 0x2c


	//----- nvinfo : EIATTR_SPARSE_MMA_MASK
	.align		4
.L_252:
        /*0018*/ 	.byte	0x03, 0x50
        /*001a*/ 	.short	0x0000


	//----- nvinfo : EIATTR_MAXREG_COUNT
	.align		4
        /*001c*/ 	.byte	0x03, 0x1b
        /*001e*/ 	.short	0x00a8


	//----- nvinfo : EIATTR_NUM_BARRIERS
	.align		4
        /*0020*/ 	.byte	0x02, 0x4c
        /*0022*/ 	.byte	0x10
	.zero		1


	//----- nvinfo : EIATTR_EXTERNS
	.align		4
        /*0024*/ 	.byte	0x04, 0x0f
        /*0026*/ 	.short	(.L_254 - .L_253)


	//   ....[0]....
	.align		4
.L_253:
        /*0028*/ 	.word	index@(__assertfail)


	//----- nvinfo : EIATTR_ANNOTATIONS
	.align		4
.L_254:
        /*002c*/ 	.byte	0x04, 0x55
        /*002e*/ 	.short	(.L_256 - .L_255)


	//   ....[0]....
.L_255:
        /* <DEDUP_REMOVED lines=30> */


	//----- nvinfo : EIATTR_MERCURY_ISA_VERSION
	.align		4
.L_256:
        /*0200*/ 	.byte	0x03, 0x5f
        /*0202*/ 	.short	0x0101


	//----- nvinfo : EIATTR_UNUSED_LOAD_BYTE_OFFSET
	.align		4
        /*0204*/ 	.byte	0x04, 0x44
        /*0206*/ 	.short	(.L_258 - .L_257)


	//   ....[0]....
.L_257:
        /*0208*/ 	.word	0x00000ae0
        /*020c*/ 	.word	0x0000fff0


	//   ....[1]....
        /*0210*/ 	.word	0x00006a80
        /*0214*/ 	.word	0x0000fff0


	//----- nvinfo : EIATTR_INT_WARP_WIDE_INSTR_OFFSETS
	.align		4
.L_258:
        /*0218*/ 	.byte	0x04, 0x31
        /*021a*/ 	.short	(.L_260 - .L_259)


	//   ....[0]....
.L_259:
        /*021c*/ 	.word	0x00000190


	//   ....[1]....
        /*0220*/ 	.word	0x000001d0


	//   ....[2]....
        /*0224*/ 	.word	0x00000240


	//   ....[3]....
        /*0228*/ 	.word	0x00000250


	//   ....[4]....
        /*022c*/ 	.word	0x0000a460


	//   ....[5]....
        /*0230*/ 	.word	0x0000a4f0


	//   ....[6]....
        /*0234*/ 	.word	0x0000a980


	//   ....[7]....
        /*0238*/ 	.word	0x0000a9b0


	//   ....[8]....
        /*023c*/ 	.word	0x0000cfd0


	//   ....[9]....
        /*0240*/ 	.word	0x0000d060


	//----- nvinfo : EIATTR_COOP_GROUP_MASK_REGIDS
	.align		4
.L_260:
        /*0244*/ 	.byte	0x04, 0x29
        /*0246*/ 	.short	(.L_262 - .L_261)


	//   ....[0]....
.L_261:
        /*0248*/ 	.word	0xffffffff


	//   ....[1]....
        /*024c*/ 	.word	0xffffffff


	//   ....[2]....
        /*0250*/ 	.word	0xffffffff


	//   ....[3]....
        /*0254*/ 	.word	0xffffffff


	//   ....[4]....
        /*0258*/ 	.word	0xffffffff


	//   ....[5]....
        /*025c*/ 	.word	0xffffffff


	//   ....[6]....
        /*0260*/ 	.word	0xffffffff


	//   ....[7]....
        /*0264*/ 	.word	0xffffffff


	//   ....[8]....
        /*0268*/ 	.word	0xffffffff


	//   ....[9]....
        /*026c*/ 	.word	0xffffffff


	//   ....[10]....
        /*0270*/ 	.word	0xffffffff


	//   ....[11]....
        /*0274*/ 	.word	0xffffffff


	//   ....[12]....
        /*0278*/ 	.word	0xffffffff


	//   ....[13]....
        /*027c*/ 	.word	0xffffffff


	//   ....[14]....
        /*0280*/ 	.word	0xffffffff


	//   ....[15]....
        /*0284*/ 	.word	0xffffffff


	//   ....[16]....
        /*0288*/ 	.word	0xffffffff


	//   ....[17]....
        /*028c*/ 	.word	0xffffffff


	//   ....[18]....
        /*0290*/ 	.word	0xffffffff


	//   ....[19]....
        /*0294*/ 	.word	0xffffffff


	//   ....[20]....
        /*0298*/ 	.word	0xffffffff


	//   ....[21]....
        /*029c*/ 	.word	0xffffffff


	//   ....[22]....
        /*02a0*/ 	.word	0xffffffff


	//   ....[23]....
        /*02a4*/ 	.word	0xffffffff


	//   ....[24]....
        /*02a8*/ 	.word	0xffffffff


	//   ....[25]....
        /*02ac*/ 	.word	0xffffffff


	//   ....[26]....
        /*02b0*/ 	.word	0xffffffff


	//   ....[27]....
        /*02b4*/ 	.word	0xffffffff


	//   ....[28]....
        /*02b8*/ 	.word	0xffffffff


	//   ....[29]....
        /*02bc*/ 	.word	0xffffffff


	//   ....[30]....
        /*02c0*/ 	.word	0xffffffff


	//   ....[31]....
        /*02c4*/ 	.word	0xffffffff


	//   ....[32]....
        /*02c8*/ 	.word	0xffffffff


	//   ....[33]....
        /*02cc*/ 	.word	0xffffffff


	//   ....[34]....
        /*02d0*/ 	.word	0xffffffff


	//   ....[35]....
        /*02d4*/ 	.word	0xffffffff


	//   ....[36]....
        /*02d8*/ 	.word	0xffffffff


	//   ....[37]....
        /*02dc*/ 	.word	0xffffffff


	//   ....[38]....
        /*02e0*/ 	.word	0xffffffff


	//   ....[39]....
        /*02e4*/ 	.word	0xffffffff


	//   ....[40]....
        /*02e8*/ 	.word	0xffffffff


	//   ....[41]....
        /*02ec*/ 	.word	0xffffffff


	//   ....[42]....
        /*02f0*/ 	.word	0xffffffff


	//   ....[43]....
        /*02f4*/ 	.word	0xffffffff


	//   ....[44]....
        /*02f8*/ 	.word	0xffffffff


	//   ....[45]....
        /*02fc*/ 	.word	0xffffffff


	//   ....[46]....
        /*0300*/ 	.word	0xffffffff


	//   ....[47]....
        /*0304*/ 	.word	0xffffffff


	//   ....[48]....
        /*0308*/ 	.word	0xffffffff


	//   ....[49]....
        /*030c*/ 	.word	0xffffffff


	//   ....[50]....
        /*0310*/ 	.word	0xffffffff


	//   ....[51]....
        /*0314*/ 	.word	0xffffffff


	//   ....[52]....
        /*0318*/ 	.word	0xffffffff


	//   ....[53]....
        /*031c*/ 	.word	0xffffffff


	//   ....[54]....
        /*0320*/ 	.word	0x0500000f


	//   ....[55]....
        /*0324*/ 	.word	0x0500000f


	//   ....[56]....
        /*0328*/ 	.word	0x0500000f


	//   ....[57]....
        /*032c*/ 	.word	0x0500000f


	//   ....[58]....
        /*0330*/ 	.word	0x0500000f


	//   ....[59]....
        /*0334*/ 	.word	0x0500000f


	//   ....[60]....
        /*0338*/ 	.word	0x0500000f


	//   ....[61]....
        /*033c*/ 	.word	0x0500000f


	//   ....[62]....
        /*0340*/ 	.word	0x0500000f


	//   ....[63]....
        /*0344*/ 	.word	0x0500000f


	//   ....[64]....
        /*0348*/ 	.word	0x0500000f


	//   ....[65]....
        /*034c*/ 	.word	0x0500000f


	//   ....[66]....
        /*0350*/ 	.word	0x0500000f


	//   ....[67]....
        /*0354*/ 	.word	0x0500000f


	//   ....[68]....
        /*0358*/ 	.word	0x0500000f


	//   ....[69]....
        /*035c*/ 	.word	0x0500000f


	//   ....[70]....
        /*0360*/ 	.word	0x0500000f


	//   ....[71]....
        /*0364*/ 	.word	0x0500000f


	//   ....[72]....
        /*0368*/ 	.word	0x0500000f


	//----- nvinfo : EIATTR_COOP_GROUP_INSTR_OFFSETS
	.align		4
.L_262:
        /*036c*/ 	.byte	0x04, 0x28
        /*036e*/ 	.short	(.L_264 - .L_263)


	//   ....[0]....
.L_263:
        /*0370*/ 	.word	0x00000070


	//   ....[1]....
        /*0374*/ 	.word	0x000001a0


	//   ....[2]....
        /*0378*/ 	.word	0x000001f0


	//   ....[3]....
        /*037c*/ 	.word	0x00000440


	//   ....[4]....
        /*0380*/ 	.word	0x000005a0


	//   ....[5]....
        /*0384*/ 	.word	0x000006c0


	//   ....[6]....
        /*0388*/ 	.word	0x00000820


	//   ....[7]....
        /*038c*/ 	.word	0x000016a0


	//   ....[8]....
        /*0390*/ 	.word	0x00002ed0


	//   ....[9]....
        /*0394*/ 	.word	0x00002f00


	//   ....[10]....
        /*0398*/ 	.word	0x00002f20


	//   ....[11]....
        /*039c*/ 	.word	0x00002f40


	//   ....[12]....
        /*03a0*/ 	.word	0x00004950


	//   ....[13]....
        /*03a4*/ 	.word	0x000049b0


	//   ....[14]....
        /*03a8*/ 	.word	0x000049d0


	//   ....[15]....
        /*03ac*/ 	.word	0x000049f0


	//   ....[16]....
        /*03b0*/ 	.word	0x00005fe0


	//   ....[17]....
        /*03b4*/ 	.word	0x00006020


	//   ....[18]....
        /*03b8*/ 	.word	0x000060f0


	//   ....[19]....
        /*03bc*/ 	.word	0x00006140


	//   ....[20]....
        /*03c0*/ 	.word	0x000095d0


	//   ....[21]....
        /*03c4*/ 	.word	0x00009760


	//   ....[22]....
        /*03c8*/ 	.word	0x00009790


	//   ....[23]....
        /*03cc*/ 	.word	0x000097d0


	//   ....[24]....
        /*03d0*/ 	.word	0x00009830


	//   ....[25]....
        /*03d4*/ 	.word	0x00009890


	//   ....[26]....
        /*03d8*/ 	.word	0x000098d0


	//   ....[27]....
        /*03dc*/ 	.word	0x00009a80


	//   ....[28]....
        /*03e0*/ 	.word	0x00009ae0


	//   ....[29]....
        /*03e4*/ 	.word	0x00009b20


	//   ....[30]....
        /*03e8*/ 	.word	0x00009b60


	//   ....[31]....
        /*03ec*/ 	.word	0x00009b90


	//   ....[32]....
        /*03f0*/ 	.word	0x00009bc0


	//   ....[33]....
        /*03f4*/ 	.word	0x00009c50


	//   ....[34]....
        /*03f8*/ 	.word	0x00009c80


	//   ....[35]....
        /*03fc*/ 	.word	0x00009d10


	//   ....[36]....
        /*0400*/ 	.word	0x0000d0f0


	//   ....[37]....
        /*0404*/ 	.word	0x0000d100


	//   ....[38]....
        /*0408*/ 	.word	0x0000d210


	//   ....[39]....
        /*040c*/ 	.word	0x0000d270


	//   ....[40]....
        /*0410*/ 	.word	0x0000d2b0


	//   ....[41]....
        /*0414*/ 	.word	0x0000d2f0


	//   ....[42]....
        /*0418*/ 	.word	0x0000d320


	//   ....[43]....
        /*041c*/ 	.word	0x0000d350


	//   ....[44]....
        /*0420*/ 	.word	0x0000d4e0


	//   ....[45]....
        /*0424*/ 	.word	0x0000d540


	//   ....[46]....
        /*0428*/ 	.word	0x0000d580


	//   ....[47]....
        /*042c*/ 	.word	0x0000d5c0


	//   ....[48]....
        /*0430*/ 	.word	0x0000d5f0


	//   ....[49]....
        /*0434*/ 	.word	0x0000d620


	//   ....[50]....
        /*0438*/ 	.word	0x0000d6e0


	//   ....[51]....
        /*043c*/ 	.word	0x0000d700


	//   ....[52]....
        /*0440*/ 	.word	0x0000d770


	//   ....[53]....
        /*0444*/ 	.word	0x0000dba0


	//   ....[54]....
        /*0448*/ 	.word	0x0000e100


	//   ....[55]....
        /*044c*/ 	.word	0x0000e520


	//   ....[56]....
        /*0450*/ 	.word	0x0000e5b0


	//   ....[57]....
        /*0454*/ 	.word	0x0000e650


	//   ....[58]....
        /*0458*/ 	.word	0x0000e700


	//   ....[59]....
        /*045c*/ 	.word	0x0000e780


	//   ....[60]....
        /*0460*/ 	.word	0x0000e800


	//   ....[61]....
        /*0464*/ 	.word	0x0000e880


	//   ....[62]....
        /*0468*/ 	.word	0x0000e900


	//   ....[63]....
        /*046c*/ 	.word	0x0000e990


	//   ....[64]....
        /*0470*/ 	.word	0x0000ea40


	//   ....[65]....
        /*0474*/ 	.word	0x0000eac0


	//   ....[66]....
        /*0478*/ 	.word	0x0000eb40


	//   ....[67]....
        /*047c*/ 	.word	0x0000ebc0


	//   ....[68]....
        /*0480*/ 	.word	0x0000ec40


	//   ....[69]....
        /*0484*/ 	.word	0x0000ecb0


	//   ....[70]....
        /*0488*/ 	.word	0x0000ed50


	//   ....[71]....
        /*048c*/ 	.word	0x0000ede0


	//   ....[72]....
        /*0490*/ 	.word	0x0000ef00


	//----- nvinfo : EIATTR_REG_RECONFIG
	.align		4
.L_264:
        /*0494*/ 	.byte	0x01, 0x54
	.zero		2


	//----- nvinfo : EIATTR_SYSCALL_OFFSETS
	.align		4
        /*0498*/ 	.byte	0x04, 0x46
        /*049a*/ 	.short	(.L_266 - .L_265)


	//   ....[0]....
.L_265:
        /*049c*/ 	.word	0x00001810


	//   ....[1]....
        /*04a0*/ 	.word	0x0000a680


	//   ....[2]....
        /*04a4*/ 	.word	0x0000a7c0


	//   ....[3]....
        /*04a8*/ 	.word	0x0000a8c0


	//----- nvinfo : EIATTR_MBARRIER_INSTR_OFFSETS
	.align		4
.L_266:
        /*04ac*/ 	.byte	0x04, 0x39
        /*04ae*/ 	.short	(.L_268 - .L_267)


	//   ....[0]....
.L_267:
        /*04b0*/ 	.word	0x000002e0
        /*04b4*/ 	.word	0x000000ff
        /*04b8*/ 	.word	0x00032400
        /*04bc*/ 	.short	0x0100
        /*04be*/ 	.byte	0x08
	.zero		1


	//   ....[1]....
        /*04c0*/ 	.word	0x000002f0
        /*04c4*/ 	.word	0x000000ff
        /*04c8*/ 	.word	0x00032410
        /*04cc*/ 	.short	0x0100
        /*04ce*/ 	.byte	0x08
	.zero		1


	//   ....[2]....
        /*04d0*/ 	.word	0x00000300
        /*04d4*/ 	.word	0x000000ff
        /*04d8*/ 	.word	0x00032420
        /*04dc*/ 	.short	0x0100
        /*04de*/ 	.byte	0x08
	.zero		1


	//   ....[3]....
        /*04e0*/ 	.word	0x000003f0
        /*04e4*/ 	.word	0x000000ff
        /*04e8*/ 	.word	0x00032430
        /*04ec*/ 	.short	0x0100
        /*04ee*/ 	.byte	0x08
	.zero		1


	//   ....[4]....
        /*04f0*/ 	.word	0x00000400
        /*04f4*/ 	.word	0x000000ff
        /*04f8*/ 	.word	0x00032440
        /*04fc*/ 	.short	0x0100
        /*04fe*/ 	.byte	0x08
	.zero		1


	//   ....[5]....
        /*0500*/ 	.word	0x00000410
        /*0504*/ 	.word	0x000000ff
        /*0508*/ 	.word	0x00032438
        /*050c*/ 	.short	0x0100
        /*050e*/ 	.byte	0x08
	.zero		1


	//   ....[6]....
        /*0510*/ 	.word	0x00000420
        /*0514*/ 	.word	0x000000ff
        /*0518*/ 	.word	0x00032448
        /*051c*/ 	.short	0x0100
        /*051e*/ 	.byte	0x08
	.zero		1


	//   ....[7]....
        /*0520*/ 	.word	0x00000550
        /*0524*/ 	.word	0x000000ff
        /*0528*/ 	.word	0x00032450
        /*052c*/ 	.short	0x0100
        /*052e*/ 	.byte	0x08
	.zero		1


	//   ....[8]....
        /*0530*/ 	.word	0x00000560
        /*0534*/ 	.word	0x000000ff
        /*0538*/ 	.word	0x00032460
        /*053c*/ 	.short	0x0100
        /*053e*/ 	.byte	0x08
	.zero		1


	//   ....[9]....
        /*0540*/ 	.word	0x00000570
        /*0544*/ 	.word	0x000000ff
        /*0548*/ 	.word	0x00032458
        /*054c*/ 	.short	0x0100
        /*054e*/ 	.byte	0x08
	.zero		1


	//   ....[10]....
        /*0550*/ 	.word	0x00000580
        /*0554*/ 	.word	0x000000ff
        /*0558*/ 	.word	0x00032468
        /*055c*/ 	.short	0x0100
        /*055e*/ 	.byte	0x08
	.zero		1


	//   ....[11]....
        /*0560*/ 	.word	0x00000670
        /*0564*/ 	.word	0x000000ff
        /*0568*/ 	.word	0x00032470
        /*056c*/ 	.short	0x0100
        /*056e*/ 	.byte	0x06
	.zero		1


	//   ....[12]....
        /*0570*/ 	.word	0x00000680
        /*0574*/ 	.word	0x000000ff
        /*0578*/ 	.word	0x00032480
        /*057c*/ 	.short	0x0100
        /*057e*/ 	.byte	0x06
	.zero		1


	//   ....[13]....
        /*0580*/ 	.word	0x00000690
        /*0584*/ 	.word	0x000000ff
        /*0588*/ 	.word	0x00032478
        /*058c*/ 	.short	0x0100
        /*058e*/ 	.byte	0x06
	.zero		1


	//   ....[14]....
        /*0590*/ 	.word	0x000006a0
        /*0594*/ 	.word	0x000000ff
        /*0598*/ 	.word	0x00032488
        /*059c*/ 	.short	0x0100
        /*059e*/ 	.byte	0x06
	.zero		1


	//   ....[15]....
        /*05a0*/ 	.word	0x000007d0
        /*05a4*/ 	.word	0x000000ff
        /*05a8*/ 	.word	0x00032490
        /*05ac*/ 	.short	0x0100
        /*05ae*/ 	.byte	0x08
	.zero		1


	//   ....[16]....
        /*05b0*/ 	.word	0x000007e0
        /*05b4*/ 	.word	0x000000ff
        /*05b8*/ 	.word	0x000324a0
        /*05bc*/ 	.short	0x0100
        /*05be*/ 	.byte	0x08
	.zero		1


	//   ....[17]....
        /*05c0*/ 	.word	0x000007f0
        /*05c4*/ 	.word	0x000000ff
        /*05c8*/ 	.word	0x00032498
        /*05cc*/ 	.short	0x0100
        /*05ce*/ 	.byte	0x08
	.zero		1


	//   ....[18]....
        /*05d0*/ 	.word	0x00000800
        /*05d4*/ 	.word	0x000000ff
        /*05d8*/ 	.word	0x000324a8
        /*05dc*/ 	.short	0x0100
        /*05de*/ 	.byte	0x08
	.zero		1


	//   ....[19]....
        /*05e0*/ 	.word	0x00000930
        /*05e4*/ 	.word	0x000000ff
        /*05e8*/ 	.word	0x000324b0
        /*05ec*/ 	.short	0x0100
        /*05ee*/ 	.byte	0x08
	.zero		1


	//   ....[20]....
        /*05f0*/ 	.word	0x00000940
        /*05f4*/ 	.word	0x000000ff
        /*05f8*/ 	.word	0x000324c0
        /*05fc*/ 	.short	0x0100
        /*05fe*/ 	.byte	0x08
	.zero		1


	//   ....[21]....
        /*0600*/ 	.word	0x00000950
        /*0604*/ 	.word	0x000000ff
        /*0608*/ 	.word	0x000324b8
        /*060c*/ 	.short	0x0100
        /*060e*/ 	.byte	0x08
	.zero		1


	//   ....[22]....
        /*0610*/ 	.word	0x00000960
        /*0614*/ 	.word	0x000000ff
        /*0618*/ 	.word	0x000324c8
        /*061c*/ 	.short	0x0100
        /*061e*/ 	.byte	0x08
	.zero		1


	//   ....[23]....
        /*0620*/ 	.word	0x000018d0
        /*0624*/ 	.word	0x00000005
        /*0628*/ 	.word	0x00032400
        /*062c*/ 	.short	0x010a
        /*062e*/ 	.byte	0x3f
	.zero		1


	//   ....[24]....
        /*0630*/ 	.word	0x000019b0
        /*0634*/ 	.word	0x00000003
        /*0638*/ 	.word	0x00032430
        /*063c*/ 	.short	0x010a
        /*063e*/ 	.byte	0x3f
	.zero		1


	//   ....[25]....
        /*0640*/ 	.word	0x00001a00
        /*0644*/ 	.word	0x00000003
        /*0648*/ 	.word	0x00032430
        /*064c*/ 	.short	0x010a
        /*064e*/ 	.byte	0x3f
	.zero		1


	//   ....[26]....
        /*0650*/ 	.word	0x00001d70
        /*0654*/ 	.word	0x00000005
        /*0658*/ 	.word	0x00032410
        /*065c*/ 	.short	0x010a
        /*065e*/ 	.byte	0x3f
	.zero		1


	//   ....[27]....
        /*0660*/ 	.word	0x00001db0
        /*0664*/ 	.word	0x00000003
        /*0668*/ 	.word	0x00032450
        /*066c*/ 	.short	0x010a
        /*066e*/ 	.byte	0x3f
	.zero		1


	//   ....[28]....
        /*0670*/ 	.word	0x00001df0
        /*0674*/ 	.word	0x00000003
        /*0678*/ 	.word	0x00032450
        /*067c*/ 	.short	0x010a
        /*067e*/ 	.byte	0x3f
	.zero		1


	//   ....[29]....
        /*0680*/ 	.word	0x00003150
        /*0684*/ 	.word	0x00000018
        /*0688*/ 	.word	0x00000000
        /*068c*/ 	.short	0x0101
        /*068e*/ 	.byte	0x3f
	.zero		1


	//   ....[30]....
        /*0690*/ 	.word	0x00003c80
        /*0694*/ 	.word	0x00000003
        /*0698*/ 	.word	0x00000000
        /*069c*/ 	.short	0x0101
        /*069e*/ 	.byte	0x3f
	.zero		1


	//   ....[31]....
        /*06a0*/ 	.word	0x00003de0
        /*06a4*/ 	.word	0x000000ff
        /*06a8*/ 	.word	0x00032430
        /*06ac*/ 	.short	0x010a
        /*06ae*/ 	.byte	0x05
	.zero		1


	//   ....[32]....
        /*06b0*/ 	.word	0x00003e20
        /*06b4*/ 	.word	0x000000ff
        /*06b8*/ 	.word	0x00032430
        /*06bc*/ 	.short	0x010a
        /*06be*/ 	.byte	0x05
	.zero		1


	//   ....[33]....
        /*06c0*/ 	.word	0x00004030
        /*06c4*/ 	.word	0x000000ff
        /*06c8*/ 	.word	0x00032450
        /*06cc*/ 	.short	0x010a
        /*06ce*/ 	.byte	0x05
	.zero		1


	//   ....[34]....
        /*06d0*/ 	.word	0x00004070
        /*06d4*/ 	.word	0x000000ff
        /*06d8*/ 	.word	0x00032450
        /*06dc*/ 	.short	0x010a
        /*06de*/ 	.byte	0x05
	.zero		1


	//   ....[35]....
        /*06e0*/ 	.word	0x00004c40
        /*06e4*/ 	.word	0x00000098
        /*06e8*/ 	.word	0x00000000
        /*06ec*/ 	.short	0x0101
        /*06ee*/ 	.byte	0x3f
	.zero		1


	//   ....[36]....
        /*06f0*/ 	.word	0x00005fc0
        /*06f4*/ 	.word	0x000000d6
        /*06f8*/ 	.word	0x00000000
        /*06fc*/ 	.short	0x0101
        /*06fe*/ 	.byte	0x3f
	.zero		1


	//   ....[37]....
        /*0700*/ 	.word	0x000081e0
        /*0704*/ 	.word	0x00000000
        /*0708*/ 	.word	0x00000000
        /*070c*/ 	.short	0x0101
        /*070e*/ 	.byte	0x3f
	.zero		1


	//   ....[38]....
        /*0710*/ 	.word	0x0000ae20
        /*0714*/ 	.word	0x00000008
        /*0718*/ 	.word	0x00032440
        /*071c*/ 	.short	0x010a
        /*071e*/ 	.byte	0x3f
	.zero		1


	//   ....[39]....
        /*0720*/ 	.word	0x0000b440
        /*0724*/ 	.word	0x00000008
        /*0728*/ 	.word	0x00032420
        /*072c*/ 	.short	0x010a
        /*072e*/ 	.byte	0x3f
	.zero		1


	//   ....[40]....
        /*0730*/ 	.word	0x0000b510
        /*0734*/ 	.word	0x00000008
        /*0738*/ 	.word	0x00032460
        /*073c*/ 	.short	0x010a
        /*073e*/ 	.byte	0x3f
	.zero		1


	//   ....[41]....
        /*0740*/ 	.word	0x0000bb80
        /*0744*/ 	.word	0x00000003
        /*0748*/ 	.word	0x00032440
        /*074c*/ 	.short	0x010a
        /*074e*/ 	.byte	0x3f
	.zero		1


	//   ....[42]....
        /*0750*/ 	.word	0x0000bd90
        /*0754*/ 	.word	0x00000003
        /*0758*/ 	.word	0x00032460
        /*075c*/ 	.short	0x010a
        /*075e*/ 	.byte	0x3f
	.zero		1


	//   ....[43]....
        /*0760*/ 	.word	0x0000c300
        /*0764*/ 	.word	0x00000002
        /*0768*/ 	.word	0x00032440
        /*076c*/ 	.short	0x010a
        /*076e*/ 	.byte	0x3f
	.zero		1


	//   ....[44]....
        /*0770*/ 	.word	0x0000c500
        /*0774*/ 	.word	0x00000002
        /*0778*/ 	.word	0x00032460
        /*077c*/ 	.short	0x010a
        /*077e*/ 	.byte	0x3f
	.zero		1


	//   ....[45]....
        /*0780*/ 	.word	0x0000c9e0
        /*0784*/ 	.word	0x00000002
        /*0788*/ 	.word	0x00032440
        /*078c*/ 	.short	0x010a
        /*078e*/ 	.byte	0x3f
	.zero		1


	//   ....[46]....
        /*0790*/ 	.word	0x0000cbf0
        /*0794*/ 	.word	0x00000002
        /*0798*/ 	.word	0x00032460
        /*079c*/ 	.short	0x010a
        /*079e*/ 	.byte	0x3f
	.zero		1


	//   ....[47]....
        /*07a0*/ 	.word	0x0000db30
        /*07a4*/ 	.word	0x00000000
        /*07a8*/ 	.word	0x00032420
        /*07ac*/ 	.short	0x010a
        /*07ae*/ 	.byte	0x3f
	.zero		1


	//   ....[48]....
        /*07b0*/ 	.word	0x0000dd00
        /*07b4*/ 	.word	0x00000006
        /*07b8*/ 	.word	0x00000000
        /*07bc*/ 	.short	0x010a
        /*07be*/ 	.byte	0x3f
	.zero		1


	//   ....[49]....
        /*07c0*/ 	.word	0x0000dd70
        /*07c4*/ 	.word	0x00000007
        /*07c8*/ 	.word	0x00000000
        /*07cc*/ 	.short	0x010a
        /*07ce*/ 	.byte	0x3f
	.zero		1


	//   ....[50]....
        /*07d0*/ 	.word	0x0000dde0
        /*07d4*/ 	.word	0x00000004
        /*07d8*/ 	.word	0x00000000
        /*07dc*/ 	.short	0x010a
        /*07de*/ 	.byte	0x3f
	.zero		1


	//   ....[51]....
        /*07e0*/ 	.word	0x0000de10
        /*07e4*/ 	.word	0x00000003
        /*07e8*/ 	.word	0x00000000
        /*07ec*/ 	.short	0x010a
        /*07ee*/ 	.byte	0x3f
	.zero		1


	//   ....[52]....
        /*07f0*/ 	.word	0x0000de70
        /*07f4*/ 	.word	0x00000005
        /*07f8*/ 	.word	0x00032400
        /*07fc*/ 	.short	0x010a
        /*07fe*/ 	.byte	0x3f
	.zero		1


	//   ....[53]....
        /*0800*/ 	.word	0x0000dec0
        /*0804*/ 	.word	0x00000003
        /*0808*/ 	.word	0x00032430
        /*080c*/ 	.short	0x010a
        /*080e*/ 	.byte	0x3f
	.zero		1


	//   ....[54]....
        /*0810*/ 	.word	0x0000df10
        /*0814*/ 	.word	0x00000005
        /*0818*/ 	.word	0x00032410
        /*081c*/ 	.short	0x010a
        /*081e*/ 	.byte	0x3f
	.zero		1


	//   ....[55]....
        /*0820*/ 	.word	0x0000df60
        /*0824*/ 	.word	0x00000003
        /*0828*/ 	.word	0x00032450
        /*082c*/ 	.short	0x010a
        /*082e*/ 	.byte	0x3f
	.zero		1


	//   ....[56]....
        /*0830*/ 	.word	0x0000dfc0
        /*0834*/ 	.word	0x00000099
        /*0838*/ 	.word	0x00032430
        /*083c*/ 	.short	0x010a
        /*083e*/ 	.byte	0x3f
	.zero		1


	//   ....[57]....
        /*0840*/ 	.word	0x0000e020
        /*0844*/ 	.word	0x000000d3
        /*0848*/ 	.word	0x00032450
        /*084c*/ 	.short	0x010a
        /*084e*/ 	.byte	0x3f
	.zero		1


	//   ....[58]....
        /*0850*/ 	.word	0x0000e1c0
        /*0854*/ 	.word	0x00000008
        /*0858*/ 	.word	0x00032440
        /*085c*/ 	.short	0x010a
        /*085e*/ 	.byte	0x3f
	.zero		1


	//   ....[59]....
        /*0860*/ 	.word	0x0000e240
        /*0864*/ 	.word	0x00000008
        /*0868*/ 	.word	0x00032420
        /*086c*/ 	.short	0x010a
        /*086e*/ 	.byte	0x3f
	.zero		1


	//   ....[60]....
        /*0870*/ 	.word	0x0000e290
        /*0874*/ 	.word	0x00000008
        /*0878*/ 	.word	0x00032460
        /*087c*/ 	.short	0x010a
        /*087e*/ 	.byte	0x3f
	.zero		1


	//   ....[61]....
        /*0880*/ 	.word	0x0000e2e0
        /*0884*/ 	.word	0x00000003
        /*0888*/ 	.word	0x00032440
        /*088c*/ 	.short	0x010a
        /*088e*/ 	.byte	0x3f
	.zero		1


	//   ....[62]....
        /*0890*/ 	.word	0x0000e330
        /*0894*/ 	.word	0x00000003
        /*0898*/ 	.word	0x00032460
        /*089c*/ 	.short	0x010a
        /*089e*/ 	.byte	0x3f
	.zero		1


	//   ....[63]....
        /*08a0*/ 	.word	0x0000e380
        /*08a4*/ 	.word	0x00000002
        /*08a8*/ 	.word	0x00032440
        /*08ac*/ 	.short	0x010a
        /*08ae*/ 	.byte	0x3f
	.zero		1


	//   ....[64]....
        /*08b0*/ 	.word	0x0000e3d0
        /*08b4*/ 	.word	0x00000002
        /*08b8*/ 	.word	0x00032460
        /*08bc*/ 	.short	0x010a
        /*08be*/ 	.byte	0x3f
	.zero		1


	//   ....[65]....
        /*08c0*/ 	.word	0x0000e420
        /*08c4*/ 	.word	0x00000002
        /*08c8*/ 	.word	0x00032440
        /*08cc*/ 	.short	0x010a
        /*08ce*/ 	.byte	0x3f
	.zero		1


	//   ....[66]....
        /*08d0*/ 	.word	0x0000e470
        /*08d4*/ 	.word	0x00000002
        /*08d8*/ 	.word	0x00032460
        /*08dc*/ 	.short	0x010a
        /*08de*/ 	.byte	0x3f
	.zero		1


	//   ....[67]....
        /*08e0*/ 	.word	0x0000ee20
        /*08e4*/ 	.word	0x00000000
        /*08e8*/ 	.word	0x00032420
        /*08ec*/ 	.short	0x010a
        /*08ee*/ 	.byte	0x3f
	.zero		1


	//   ....[68]....
        /*08f0*/ 	.word	0x0000efc0
        /*08f4*/ 	.word	0x00000006
        /*08f8*/ 	.word	0x00000000
        /*08fc*/ 	.short	0x010a
        /*08fe*/ 	.byte	0x3f
	.zero		1


	//   ....[69]....
        /*0900*/ 	.word	0x0000f010
        /*0904*/ 	.word	0x00000007
        /*0908*/ 	.word	0x00000000
        /*090c*/ 	.short	0x010a
        /*090e*/ 	.byte	0x3f
	.zero		1


	//   ....[70]....
        /*0910*/ 	.word	0x0000f060
        /*0914*/ 	.word	0x00000004
        /*0918*/ 	.word	0x00000000
        /*091c*/ 	.short	0x010a
        /*091e*/ 	.byte	0x3f
	.zero		1


	//----- nvinfo : EIATTR_NUM_MBARRIERS
	.align		4
.L_268:
        /*0920*/ 	.byte	0x03, 0x38
        /*0922*/ 	.short	0x0017


	//----- nvinfo : EIATTR_EXIT_INSTR_OFFSETS
	.align		4
        /*0924*/ 	.byte	0x04, 0x1c
        /*0926*/ 	.short	(.L_270 - .L_269)


	//   ....[0]....
.L_269:
        /*0928*/ 	.word	0x00000b20


	//   ....[1]....
        /*092c*/ 	.word	0x00009590


	//   ....[2]....
        /*0930*/ 	.word	0x000095f0


	//   ....[3]....
        /*0934*/ 	.word	0x0000de60


	//----- nvinfo : EIATTR_MAX_THREADS
	.align		4
.L_270:
        /*0938*/ 	.byte	0x04, 0x05
        /*093a*/ 	.short	(.L_272 - .L_271)
.L_271:
        /*093c*/ 	.word	0x00000180
        /*0940*/ 	.word	0x00000001
        /*0944*/ 	.word	0x00000001


	//----- nvinfo : EIATTR_CRS_STACK_SIZE
	.align		4
.L_272:
        /*0948*/ 	.byte	0x04, 0x1e
        /*094a*/ 	.short	(.L_274 - .L_273)
.L_273:
        /*094c*/ 	.word	0x00000000


	//----- nvinfo : EIATTR_CBANK_PARAM_SIZE
	.align		4
.L_274:
        /*0950*/ 	.byte	0x03, 0x19
        /*0952*/ 	.short	0x0b70


	//----- nvinfo : EIATTR_PARAM_CBANK
	.align		4
        /*0954*/ 	.byte	0x04, 0x0a
        /*0956*/ 	.short	(.L_276 - .L_275)
	.align		4
.L_275:
        /*0958*/ 	.word	index@(.nv.constant0._ZN7cutlass13device_kernelIN5flash11enable_sm90INS1_16FlashAttnFwdSm90INS1_25CollectiveMainloopFwdSm90ILi2EN4cute5tupleIJNS5_1CILi1EEES8_S8_EEENS6_IJNS7_ILi128EEENS7_ILi96EEENS7_ILi64EEEEEELi256ENS_6half_tEfNS_4arch4Sm90ELb0ELb0ELb0ELb1ELb0ELb0ELb1ELb1ELb0ELb0ELb0ELb0EEENS1_21CollectiveEpilogueFwdINS6_IJSA_NS7_ILi256EEESB_EEES9_SE_SG_Li256ELb1ELb0ELb0ELb0EEENS1_36VarlenDynamicPersistentTileSchedulerILi128ELi96ELi256ELi32ELb0ELb0ELb1ELb0ELb1ELb1EEEEEEEEEvNT_6ParamsE)
        /*095c*/ 	.short	0x0210
        /*095e*/ 	.short	0x0b70


	//----- nvinfo : EIATTR_SW_WAR
	.align		4
.L_276:
        /*0960*/ 	.byte	0x04, 0x36
        /*0962*/ 	.short	(.L_278 - .L_277)
.L_277:
        /*0964*/ 	.word	0x00000008
.L_278:


//--------------------- .nv.info._ZN7cutlass13device_kernelIN5flash11enable_sm90INS1_16FlashAttnFwdSm90INS1_25CollectiveMainloopFwdSm90ILi2EN4cute5tupleIJNS5_1CILi1EEES8_S8_EEENS6_IJNS7_ILi128EEENS7_ILi96EEENS7_ILi64EEEEEELi256ENS_6half_tEfNS_4arch4Sm90ELb0ELb0ELb0ELb1ELb0ELb1ELb1ELb1ELb0ELb0ELb0ELb0EEENS1_21CollectiveEpilogueFwdINS6_IJSA_NS7_ILi256EEESB_EEES9_SE_SG_Li256ELb1ELb0ELb0ELb0EEENS1_36VarlenDynamicPersistentTileSchedulerILi128ELi96ELi256ELi32ELb0ELb0ELb1ELb0ELb1ELb1EEEEEEEEEvNT_6ParamsE --------------------------
	.section	.nv.info._ZN7cutlass13device_kernelIN5flash11enable_sm90INS1_16FlashAttnFwdSm90INS1_25CollectiveMainloopFwdSm90ILi2EN4cute5tupleIJNS5_1CILi1EEES8_S8_EEENS6_IJNS7_ILi128EEENS7_ILi96EEENS7_ILi64EEEEEELi256ENS_6half_tEfNS_4arch4Sm90ELb0ELb0ELb0ELb1ELb0ELb1ELb1ELb1ELb0ELb0ELb0ELb0EEENS1_21CollectiveEpilogueFwdINS6_IJSA_NS7_ILi256EEESB_EEES9_SE_SG_Li256ELb1ELb0ELb0ELb0EEENS1_36VarlenDynamicPersistentTileSchedulerILi128ELi96ELi256ELi32ELb0ELb0ELb1ELb0ELb1ELb1EEEEEEEEEvNT_6ParamsE,"",@"SHT_CUDA_INFO"
	.sectionflags	@""
	.align	4


	//----- nvinfo : EIATTR_CUDA_API_VERSION
	.align		4
        /*0000*/ 	.byte	0x04, 0x37
        /*0002*/ 	.short	(.L_280 - .L_279)
.L_279:
        /*0004*/ 	.word	0x00000082


	//----- nvinfo : EIATTR_KPARAM_INFO
	.align		4
.L_280:
        /*0008*/ 	.byte	0x04, 0x17
        /*000a*/ 	.short	(.L_282 - .L_281)
.L_281:
        /*000c*/ 	.word	0x00000000
        /*0010*/ 	.short	0x0000
        /*0012*/ 	.short	0x0070
        /*0014*/ 	.byte	0x00, 0xf0, 0x01, 0x2c


	//----- nvinfo : EIATTR_SPARSE_MMA_MASK
	.align		4
.L_282:
        /*0018*/ 	.byte	0x03, 0x50
        /*001a*/ 	.short	0x0000


	//----- nvinfo : EIATTR_MAXREG_COUNT
	.align		4
        /*001c*/ 	.byte	0x03, 0x1b
        /*001e*/ 	.short	0x00a8


	//----- nvinfo : EIATTR_NUM_BARRIERS
	.align		4
        /*0020*/ 	.byte	0x02, 0x4c
        /*0022*/ 	.byte	0x10
	.zero		1


	//----- nvinfo : EIATTR_EXTERNS
	.align		4
        /*0024*/ 	.byte	0x04, 0x0f
        /*0026*/ 	.short	(.L_284 - .L_283)


	//   ....[0]....
	.align		4
.L_283:
        /*0028*/ 	.word	index@(__assertfail)


	//----- nvinfo : EIATTR_ANNOTATIONS
	.align		4
.L_284:
        /*002c*/ 	.byte	0x04, 0x55
        /*002e*/ 	.short	(.L_286 - .L_285)


	//   ....[0]....
.L_285:
        /* <DEDUP_REMOVED lines=58> */


	//----- nvinfo : EIATTR_MERCURY_ISA_VERSION
	.align		4
.L_286:
        /*03c0*/ 	.byte	0x03, 0x5f
        /*03c2*/ 	.short	0x0101


	//----- nvinfo : EIATTR_UNUSED_LOAD_BYTE_OFFSET
	.align		4
        /*03c4*/ 	.byte	0x04, 0x44
        /*03c6*/ 	.short	(.L_288 - .L_287)


	//   ....[0]....
.L_287:
        /*03c8*/ 	.word	0x00000b70
        /*03cc*/ 	.word	0x0000fff0


	//   ....[1]....
        /*03d0*/ 	.word	0x0000dc90
        /*03d4*/ 	.word	0x0000fff0


	//----- nvinfo : EIATTR_INT_WARP_WIDE_INSTR_OFFSETS
	.align		4
.L_288:
        /*03d8*/ 	.byte	0x04, 0x31
        /*03da*/ 	.short	(.L_290 - .L_289)


	//   ....[0]....
.L_289:
        /*03dc*/ 	.word	0x000001f0


	//   ....[1]....
        /*03e0*/ 	.word	0x00000230


	//   ....[2]....
        /*03e4*/ 	.word	0x000002a0


	//   ....[3]....
        /*03e8*/ 	.word	0x000002b0


	//   ....[4]....
        /*03ec*/ 	.word	0x00012380


	//   ....[5]....
        /*03f0*/ 	.word	0x00012410


	//   ....[6]....
        /*03f4*/ 	.word	0x00012890


	//   ....[7]....
        /*03f8*/ 	.word	0x000128c0


	//   ....[8]....
        /*03fc*/ 	.word	0x00014ee0


	//   ....[9]....
        /*0400*/ 	.word	0x00014f70


	//----- nvinfo : EIATTR_COOP_GROUP_MASK_REGIDS
	.align		4
.L_290:
        /*0404*/ 	.byte	0x04, 0x29
        /*0406*/ 	.short	(.L_292 - .L_291)


	//   ....[0]....
.L_291:
        /*0408*/ 	.word	0xffffffff


	//   ....[1]....
        /*040c*/ 	.word	0xffffffff


	//   ....[2]....
        /*0410*/ 	.word	0xffffffff


	//   ....[3]....
        /*0414*/ 	.word	0xffffffff


	//   ....[4]....
        /*0418*/ 	.word	0xffffffff


	//   ....[5]....
        /*041c*/ 	.word	0xffffffff


	//   ....[6]....
        /*0420*/ 	.word	0xffffffff


	//   ....[7]....
        /*0424*/ 	.word	0xffffffff


	//   ....[8]....
        /*0428*/ 	.word	0xffffffff


	//   ....[9]....
        /*042c*/ 	.word	0xffffffff


	//   ....[10]....
        /*0430*/ 	.word	0xffffffff


	//   ....[11]....
        /*0434*/ 	.word	0xffffffff


	//   ....[12]....
        /*0438*/ 	.word	0xffffffff


	//   ....[13]....
        /*043c*/ 	.word	0xffffffff


	//   ....[14]....
        /*0440*/ 	.word	0xffffffff


	//   ....[15]....
        /*0444*/ 	.word	0xffffffff


	//   ....[16]....
        /*0448*/ 	.word	0xffffffff


	//   ....[17]....
        /*044c*/ 	.word	0xffffffff


	//   ....[18]....
        /*0450*/ 	.word	0xffffffff


	//   ....[19]....
        /*0454*/ 	.word	0xffffffff


	//   ....[20]....
        /*0458*/ 	.word	0xffffffff


	//   ....[21]....
        /*045c*/ 	.word	0xffffffff


	//   ....[22]....
        /*0460*/ 	.word	0xffffffff


	//   ....[23]....
        /*0464*/ 	.word	0xffffffff


	//   ....[24]....
        /*0468*/ 	.word	0xffffffff


	//   ....[25]....
        /*046c*/ 	.word	0xffffffff


	//   ....[26]....
        /*0470*/ 	.word	0xffffffff


	//   ....[27]....
        /*0474*/ 	.word	0xffffffff


	//   ....[28]....
        /*0478*/ 	.word	0xffffffff


	//   ....[29]....
        /*047c*/ 	.word	0xffffffff


	//   ....[30]....
        /*0480*/ 	.word	0xffffffff


	//   ....[31]....
        /*0484*/ 	.word	0xffffffff


	//   ....[32]....
        /*0488*/ 	.word	0xffffffff


	//   ....[33]....
        /*048c*/ 	.word	0xffffffff


	//   ....[34]....
        /*0490*/ 	.word	0xffffffff


	//   ....[35]....
        /*0494*/ 	.word	0xffffffff


	//   ....[36]....
        /*0498*/ 	.word	0xffffffff


	//   ....[37]....
        /*049c*/ 	.word	0xffffffff


	//   ....[38]....
        /*04a0*/ 	.word	0xffffffff


	//   ....[39]....
        /*04a4*/ 	.word	0xffffffff


	//   ....[40]....
        /*04a8*/ 	.word	0xffffffff


	//   ....[41]....
        /*04ac*/ 	.word	0xffffffff


	//   ....[42]....
        /*04b0*/ 	.word	0xffffffff


	//   ....[43]....
        /*04b4*/ 	.word	0xffffffff


	//   ....[44]....
        /*04b8*/ 	.word	0xffffffff


	//   ....[45]....
        /*04bc*/ 	.word	0xffffffff


	//   ....[46]....
        /*04c0*/ 	.word	0xffffffff


	//   ....[47]....
        /*04c4*/ 	.word	0xffffffff


	//   ....[48]....
        /*04c8*/ 	.word	0xffffffff


	//   ....[49]....
        /*04cc*/ 	.word	0xffffffff


	//   ....[50]....
        /*04d0*/ 	.word	0xffffffff


	//   ....[51]....
        /*04d4*/ 	.word	0xffffffff


	//   ....[52]....
        /*04d8*/ 	.word	0xffffffff


	//   ....[53]....
        /*04dc*/ 	.word	0xffffffff


	//   ....[54]....
        /*04e0*/ 	.word	0x0500000f


	//   ....[55]....
        /*04e4*/ 	.word	0x0500000f


	//   ....[56]....
        /*04e8*/ 	.word	0x0500000f


	//   ....[57]....
        /*04ec*/ 	.word	0x0500000f


	//   ....[58]....
        /*04f0*/ 	.word	0x0500000f


	//   ....[59]....
        /*04f4*/ 	.word	0x0500000f


	//   ....[60]....
        /*04f8*/ 	.word	0x0500000f


	//   ....[61]....
        /*04fc*/ 	.word	0x0500000f


	//   ....[62]....
        /*0500*/ 	.word	0x0500000f


	//   ....[63]....
        /*0504*/ 	.word	0x0500000f


	//   ....[64]....
        /*0508*/ 	.word	0x0500000f


	//   ....[65]....
        /*050c*/ 	.word	0x0500000f


	//   ....[66]....
        /*0510*/ 	.word	0x0500000f


	//   ....[67]....
        /*0514*/ 	.word	0x0500000f


	//   ....[68]....
        /*0518*/ 	.word	0x0500000f


	//   ....[69]....
        /*051c*/ 	.word	0x0500000f


	//   ....[70]....
        /*0520*/ 	.word	0x0500000f


	//   ....[71]....
        /*0524*/ 	.word	0x0500000f


	//   ....[72]....
        /*0528*/ 	.word	0x0500000f


	//   ....[73]....
        /*052c*/ 	.word	0x0500000f


	//   ....[74]....
        /*0530*/ 	.word	0x0500000f


	//   ....[75]....
        /*0534*/ 	.word	0x0500000f


	//   ....[76]....
        /*0538*/ 	.word	0x0500000f


	//   ....[77]....
        /*053c*/ 	.word	0x0500000f


	//   ....[78]....
        /*0540*/ 	.word	0x0500000f


	//   ....[79]....
        /*0544*/ 	.word	0x0500000f


	//   ....[80]....
        /*0548*/ 	.word	0x0500000f


	//   ....[81]....
        /*054c*/ 	.word	0x0500000f


	//   ....[82]....
        /*0550*/ 	.word	0x0500000f


	//----- nvinfo : EIATTR_COOP_GROUP_INSTR_OFFSETS
	.align		4
.L_292:
        /*0554*/ 	.byte	0x04, 0x28
        /*0556*/ 	.short	(.L_294 - .L_293)


	//   ....[0]....
.L_293:
        /*0558*/ 	.word	0x00000070


	//   ....[1]....
        /*055c*/ 	.word	0x00000200


	//   ....[2]....
        /*0560*/ 	.word	0x00000250


	//   ....[3]....
        /*0564*/ 	.word	0x000004a0


	//   ....[4]....
        /*0568*/ 	.word	0x00000600


	//   ....[5]....
        /*056c*/ 	.word	0x00000720


	//   ....[6]....
        /*0570*/ 	.word	0x00000880


	//   ....[7]....
        /*0574*/ 	.word	0x00005bb0


	//   ....[8]....
        /*0578*/ 	.word	0x00009a30


	//   ....[9]....
        /*057c*/ 	.word	0x00009ab0


	//   ....[10]....
        /*0580*/ 	.word	0x00009ad0


	//   ....[11]....
        /*0584*/ 	.word	0x00009b00


	//   ....[12]....
        /*0588*/ 	.word	0x0000ba90


	//   ....[13]....
        /*058c*/ 	.word	0x0000bac0


	//   ....[14]....
        /*0590*/ 	.word	0x0000bb10


	//   ....[15]....
        /*0594*/ 	.word	0x0000bb30


	//   ....[16]....
        /*0598*/ 	.word	0x0000d1f0


	//   ....[17]....
        /*059c*/ 	.word	0x0000d260


	//   ....[18]....
        /*05a0*/ 	.word	0x0000d2b0


	//   ....[19]....
        /*05a4*/ 	.word	0x0000d2d0


	//   ....[20]....
        /*05a8*/ 	.word	0x000105c0


	//   ....[21]....
        /*05ac*/ 	.word	0x00010750


	//   ....[22]....
        /*05b0*/ 	.word	0x00010780


	//   ....[23]....
        /*05b4*/ 	.word	0x000107c0


	//   ....[24]....
        /*05b8*/ 	.word	0x00010820


	//   ....[25]....
        /*05bc*/ 	.word	0x00010880


	//   ....[26]....
        /*05c0*/ 	.word	0x000108c0


	//   ....[27]....
        /*05c4*/ 	.word	0x00010a70


	//   ....[28]....
        /*05c8*/ 	.word	0x00010ad0


	//   ....[29]....
        /*05cc*/ 	.word	0x00010b10


	//   ....[30]....
        /*05d0*/ 	.word	0x00010b50


	//   ....[31]....
        /*05d4*/ 	.word	0x00010b80


	//   ....[32]....
        /*05d8*/ 	.word	0x00010bb0


	//   ....[33]....
        /*05dc*/ 	.word	0x00010c40


	//   ....[34]....
        /*05e0*/ 	.word	0x00010c70


	//   ....[35]....
        /*05e4*/ 	.word	0x00010d00


	//   ....[36]....
        /*05e8*/ 	.word	0x00015000


	//   ....[37]....
        /*05ec*/ 	.word	0x00015010


	//   ....[38]....
        /*05f0*/ 	.word	0x00015120


	//   ....[39]....
        /*05f4*/ 	.word	0x00015180


	//   ....[40]....
        /*05f8*/ 	.word	0x000151c0


	//   ....[41]....
        /*05fc*/ 	.word	0x00015200


	//   ....[42]....
        /*0600*/ 	.word	0x00015230


	//   ....[43]....
        /*0604*/ 	.word	0x00015260


	//   ....[44]....
        /*0608*/ 	.word	0x000153f0


	//   ....[45]....
        /*060c*/ 	.word	0x00015450


	//   ....[46]....
        /*0610*/ 	.word	0x00015490


	//   ....[47]....
        /*0614*/ 	.word	0x000154d0


	//   ....[48]....
        /*0618*/ 	.word	0x00015500


	//   ....[49]....
        /*061c*/ 	.word	0x00015530


	//   ....[50]....
        /*0620*/ 	.word	0x000155f0


	//   ....[51]....
        /*0624*/ 	.word	0x00015610


	//   ....[52]....
        /*0628*/ 	.word	0x00015680


	//   ....[53]....
        /*062c*/ 	.word	0x00015ab0


	//   ....[54]....
        /*0630*/ 	.word	0x00015f10


	//   ....[55]....
        /*0634*/ 	.word	0x00015fb0


	//   ....[56]....
        /*0638*/ 	.word	0x00016050


	//   ....[57]....
        /*063c*/ 	.word	0x000160f0


	//   ....[58]....
        /*0640*/ 	.word	0x00016190


	//   ....[59]....
        /*0644*/ 	.word	0x00016280


	//   ....[60]....
        /*0648*/ 	.word	0x00016320


	//   ....[61]....
        /*064c*/ 	.word	0x000163c0


	//   ....[62]....
        /*0650*/ 	.word	0x00016460


	//   ....[63]....
        /*0654*/ 	.word	0x00016710


	//   ....[64]....
        /*0658*/ 	.word	0x000169f0


	//   ....[65]....
        /*065c*/ 	.word	0x00016e10


	//   ....[66]....
        /*0660*/ 	.word	0x00016ea0


	//   ....[67]....
        /*0664*/ 	.word	0x00016f40


	//   ....[68]....
        /*0668*/ 	.word	0x00016ff0


	//   ....[69]....
        /*066c*/ 	.word	0x00017070


	//   ....[70]....
        /*0670*/ 	.word	0x000170f0


	//   ....[71]....
        /*0674*/ 	.word	0x00017170


	//   ....[72]....
        /*0678*/ 	.word	0x000171f0


	//   ....[73]....
        /*067c*/ 	.word	0x00017280


	//   ....[74]....
        /*0680*/ 	.word	0x00017330


	//   ....[75]....
        /*0684*/ 	.word	0x000173b0


	//   ....[76]....
        /*0688*/ 	.word	0x00017430


	//   ....[77]....
        /*068c*/ 	.word	0x000174b0


	//   ....[78]....
        /*0690*/ 	.word	0x00017530


	//   ....[79]....
        /*0694*/ 	.word	0x000175a0


	//   ....[80]....
        /*0698*/ 	.word	0x00017640


	//   ....[81]....
        /*069c*/ 	.word	0x000176d0


	//   ....[82]....
        /*06a0*/ 	.word	0x000177f0


	//----- nvinfo : EIATTR_REG_RECONFIG
	.align		4
.L_294:
        /*06a4*/ 	.byte	0x01, 0x54
	.zero		2


	//----- nvinfo : EIATTR_SYSCALL_OFFSETS
	.align		4
        /*06a8*/ 	.byte	0x04, 0x46
        /*06aa*/ 	.short	(.L_296 - .L_295)


	//   ....[0]....
.L_295:
        /*06ac*/ 	.word	0x00001790


	//   ....[1]....
        /*06b0*/ 	.word	0x000018e0


	//   ....[2]....
        /*06b4*/ 	.word	0x00005d20


	//   ....[3]....
        /*06b8*/ 	.word	0x000061b0


	//   ....[4]....
        /*06bc*/ 	.word	0x000125a0


	//   ....[5]....
        /*06c0*/ 	.word	0x000126e0


	//   ....[6]....
        /*06c4*/ 	.word	0x000127e0


	//----- nvinfo : EIATTR_MBARRIER_INSTR_OFFSETS
	.align		4
.L_296:
        /*06c8*/ 	.byte	0x04, 0x39
        /*06ca*/ 	.short	(.L_298 - .L_297)


	//   ....[0]....
.L_297:
        /*06cc*/ 	.word	0x00000340
        /*06d0*/ 	.word	0x000000ff
        /*06d4*/ 	.word	0x00032400
        /*06d8*/ 	.short	0x0100
        /*06da*/ 	.byte	0x08
	.zero		1


	//   ....[1]....
        /*06dc*/ 	.word	0x00000350
        /*06e0*/ 	.word	0x000000ff
        /*06e4*/ 	.word	0x00032410
        /*06e8*/ 	.short	0x0100
        /*06ea*/ 	.byte	0x08
	.zero		1


	//   ....[2]....
        /*06ec*/ 	.word	0x00000360
        /*06f0*/ 	.word	0x000000ff
        /*06f4*/ 	.word	0x00032420
        /*06f8*/ 	.short	0x0100
        /*06fa*/ 	.byte	0x08
	.zero		1


	//   ....[3]....
        /*06fc*/ 	.word	0x00000450
        /*0700*/ 	.word	0x000000ff
        /*0704*/ 	.word	0x00032430
        /*0708*/ 	.short	0x0100
        /*070a*/ 	.byte	0x08
	.zero		1


	//   ....[4]....
        /*070c*/ 	.word	0x00000460
        /*0710*/ 	.word	0x000000ff
        /*0714*/ 	.word	0x00032440
        /*0718*/ 	.short	0x0100
        /*071a*/ 	.byte	0x08
	.zero		1


	//   ....[5]....
        /*071c*/ 	.word	0x00000470
        /*0720*/ 	.word	0x000000ff
        /*0724*/ 	.word	0x00032438
        /*0728*/ 	.short	0x0100
        /*072a*/ 	.byte	0x08
	.zero		1


	//   ....[6]....
        /*072c*/ 	.word	0x00000480
        /*0730*/ 	.word	0x000000ff
        /*0734*/ 	.word	0x00032448
        /*0738*/ 	.short	0x0100
        /*073a*/ 	.byte	0x08
	.zero		1


	//   ....[7]....
        /*073c*/ 	.word	0x000005b0
        /*0740*/ 	.word	0x000000ff
        /*0744*/ 	.word	0x00032450
        /*0748*/ 	.short	0x0100
        /*074a*/ 	.byte	0x08
	.zero		1


	//   ....[8]....
        /*074c*/ 	.word	0x000005c0
        /*0750*/ 	.word	0x000000ff
        /*0754*/ 	.word	0x00032460
        /*0758*/ 	.short	0x0100
        /*075a*/ 	.byte	0x08
	.zero		1


	//   ....[9]....
        /*075c*/ 	.word	0x000005d0
        /*0760*/ 	.word	0x000000ff
        /*0764*/ 	.word	0x00032458
        /*0768*/ 	.short	0x0100
        /*076a*/ 	.byte	0x08
	.zero		1


	//   ....[10]....
        /*076c*/ 	.word	0x000005e0
        /*0770*/ 	.word	0x000000ff
        /*0774*/ 	.word	0x00032468
        /*0778*/ 	.short	0x0100
        /*077a*/ 	.byte	0x08
	.zero		1


	//   ....[11]....
        /*077c*/ 	.word	0x000006d0
        /*0780*/ 	.word	0x000000ff
        /*0784*/ 	.word	0x00032470
        /*0788*/ 	.short	0x0100
        /*078a*/ 	.byte	0x06
	.zero		1


	//   ....[12]....
        /*078c*/ 	.word	0x000006e0
        /*0790*/ 	.word	0x000000ff
        /*0794*/ 	.word	0x00032480
        /*0798*/ 	.short	0x0100
        /*079a*/ 	.byte	0x06
	.zero		1


	//   ....[13]....
        /*079c*/ 	.word	0x000006f0
        /*07a0*/ 	.word	0x000000ff
        /*07a4*/ 	.word	0x00032478
        /*07a8*/ 	.short	0x0100
        /*07aa*/ 	.byte	0x06
	.zero		1


	//   ....[14]....
        /*07ac*/ 	.word	0x00000700
        /*07b0*/ 	.word	0x000000ff
        /*07b4*/ 	.word	0x00032488
        /*07b8*/ 	.short	0x0100
        /*07ba*/ 	.byte	0x06
	.zero		1


	//   ....[15]....
        /*07bc*/ 	.word	0x00000830
        /*07c0*/ 	.word	0x000000ff
        /*07c4*/ 	.word	0x00032490
        /*07c8*/ 	.short	0x0100
        /*07ca*/ 	.byte	0x08
	.zero		1


	//   ....[16]....
        /*07cc*/ 	.word	0x00000840
        /*07d0*/ 	.word	0x000000ff
        /*07d4*/ 	.word	0x000324a0
        /*07d8*/ 	.short	0x0100
        /*07da*/ 	.byte	0x08
	.zero		1


	//   ....[17]....
        /*07dc*/ 	.word	0x00000850
        /*07e0*/ 	.word	0x000000ff
        /*07e4*/ 	.word	0x00032498
        /*07e8*/ 	.short	0x0100
        /*07ea*/ 	.byte	0x08
	.zero		1


	//   ....[18]....
        /*07ec*/ 	.word	0x00000860
        /*07f0*/ 	.word	0x000000ff
        /*07f4*/ 	.word	0x000324a8
        /*07f8*/ 	.short	0x0100
        /*07fa*/ 	.byte	0x08
	.zero		1


	//   ....[19]....
        /*07fc*/ 	.word	0x00000990
        /*0800*/ 	.word	0x000000ff
        /*0804*/ 	.word	0x000324b0
        /*0808*/ 	.short	0x0100
        /*080a*/ 	.byte	0x08
	.zero		1


	//   ....[20]....
        /*080c*/ 	.word	0x000009a0
        /*0810*/ 	.word	0x000000ff
        /*0814*/ 	.word	0x000324c0
        /*0818*/ 	.short	0x0100
        /*081a*/ 	.byte	0x08
	.zero		1


	//   ....[21]....
        /*081c*/ 	.word	0x000009b0
        /*0820*/ 	.word	0x000000ff
        /*0824*/ 	.word	0x000324b8
        /*0828*/ 	.short	0x0100
        /*082a*/ 	.byte	0x08
	.zero		1


	//   ....[22]....
        /*082c*/ 	.word	0x000009c0
        /*0830*/ 	.word	0x000000ff
        /*0834*/ 	.word	0x000324c8
        /*0838*/ 	.short	0x0100
        /*083a*/ 	.byte	0x08
	.zero		1


	//   ....[23]....
        /*083c*/ 	.word	0x00002bb0
        /*0840*/ 	.word	0x0000005f
        /*0844*/ 	.word	0x00032490
        /*0848*/ 	.short	0x010a
        /*084a*/ 	.byte	0x3f
	.zero		1


	//   ....[24]....
        /*084c*/ 	.word	0x00003d50
        /*0850*/ 	.word	0x0000005f
        /*0854*/ 	.word	0x00032490
        /*0858*/ 	.short	0x010a
        /*085a*/ 	.byte	0x3f
	.zero		1


	//   ....[25]....
        /*085c*/ 	.word	0x00004da0
        /*0860*/ 	.word	0x0000005f
        /*0864*/ 	.word	0x00032490
        /*0868*/ 	.short	0x010a
        /*086a*/ 	.byte	0x3f
	.zero		1


	//   ....[26]....
        /*086c*/ 	.word	0x00004fb0
        /*0870*/ 	.word	0x00000028
        /*0874*/ 	.word	0x00000000
        /*0878*/ 	.short	0x0101
        /*087a*/ 	.byte	0x3f
	.zero		1


	//   ....[27]....
        /*087c*/ 	.word	0x00004ff0
        /*0880*/ 	.word	0x0000005f
        /*0884*/ 	.word	0x000324b0
        /*0888*/ 	.short	0x010a
        /*088a*/ 	.byte	0x3f
	.zero		1


	//   ....[28]....
        /*088c*/ 	.word	0x00005650
        /*0890*/ 	.word	0x0000005f
        /*0894*/ 	.word	0x00000000
        /*0898*/ 	.short	0x0101
        /*089a*/ 	.byte	0x3f
	.zero		1


	//   ....[29]....
        /*089c*/ 	.word	0x00005db0
        /*08a0*/ 	.word	0x00000012
        /*08a4*/ 	.word	0x00032400
        /*08a8*/ 	.short	0x010a
        /*08aa*/ 	.byte	0x3f
	.zero		1


	//   ....[30]....
        /*08ac*/ 	.word	0x00005e00
        /*08b0*/ 	.word	0x00000012
        /*08b4*/ 	.word	0x00032400
        /*08b8*/ 	.short	0x010a
        /*08ba*/ 	.byte	0x3f
	.zero		1


	//   ....[31]....
        /*08bc*/ 	.word	0x00006480
        /*08c0*/ 	.word	0x00000012
        /*08c4*/ 	.word	0x00032400
        /*08c8*/ 	.short	0x010a
        /*08ca*/ 	.byte	0x3f
	.zero		1


	//   ....[32]....
        /*08cc*/ 	.word	0x000072f0
        /*08d0*/ 	.word	0x00000012
        /*08d4*/ 	.word	0x00032400
        /*08d8*/ 	.short	0x010a
        /*08da*/ 	.byte	0x3f
	.zero		1


	//   ....[33]....
        /*08dc*/ 	.word	0x000080e0
        /*08e0*/ 	.word	0x00000003
        /*08e4*/ 	.word	0x00032430
        /*08e8*/ 	.short	0x010a
        /*08ea*/ 	.byte	0x3f
	.zero		1


	//   ....[34]....
        /*08ec*/ 	.word	0x00008150
        /*08f0*/ 	.word	0x00000003
        /*08f4*/ 	.word	0x00032430
        /*08f8*/ 	.short	0x010a
        /*08fa*/ 	.byte	0x3f
	.zero		1


	//   ....[35]....
        /*08fc*/ 	.word	0x00008540
        /*0900*/ 	.word	0x00000012
        /*0904*/ 	.word	0x00032410
        /*0908*/ 	.short	0x010a
        /*090a*/ 	.byte	0x3f
	.zero		1


	//   ....[36]....
        /*090c*/ 	.word	0x00008590
        /*0910*/ 	.word	0x00000003
        /*0914*/ 	.word	0x00032450
        /*0918*/ 	.short	0x010a
        /*091a*/ 	.byte	0x3f
	.zero		1


	//   ....[37]....
        /*091c*/ 	.word	0x00008610
        /*0920*/ 	.word	0x00000003
        /*0924*/ 	.word	0x00032450
        /*0928*/ 	.short	0x010a
        /*092a*/ 	.byte	0x3f
	.zero		1


	//   ....[38]....
        /*092c*/ 	.word	0x00009d10
        /*0930*/ 	.word	0x00000018
        /*0934*/ 	.word	0x00000000
        /*0938*/ 	.short	0x0101
        /*093a*/ 	.byte	0x3f
	.zero		1


	//   ....[39]....
        /*093c*/ 	.word	0x0000a920
        /*0940*/ 	.word	0x00000003
        /*0944*/ 	.word	0x00000000
        /*0948*/ 	.short	0x0101
        /*094a*/ 	.byte	0x3f
	.zero		1


	//   ....[40]....
        /*094c*/ 	.word	0x0000aa30
        /*0950*/ 	.word	0x00000006
        /*0954*/ 	.word	0x00032430
        /*0958*/ 	.short	0x010a
        /*095a*/ 	.byte	0x3f
	.zero		1


	//   ....[41]....
        /*095c*/ 	.word	0x0000aa90
        /*0960*/ 	.word	0x00000006
        /*0964*/ 	.word	0x00032430
        /*0968*/ 	.short	0x010a
        /*096a*/ 	.byte	0x3f
	.zero		1


	//   ....[42]....
        /*096c*/ 	.word	0x0000ad40
        /*0970*/ 	.word	0x00000006
        /*0974*/ 	.word	0x00032450
        /*0978*/ 	.short	0x010a
        /*097a*/ 	.byte	0x3f
	.zero		1


	//   ....[43]....
        /*097c*/ 	.word	0x0000ad90
        /*0980*/ 	.word	0x00000006
        /*0984*/ 	.word	0x00032450
        /*0988*/ 	.short	0x010a
        /*098a*/ 	.byte	0x3f
	.zero		1


	//   ....[44]....
        /*098c*/ 	.word	0x0000bc30
        /*0990*/ 	.word	0x0000000d
        /*0994*/ 	.word	0x00000000
        /*0998*/ 	.short	0x0101
        /*099a*/ 	.byte	0x3f
	.zero		1


	//   ....[45]....
        /*099c*/ 	.word	0x0000d1c0
        /*09a0*/ 	.word	0x00000006
        /*09a4*/ 	.word	0x00000000
        /*09a8*/ 	.short	0x0101
        /*09aa*/ 	.byte	0x3f
	.zero		1


	//   ....[46]....
        /*09ac*/ 	.word	0x0000f2e0
        /*09b0*/ 	.word	0x00000000
        /*09b4*/ 	.word	0x00000000
        /*09b8*/ 	.short	0x0101
        /*09ba*/ 	.byte	0x3f
	.zero		1


	//   ....[47]....
        /*09bc*/ 	.word	0x00011720
        /*09c0*/ 	.word	0x00000005
        /*09c4*/ 	.word	0x00032420
        /*09c8*/ 	.short	0x010a
        /*09ca*/ 	.byte	0x3f
	.zero		1


	//   ....[48]....
        /*09cc*/ 	.word	0x000117a0
        /*09d0*/ 	.word	0x00000007
        /*09d4*/ 	.word	0x000324a0
        /*09d8*/ 	.short	0x010a
        /*09da*/ 	.byte	0x3f
	.zero		1


	//   ....[49]....
        /*09dc*/ 	.word	0x00011980
        /*09e0*/ 	.word	0x00000007
        /*09e4*/ 	.word	0x000324c0
        /*09e8*/ 	.short	0x010a
        /*09ea*/ 	.byte	0x3f
	.zero		1


	//   ....[50]....
        /*09ec*/ 	.word	0x00011d90
        /*09f0*/ 	.word	0x00000007
        /*09f4*/ 	.word	0x000324a0
        /*09f8*/ 	.short	0x010a
        /*09fa*/ 	.byte	0x3f
	.zero		1


	//   ....[51]....
        /*09fc*/ 	.word	0x00011f50
        /*0a00*/ 	.word	0x00000007
        /*0a04*/ 	.word	0x000324c0
        /*0a08*/ 	.short	0x010a
        /*0a0a*/ 	.byte	0x3f
	.zero		1


	//   ....[52]....
        /*0a0c*/ 	.word	0x00012d40
        /*0a10*/ 	.word	0x00000005
        /*0a14*/ 	.word	0x00032440
        /*0a18*/ 	.short	0x010a
        /*0a1a*/ 	.byte	0x3f
	.zero		1


	//   ....[53]....
        /*0a1c*/ 	.word	0x00013360
        /*0a20*/ 	.word	0x00000005
        /*0a24*/ 	.word	0x00032420
        /*0a28*/ 	.short	0x010a
        /*0a2a*/ 	.byte	0x3f
	.zero		1


	//   ....[54]....
        /*0a2c*/ 	.word	0x00013430
        /*0a30*/ 	.word	0x00000002
        /*0a34*/ 	.word	0x00032460
        /*0a38*/ 	.short	0x010a
        /*0a3a*/ 	.byte	0x3f
	.zero		1


	//   ....[55]....
        /*0a3c*/ 	.word	0x00013aa0
        /*0a40*/ 	.word	0x00000002
        /*0a44*/ 	.word	0x00032440
        /*0a48*/ 	.short	0x010a
        /*0a4a*/ 	.byte	0x3f
	.zero		1


	//   ....[56]....
        /*0a4c*/ 	.word	0x00013cb0
        /*0a50*/ 	.word	0x00000002
        /*0a54*/ 	.word	0x00032460
        /*0a58*/ 	.short	0x010a
        /*0a5a*/ 	.byte	0x3f
	.zero		1


	//   ....[57]....
        /*0a5c*/ 	.word	0x00014210
        /*0a60*/ 	.word	0x00000003
        /*0a64*/ 	.word	0x00032440
        /*0a68*/ 	.short	0x010a
        /*0a6a*/ 	.byte	0x3f
	.zero		1


	//   ....[58]....
        /*0a6c*/ 	.word	0x00014410
        /*0a70*/ 	.word	0x00000003
        /*0a74*/ 	.word	0x00032460
        /*0a78*/ 	.short	0x010a
        /*0a7a*/ 	.byte	0x3f
	.zero		1


	//   ....[59]....
        /*0a7c*/ 	.word	0x000148f0
        /*0a80*/ 	.word	0x00000003
        /*0a84*/ 	.word	0x00032440
        /*0a88*/ 	.short	0x010a
        /*0a8a*/ 	.byte	0x3f
	.zero		1


	//   ....[60]....
        /*0a8c*/ 	.word	0x00014b00
        /*0a90*/ 	.word	0x00000003
        /*0a94*/ 	.word	0x00032460
        /*0a98*/ 	.short	0x010a
        /*0a9a*/ 	.byte	0x3f
	.zero		1


	//   ....[61]....
        /*0a9c*/ 	.word	0x00015a40
        /*0aa0*/ 	.word	0x00000000
        /*0aa4*/ 	.word	0x00032420
        /*0aa8*/ 	.short	0x010a
        /*0aaa*/ 	.byte	0x3f
	.zero		1


	//   ....[62]....
        /*0aac*/ 	.word	0x00015c00
        /*0ab0*/ 	.word	0x00000006
        /*0ab4*/ 	.word	0x00000000
        /*0ab8*/ 	.short	0x010a
        /*0aba*/ 	.byte	0x3f
	.zero		1


	//   ....[63]....
        /*0abc*/ 	.word	0x00015c70
        /*0ac0*/ 	.word	0x00000007
        /*0ac4*/ 	.word	0x00000000
        /*0ac8*/ 	.short	0x010a
        /*0aca*/ 	.byte	0x3f
	.zero		1


	//   ....[64]....
        /*0acc*/ 	.word	0x00015ce0
        /*0ad0*/ 	.word	0x00000004
        /*0ad4*/ 	.word	0x00000000
        /*0ad8*/ 	.short	0x010a
        /*0ada*/ 	.byte	0x3f
	.zero		1


	//   ....[65]....
        /*0adc*/ 	.word	0x00015d10
        /*0ae0*/ 	.word	0x00000003
        /*0ae4*/ 	.word	0x00000000
        /*0ae8*/ 	.short	0x010a
        /*0aea*/ 	.byte	0x3f
	.zero		1


	//   ....[66]....
        /*0aec*/ 	.word	0x00015d70
        /*0af0*/ 	.word	0x0000005f
        /*0af4*/ 	.word	0x00032490
        /*0af8*/ 	.short	0x010a
        /*0afa*/ 	.byte	0x3f
	.zero		1


	//   ....[67]....
        /*0afc*/ 	.word	0x00015dc0
        /*0b00*/ 	.word	0x0000005f
        /*0b04*/ 	.word	0x00032490
        /*0b08*/ 	.short	0x010a
        /*0b0a*/ 	.byte	0x3f
	.zero		1


	//   ....[68]....
        /*0b0c*/ 	.word	0x00015e10
        /*0b10*/ 	.word	0x0000005f
        /*0b14*/ 	.word	0x00032490
        /*0b18*/ 	.short	0x010a
        /*0b1a*/ 	.byte	0x3f
	.zero		1


	//   ....[69]....
        /*0b1c*/ 	.word	0x00015e60
        /*0b20*/ 	.word	0x0000005f
        /*0b24*/ 	.word	0x000324b0
        /*0b28*/ 	.short	0x010a
        /*0b2a*/ 	.byte	0x3f
	.zero		1


	//   ....[70]....
        /*0b2c*/ 	.word	0x000161d0
        /*0b30*/ 	.word	0x00000012
        /*0b34*/ 	.word	0x00032400
        /*0b38*/ 	.short	0x010a
        /*0b3a*/ 	.byte	0x3f
	.zero		1


	//   ....[71]....
        /*0b3c*/ 	.word	0x000164a0
        /*0b40*/ 	.word	0x00000012
        /*0b44*/ 	.word	0x00032400
        /*0b48*/ 	.short	0x010a
        /*0b4a*/ 	.byte	0x3f
	.zero		1


	//   ....[72]....
        /*0b4c*/ 	.word	0x000164f0
        /*0b50*/ 	.word	0x00000003
        /*0b54*/ 	.word	0x00032430
        /*0b58*/ 	.short	0x010a
        /*0b5a*/ 	.byte	0x3f
	.zero		1


	//   ....[73]....
        /*0b5c*/ 	.word	0x00016540
        /*0b60*/ 	.word	0x00000012
        /*0b64*/ 	.word	0x00032410
        /*0b68*/ 	.short	0x010a
        /*0b6a*/ 	.byte	0x3f
	.zero		1


	//   ....[74]....
        /*0b6c*/ 	.word	0x00016590
        /*0b70*/ 	.word	0x00000003
        /*0b74*/ 	.word	0x00032450
        /*0b78*/ 	.short	0x010a
        /*0b7a*/ 	.byte	0x3f
	.zero		1


	//   ....[75]....
        /*0b7c*/ 	.word	0x000165e0
        /*0b80*/ 	.word	0x00000006
        /*0b84*/ 	.word	0x00032430
        /*0b88*/ 	.short	0x010a
        /*0b8a*/ 	.byte	0x3f
	.zero		1


	//   ....[76]....
        /*0b8c*/ 	.word	0x00016630
        /*0b90*/ 	.word	0x00000006
        /*0b94*/ 	.word	0x00032450
        /*0b98*/ 	.short	0x010a
        /*0b9a*/ 	.byte	0x3f
	.zero		1


	//   ....[77]....
        /*0b9c*/ 	.word	0x000167d0
        /*0ba0*/ 	.word	0x00000005
        /*0ba4*/ 	.word	0x00032420
        /*0ba8*/ 	.short	0x010a
        /*0baa*/ 	.byte	0x3f
	.zero		1


	//   ....[78]....
        /*0bac*/ 	.word	0x00016820
        /*0bb0*/ 	.word	0x00000007
        /*0bb4*/ 	.word	0x000324a0
        /*0bb8*/ 	.short	0x010a
        /*0bba*/ 	.byte	0x3f
	.zero		1


	//   ....[79]....
        /*0bbc*/ 	.word	0x00016870
        /*0bc0*/ 	.word	0x00000007
        /*0bc4*/ 	.word	0x000324c0
        /*0bc8*/ 	.short	0x010a
        /*0bca*/ 	.byte	0x3f
	.zero		1


	//   ....[80]....
        /*0bcc*/ 	.word	0x000168c0
        /*0bd0*/ 	.word	0x00000007
        /*0bd4*/ 	.word	0x000324a0
        /*0bd8*/ 	.short	0x010a
        /*0bda*/ 	.byte	0x3f
	.zero		1


	//   ....[81]....
        /*0bdc*/ 	.word	0x00016910
        /*0be0*/ 	.word	0x00000007
        /*0be4*/ 	.word	0x000324c0
        /*0be8*/ 	.short	0x010a
        /*0bea*/ 	.byte	0x3f
	.zero		1


	//   ....[82]....
        /*0bec*/ 	.word	0x00016ab0
        /*0bf0*/ 	.word	0x00000005
        /*0bf4*/ 	.word	0x00032440
        /*0bf8*/ 	.short	0x010a
        /*0bfa*/ 	.byte	0x3f
	.zero		1


	//   ....[83]....
        /*0bfc*/ 	.word	0x00016b30
        /*0c00*/ 	.word	0x00000005
        /*0c04*/ 	.word	0x00032420
        /*0c08*/ 	.short	0x010a
        /*0c0a*/ 	.byte	0x3f
	.zero		1


	//   ....[84]....
        /*0c0c*/ 	.word	0x00016b80
        /*0c10*/ 	.word	0x00000002
        /*0c14*/ 	.word	0x00032460
        /*0c18*/ 	.short	0x010a
        /*0c1a*/ 	.byte	0x3f
	.zero		1


	//   ....[85]....
        /*0c1c*/ 	.word	0x00016bd0
        /*0c20*/ 	.word	0x00000002
        /*0c24*/ 	.word	0x00032440
        /*0c28*/ 	.short	0x010a
        /*0c2a*/ 	.byte	0x3f
	.zero		1


	//   ....[86]....
        /*0c2c*/ 	.word	0x00016c20
        /*0c30*/ 	.word	0x00000002
        /*0c34*/ 	.word	0x00032460
        /*0c38*/ 	.short	0x010a
        /*0c3a*/ 	.byte	0x3f
	.zero		1


	//   ....[87]....
        /*0c3c*/ 	.word	0x00016c70
        /*0c40*/ 	.word	0x00000003
        /*0c44*/ 	.word	0x00032440
        /*0c48*/ 	.short	0x010a
        /*0c4a*/ 	.byte	0x3f
	.zero		1


	//   ....[88]....
        /*0c4c*/ 	.word	0x00016cc0
        /*0c50*/ 	.word	0x00000003
        /*0c54*/ 	.word	0x00032460
        /*0c58*/ 	.short	0x010a
        /*0c5a*/ 	.byte	0x3f
	.zero		1


	//   ....[89]....
        /*0c5c*/ 	.word	0x00016d10
        /*0c60*/ 	.word	0x00000003
        /*0c64*/ 	.word	0x00032440
        /*0c68*/ 	.short	0x010a
        /*0c6a*/ 	.byte	0x3f
	.zero		1


	//   ....[90]....
        /*0c6c*/ 	.word	0x00016d60
        /*0c70*/ 	.word	0x00000003
        /*0c74*/ 	.word	0x00032460
        /*0c78*/ 	.short	0x010a
        /*0c7a*/ 	.byte	0x3f
	.zero		1


	//   ....[91]....
        /*0c7c*/ 	.word	0x00017710
        /*0c80*/ 	.word	0x00000000
        /*0c84*/ 	.word	0x00032420
        /*0c88*/ 	.short	0x010a
        /*0c8a*/ 	.byte	0x3f
	.zero		1


	//   ....[92]....
        /*0c8c*/ 	.word	0x000178b0
        /*0c90*/ 	.word	0x00000006
        /*0c94*/ 	.word	0x00000000
        /*0c98*/ 	.short	0x010a
        /*0c9a*/ 	.byte	0x3f
	.zero		1


	//   ....[93]....
        /*0c9c*/ 	.word	0x00017900
        /*0ca0*/ 	.word	0x00000007
        /*0ca4*/ 	.word	0x00000000
        /*0ca8*/ 	.short	0x010a
        /*0caa*/ 	.byte	0x3f
	.zero		1


	//   ....[94]....
        /*0cac*/ 	.word	0x00017950
        /*0cb0*/ 	.word	0x00000004
        /*0cb4*/ 	.word	0x00000000
        /*0cb8*/ 	.short	0x010a
        /*0cba*/ 	.byte	0x3f
	.zero		1


	//----- nvinfo : EIATTR_NUM_MBARRIERS
	.align		4
.L_298:
        /*0cbc*/ 	.byte	0x03, 0x38
        /*0cbe*/ 	.short	0x0017


	//----- nvinfo : EIATTR_EXIT_INSTR_OFFSETS
	.align		4
        /*0cc0*/ 	.byte	0x04, 0x1c
        /*0cc2*/ 	.short	(.L_300 - .L_299)


	//   ....[0]....
.L_299:
        /*0cc4*/ 	.word	0x00015d60


	//----- nvinfo : EIATTR_MAX_THREADS
	.align		4
.L_300:
        /*0cc8*/ 	.byte	0x04, 0x05
        /*0cca*/ 	.short	(.L_302 - .L_301)
.L_301:
        /*0ccc*/ 	.word	0x00000180
        /*0cd0*/ 	.word	0x00000001
        /*0cd4*/ 	.word	0x00000001


	//----- nvinfo : EIATTR_CRS_STACK_SIZE
	.align		4
.L_302:
        /*0cd8*/ 	.byte	0x04, 0x1e
        /*0cda*/ 	.short	(.L_304 - .L_303)
.L_303:
        /*0cdc*/ 	.word	0x00000000


	//----- nvinfo : EIATTR_CBANK_PARAM_SIZE
	.align		4
.L_304:
        /*0ce0*/ 	.byte	0x03, 0x19
        /*0ce2*/ 	.short	0x0b70


	//----- nvinfo : EIATTR_PARAM_CBANK
	.align		4
        /*0ce4*/ 	.byte	0x04, 0x0a
        /*0ce6*/ 	.short	(.L_306 - .L_305)
	.align		4
.L_305:
        /*0ce8*/ 	.word	index@(.nv.constant0._ZN7cutlass13device_kernelIN5flash11enable_sm90INS1_16FlashAttnFwdSm90INS1_25CollectiveMainloopFwdSm90ILi2EN4cute5tupleIJNS5_1CILi1EEES8_S8_EEENS6_IJNS7_ILi128EEENS7_ILi96EEENS7_ILi64EEEEEELi256ENS_6half_tEfNS_4arch4Sm90ELb0ELb0ELb0ELb1ELb0ELb1ELb1ELb1ELb0ELb0ELb0ELb0EEENS1_21CollectiveEpilogueFwdINS6_IJSA_NS7_ILi256EEESB_EEES9_SE_SG_Li256ELb1ELb0ELb0ELb0EEENS1_36VarlenDynamicPersistentTileSchedulerILi128ELi96ELi256ELi32ELb0ELb0ELb1ELb0ELb1ELb1EEEEEEEEEvNT_6ParamsE)
        /*0cec*/ 	.short	0x0210
        /*0cee*/ 	.short	0x0b70


	//----- nvinfo : EIATTR_SW_WAR
	.align		4
.L_306:
        /*0cf0*/ 	.byte	0x04, 0x36
        /*0cf2*/ 	.short	(.L_308 - .L_307)
.L_307:
        /*0cf4*/ 	.word	0x00000008
.L_308:


//--------------------- .nv.info._ZN7cutlass13device_kernelIN5flash11enable_sm90INS1_16FlashAttnFwdSm90INS1_25CollectiveMainloopFwdSm90ILi2EN4cute5tupleIJNS5_1CILi1EEES8_S8_EEENS6_IJNS7_ILi128EEENS7_ILi96EEENS7_ILi64EEEEEELi256ENS_6half_tEfNS_4arch4Sm90ELb0ELb1ELb0ELb0ELb0ELb0ELb0ELb1ELb0ELb0ELb0ELb0EEENS1_21CollectiveEpilogueFwdINS6_IJSA_NS7_ILi256EEESB_EEES9_SE_SG_Li256ELb0ELb0ELb0ELb0EEENS1_30DynamicPersistentTileSchedulerILi256ELi32ELb0ELb0ELb1EEEEEEEEEvNT_6ParamsE --------------------------
	.section	.nv.info._ZN7cutlass13device_kernelIN5flash11enable_sm90INS1_16FlashAttnFwdSm90INS1_25CollectiveMainloopFwdSm90ILi2EN4cute5tupleIJNS5_1CILi1EEES8_S8_EEENS6_IJNS7_ILi128EEENS7_ILi96EEENS7_ILi64EEEEEELi256ENS_6half_tEfNS_4arch4Sm90ELb0ELb1ELb0ELb0ELb0ELb0ELb0ELb1ELb0ELb0ELb0ELb0EEENS1_21CollectiveEpilogueFwdINS6_IJSA_NS7_ILi256EEESB_EEES9_SE_SG_Li256ELb0ELb0ELb0ELb0EEENS1_30DynamicPersistentTileSchedulerILi256ELi32ELb0ELb0ELb1EEEEEEEEEvNT_6ParamsE,"",@"SHT_CUDA_INFO"
	.sectionflags	@""
	.align	4


	//----- nvinfo : EIATTR_CUDA_API_VERSION
	.align		4
        /*0000*/ 	.byte	0x04, 0x37
        /*0002*/ 	.short	(.L_310 - .L_309)
.L_309:
        /*0004*/ 	.word	0x00000082


	//----- nvinfo : EIATTR_KPARAM_INFO
	.align		4
.L_310:
        /*0008*/ 	.byte	0x04, 0x17
        /*000a*/ 	.short	(.L_312 - .L_311)
.L_311:
        /*000c*/ 	.word	0x00000000
        /*0010*/ 	.short	0x0000
        /*0012*/ 	.short	0x0070
        /*0014*/ 	.byte	0x00, 0xf0, 0x01, 0x2e


	//----- nvinfo : EIATTR_SPARSE_MMA_MASK
	.align		4
.L_312:
        /*0018*/ 	.byte	0x03, 0x50
        /*001a*/ 	.short	0x0000


	//----- nvinfo : EIATTR_MAXREG_COUNT
	.align		4
        /*001c*/ 	.byte	0x03, 0x1b
        /*001e*/ 	.short	0x00a8


	//----- nvinfo : EIATTR_NUM_BARRIERS
	.align		4
        /*0020*/ 	.byte	0x02, 0x4c
        /*0022*/ 	.byte	0x10
	.zero		1


	//----- nvinfo : EIATTR_EXTERNS
	.align		4
        /*0024*/ 	.byte	0x04, 0x0f
        /*0026*/ 	.short	(.L_314 - .L_313)


	//   ....[0]....
	.align		4
.L_313:
        /*0028*/ 	.word	index@(__assertfail)


	//----- nvinfo : EIATTR_MERCURY_ISA_VERSION
	.align		4
.L_314:
        /*002c*/ 	.byte	0x03, 0x5f
        /*002e*/ 	.short	0x0101


	//----- nvinfo : EIATTR_INT_WARP_WIDE_INSTR_OFFSETS
	.align		4
        /*0030*/ 	.byte	0x04, 0x31
        /*0032*/ 	.short	(.L_316 - .L_315)


	//   ....[0]....
.L_315:
        /*0034*/ 	.word	0x00000180


	//   ....[1]....
        /*0038*/ 	.word	0x000001b0


	//   ....[2]....
        /*003c*/ 	.word	0x000001c0


	//   ....[3]....
        /*0040*/ 	.word	0x0000ef50


	//   ....[4]....
        /*0044*/ 	.word	0x0000efe0


	//   ....[5]....
        /*0048*/ 	.word	0x0000f4d0


	//   ....[6]....
        /*004c*/ 	.word	0x000110f0


	//   ....[7]....
        /*0050*/ 	.word	0x00011180


	//----- nvinfo : EIATTR_COOP_GROUP_MASK_REGIDS
	.align		4
.L_316:
        /*0054*/ 	.byte	0x04, 0x29
        /*0056*/ 	.short	(.L_318 - .L_317)


	//   ....[0]....
.L_317:
        /*0058*/ 	.word	0xffffffff


	//   ....[1]....
        /*005c*/ 	.word	0xffffffff


	//   ....[2]....
        /*0060*/ 	.word	0xffffffff


	//   ....[3]....
        /*0064*/ 	.word	0xffffffff


	//   ....[4]....
        /*0068*/ 	.word	0xffffffff


	//   ....[5]....
        /*006c*/ 	.word	0xffffffff


	//   ....[6]....
        /*0070*/ 	.word	0xffffffff


	//   ....[7]....
        /*0074*/ 	.word	0xffffffff


	//   ....[8]....
        /*0078*/ 	.word	0xffffffff


	//   ....[9]....
        /*007c*/ 	.word	0xffffffff


	//   ....[10]....
        /*0080*/ 	.word	0xffffffff


	//   ....[11]....
        /*0084*/ 	.word	0xffffffff


	//   ....[12]....
        /*0088*/ 	.word	0xffffffff


	//   ....[13]....
        /*008c*/ 	.word	0xffffffff


	//   ....[14]....
        /*0090*/ 	.word	0xffffffff


	//   ....[15]....
        /*0094*/ 	.word	0xffffffff


	//   ....[16]....
        /*0098*/ 	.word	0xffffffff


	//   ....[17]....
        /*009c*/ 	.word	0xffffffff


	//   ....[18]....
        /*00a0*/ 	.word	0xffffffff


	//   ....[19]....
        /*00a4*/ 	.word	0xffffffff


	//   ....[20]....
        /*00a8*/ 	.word	0xffffffff


	//   ....[21]....
        /*00ac*/ 	.word	0xffffffff


	//   ....[22]....
        /*00b0*/ 	.word	0xffffffff


	//   ....[23]....
        /*00b4*/ 	.word	0xffffffff


	//   ....[24]....
        /*00b8*/ 	.word	0xffffffff


	//   ....[25]....
        /*00bc*/ 	.word	0xffffffff


	//   ....[26]....
        /*00c0*/ 	.word	0xffffffff


	//   ....[27]....
        /*00c4*/ 	.word	0xffffffff


	//   ....[28]....
        /*00c8*/ 	.word	0xffffffff


	//   ....[29]....
        /*00cc*/ 	.word	0xffffffff


	//   ....[30]....
        /*00d0*/ 	.word	0xffffffff


	//   ....[31]....
        /*00d4*/ 	.word	0xffffffff


	//   ....[32]....
        /*00d8*/ 	.word	0x0500000f


	//   ....[33]....
        /*00dc*/ 	.word	0x0500000f


	//----- nvinfo : EIATTR_COOP_GROUP_INSTR_OFFSETS
	.align		4
.L_318:
        /*00e0*/ 	.byte	0x04, 0x28
        /*00e2*/ 	.short	(.L_320 - .L_319)


	//   ....[0]....
.L_319:
        /*00e4*/ 	.word	0x00000060


	//   ....[1]....
        /*00e8*/ 	.word	0x00000190


	//   ....[2]....
        /*00ec*/ 	.word	0x000001e0


	//   ....[3]....
        /*00f0*/ 	.word	0x000003d0


	//   ....[4]....
        /*00f4*/ 	.word	0x00000530


	//   ....[5]....
        /*00f8*/ 	.word	0x00000650


	//   ....[6]....
        /*00fc*/ 	.word	0x000007b0


	//   ....[7]....
        /*0100*/ 	.word	0x00001930


	//   ....[8]....
        /*0104*/ 	.word	0x00002e90


	//   ....[9]....
        /*0108*/ 	.word	0x00002fa0


	//   ....[10]....
        /*010c*/ 	.word	0x00003570


	//   ....[11]....
        /*0110*/ 	.word	0x000035f0


	//   ....[12]....
        /*0114*/ 	.word	0x00005680


	//   ....[13]....
        /*0118*/ 	.word	0x000057a0


	//   ....[14]....
        /*011c*/ 	.word	0x00005e40


	//   ....[15]....
        /*0120*/ 	.word	0x00005fa0


	//   ....[16]....
        /*0124*/ 	.word	0x00007940


	//   ....[17]....
        /*0128*/ 	.word	0x000079c0


	//   ....[18]....
        /*012c*/ 	.word	0x00007e70


	//   ....[19]....
        /*0130*/ 	.word	0x00008040


	//   ....[20]....
        /*0134*/ 	.word	0x0000a540


	//   ....[21]....
        /*0138*/ 	.word	0x0000a660


	//   ....[22]....
        /*013c*/ 	.word	0x0000aca0


	//   ....[23]....
        /*0140*/ 	.word	0x0000ad50


	//   ....[24]....
        /*0144*/ 	.word	0x0000c180


	//   ....[25]....
        /*0148*/ 	.word	0x0000c1c0


	//   ....[26]....
        /*014c*/ 	.word	0x0000c280


	//   ....[27]....
        /*0150*/ 	.word	0x0000c2a0


	//   ....[28]....
        /*0154*/ 	.word	0x0000d970


	//   ....[29]....
        /*0158*/ 	.word	0x0000e6a0


	//   ....[30]....
        /*015c*/ 	.word	0x00011200


	//   ....[31]....
        /*0160*/ 	.word	0x000113b0


	//   ....[32]....
        /*0164*/ 	.word	0x000119b0


	//   ....[33]....
        /*0168*/ 	.word	0x00011d90


	//----- nvinfo : EIATTR_REG_RECONFIG
	.align		4
.L_320:
        /*016c*/ 	.byte	0x01, 0x54
	.zero		2


	//----- nvinfo : EIATTR_SYSCALL_OFFSETS
	.align		4
        /*0170*/ 	.byte	0x04, 0x46
        /*0172*/ 	.short	(.L_322 - .L_321)


	//   ....[0]....
.L_321:
        /*0174*/ 	.word	0x00001ab0


	//   ....[1]....
        /*0178*/ 	.word	0x0000f170


	//   ....[2]....
        /*017c*/ 	.word	0x0000f2b0


	//   ....[3]....
        /*0180*/ 	.word	0x0000f3b0


	//----- nvinfo : EIATTR_MBARRIER_INSTR_OFFSETS
	.align		4
.L_322:
        /*0184*/ 	.byte	0x04, 0x39
        /*0186*/ 	.short	(.L_324 - .L_323)


	//   ....[0]....
.L_323:
        /*0188*/ 	.word	0x00000280
        /*018c*/ 	.word	0x000000ff
        /*0190*/ 	.word	0x00022800
        /*0194*/ 	.short	0x0100
        /*0196*/ 	.byte	0x06
	.zero		1


	//   ....[1]....
        /*0198*/ 	.word	0x00000290
        /*019c*/ 	.word	0x000000ff
        /*01a0*/ 	.word	0x00022820
        /*01a4*/ 	.short	0x0100
        /*01a6*/ 	.byte	0x06
	.zero		1


	//   ....[2]....
        /*01a8*/ 	.word	0x00000380
        /*01ac*/ 	.word	0x000000ff
        /*01b0*/ 	.word	0x00022830
        /*01b4*/ 	.short	0x0100
        /*01b6*/ 	.byte	0x08
	.zero		1


	//   ....[3]....
        /*01b8*/ 	.word	0x00000390
        /*01bc*/ 	.word	0x000000ff
        /*01c0*/ 	.word	0x00022840
        /*01c4*/ 	.short	0x0100
        /*01c6*/ 	.byte	0x08
	.zero		1


	//   ....[4]....
        /*01c8*/ 	.word	0x000003a0
        /*01cc*/ 	.word	0x000000ff
        /*01d0*/ 	.word	0x00022838
        /*01d4*/ 	.short	0x0100
        /*01d6*/ 	.byte	0x08
	.zero		1


	//   ....[5]....
        /*01d8*/ 	.word	0x000003b0
        /*01dc*/ 	.word	0x000000ff
        /*01e0*/ 	.word	0x00022848
        /*01e4*/ 	.short	0x0100
        /*01e6*/ 	.byte	0x08
	.zero		1


	//   ....[6]....
        /*01e8*/ 	.word	0x000004e0
        /*01ec*/ 	.word	0x000000ff
        /*01f0*/ 	.word	0x00022850
        /*01f4*/ 	.short	0x0100
        /*01f6*/ 	.byte	0x08
	.zero		1


	//   ....[7]....
        /*01f8*/ 	.word	0x000004f0
        /*01fc*/ 	.word	0x000000ff
        /*0200*/ 	.word	0x00022860
        /*0204*/ 	.short	0x0100
        /*0206*/ 	.byte	0x08
	.zero		1


	//   ....[8]....
        /*0208*/ 	.word	0x00000500
        /*020c*/ 	.word	0x000000ff
        /*0210*/ 	.word	0x00022858
        /*0214*/ 	.short	0x0100
        /*0216*/ 	.byte	0x08
	.zero		1


	//   ....[9]....
        /*0218*/ 	.word	0x00000510
        /*021c*/ 	.word	0x000000ff
        /*0220*/ 	.word	0x00022868
        /*0224*/ 	.short	0x0100
        /*0226*/ 	.byte	0x08
	.zero		1


	//   ....[10]....
        /*0228*/ 	.word	0x00000600
        /*022c*/ 	.word	0x000000ff
        /*0230*/ 	.word	0x00022870
        /*0234*/ 	.short	0x0100
        /*0236*/ 	.byte	0x06
	.zero		1


	//   ....[11]....
        /*0238*/ 	.word	0x00000610
        /*023c*/ 	.word	0x000000ff
        /*0240*/ 	.word	0x00022880
        /*0244*/ 	.short	0x0100
        /*0246*/ 	.byte	0x06
	.zero		1


	//   ....[12]....
        /*0248*/ 	.word	0x00000620
        /*024c*/ 	.word	0x000000ff
        /*0250*/ 	.word	0x00022878
        /*0254*/ 	.short	0x0100
        /*0256*/ 	.byte	0x06
	.zero		1


	//   ....[13]....
        /*0258*/ 	.word	0x00000630
        /*025c*/ 	.word	0x000000ff
        /*0260*/ 	.word	0x00022888
        /*0264*/ 	.short	0x0100
        /*0266*/ 	.byte	0x06
	.zero		1


	//   ....[14]....
        /*0268*/ 	.word	0x00000760
        /*026c*/ 	.word	0x000000ff
        /*0270*/ 	.word	0x00022890
        /*0274*/ 	.short	0x0100
        /*0276*/ 	.byte	0x08
	.zero		1


	//   ....[15]....
        /*0278*/ 	.word	0x00000770
        /*027c*/ 	.word	0x000000ff
        /*0280*/ 	.word	0x000228a0
        /*0284*/ 	.short	0x0100
        /*0286*/ 	.byte	0x08
	.zero		1


	//   ....[16]....
        /*0288*/ 	.word	0x00000780
        /*028c*/ 	.word	0x000000ff
        /*0290*/ 	.word	0x00022898
        /*0294*/ 	.short	0x0100
        /*0296*/ 	.byte	0x08
	.zero		1


	//   ....[17]....
        /*0298*/ 	.word	0x00000790
        /*029c*/ 	.word	0x000000ff
        /*02a0*/ 	.word	0x000228a8
        /*02a4*/ 	.short	0x0100
        /*02a6*/ 	.byte	0x08
	.zero		1


	//   ....[18]....
        /*02a8*/ 	.word	0x000008c0
        /*02ac*/ 	.word	0x000000ff
        /*02b0*/ 	.word	0x000228b0
        /*02b4*/ 	.short	0x0100
        /*02b6*/ 	.byte	0x08
	.zero		1


	//   ....[19]....
        /*02b8*/ 	.word	0x000008d0
        /*02bc*/ 	.word	0x000000ff
        /*02c0*/ 	.word	0x000228c0
        /*02c4*/ 	.short	0x0100
        /*02c6*/ 	.byte	0x08
	.zero		1


	//   ....[20]....
        /*02c8*/ 	.word	0x000008e0
        /*02cc*/ 	.word	0x000000ff
        /*02d0*/ 	.word	0x000228b8
        /*02d4*/ 	.short	0x0100
        /*02d6*/ 	.byte	0x08
	.zero		1


	//   ....[21]....
        /*02d8*/ 	.word	0x000008f0
        /*02dc*/ 	.word	0x000000ff
        /*02e0*/ 	.word	0x000228c8
        /*02e4*/ 	.short	0x0100
        /*02e6*/ 	.byte	0x08
	.zero		1


	//   ....[22]....
        /*02e8*/ 	.word	0x00001b20
        /*02ec*/ 	.word	0x000000ff
        /*02f0*/ 	.word	0x00022800
        /*02f4*/ 	.short	0x010a
        /*02f6*/ 	.byte	0x2e
	.zero		1


	//   ....[23]....
        /*02f8*/ 	.word	0x00001bd0
        /*02fc*/ 	.word	0x000000ff
        /*0300*/ 	.word	0x00022830
        /*0304*/ 	.short	0x010a
        /*0306*/ 	.byte	0x15
	.zero		1


	//   ....[24]....
        /*0308*/ 	.word	0x00001c10
        /*030c*/ 	.word	0x000000ff
        /*0310*/ 	.word	0x00022830
        /*0314*/ 	.short	0x010a
        /*0316*/ 	.byte	0x15
	.zero		1


	//   ....[25]....
        /*0318*/ 	.word	0x00001f70
        /*031c*/ 	.word	0x00000000
        /*0320*/ 	.word	0x00000000
        /*0324*/ 	.short	0x0101
        /*0326*/ 	.byte	0x3f
	.zero		1


	//   ....[26]....
        /*0328*/ 	.word	0x00003e40
        /*032c*/ 	.word	0x000000ff
        /*0330*/ 	.word	0x00022850
        /*0334*/ 	.short	0x010a
        /*0336*/ 	.byte	0x15
	.zero		1


	//   ....[27]....
        /*0338*/ 	.word	0x00003e80
        /*033c*/ 	.word	0x000000ff
        /*0340*/ 	.word	0x00022850
        /*0344*/ 	.short	0x010a
        /*0346*/ 	.byte	0x15
	.zero		1


	//   ....[28]....
        /*0348*/ 	.word	0x000041a0
        /*034c*/ 	.word	0x00000008
        /*0350*/ 	.word	0x00000000
        /*0354*/ 	.short	0x0101
        /*0356*/ 	.byte	0x3f
	.zero		1


	//   ....[29]....
        /*0358*/ 	.word	0x00004460
        /*035c*/ 	.word	0x000000ff
        /*0360*/ 	.word	0x00022830
        /*0364*/ 	.short	0x010a
        /*0366*/ 	.byte	0x1b
	.zero		1


	//   ....[30]....
        /*0368*/ 	.word	0x000044a0
        /*036c*/ 	.word	0x000000ff
        /*0370*/ 	.word	0x00022830
        /*0374*/ 	.short	0x010a
        /*0376*/ 	.byte	0x1b
	.zero		1


	//   ....[31]....
        /*0378*/ 	.word	0x000046d0
        /*037c*/ 	.word	0x0000000e
        /*0380*/ 	.word	0x00000000
        /*0384*/ 	.short	0x0101
        /*0386*/ 	.byte	0x3f
	.zero		1


	//   ....[32]....
        /*0388*/ 	.word	0x00006f70
        /*038c*/ 	.word	0x000000ff
        /*0390*/ 	.word	0x00022850
        /*0394*/ 	.short	0x010a
        /*0396*/ 	.byte	0x1b
	.zero		1


	//   ....[33]....
        /*0398*/ 	.word	0x00006fb0
        /*039c*/ 	.word	0x000000ff
        /*03a0*/ 	.word	0x00022850
        /*03a4*/ 	.short	0x010a
        /*03a6*/ 	.byte	0x1b
	.zero		1


	//   ....[34]....
        /*03a8*/ 	.word	0x00007280
        /*03ac*/ 	.word	0x0000000b
        /*03b0*/ 	.word	0x00000000
        /*03b4*/ 	.short	0x0101
        /*03b6*/ 	.byte	0x3f
	.zero		1


	//   ....[35]....
        /*03b8*/ 	.word	0x000075e0
        /*03bc*/ 	.word	0x000000ff
        /*03c0*/ 	.word	0x00022830
        /*03c4*/ 	.short	0x010a
        /*03c6*/ 	.byte	0x18
	.zero		1


	//   ....[36]....
        /*03c8*/ 	.word	0x00007620
        /*03cc*/ 	.word	0x000000ff
        /*03d0*/ 	.word	0x00022830
        /*03d4*/ 	.short	0x010a
        /*03d6*/ 	.byte	0x18
	.zero		1


	//   ....[37]....
        /*03d8*/ 	.word	0x00008640
        /*03dc*/ 	.word	0x0000009a
        /*03e0*/ 	.word	0x00000000
        /*03e4*/ 	.short	0x0101
        /*03e6*/ 	.byte	0x3f
	.zero		1


	//   ....[38]....
        /*03e8*/ 	.word	0x00008eb0
        /*03ec*/ 	.word	0x000000ff
        /*03f0*/ 	.word	0x00022850
        /*03f4*/ 	.short	0x010a
        /*03f6*/ 	.byte	0x18
	.zero		1


	//   ....[39]....
        /*03f8*/ 	.word	0x00008ef0
        /*03fc*/ 	.word	0x000000ff
        /*0400*/ 	.word	0x00022850
        /*0404*/ 	.short	0x010a
        /*0406*/ 	.byte	0x18
	.zero		1


	//   ....[40]....
        /*0408*/ 	.word	0x000091c0
        /*040c*/ 	.word	0x000000b7
        /*0410*/ 	.word	0x00000000
        /*0414*/ 	.short	0x0101
        /*0416*/ 	.byte	0x3f
	.zero		1


	//   ....[41]....
        /*0418*/ 	.word	0x00009320
        /*041c*/ 	.word	0x000000ff
        /*0420*/ 	.word	0x00022830
        /*0424*/ 	.short	0x010a
        /*0426*/ 	.byte	0x1a
	.zero		1


	//   ....[42]....
        /*0428*/ 	.word	0x00009360
        /*042c*/ 	.word	0x000000ff
        /*0430*/ 	.word	0x00022830
        /*0434*/ 	.short	0x010a
        /*0436*/ 	.byte	0x1a
	.zero		1


	//   ....[43]....
        /*0438*/ 	.word	0x00009560
        /*043c*/ 	.word	0x00000003
        /*0440*/ 	.word	0x00000000
        /*0444*/ 	.short	0x0101
        /*0446*/ 	.byte	0x3f
	.zero		1


	//   ....[44]....
        /*0448*/ 	.word	0x0000be30
        /*044c*/ 	.word	0x000000ff
        /*0450*/ 	.word	0x00022850
        /*0454*/ 	.short	0x010a
        /*0456*/ 	.byte	0x1a
	.zero		1


	//   ....[45]....
        /*0458*/ 	.word	0x0000be70
        /*045c*/ 	.word	0x000000ff
        /*0460*/ 	.word	0x00022850
        /*0464*/ 	.short	0x010a
        /*0466*/ 	.byte	0x1a
	.zero		1


	//   ....[46]....
        /*0468*/ 	.word	0x0000c140
        /*046c*/ 	.word	0x0000000c
        /*0470*/ 	.word	0x00000000
        /*0474*/ 	.short	0x0101
        /*0476*/ 	.byte	0x3f
	.zero		1


	//   ....[47]....
        /*0478*/ 	.word	0x0000dbc0
        /*047c*/ 	.word	0x000000ff
        /*0480*/ 	.word	0x00000000
        /*0484*/ 	.short	0x0101
        /*0486*/ 	.byte	0x05
	.zero		1


	//   ....[48]....
        /*0488*/ 	.word	0x0000f770
        /*048c*/ 	.word	0x00000008
        /*0490*/ 	.word	0x00022840
        /*0494*/ 	.short	0x010a
        /*0496*/ 	.byte	0x3f
	.zero		1


	//   ....[49]....
        /*0498*/ 	.word	0x0000fa50
        /*049c*/ 	.word	0x000000ff
        /*04a0*/ 	.word	0x00022820
        /*04a4*/ 	.short	0x010a
        /*04a6*/ 	.byte	0x25
	.zero		1


	//   ....[50]....
        /*04a8*/ 	.word	0x0000faf0
        /*04ac*/ 	.word	0x00000008
        /*04b0*/ 	.word	0x00022860
        /*04b4*/ 	.short	0x010a
        /*04b6*/ 	.byte	0x3f
	.zero		1


	//   ....[51]....
        /*04b8*/ 	.word	0x00010020
        /*04bc*/ 	.word	0x00000002
        /*04c0*/ 	.word	0x00022840
        /*04c4*/ 	.short	0x010a
        /*04c6*/ 	.byte	0x3f
	.zero		1


	//   ....[52]....
        /*04c8*/ 	.word	0x00010190
        /*04cc*/ 	.word	0x00000002
        /*04d0*/ 	.word	0x00022860
        /*04d4*/ 	.short	0x010a
        /*04d6*/ 	.byte	0x3f
	.zero		1


	//   ....[53]....
        /*04d8*/ 	.word	0x00010680
        /*04dc*/ 	.word	0x00000003
        /*04e0*/ 	.word	0x00022840
        /*04e4*/ 	.short	0x010a
        /*04e6*/ 	.byte	0x3f
	.zero		1


	//   ....[54]....
        /*04e8*/ 	.word	0x000107f0
        /*04ec*/ 	.word	0x00000003
        /*04f0*/ 	.word	0x00022860
        /*04f4*/ 	.short	0x010a
        /*04f6*/ 	.byte	0x3f
	.zero		1


	//   ....[55]....
        /*04f8*/ 	.word	0x00010c60
        /*04fc*/ 	.word	0x00000002
        /*0500*/ 	.word	0x00022840
        /*0504*/ 	.short	0x010a
        /*0506*/ 	.byte	0x3f
	.zero		1


	//   ....[56]....
        /*0508*/ 	.word	0x00010dd0
        /*050c*/ 	.word	0x00000002
        /*0510*/ 	.word	0x00022860
        /*0514*/ 	.short	0x010a
        /*0516*/ 	.byte	0x3f
	.zero		1


	//   ....[57]....
        /*0518*/ 	.word	0x00011360
        /*051c*/ 	.word	0x00000007
        /*0520*/ 	.word	0x00022820
        /*0524*/ 	.short	0x010a
        /*0526*/ 	.byte	0x3f
	.zero		1


	//   ....[58]....
        /*0528*/ 	.word	0x000114b0
        /*052c*/ 	.word	0x00000005
        /*0530*/ 	.word	0x00000000
        /*0534*/ 	.short	0x010a
        /*0536*/ 	.byte	0x3f
	.zero		1


	//   ....[59]....
        /*0538*/ 	.word	0x00011520
        /*053c*/ 	.word	0x00000003
        /*0540*/ 	.word	0x00000000
        /*0544*/ 	.short	0x010a
        /*0546*/ 	.byte	0x3f
	.zero		1


	//   ....[60]....
        /*0548*/ 	.word	0x00011580
        /*054c*/ 	.word	0x00000005
        /*0550*/ 	.word	0x00000000
        /*0554*/ 	.short	0x010a
        /*0556*/ 	.byte	0x3f
	.zero		1


	//   ....[61]....
        /*0558*/ 	.word	0x000115b0
        /*055c*/ 	.word	0x00000003
        /*0560*/ 	.word	0x00000000
        /*0564*/ 	.short	0x010a
        /*0566*/ 	.byte	0x3f
	.zero		1


	//   ....[62]....
        /*0568*/ 	.word	0x00011620
        /*056c*/ 	.word	0x00000003
        /*0570*/ 	.word	0x00022800
        /*0574*/ 	.short	0x010a
        /*0576*/ 	.byte	0x3f
	.zero		1


	//   ....[63]....
        /*0578*/ 	.word	0x00011680
        /*057c*/ 	.word	0x00000000
        /*0580*/ 	.word	0x00022830
        /*0584*/ 	.short	0x010a
        /*0586*/ 	.byte	0x3f
	.zero		1


	//   ....[64]....
        /*0588*/ 	.word	0x000116d0
        /*058c*/ 	.word	0x00000008
        /*0590*/ 	.word	0x00022850
        /*0594*/ 	.short	0x010a
        /*0596*/ 	.byte	0x3f
	.zero		1


	//   ....[65]....
        /*0598*/ 	.word	0x00011730
        /*059c*/ 	.word	0x00000005
        /*05a0*/ 	.word	0x00022830
        /*05a4*/ 	.short	0x010a
        /*05a6*/ 	.byte	0x3f
	.zero		1


	//   ....[66]....
        /*05a8*/ 	.word	0x00011780
        /*05ac*/ 	.word	0x0000000b
        /*05b0*/ 	.word	0x00022850
        /*05b4*/ 	.short	0x010a
        /*05b6*/ 	.byte	0x3f
	.zero		1


	//   ....[67]....
        /*05b8*/ 	.word	0x000117e0
        /*05bc*/ 	.word	0x00000003
        /*05c0*/ 	.word	0x00022830
        /*05c4*/ 	.short	0x010a
        /*05c6*/ 	.byte	0x3f
	.zero		1


	//   ....[68]....
        /*05c8*/ 	.word	0x00011830
        /*05cc*/ 	.word	0x000000b7
        /*05d0*/ 	.word	0x00022850
        /*05d4*/ 	.short	0x010a
        /*05d6*/ 	.byte	0x3f
	.zero		1


	//   ....[69]....
        /*05d8*/ 	.word	0x00011890
        /*05dc*/ 	.word	0x0000000a
        /*05e0*/ 	.word	0x00022830
        /*05e4*/ 	.short	0x010a
        /*05e6*/ 	.byte	0x3f
	.zero		1


	//   ....[70]....
        /*05e8*/ 	.word	0x000118e0
        /*05ec*/ 	.word	0x0000000c
        /*05f0*/ 	.word	0x00022850
        /*05f4*/ 	.short	0x010a
        /*05f6*/ 	.byte	0x3f
	.zero		1


	//   ....[71]....
        /*05f8*/ 	.word	0x00011a60
        /*05fc*/ 	.word	0x00000008
        /*0600*/ 	.word	0x00022840
        /*0604*/ 	.short	0x010a
        /*0606*/ 	.byte	0x3f
	.zero		1


	//   ....[72]....
        /*0608*/ 	.word	0x00011ac0
        /*060c*/ 	.word	0x00000008
        /*0610*/ 	.word	0x00022820
        /*0614*/ 	.short	0x010a
        /*0616*/ 	.byte	0x3f
	.zero		1


	//   ....[73]....
        /*0618*/ 	.word	0x00011b10
        /*061c*/ 	.word	0x00000008
        /*0620*/ 	.word	0x00022860
        /*0624*/ 	.short	0x010a
        /*0626*/ 	.byte	0x3f
	.zero		1


	//   ....[74]....
        /*0628*/ 	.word	0x00011b60
        /*062c*/ 	.word	0x00000002
        /*0630*/ 	.word	0x00022840
        /*0634*/ 	.short	0x010a
        /*0636*/ 	.byte	0x3f
	.zero		1


	//   ....[75]....
        /*0638*/ 	.word	0x00011bb0
        /*063c*/ 	.word	0x00000002
        /*0640*/ 	.word	0x00022860
        /*0644*/ 	.short	0x010a
        /*0646*/ 	.byte	0x3f
	.zero		1


	//   ....[76]....
        /*0648*/ 	.word	0x00011c00
        /*064c*/ 	.word	0x00000003
        /*0650*/ 	.word	0x00022840
        /*0654*/ 	.short	0x010a
        /*0656*/ 	.byte	0x3f
	.zero		1


	//   ....[77]....
        /*0658*/ 	.word	0x00011c50
        /*065c*/ 	.word	0x00000003
        /*0660*/ 	.word	0x00022860
        /*0664*/ 	.short	0x010a
        /*0666*/ 	.byte	0x3f
	.zero		1


	//   ....[78]....
        /*0668*/ 	.word	0x00011ca0
        /*066c*/ 	.word	0x00000002
        /*0670*/ 	.word	0x00022840
        /*0674*/ 	.short	0x010a
        /*0676*/ 	.byte	0x3f
	.zero		1


	//   ....[79]....
        /*0678*/ 	.word	0x00011cf0
        /*067c*/ 	.word	0x00000002
        /*0680*/ 	.word	0x00022860
        /*0684*/ 	.short	0x010a
        /*0686*/ 	.byte	0x3f
	.zero		1


	//   ....[80]....
        /*0688*/ 	.word	0x00011dd0
        /*068c*/ 	.word	0x00000007
        /*0690*/ 	.word	0x00022820
        /*0694*/ 	.short	0x010a
        /*0696*/ 	.byte	0x3f
	.zero		1


	//   ....[81]....
        /*0698*/ 	.word	0x00011e20
        /*069c*/ 	.word	0x00000005
        /*06a0*/ 	.word	0x00000000
        /*06a4*/ 	.short	0x010a
        /*06a6*/ 	.byte	0x3f
	.zero		1


	//   ....[82]....
        /*06a8*/ 	.word	0x00011e70
        /*06ac*/ 	.word	0x00000003
        /*06b0*/ 	.word	0x00000000
        /*06b4*/ 	.short	0x010a
        /*06b6*/ 	.byte	0x3f
	.zero		1


	//   ....[83]....
        /*06b8*/ 	.word	0x00011ec0
        /*06bc*/ 	.word	0x00000005
        /*06c0*/ 	.word	0x00000000
        /*06c4*/ 	.short	0x010a
        /*06c6*/ 	.byte	0x3f
	.zero		1


	//----- nvinfo : EIATTR_NUM_MBARRIERS
	.align		4
.L_324:
        /*06c8*/ 	.byte	0x03, 0x38
        /*06ca*/ 	.short	0x0016


	//----- nvinfo : EIATTR_EXIT_INSTR_OFFSETS
	.align		4
        /*06cc*/ 	.byte	0x04, 0x1c
        /*06ce*/ 	.short	(.L_326 - .L_325)


	//   ....[0]....
.L_325:
        /*06d0*/ 	.word	0x00000a30


	//   ....[1]....
        /*06d4*/ 	.word	0x0000e660


	//   ....[2]....
        /*06d8*/ 	.word	0x0000e6c0


	//   ....[3]....
        /*06dc*/ 	.word	0x000113d0


	//   ....[4]....
        /*06e0*/ 	.word	0x00011600


	//----- nvinfo : EIATTR_MAX_THREADS
	.align		4
.L_326:
        /*06e4*/ 	.byte	0x04, 0x05
        /*06e6*/ 	.short	(.L_328 - .L_327)
.L_327:
        /*06e8*/ 	.word	0x00000180
        /*06ec*/ 	.word	0x00000001
        /*06f0*/ 	.word	0x00000001


	//----- nvinfo : EIATTR_CRS_STACK_SIZE
	.align		4
.L_328:
        /*06f4*/ 	.byte	0x04, 0x1e
        /*06f6*/ 	.short	(.L_330 - .L_329)
.L_329:
        /*06f8*/ 	.word	0x00000000


	//----- nvinfo : EIATTR_CBANK_PARAM_SIZE
	.align		4
.L_330:
        /*06fc*/ 	.byte	0x03, 0x19
        /*06fe*/ 	.short	0x0bf0


	//----- nvinfo : EIATTR_PARAM_CBANK
	.align		4
        /*0700*/ 	.byte	0x04, 0x0a
        /*0702*/ 	.short	(.L_332 - .L_331)
	.align		4
.L_331:
        /*0704*/ 	.word	index@(.nv.constant0._ZN7cutlass13device_kernelIN5flash11enable_sm90INS1_16FlashAttnFwdSm90INS1_25CollectiveMainloopFwdSm90ILi2EN4cute5tupleIJNS5_1CILi1EEES8_S8_EEENS6_IJNS7_ILi128EEENS7_ILi96EEENS7_ILi64EEEEEELi256ENS_6half_tEfNS_4arch4Sm90ELb0ELb1ELb0ELb0ELb0ELb0ELb0ELb1ELb0ELb0ELb0ELb0EEENS1_21CollectiveEpilogueFwdINS6_IJSA_NS7_ILi256EEESB_EEES9_SE_SG_Li256ELb0ELb0ELb0ELb0EEENS1_30DynamicPersistentTileSchedulerILi256ELi32ELb0ELb0ELb1EEEEEEEEEvNT_6ParamsE)
        /*0708*/ 	.short	0x0210
        /*070a*/ 	.short	0x0bf0


	//----- nvinfo : EIATTR_SW_WAR
	.align		4
.L_332:
        /*070c*/ 	.byte	0x04, 0x36
        /*070e*/ 	.short	(.L_334 - .L_333)
.L_333:
        /*0710*/ 	.word	0x00000008
.L_334:


//--------------------- .nv.info._ZN7cutlass13device_kernelIN5flash11enable_sm90INS1_16FlashAttnFwdSm90INS1_25CollectiveMainloopFwdSm90ILi2EN4cute5tupleIJNS5_1CILi1EEES8_S8_EEENS6_IJNS7_ILi128EEENS7_ILi96EEENS7_ILi64EEEEEELi256ENS_6half_tEfNS_4arch4Sm90ELb0ELb1ELb0ELb0ELb0ELb0ELb1ELb1ELb0ELb0ELb0ELb0EEENS1_21CollectiveEpilogueFwdINS6_IJSA_NS7_ILi256EEESB_EEES9_SE_SG_Li256ELb0ELb0ELb0ELb0EEENS1_30DynamicPersistentTileSchedulerILi256ELi32ELb0ELb0ELb1EEEEEEEEEvNT_6ParamsE --------------------------
	.section	.nv.info._ZN7cutlass13device_kernelIN5flash11enable_sm90INS1_16FlashAttnFwdSm90INS1_25CollectiveMainloopFwdSm90ILi2EN4cute5tupleIJNS5_1CILi1EEES8_S8_EEENS6_IJNS7_ILi128EEENS7_ILi96EEENS7_ILi64EEEEEELi256ENS_6half_tEfNS_4arch4Sm90ELb0ELb1ELb0ELb0ELb0ELb0ELb1ELb1ELb0ELb0ELb0ELb0EEENS1_21CollectiveEpilogueFwdINS6_IJSA_NS7_ILi256EEESB_EEES9_SE_SG_Li256ELb0ELb0ELb0ELb0EEENS1_30DynamicPersistentTileSchedulerILi256ELi32ELb0ELb0ELb1EEEEEEEEEvNT_6ParamsE,"",@"SHT_CUDA_INFO"
	.sectionflags	@""
	.align	4


	//----- nvinfo : EIATTR_CUDA_API_VERSION
	.align		4
        /*0000*/ 	.byte	0x04, 0x37
        /*0002*/ 	.short	(.L_336 - .L_335)
.L_335:
        /*0004*/ 	.word	0x00000082


	//----- nvinfo : EIATTR_KPARAM_INFO
	.align		4
.L_336:
        /*0008*/ 	.byte	0x04, 0x17
        /*000a*/ 	.short	(.L_338 - .L_337)
.L_337:
        /*000c*/ 	.word	0x00000000
        /*0010*/ 	.short	0x0000
        /*0012*/ 	.short	0x0070
        /*0014*/ 	.byte	0x00, 0xf0, 0x01, 0x32


	//----- nvinfo : EIATTR_SPARSE_MMA_MASK
	.align		4
.L_338:
        /*0018*/ 	.byte	0x03, 0x50
        /*001a*/ 	.short	0x0000


	//----- nvinfo : EIATTR_MAXREG_COUNT
	.align		4
        /*001c*/ 	.byte	0x03, 0x1b
        /*001e*/ 	.short	0x00a8


	//----- nvinfo : EIATTR_NUM_BARRIERS
	.align		4
        /*0020*/ 	.byte	0x02, 0x4c
        /*0022*/ 	.byte	0x10
	.zero		1


	//----- nvinfo : EIATTR_EXTERNS
	.align		4
        /*0024*/ 	.byte	0x04, 0x0f
        /*0026*/ 	.short	(.L_340 - .L_339)


	//   ....[0]....
	.align		4
.L_339:
        /*0028*/ 	.word	index@(__assertfail)


	//----- nvinfo : EIATTR_ANNOTATIONS
	.align		4
.L_340:
        /*002c*/ 	.byte	0x04, 0x55
        /*002e*/ 	.short	(.L_342 - .L_341)


	//   ....[0]....
.L_341:
        /* <DEDUP_REMOVED lines=10> */


	//----- nvinfo : EIATTR_MERCURY_ISA_VERSION
	.align		4
.L_342:
        /*00c0*/ 	.byte	0x03, 0x5f
        /*00c2*/ 	.short	0x0101


	//----- nvinfo : EIATTR_INT_WARP_WIDE_INSTR_OFFSETS
	.align		4
        /*00c4*/ 	.byte	0x04, 0x31
        /*00c6*/ 	.short	(.L_344 - .L_343)


	//   ....[0]....
.L_343:
        /*00c8*/ 	.word	0x00000200


	//   ....[1]....
        /*00cc*/ 	.word	0x00000230


	//   ....[2]....
        /*00d0*/ 	.word	0x00000240


	//   ....[3]....
        /*00d4*/ 	.word	0x000002b0


	//   ....[4]....
        /*00d8*/ 	.word	0x00020c50


	//   ....[5]....
        /*00dc*/ 	.word	0x00020ce0


	//   ....[6]....
        /*00e0*/ 	.word	0x000211d0


	//   ....[7]....
        /*00e4*/ 	.word	0x000230c0


	//   ....[8]....
        /*00e8*/ 	.word	0x00023150


	//----- nvinfo : EIATTR_COOP_GROUP_MASK_REGIDS
	.align		4
.L_344:
        /*00ec*/ 	.byte	0x04, 0x29
        /*00ee*/ 	.short	(.L_346 - .L_345)


	//   ....[0]....
.L_345:
        /*00f0*/ 	.word	0xffffffff


	//   ....[1]....
        /*00f4*/ 	.word	0xffffffff


	//   ....[2]....
        /*00f8*/ 	.word	0xffffffff


	//   ....[3]....
        /*00fc*/ 	.word	0xffffffff


	//   ....[4]....
        /*0100*/ 	.word	0xffffffff


	//   ....[5]....
        /*0104*/ 	.word	0xffffffff


	//   ....[6]....
        /*0108*/ 	.word	0xffffffff


	//   ....[7]....
        /*010c*/ 	.word	0xffffffff


	//   ....[8]....
        /*0110*/ 	.word	0xffffffff


	//   ....[9]....
        /*0114*/ 	.word	0xffffffff


	//   ....[10]....
        /*0118*/ 	.word	0xffffffff


	//   ....[11]....
        /*011c*/ 	.word	0xffffffff


	//   ....[12]....
        /*0120*/ 	.word	0xffffffff


	//   ....[13]....
        /*0124*/ 	.word	0xffffffff


	//   ....[14]....
        /*0128*/ 	.word	0xffffffff


	//   ....[15]....
        /*012c*/ 	.word	0xffffffff


	//   ....[16]....
        /*0130*/ 	.word	0xffffffff


	//   ....[17]....
        /*0134*/ 	.word	0xffffffff


	//   ....[18]....
        /*0138*/ 	.word	0xffffffff


	//   ....[19]....
        /*013c*/ 	.word	0xffffffff


	//   ....[20]....
        /*0140*/ 	.word	0xffffffff


	//   ....[21]....
        /*0144*/ 	.word	0xffffffff


	//   ....[22]....
        /*0148*/ 	.word	0xffffffff


	//   ....[23]....
        /*014c*/ 	.word	0xffffffff


	//   ....[24]....
        /*0150*/ 	.word	0xffffffff


	//   ....[25]....
        /*0154*/ 	.word	0xffffffff


	//   ....[26]....
        /*0158*/ 	.word	0xffffffff


	//   ....[27]....
        /*015c*/ 	.word	0xffffffff


	//   ....[28]....
        /*0160*/ 	.word	0x0500000f


	//   ....[29]....
        /*0164*/ 	.word	0x0500000f


	//   ....[30]....
        /*0168*/ 	.word	0xffffffff


	//   ....[31]....
        /*016c*/ 	.word	0xffffffff


	//   ....[32]....
        /*0170*/ 	.word	0xffffffff


	//   ....[33]....
        /*0174*/ 	.word	0xffffffff


	//----- nvinfo : EIATTR_COOP_GROUP_INSTR_OFFSETS
	.align		4
.L_346:
        /*0178*/ 	.byte	0x04, 0x28
        /*017a*/ 	.short	(.L_348 - .L_347)


	//   ....[0]....
.L_347:
        /*017c*/ 	.word	0x000000b0


	//   ....[1]....
        /*0180*/ 	.word	0x00000210


	//   ....[2]....
        /*0184*/ 	.word	0x00000260


	//   ....[3]....
        /*0188*/ 	.word	0x00000470


	//   ....[4]....
        /*018c*/ 	.word	0x000005d0


	//   ....[5]....
        /*0190*/ 	.word	0x000006f0


	//   ....[6]....
        /*0194*/ 	.word	0x00000850


	//   ....[7]....
        /*0198*/ 	.word	0x00001f90


	//   ....[8]....
        /*019c*/ 	.word	0x00005860


	//   ....[9]....
        /*01a0*/ 	.word	0x00005910


	//   ....[10]....
        /*01a4*/ 	.word	0x00005d40


	//   ....[11]....
        /*01a8*/ 	.word	0x00005d60


	//   ....[12]....
        /*01ac*/ 	.word	0x0000aba0


	//   ....[13]....
        /*01b0*/ 	.word	0x0000ac30


	//   ....[14]....
        /*01b4*/ 	.word	0x0000acf0


	//   ....[15]....
        /*01b8*/ 	.word	0x0000ad40


	//   ....[16]....
        /*01bc*/ 	.word	0x00015580


	//   ....[17]....
        /*01c0*/ 	.word	0x00015650


	//   ....[18]....
        /*01c4*/ 	.word	0x000157d0


	//   ....[19]....
        /*01c8*/ 	.word	0x00015840


	//   ....[20]....
        /*01cc*/ 	.word	0x0001dbc0


	//   ....[21]....
        /*01d0*/ 	.word	0x0001dbe0


	//   ....[22]....
        /*01d4*/ 	.word	0x0001dc40


	//   ....[23]....
        /*01d8*/ 	.word	0x0001dc80


	//   ....[24]....
        /*01dc*/ 	.word	0x0001f690


	//   ....[25]....
        /*01e0*/ 	.word	0x000203b0


	//   ....[26]....
        /*01e4*/ 	.word	0x000231e0


	//   ....[27]....
        /*01e8*/ 	.word	0x000233c0


	//   ....[28]....
        /*01ec*/ 	.word	0x00023940


	//   ....[29]....
        /*01f0*/ 	.word	0x00023d10


	//   ....[30]....
        /*01f4*/ 	.word	0x00027600


	//   ....[31]....
        /*01f8*/ 	.word	0x00027640


	//   ....[32]....
        /*01fc*/ 	.word	0x000276b0


	//   ....[33]....
        /*0200*/ 	.word	0x000276d0


	//----- nvinfo : EIATTR_REG_RECONFIG
	.align		4
.L_348:
        /*0204*/ 	.byte	0x01, 0x54
	.zero		2


	//----- nvinfo : EIATTR_SYSCALL_OFFSETS
	.align		4
        /*0208*/ 	.byte	0x04, 0x46
        /*020a*/ 	.short	(.L_350 - .L_349)


	//   ....[0]....
.L_349:
        /*020c*/ 	.word	0x000024e0


	//   ....[1]....
        /*0210*/ 	.word	0x00020e60


	//   ....[2]....
        /*0214*/ 	.word	0x00020f90


	//   ....[3]....
        /*0218*/ 	.word	0x00021090


	//----- nvinfo : EIATTR_MBARRIER_INSTR_OFFSETS
	.align		4
.L_350:
        /*021c*/ 	.byte	0x04, 0x39
        /*021e*/ 	.short	(.L_352 - .L_351)


	//   ....[0]....
.L_351:
        /*0220*/ 	.word	0x00000310
        /*0224*/ 	.word	0x000000ff
        /*0228*/ 	.word	0x00032400
        /*022c*/ 	.short	0x0100
        /*022e*/ 	.byte	0x06
	.zero		1


	//   ....[1]....
        /*0230*/ 	.word	0x00000320
        /*0234*/ 	.word	0x000000ff
        /*0238*/ 	.word	0x00032410
        /*023c*/ 	.short	0x0100
        /*023e*/ 	.byte	0x06
	.zero		1


	//   ....[2]....
        /*0240*/ 	.word	0x00000330
        /*0244*/ 	.word	0x000000ff
        /*0248*/ 	.word	0x00032420
        /*024c*/ 	.short	0x0100
        /*024e*/ 	.byte	0x06
	.zero		1


	//   ....[3]....
        /*0250*/ 	.word	0x00000420
        /*0254*/ 	.word	0x000000ff
        /*0258*/ 	.word	0x00032430
        /*025c*/ 	.short	0x0100
        /*025e*/ 	.byte	0x08
	.zero		1


	//   ....[4]....
        /*0260*/ 	.word	0x00000430
        /*0264*/ 	.word	0x000000ff
        /*0268*/ 	.word	0x00032440
        /*026c*/ 	.short	0x0100
        /*026e*/ 	.byte	0x08
	.zero		1


	//   ....[5]....
        /*0270*/ 	.word	0x00000440
        /*0274*/ 	.word	0x000000ff
        /*0278*/ 	.word	0x00032438
        /*027c*/ 	.short	0x0100
        /*027e*/ 	.byte	0x08
	.zero		1


	//   ....[6]....
        /*0280*/ 	.word	0x00000450
        /*0284*/ 	.word	0x000000ff
        /*0288*/ 	.word	0x00032448
        /*028c*/ 	.short	0x0100
        /*028e*/ 	.byte	0x08
	.zero		1


	//   ....[7]....
        /*0290*/ 	.word	0x00000580
        /*0294*/ 	.word	0x000000ff
        /*0298*/ 	.word	0x00032450
        /*029c*/ 	.short	0x0100
        /*029e*/ 	.byte	0x08
	.zero		1


	//   ....[8]....
        /*02a0*/ 	.word	0x00000590
        /*02a4*/ 	.word	0x000000ff
        /*02a8*/ 	.word	0x00032460
        /*02ac*/ 	.short	0x0100
        /*02ae*/ 	.byte	0x08
	.zero		1


	//   ....[9]....
        /*02b0*/ 	.word	0x000005a0
        /*02b4*/ 	.word	0x000000ff
        /*02b8*/ 	.word	0x00032458
        /*02bc*/ 	.short	0x0100
        /*02be*/ 	.byte	0x08
	.zero		1


	//   ....[10]....
        /*02c0*/ 	.word	0x000005b0
        /*02c4*/ 	.word	0x000000ff
        /*02c8*/ 	.word	0x00032468
        /*02cc*/ 	.short	0x0100
        /*02ce*/ 	.byte	0x08
	.zero		1


	//   ....[11]....
        /*02d0*/ 	.word	0x000006a0
        /*02d4*/ 	.word	0x000000ff
        /*02d8*/ 	.word	0x00032470
        /*02dc*/ 	.short	0x0100
        /*02de*/ 	.byte	0x06
	.zero		1


	//   ....[12]....
        /*02e0*/ 	.word	0x000006b0
        /*02e4*/ 	.word	0x000000ff
        /*02e8*/ 	.word	0x00032480
        /*02ec*/ 	.short	0x0100
        /*02ee*/ 	.byte	0x06
	.zero		1


	//   ....[13]....
        /*02f0*/ 	.word	0x000006c0
        /*02f4*/ 	.word	0x000000ff
        /*02f8*/ 	.word	0x00032478
        /*02fc*/ 	.short	0x0100
        /*02fe*/ 	.byte	0x06
	.zero		1


	//   ....[14]....
        /*0300*/ 	.word	0x000006d0
        /*0304*/ 	.word	0x000000ff
        /*0308*/ 	.word	0x00032488
        /*030c*/ 	.short	0x0100
        /*030e*/ 	.byte	0x06
	.zero		1


	//   ....[15]....
        /*0310*/ 	.word	0x00000800
        /*0314*/ 	.word	0x000000ff
        /*0318*/ 	.word	0x00032490
        /*031c*/ 	.short	0x0100
        /*031e*/ 	.byte	0x08
	.zero		1


	//   ....[16]....
        /*0320*/ 	.word	0x00000810
        /*0324*/ 	.word	0x000000ff
        /*0328*/ 	.word	0x000324a0
        /*032c*/ 	.short	0x0100
        /*032e*/ 	.byte	0x08
	.zero		1


	//   ....[17]....
        /*0330*/ 	.word	0x00000820
        /*0334*/ 	.word	0x000000ff
        /*0338*/ 	.word	0x00032498
        /*033c*/ 	.short	0x0100
        /*033e*/ 	.byte	0x08
	.zero		1


	//   ....[18]....
        /*0340*/ 	.word	0x00000830
        /*0344*/ 	.word	0x000000ff
        /*0348*/ 	.word	0x000324a8
        /*034c*/ 	.short	0x0100
        /*034e*/ 	.byte	0x08
	.zero		1


	//   ....[19]....
        /*0350*/ 	.word	0x00000960
        /*0354*/ 	.word	0x000000ff
        /*0358*/ 	.word	0x000324b0
        /*035c*/ 	.short	0x0100
        /*035e*/ 	.byte	0x08
	.zero		1


	//   ....[20]....
        /*0360*/ 	.word	0x00000970
        /*0364*/ 	.word	0x000000ff
        /*0368*/ 	.word	0x000324c0
        /*036c*/ 	.short	0x0100
        /*036e*/ 	.byte	0x08
	.zero		1


	//   ....[21]....
        /*0370*/ 	.word	0x00000980
        /*0374*/ 	.word	0x000000ff
        /*0378*/ 	.word	0x000324b8
        /*037c*/ 	.short	0x0100
        /*037e*/ 	.byte	0x08
	.zero		1


	//   ....[22]....
        /*0380*/ 	.word	0x00000990
        /*0384*/ 	.word	0x000000ff
        /*0388*/ 	.word	0x000324c8
        /*038c*/ 	.short	0x0100
        /*038e*/ 	.byte	0x08
	.zero		1


	//   ....[23]....
        /*0390*/ 	.word	0x00002730
        /*0394*/ 	.word	0x000000ff
        /*0398*/ 	.word	0x00032400
        /*039c*/ 	.short	0x010a
        /*039e*/ 	.byte	0x32
	.zero		1


	//   ....[24]....
        /*03a0*/ 	.word	0x00002bc0
        /*03a4*/ 	.word	0x00000018
        /*03a8*/ 	.word	0x00000000
        /*03ac*/ 	.short	0x010a
        /*03ae*/ 	.byte	0x3f
	.zero		1


	//   ....[25]....
        /*03b0*/ 	.word	0x00002c20
        /*03b4*/ 	.word	0x00000018
        /*03b8*/ 	.word	0x00000000
        /*03bc*/ 	.short	0x010a
        /*03be*/ 	.byte	0x3f
	.zero		1


	//   ....[26]....
        /*03c0*/ 	.word	0x00002fd0
        /*03c4*/ 	.word	0x000000ff
        /*03c8*/ 	.word	0x00032410
        /*03cc*/ 	.short	0x010a
        /*03ce*/ 	.byte	0x32
	.zero		1


	//   ....[27]....
        /*03d0*/ 	.word	0x000030d0
        /*03d4*/ 	.word	0x00000008
        /*03d8*/ 	.word	0x00000000
        /*03dc*/ 	.short	0x010a
        /*03de*/ 	.byte	0x3f
	.zero		1


	//   ....[28]....
        /*03e0*/ 	.word	0x00003130
        /*03e4*/ 	.word	0x00000008
        /*03e8*/ 	.word	0x00000000
        /*03ec*/ 	.short	0x010a
        /*03ee*/ 	.byte	0x3f
	.zero		1


	//   ....[29]....
        /*03f0*/ 	.word	0x00003e10
        /*03f4*/ 	.word	0x00000007
        /*03f8*/ 	.word	0x00000000
        /*03fc*/ 	.short	0x0101
        /*03fe*/ 	.byte	0x3f
	.zero		1


	//   ....[30]....
        /*0400*/ 	.word	0x00008fc0
        /*0404*/ 	.word	0x0000000d
        /*0408*/ 	.word	0x00000000
        /*040c*/ 	.short	0x0101
        /*040e*/ 	.byte	0x3f
	.zero		1


	//   ....[31]....
        /*0410*/ 	.word	0x00009660
        /*0414*/ 	.word	0x00000003
        /*0418*/ 	.word	0x00000000
        /*041c*/ 	.short	0x010a
        /*041e*/ 	.byte	0x3f
	.zero		1


	//   ....[32]....
        /*0420*/ 	.word	0x00009760
        /*0424*/ 	.word	0x00000000
        /*0428*/ 	.word	0x00000000
        /*042c*/ 	.short	0x010a
        /*042e*/ 	.byte	0x3f
	.zero		1


	//   ....[33]....
        /*0430*/ 	.word	0x00009b90
        /*0434*/ 	.word	0x00000003
        /*0438*/ 	.word	0x00000000
        /*043c*/ 	.short	0x010a
        /*043e*/ 	.byte	0x3f
	.zero		1


	//   ....[34]....
        /*0440*/ 	.word	0x00009c40
        /*0444*/ 	.word	0x00000004
        /*0448*/ 	.word	0x00000000
        /*044c*/ 	.short	0x010a
        /*044e*/ 	.byte	0x3f
	.zero		1


	//   ....[35]....
        /*0450*/ 	.word	0x0000a930
        /*0454*/ 	.word	0x00000003
        /*0458*/ 	.word	0x00000000
        /*045c*/ 	.short	0x0101
        /*045e*/ 	.byte	0x3f
	.zero		1


	//   ....[36]....
        /*0460*/ 	.word	0x00012c00
        /*0464*/ 	.word	0x00000000
        /*0468*/ 	.word	0x00000000
        /*046c*/ 	.short	0x0101
        /*046e*/ 	.byte	0x3f
	.zero		1


	//   ....[37]....
        /*0470*/ 	.word	0x00012e00
        /*0474*/ 	.word	0x00000005
        /*0478*/ 	.word	0x00000000
        /*047c*/ 	.short	0x010a
        /*047e*/ 	.byte	0x3f
	.zero		1


	//   ....[38]....
        /*0480*/ 	.word	0x00012f00
        /*0484*/ 	.word	0x00000000
        /*0488*/ 	.word	0x00000000
        /*048c*/ 	.short	0x010a
        /*048e*/ 	.byte	0x3f
	.zero		1


	//   ....[39]....
        /*0490*/ 	.word	0x00013330
        /*0494*/ 	.word	0x00000005
        /*0498*/ 	.word	0x00000000
        /*049c*/ 	.short	0x010a
        /*049e*/ 	.byte	0x3f
	.zero		1


	//   ....[40]....
        /*04a0*/ 	.word	0x000133e0
        /*04a4*/ 	.word	0x00000004
        /*04a8*/ 	.word	0x00000000
        /*04ac*/ 	.short	0x010a
        /*04ae*/ 	.byte	0x3f
	.zero		1


	//   ....[41]....
        /*04b0*/ 	.word	0x000140f0
        /*04b4*/ 	.word	0x00000004
        /*04b8*/ 	.word	0x00000000
        /*04bc*/ 	.short	0x0101
        /*04be*/ 	.byte	0x3f
	.zero		1


	//   ....[42]....
        /*04c0*/ 	.word	0x0001d750
        /*04c4*/ 	.word	0x00000000
        /*04c8*/ 	.word	0x00000000
        /*04cc*/ 	.short	0x0101
        /*04ce*/ 	.byte	0x3f
	.zero		1


	//   ....[43]....
        /*04d0*/ 	.word	0x0001f920
        /*04d4*/ 	.word	0x000000ff
        /*04d8*/ 	.word	0x00000000
        /*04dc*/ 	.short	0x0101
        /*04de*/ 	.byte	0x05
	.zero		1


	//   ....[44]....
        /*04e0*/ 	.word	0x00021450
        /*04e4*/ 	.word	0x0000000a
        /*04e8*/ 	.word	0x00032440
        /*04ec*/ 	.short	0x010a
        /*04ee*/ 	.byte	0x3f
	.zero		1


	//   ....[45]....
        /*04f0*/ 	.word	0x00021980
        /*04f4*/ 	.word	0x00000012
        /*04f8*/ 	.word	0x00032420
        /*04fc*/ 	.short	0x010a
        /*04fe*/ 	.byte	0x3f
	.zero		1


	//   ....[46]....
        /*0500*/ 	.word	0x00021a00
        /*0504*/ 	.word	0x0000000a
        /*0508*/ 	.word	0x00032460
        /*050c*/ 	.short	0x010a
        /*050e*/ 	.byte	0x3f
	.zero		1


	//   ....[47]....
        /*0510*/ 	.word	0x00021f40
        /*0514*/ 	.word	0x00000002
        /*0518*/ 	.word	0x00032440
        /*051c*/ 	.short	0x010a
        /*051e*/ 	.byte	0x3f
	.zero		1


	//   ....[48]....
        /*0520*/ 	.word	0x000220d0
        /*0524*/ 	.word	0x00000002
        /*0528*/ 	.word	0x00032460
        /*052c*/ 	.short	0x010a
        /*052e*/ 	.byte	0x3f
	.zero		1


	//   ....[49]....
        /*0530*/ 	.word	0x000225c0
        /*0534*/ 	.word	0x00000003
        /*0538*/ 	.word	0x00032440
        /*053c*/ 	.short	0x010a
        /*053e*/ 	.byte	0x3f
	.zero		1


	//   ....[50]....
        /*0540*/ 	.word	0x00022750
        /*0544*/ 	.word	0x00000003
        /*0548*/ 	.word	0x00032460
        /*054c*/ 	.short	0x010a
        /*054e*/ 	.byte	0x3f
	.zero		1


	//   ....[51]....
        /*0550*/ 	.word	0x00022be0
        /*0554*/ 	.word	0x00000002
        /*0558*/ 	.word	0x00032440
        /*055c*/ 	.short	0x010a
        /*055e*/ 	.byte	0x3f
	.zero		1


	//   ....[52]....
        /*0560*/ 	.word	0x00022d70
        /*0564*/ 	.word	0x00000002
        /*0568*/ 	.word	0x00032460
        /*056c*/ 	.short	0x010a
        /*056e*/ 	.byte	0x3f
	.zero		1


	//   ....[53]....
        /*0570*/ 	.word	0x00023370
        /*0574*/ 	.word	0x00000007
        /*0578*/ 	.word	0x00032420
        /*057c*/ 	.short	0x010a
        /*057e*/ 	.byte	0x3f
	.zero		1


	//   ....[54]....
        /*0580*/ 	.word	0x000234c0
        /*0584*/ 	.word	0x00000005
        /*0588*/ 	.word	0x00000000
        /*058c*/ 	.short	0x010a
        /*058e*/ 	.byte	0x3f
	.zero		1


	//   ....[55]....
        /*0590*/ 	.word	0x00023530
        /*0594*/ 	.word	0x00000003
        /*0598*/ 	.word	0x00000000
        /*059c*/ 	.short	0x010a
        /*059e*/ 	.byte	0x3f
	.zero		1


	//   ....[56]....
        /*05a0*/ 	.word	0x00023590
        /*05a4*/ 	.word	0x00000005
        /*05a8*/ 	.word	0x00000000
        /*05ac*/ 	.short	0x010a
        /*05ae*/ 	.byte	0x3f
	.zero		1


	//   ....[57]....
        /*05b0*/ 	.word	0x000235c0
        /*05b4*/ 	.word	0x00000003
        /*05b8*/ 	.word	0x00000000
        /*05bc*/ 	.short	0x010a
        /*05be*/ 	.byte	0x3f
	.zero		1


	//   ....[58]....
        /*05c0*/ 	.word	0x00023630
        /*05c4*/ 	.word	0x00000007
        /*05c8*/ 	.word	0x00032400
        /*05cc*/ 	.short	0x010a
        /*05ce*/ 	.byte	0x3f
	.zero		1


	//   ....[59]....
        /*05d0*/ 	.word	0x00023680
        /*05d4*/ 	.word	0x00000018
        /*05d8*/ 	.word	0x00000000
        /*05dc*/ 	.short	0x010a
        /*05de*/ 	.byte	0x3f
	.zero		1


	//   ....[60]....
        /*05e0*/ 	.word	0x000236e0
        /*05e4*/ 	.word	0x00000008
        /*05e8*/ 	.word	0x00032410
        /*05ec*/ 	.short	0x010a
        /*05ee*/ 	.byte	0x3f
	.zero		1


	//   ....[61]....
        /*05f0*/ 	.word	0x00023730
        /*05f4*/ 	.word	0x00000008
        /*05f8*/ 	.word	0x00000000
        /*05fc*/ 	.short	0x010a
        /*05fe*/ 	.byte	0x3f
	.zero		1


	//   ....[62]....
        /*0600*/ 	.word	0x00023780
        /*0604*/ 	.word	0x00000000
        /*0608*/ 	.word	0x00000000
        /*060c*/ 	.short	0x010a
        /*060e*/ 	.byte	0x3f
	.zero		1


	//   ....[63]....
        /*0610*/ 	.word	0x000237d0
        /*0614*/ 	.word	0x00000004
        /*0618*/ 	.word	0x00000000
        /*061c*/ 	.short	0x010a
        /*061e*/ 	.byte	0x3f
	.zero		1


	//   ....[64]....
        /*0620*/ 	.word	0x00023820
        /*0624*/ 	.word	0x00000000
        /*0628*/ 	.word	0x00000000
        /*062c*/ 	.short	0x010a
        /*062e*/ 	.byte	0x3f
	.zero		1


	//   ....[65]....
        /*0630*/ 	.word	0x00023870
        /*0634*/ 	.word	0x00000004
        /*0638*/ 	.word	0x00000000
        /*063c*/ 	.short	0x010a
        /*063e*/ 	.byte	0x3f
	.zero		1


	//   ....[66]....
        /*0640*/ 	.word	0x000239f0
        /*0644*/ 	.word	0x0000000a
        /*0648*/ 	.word	0x00032440
        /*064c*/ 	.short	0x010a
        /*064e*/ 	.byte	0x3f
	.zero		1


	//   ....[67]....
        /*0650*/ 	.word	0x00023a40
        /*0654*/ 	.word	0x00000012
        /*0658*/ 	.word	0x00032420
        /*065c*/ 	.short	0x010a
        /*065e*/ 	.byte	0x3f
	.zero		1


	//   ....[68]....
        /*0660*/ 	.word	0x00023a90
        /*0664*/ 	.word	0x0000000a
        /*0668*/ 	.word	0x00032460
        /*066c*/ 	.short	0x010a
        /*066e*/ 	.byte	0x3f
	.zero		1


	//   ....[69]....
        /*0670*/ 	.word	0x00023ae0
        /*0674*/ 	.word	0x00000002
        /*0678*/ 	.word	0x00032440
        /*067c*/ 	.short	0x010a
        /*067e*/ 	.byte	0x3f
	.zero		1


	//   ....[70]....
        /*0680*/ 	.word	0x00023b30
        /*0684*/ 	.word	0x00000002
        /*0688*/ 	.word	0x00032460
        /*068c*/ 	.short	0x010a
        /*068e*/ 	.byte	0x3f
	.zero		1


	//   ....[71]....
        /*0690*/ 	.word	0x00023b80
        /*0694*/ 	.word	0x00000003
        /*0698*/ 	.word	0x00032440
        /*069c*/ 	.short	0x010a
        /*069e*/ 	.byte	0x3f
	.zero		1


	//   ....[72]....
        /*06a0*/ 	.word	0x00023bd0
        /*06a4*/ 	.word	0x00000003
        /*06a8*/ 	.word	0x00032460
        /*06ac*/ 	.short	0x010a
        /*06ae*/ 	.byte	0x3f
	.zero		1


	//   ....[73]....
        /*06b0*/ 	.word	0x00023c20
        /*06b4*/ 	.word	0x00000002
        /*06b8*/ 	.word	0x00032440
        /*06bc*/ 	.short	0x010a
        /*06be*/ 	.byte	0x3f
	.zero		1


	//   ....[74]....
        /*06c0*/ 	.word	0x00023c70
        /*06c4*/ 	.word	0x00000002
        /*06c8*/ 	.word	0x00032460
        /*06cc*/ 	.short	0x010a
        /*06ce*/ 	.byte	0x3f
	.zero		1


	//   ....[75]....
        /*06d0*/ 	.word	0x00023d50
        /*06d4*/ 	.word	0x00000007
        /*06d8*/ 	.word	0x00032420
        /*06dc*/ 	.short	0x010a
        /*06de*/ 	.byte	0x3f
	.zero		1


	//   ....[76]....
        /*06e0*/ 	.word	0x00023da0
        /*06e4*/ 	.word	0x00000005
        /*06e8*/ 	.word	0x00000000
        /*06ec*/ 	.short	0x010a
        /*06ee*/ 	.byte	0x3f
	.zero		1


	//   ....[77]....
        /*06f0*/ 	.word	0x00023df0
        /*06f4*/ 	.word	0x00000003
        /*06f8*/ 	.word	0x00000000
        /*06fc*/ 	.short	0x010a
        /*06fe*/ 	.byte	0x3f
	.zero		1


	//   ....[78]....
        /*0700*/ 	.word	0x00023e40
        /*0704*/ 	.word	0x00000005
        /*0708*/ 	.word	0x00000000
        /*070c*/ 	.short	0x010a
        /*070e*/ 	.byte	0x3f
	.zero		1


	//   ....[79]....
        /*0710*/ 	.word	0x000241e0
        /*0714*/ 	.word	0x0000000c
        /*0718*/ 	.word	0x00000000
        /*071c*/ 	.short	0x010a
        /*071e*/ 	.byte	0x3f
	.zero		1


	//   ....[80]....
        /*0720*/ 	.word	0x00024320
        /*0724*/ 	.word	0x00000002
        /*0728*/ 	.word	0x00000000
        /*072c*/ 	.short	0x010a
        /*072e*/ 	.byte	0x3f
	.zero		1


	//   ....[81]....
        /*0730*/ 	.word	0x00024980
        /*0734*/ 	.word	0x0000000b
        /*0738*/ 	.word	0x00000000
        /*073c*/ 	.short	0x010a
        /*073e*/ 	.byte	0x3f
	.zero		1


	//   ....[82]....
        /*0740*/ 	.word	0x00024ac0
        /*0744*/ 	.word	0x00000008
        /*0748*/ 	.word	0x00000000
        /*074c*/ 	.short	0x010a
        /*074e*/ 	.byte	0x3f
	.zero		1


	//   ....[83]....
        /*0750*/ 	.word	0x00025de0
        /*0754*/ 	.word	0x00000002
        /*0758*/ 	.word	0x00000000
        /*075c*/ 	.short	0x0101
        /*075e*/ 	.byte	0x3f
	.zero		1


	//   ....[84]....
        /*0760*/ 	.word	0x0003f2d0
        /*0764*/ 	.word	0x00000004
        /*0768*/ 	.word	0x00000000
        /*076c*/ 	.short	0x0101
        /*076e*/ 	.byte	0x3f
	.zero		1


	//   ....[85]....
        /*0770*/ 	.word	0x0003f310
        /*0774*/ 	.word	0x00000002
        /*0778*/ 	.word	0x00000000
        /*077c*/ 	.short	0x010a
        /*077e*/ 	.byte	0x3f
	.zero		1


	//   ....[86]....
        /*0780*/ 	.word	0x0003f360
        /*0784*/ 	.word	0x00000008
        /*0788*/ 	.word	0x00000000
        /*078c*/ 	.short	0x010a
        /*078e*/ 	.byte	0x3f
	.zero		1


	//----- nvinfo : EIATTR_NUM_MBARRIERS
	.align		4
.L_352:
        /*0790*/ 	.byte	0x03, 0x38
        /*0792*/ 	.short	0x0017


	//----- nvinfo : EIATTR_EXIT_INSTR_OFFSETS
	.align		4
        /*0794*/ 	.byte	0x04, 0x1c
        /*0796*/ 	.short	(.L_354 - .L_353)


	//   ....[0]....
.L_353:
        /*0798*/ 	.word	0x00000ba0


	//   ....[1]....
        /*079c*/ 	.word	0x00020370


	//   ....[2]....
        /*07a0*/ 	.word	0x000203d0


	//   ....[3]....
        /*07a4*/ 	.word	0x000233e0


	//   ....[4]....
        /*07a8*/ 	.word	0x00023610


	//----- nvinfo : EIATTR_MAX_THREADS
	.align		4
.L_354:
        /*07ac*/ 	.byte	0x04, 0x05
        /*07ae*/ 	.short	(.L_356 - .L_355)
.L_355:
        /*07b0*/ 	.word	0x00000180
        /*07b4*/ 	.word	0x00000001
        /*07b8*/ 	.word	0x00000001


	//----- nvinfo : EIATTR_CRS_STACK_SIZE
	.align		4
.L_356:
        /*07bc*/ 	.byte	0x04, 0x1e
        /*07be*/ 	.short	(.L_358 - .L_357)
.L_357:
        /*07c0*/ 	.word	0x00000000


	//----- nvinfo : EIATTR_CBANK_PARAM_SIZE
	.align		4
.L_358:
        /*07c4*/ 	.byte	0x03, 0x19
        /*07c6*/ 	.short	0x0cf0


	//----- nvinfo : EIATTR_PARAM_CBANK
	.align		4
        /*07c8*/ 	.byte	0x04, 0x0a
        /*07ca*/ 	.short	(.L_360 - .L_359)
	.align		4
.L_359:
        /*07cc*/ 	.word	index@(.nv.constant0._ZN7cutlass13device_kernelIN5flash11enable_sm90INS1_16FlashAttnFwdSm90INS1_25CollectiveMainloopFwdSm90ILi2EN4cute5tupleIJNS5_1CILi1EEES8_S8_EEENS6_IJNS7_ILi128EEENS7_ILi96EEENS7_ILi64EEEEEELi256ENS_6half_tEfNS_4arch4Sm90ELb0ELb1ELb0ELb0ELb0ELb0ELb1ELb1ELb0ELb0ELb0ELb0EEENS1_21CollectiveEpilogueFwdINS6_IJSA_NS7_ILi256EEESB_EEES9_SE_SG_Li256ELb0ELb0ELb0ELb0EEENS1_30DynamicPersistentTileSchedulerILi256ELi32ELb0ELb0ELb1EEEEEEEEEvNT_6ParamsE)
        /*07d0*/ 	.short	0x0210
        /*07d2*/ 	.short	0x0cf0


	//----- nvinfo : EIATTR_SW_WAR
	.align		4
.L_360:
        /*07d4*/ 	.byte	0x04, 0x36
        /*07d6*/ 	.short	(.L_362 - .L_361)
.L_361:
        /*07d8*/ 	.word	0x00000008
.L_362:


//--------------------- .nv.info._ZN7cutlass13device_kernelIN5flash11enable_sm90INS1_16FlashAttnFwdSm90INS1_25CollectiveMainloopFwdSm90ILi2EN4cute5tupleIJNS5_1CILi1EEES8_S8_EEENS6_IJNS7_ILi128EEENS7_ILi96EEENS7_ILi64EEEEEELi256ENS_6half_tEfNS_4arch4Sm90ELb0ELb1ELb0ELb1ELb0ELb0ELb0ELb1ELb0ELb0ELb0ELb0EEENS1_21CollectiveEpilogueFwdINS6_IJSA_NS7_ILi256EEESB_EEES9_SE_SG_Li256ELb1ELb0ELb0ELb0EEENS1_36VarlenDynamicPersistentTileSchedulerILi128ELi96ELi256ELi32ELb0ELb0ELb1ELb1ELb0ELb1EEEEEEEEEvNT_6ParamsE --------------------------
	.section	.nv.info._ZN7cutlass13device_kernelIN5flash11enable_sm90INS1_16FlashAttnFwdSm90INS1_25CollectiveMainloopFwdSm90ILi2EN4cute5tupleIJNS5_1CILi1EEES8_S8_EEENS6_IJNS7_ILi128EEENS7_ILi96EEENS7_ILi64EEEEEELi256ENS_6half_tEfNS_4arch4Sm90ELb0ELb1ELb0ELb1ELb0ELb0ELb0ELb1ELb0ELb0ELb0ELb0EEENS1_21CollectiveEpilogueFwdINS6_IJSA_NS7_ILi256EEESB_EEES9_SE_SG_Li256ELb1ELb0ELb0ELb0EEENS1_36VarlenDynamicPersistentTileSchedulerILi128ELi96ELi256ELi32ELb0ELb0ELb1ELb1ELb0ELb1EEEEEEEEEvNT_6ParamsE,"",@"SHT_CUDA_INFO"
	.sectionflags	@""
	.align	4


	//----- nvinfo : EIATTR_CUDA_API_VERSION
	.align		4
        /*0000*/ 	.byte	0x04, 0x37
        /*0002*/ 	.short	(.L_364 - .L_363)
.L_363:
        /*0004*/ 	.word	0x00000082


	//----- nvinfo : EIATTR_KPARAM_INFO
	.align		4
.L_364:
        /*0008*/ 	.byte	0x04, 0x17
        /*000a*/ 	.short	(.L_366 - .L_365)
.L_365:
        /*000c*/ 	.word	0x00000000
        /*0010*/ 	.short	0x0000
        /*0012*/ 	.short	0x0070
        /*0014*/ 	.byte	0x00, 0xf0, 0x01, 0x28


	//----- nvinfo : EIATTR_SPARSE_MMA_MASK
	.align		4
.L_366:
        /*0018*/ 	.byte	0x03, 0x50
        /*001a*/ 	.short	0x0000


	//----- nvinfo : EIATTR_MAXREG_COUNT
	.align		4
        /*001c*/ 	.byte	0x03, 0x1b
        /*001e*/ 	.short	0x00a8


	//----- nvinfo : EIATTR_NUM_BARRIERS
	.align		4
        /*0020*/ 	.byte	0x02, 0x4c
        /*0022*/ 	.byte	0x10
	.zero		1


	//----- nvinfo : EIATTR_EXTERNS
	.align		4
        /*0024*/ 	.byte	0x04, 0x0f
        /*0026*/ 	.short	(.L_368 - .L_367)


	//   ....[0]....
	.align		4
.L_367:
        /*0028*/ 	.word	index@(__assertfail)


	//----- nvinfo : EIATTR_ANNOTATIONS
	.align		4
.L_368:
        /*002c*/ 	.byte	0x04, 0x55
        /*002e*/ 	.short	(.L_370 - .L_369)


	//   ....[0]....
.L_369:
        /* <DEDUP_REMOVED lines=27> */


	//----- nvinfo : EIATTR_MERCURY_ISA_VERSION
	.align		4
.L_370:
        /*01d0*/ 	.byte	0x03, 0x5f
        /*01d2*/ 	.short	0x0101


	//----- nvinfo : EIATTR_UNUSED_LOAD_BYTE_OFFSET
	.align		4
        /*01d4*/ 	.byte	0x04, 0x44
        /*01d6*/ 	.short	(.L_372 - .L_371)


	//   ....[0]....
.L_371:
        /*01d8*/ 	.word	0x00000a70
        /*01dc*/ 	.word	0x0000fff0


	//   ....[1]....
        /*01e0*/ 	.word	0x0000ced0
        /*01e4*/ 	.word	0x0000fff0


	//----- nvinfo : EIATTR_INT_WARP_WIDE_INSTR_OFFSETS
	.align		4
.L_372:
        /*01e8*/ 	.byte	0x04, 0x31
        /*01ea*/ 	.short	(.L_374 - .L_373)


	//   ....[0]....
.L_373:
        /*01ec*/ 	.word	0x00000160


	//   ....[1]....
        /*01f0*/ 	.word	0x000001a0


	//   ....[2]....
        /*01f4*/ 	.word	0x00000210


	//   ....[3]....
        /*01f8*/ 	.word	0x00010e00


	//   ....[4]....
        /*01fc*/ 	.word	0x00010e90


	//   ....[5]....
        /*0200*/ 	.word	0x00011390


	//   ....[6]....
        /*0204*/ 	.word	0x00011410


	//   ....[7]....
        /*0208*/ 	.word	0x00013730


	//   ....[8]....
        /*020c*/ 	.word	0x000137c0


	//----- nvinfo : EIATTR_COOP_GROUP_MASK_REGIDS
	.align		4
.L_374:
        /*0210*/ 	.byte	0x04, 0x29
        /*0212*/ 	.short	(.L_376 - .L_375)


	//   ....[0]....
.L_375:
        /*0214*/ 	.word	0xffffffff


	//   ....[1]....
        /*0218*/ 	.word	0xffffffff


	//   ....[2]....
        /*021c*/ 	.word	0xffffffff


	//   ....[3]....
        /*0220*/ 	.word	0xffffffff


	//   ....[4]....
        /*0224*/ 	.word	0xffffffff


	//   ....[5]....
        /*0228*/ 	.word	0xffffffff


	//   ....[6]....
        /*022c*/ 	.word	0xffffffff


	//   ....[7]....
        /*0230*/ 	.word	0xffffffff


	//   ....[8]....
        /*0234*/ 	.word	0xffffffff


	//   ....[9]....
        /*0238*/ 	.word	0xffffffff


	//   ....[10]....
        /*023c*/ 	.word	0xffffffff


	//   ....[11]....
        /*0240*/ 	.word	0xffffffff


	//   ....[12]....
        /*0244*/ 	.word	0xffffffff


	//   ....[13]....
        /*0248*/ 	.word	0xffffffff


	//   ....[14]....
        /*024c*/ 	.word	0xffffffff


	//   ....[15]....
        /*0250*/ 	.word	0xffffffff


	//   ....[16]....
        /*0254*/ 	.word	0xffffffff


	//   ....[17]....
        /*0258*/ 	.word	0xffffffff


	//   ....[18]....
        /*025c*/ 	.word	0xffffffff


	//   ....[19]....
        /*0260*/ 	.word	0xffffffff


	//   ....[20]....
        /*0264*/ 	.word	0xffffffff


	//   ....[21]....
        /*0268*/ 	.word	0xffffffff


	//   ....[22]....
        /*026c*/ 	.word	0xffffffff


	//   ....[23]....
        /*0270*/ 	.word	0xffffffff


	//   ....[24]....
        /*0274*/ 	.word	0xffffffff


	//   ....[25]....
        /*0278*/ 	.word	0xffffffff


	//   ....[26]....
        /*027c*/ 	.word	0xffffffff


	//   ....[27]....
        /*0280*/ 	.word	0xffffffff


	//   ....[28]....
        /*0284*/ 	.word	0xffffffff


	//   ....[29]....
        /*0288*/ 	.word	0xffffffff


	//   ....[30]....
        /*028c*/ 	.word	0xffffffff


	//   ....[31]....
        /*0290*/ 	.word	0xffffffff


	//   ....[32]....
        /*0294*/ 	.word	0xffffffff


	//   ....[33]....
        /*0298*/ 	.word	0xffffffff


	//   ....[34]....
        /*029c*/ 	.word	0xffffffff


	//   ....[35]....
        /*02a0*/ 	.word	0xffffffff


	//   ....[36]....
        /*02a4*/ 	.word	0xffffffff


	//   ....[37]....
        /*02a8*/ 	.word	0xffffffff


	//   ....[38]....
        /*02ac*/ 	.word	0xffffffff


	//   ....[39]....
        /*02b0*/ 	.word	0xffffffff


	//   ....[40]....
        /*02b4*/ 	.word	0xffffffff


	//   ....[41]....
        /*02b8*/ 	.word	0xffffffff


	//   ....[42]....
        /*02bc*/ 	.word	0xffffffff


	//   ....[43]....
        /*02c0*/ 	.word	0xffffffff


	//   ....[44]....
        /*02c4*/ 	.word	0xffffffff


	//   ....[45]....
        /*02c8*/ 	.word	0xffffffff


	//   ....[46]....
        /*02cc*/ 	.word	0xffffffff


	//   ....[47]....
        /*02d0*/ 	.word	0xffffffff


	//   ....[48]....
        /*02d4*/ 	.word	0xffffffff


	//   ....[49]....
        /*02d8*/ 	.word	0xffffffff


	//   ....[50]....
        /*02dc*/ 	.word	0xffffffff


	//   ....[51]....
        /*02e0*/ 	.word	0xffffffff


	//   ....[52]....
        /*02e4*/ 	.word	0xffffffff


	//   ....[53]....
        /*02e8*/ 	.word	0xffffffff


	//   ....[54]....
        /*02ec*/ 	.word	0xffffffff


	//   ....[55]....
        /*02f0*/ 	.word	0xffffffff


	//   ....[56]....
        /*02f4*/ 	.word	0xffffffff


	//   ....[57]....
        /*02f8*/ 	.word	0xffffffff


	//   ....[58]....
        /*02fc*/ 	.word	0xffffffff


	//   ....[59]....
        /*0300*/ 	.word	0xffffffff


	//   ....[60]....
        /*0304*/ 	.word	0xffffffff


	//   ....[61]....
        /*0308*/ 	.word	0xffffffff


	//   ....[62]....
        /*030c*/ 	.word	0x0500000f


	//   ....[63]....
        /*0310*/ 	.word	0x0500000f


	//   ....[64]....
        /*0314*/ 	.word	0x0500000f


	//   ....[65]....
        /*0318*/ 	.word	0x0500000f


	//   ....[66]....
        /*031c*/ 	.word	0x0500000f


	//   ....[67]....
        /*0320*/ 	.word	0x0500000f


	//   ....[68]....
        /*0324*/ 	.word	0x0500000f


	//   ....[69]....
        /*0328*/ 	.word	0x0500000f


	//   ....[70]....
        /*032c*/ 	.word	0x0500000f


	//   ....[71]....
        /*0330*/ 	.word	0x0500000f


	//   ....[72]....
        /*0334*/ 	.word	0x0500000f


	//   ....[73]....
        /*0338*/ 	.word	0x0500000f


	//   ....[74]....
        /*033c*/ 	.word	0x0500000f


	//   ....[75]....
        /*0340*/ 	.word	0x0500000f


	//   ....[76]....
        /*0344*/ 	.word	0x0500000f


	//   ....[77]....
        /*0348*/ 	.word	0x0500000f


	//   ....[78]....
        /*034c*/ 	.word	0x0500000f


	//   ....[79]....
        /*0350*/ 	.word	0x0500000f


	//   ....[80]....
        /*0354*/ 	.word	0x0500000f


	//----- nvinfo : EIATTR_COOP_GROUP_INSTR_OFFSETS
	.align		4
.L_376:
        /*0358*/ 	.byte	0x04, 0x28
        /*035a*/ 	.short	(.L_378 - .L_377)


	//   ....[0]....
.L_377:
        /*035c*/ 	.word	0x00000070


	//   ....[1]....
        /*0360*/ 	.word	0x00000170


	//   ....[2]....
        /*0364*/ 	.word	0x000001c0


	//   ....[3]....
        /*0368*/ 	.word	0x000003f0


	//   ....[4]....
        /*036c*/ 	.word	0x00000550


	//   ....[5]....
        /*0370*/ 	.word	0x00000670


	//   ....[6]....
        /*0374*/ 	.word	0x000007d0


	//   ....[7]....
        /*0378*/ 	.word	0x000019d0


	//   ....[8]....
        /*037c*/ 	.word	0x00003000


	//   ....[9]....
        /*0380*/ 	.word	0x00003110


	//   ....[10]....
        /*0384*/ 	.word	0x000036e0


	//   ....[11]....
        /*0388*/ 	.word	0x00003760


	//   ....[12]....
        /*038c*/ 	.word	0x00005840


	//   ....[13]....
        /*0390*/ 	.word	0x00005960


	//   ....[14]....
        /*0394*/ 	.word	0x00005f80


	//   ....[15]....
        /*0398*/ 	.word	0x00006050


	//   ....[16]....
        /*039c*/ 	.word	0x00007b80


	//   ....[17]....
        /*03a0*/ 	.word	0x00007ba0


	//   ....[18]....
        /*03a4*/ 	.word	0x000080c0


	//   ....[19]....
        /*03a8*/ 	.word	0x00008290


	//   ....[20]....
        /*03ac*/ 	.word	0x0000a7f0


	//   ....[21]....
        /*03b0*/ 	.word	0x0000a910


	//   ....[22]....
        /*03b4*/ 	.word	0x0000af90


	//   ....[23]....
        /*03b8*/ 	.word	0x0000b000


	//   ....[24]....
        /*03bc*/ 	.word	0x0000c450


	//   ....[25]....
        /*03c0*/ 	.word	0x0000c490


	//   ....[26]....
        /*03c4*/ 	.word	0x0000c550


	//   ....[27]....
        /*03c8*/ 	.word	0x0000c560


	//   ....[28]....
        /*03cc*/ 	.word	0x0000f990


	//   ....[29]....
        /*03d0*/ 	.word	0x0000fb10


	//   ....[30]....
        /*03d4*/ 	.word	0x0000fb40


	//   ....[31]....
        /*03d8*/ 	.word	0x0000fb80


	//   ....[32]....
        /*03dc*/ 	.word	0x0000fbf0


	//   ....[33]....
        /*03e0*/ 	.word	0x0000fc50


	//   ....[34]....
        /*03e4*/ 	.word	0x0000fc90


	//   ....[35]....
        /*03e8*/ 	.word	0x0000fe30


	//   ....[36]....
        /*03ec*/ 	.word	0x0000fe90


	//   ....[37]....
        /*03f0*/ 	.word	0x0000fed0


	//   ....[38]....
        /*03f4*/ 	.word	0x0000ff10


	//   ....[39]....
        /*03f8*/ 	.word	0x0000ff40


	//   ....[40]....
        /*03fc*/ 	.word	0x0000ff70


	//   ....[41]....
        /*0400*/ 	.word	0x00010010


	//   ....[42]....
        /*0404*/ 	.word	0x00010070


	//   ....[43]....
        /*0408*/ 	.word	0x00010100


	//   ....[44]....
        /*040c*/ 	.word	0x00013850


	//   ....[45]....
        /*0410*/ 	.word	0x00013860


	//   ....[46]....
        /*0414*/ 	.word	0x00013970


	//   ....[47]....
        /*0418*/ 	.word	0x000139d0


	//   ....[48]....
        /*041c*/ 	.word	0x00013a10


	//   ....[49]....
        /*0420*/ 	.word	0x00013a50


	//   ....[50]....
        /*0424*/ 	.word	0x00013a80


	//   ....[51]....
        /*0428*/ 	.word	0x00013ab0


	//   ....[52]....
        /*042c*/ 	.word	0x00013c40


	//   ....[53]....
        /*0430*/ 	.word	0x00013ca0


	//   ....[54]....
        /*0434*/ 	.word	0x00013ce0


	//   ....[55]....
        /*0438*/ 	.word	0x00013d20


	//   ....[56]....
        /*043c*/ 	.word	0x00013d50


	//   ....[57]....
        /*0440*/ 	.word	0x00013d80


	//   ....[58]....
        /*0444*/ 	.word	0x00013e40


	//   ....[59]....
        /*0448*/ 	.word	0x00013e60


	//   ....[60]....
        /*044c*/ 	.word	0x00013ed0


	//   ....[61]....
        /*0450*/ 	.word	0x00014560


	//   ....[62]....
        /*0454*/ 	.word	0x00014ba0


	//   ....[63]....
        /*0458*/ 	.word	0x00014fc0


	//   ....[64]....
        /*045c*/ 	.word	0x00015050


	//   ....[65]....
        /*0460*/ 	.word	0x000150f0


	//   ....[66]....
        /*0464*/ 	.word	0x000151a0


	//   ....[67]....
        /*0468*/ 	.word	0x00015220


	//   ....[68]....
        /*046c*/ 	.word	0x000152a0


	//   ....[69]....
        /*0470*/ 	.word	0x00015320


	//   ....[70]....
        /*0474*/ 	.word	0x000153a0


	//   ....[71]....
        /*0478*/ 	.word	0x00015430


	//   ....[72]....
        /*047c*/ 	.word	0x000154e0


	//   ....[73]....
        /*0480*/ 	.word	0x00015560


	//   ....[74]....
        /*0484*/ 	.word	0x000155e0


	//   ....[75]....
        /*0488*/ 	.word	0x00015660


	//   ....[76]....
        /*048c*/ 	.word	0x000156e0


	//   ....[77]....
        /*0490*/ 	.word	0x00015750


	//   ....[78]....
        /*0494*/ 	.word	0x000157f0


	//   ....[79]....
        /*0498*/ 	.word	0x00015880


	//   ....[80]....
        /*049c*/ 	.word	0x000159b0


	//----- nvinfo : EIATTR_REG_RECONFIG
	.align		4
.L_378:
        /*04a0*/ 	.byte	0x01, 0x54
	.zero		2


	//----- nvinfo : EIATTR_SYSCALL_OFFSETS
	.align		4
        /*04a4*/ 	.byte	0x04, 0x46
        /*04a6*/ 	.short	(.L_380 - .L_379)


	//   ....[0]....
.L_379:
        /*04a8*/ 	.word	0x00001bb0


	//   ....[1]....
        /*04ac*/ 	.word	0x00011020


	//   ....[2]....
        /*04b0*/ 	.word	0x00011160


	//   ....[3]....
        /*04b4*/ 	.word	0x00011260


	//----- nvinfo : EIATTR_MBARRIER_INSTR_OFFSETS
	.align		4
.L_380:
        /*04b8*/ 	.byte	0x04, 0x39
        /*04ba*/ 	.short	(.L_382 - .L_381)


	//   ....[0]....
.L_381:
        /*04bc*/ 	.word	0x000002a0
        /*04c0*/ 	.word	0x000000ff
        /*04c4*/ 	.word	0x00022800
        /*04c8*/ 	.short	0x0100
        /*04ca*/ 	.byte	0x08
	.zero		1


	//   ....[1]....
        /*04cc*/ 	.word	0x000002b0
        /*04d0*/ 	.word	0x000000ff
        /*04d4*/ 	.word	0x00022820
        /*04d8*/ 	.short	0x0100
        /*04da*/ 	.byte	0x08
	.zero		1


	//   ....[2]....
        /*04dc*/ 	.word	0x000003a0
        /*04e0*/ 	.word	0x000000ff
        /*04e4*/ 	.word	0x00022830
        /*04e8*/ 	.short	0x0100
        /*04ea*/ 	.byte	0x08
	.zero		1


	//   ....[3]....
        /*04ec*/ 	.word	0x000003b0
        /*04f0*/ 	.word	0x000000ff
        /*04f4*/ 	.word	0x00022840
        /*04f8*/ 	.short	0x0100
        /*04fa*/ 	.byte	0x08
	.zero		1


	//   ....[4]....
        /*04fc*/ 	.word	0x000003c0
        /*0500*/ 	.word	0x000000ff
        /*0504*/ 	.word	0x00022838
        /*0508*/ 	.short	0x0100
        /*050a*/ 	.byte	0x08
	.zero		1


	//   ....[5]....
        /*050c*/ 	.word	0x000003d0
        /*0510*/ 	.word	0x000000ff
        /*0514*/ 	.word	0x00022848
        /*0518*/ 	.short	0x0100
        /*051a*/ 	.byte	0x08
	.zero		1


	//   ....[6]....
        /*051c*/ 	.word	0x00000500
        /*0520*/ 	.word	0x000000ff
        /*0524*/ 	.word	0x00022850
        /*0528*/ 	.short	0x0100
        /*052a*/ 	.byte	0x08
	.zero		1


	//   ....[7]....
        /*052c*/ 	.word	0x00000510
        /*0530*/ 	.word	0x000000ff
        /*0534*/ 	.word	0x00022860
        /*0538*/ 	.short	0x0100
        /*053a*/ 	.byte	0x08
	.zero		1


	//   ....[8]....
        /*053c*/ 	.word	0x00000520
        /*0540*/ 	.word	0x000000ff
        /*0544*/ 	.word	0x00022858
        /*0548*/ 	.short	0x0100
        /*054a*/ 	.byte	0x08
	.zero		1


	//   ....[9]....
        /*054c*/ 	.word	0x00000530
        /*0550*/ 	.word	0x000000ff
        /*0554*/ 	.word	0x00022868
        /*0558*/ 	.short	0x0100
        /*055a*/ 	.byte	0x08
	.zero		1


	//   ....[10]....
        /*055c*/ 	.word	0x00000620
        /*0560*/ 	.word	0x000000ff
        /*0564*/ 	.word	0x00022870
        /*0568*/ 	.short	0x0100
        /*056a*/ 	.byte	0x06
	.zero		1


	//   ....[11]....
        /*056c*/ 	.word	0x00000630
        /*0570*/ 	.word	0x000000ff
        /*0574*/ 	.word	0x00022880
        /*0578*/ 	.short	0x0100
        /*057a*/ 	.byte	0x06
	.zero		1


	//   ....[12]....
        /*057c*/ 	.word	0x00000640
        /*0580*/ 	.word	0x000000ff
        /*0584*/ 	.word	0x00022878
        /*0588*/ 	.short	0x0100
        /*058a*/ 	.byte	0x06
	.zero		1


	//   ....[13]....
        /*058c*/ 	.word	0x00000650
        /*0590*/ 	.word	0x000000ff
        /*0594*/ 	.word	0x00022888
        /*0598*/ 	.short	0x0100
        /*059a*/ 	.byte	0x06
	.zero		1


	//   ....[14]....
        /*059c*/ 	.word	0x00000780
        /*05a0*/ 	.word	0x000000ff
        /*05a4*/ 	.word	0x00022890
        /*05a8*/ 	.short	0x0100
        /*05aa*/ 	.byte	0x08
	.zero		1


	//   ....[15]....
        /*05ac*/ 	.word	0x00000790
        /*05b0*/ 	.word	0x000000ff
        /*05b4*/ 	.word	0x000228a0
        /*05b8*/ 	.short	0x0100
        /*05ba*/ 	.byte	0x08
	.zero		1


	//   ....[16]....
        /*05bc*/ 	.word	0x000007a0
        /*05c0*/ 	.word	0x000000ff
        /*05c4*/ 	.word	0x00022898
        /*05c8*/ 	.short	0x0100
        /*05ca*/ 	.byte	0x08
	.zero		1


	//   ....[17]....
        /*05cc*/ 	.word	0x000007b0
        /*05d0*/ 	.word	0x000000ff
        /*05d4*/ 	.word	0x000228a8
        /*05d8*/ 	.short	0x0100
        /*05da*/ 	.byte	0x08
	.zero		1


	//   ....[18]....
        /*05dc*/ 	.word	0x000008e0
        /*05e0*/ 	.word	0x000000ff
        /*05e4*/ 	.word	0x000228b0
        /*05e8*/ 	.short	0x0100
        /*05ea*/ 	.byte	0x08
	.zero		1


	//   ....[19]....
        /*05ec*/ 	.word	0x000008f0
        /*05f0*/ 	.word	0x000000ff
        /*05f4*/ 	.word	0x000228c0
        /*05f8*/ 	.short	0x0100
        /*05fa*/ 	.byte	0x08
	.zero		1


	//   ....[20]....
        /*05fc*/ 	.word	0x00000900
        /*0600*/ 	.word	0x000000ff
        /*0604*/ 	.word	0x000228b8
        /*0608*/ 	.short	0x0100
        /*060a*/ 	.byte	0x08
	.zero		1


	//   ....[21]....
        /*060c*/ 	.word	0x00000910
        /*0610*/ 	.word	0x000000ff
        /*0614*/ 	.word	0x000228c8
        /*0618*/ 	.short	0x0100
        /*061a*/ 	.byte	0x08
	.zero		1


	//   ....[22]....
        /*061c*/ 	.word	0x00001c60
        /*0620*/ 	.word	0x00000009
        /*0624*/ 	.word	0x00022800
        /*0628*/ 	.short	0x010a
        /*062a*/ 	.byte	0x3f
	.zero		1


	//   ....[23]....
        /*062c*/ 	.word	0x00001d30
        /*0630*/ 	.word	0x00000007
        /*0634*/ 	.word	0x00022830
        /*0638*/ 	.short	0x010a
        /*063a*/ 	.byte	0x3f
	.zero		1


	//   ....[24]....
        /*063c*/ 	.word	0x00001d70
        /*0640*/ 	.word	0x00000007
        /*0644*/ 	.word	0x00022830
        /*0648*/ 	.short	0x010a
        /*064a*/ 	.byte	0x3f
	.zero		1


	//   ....[25]....
        /*064c*/ 	.word	0x000020d0
        /*0650*/ 	.word	0x00000000
        /*0654*/ 	.word	0x00000000
        /*0658*/ 	.short	0x0101
        /*065a*/ 	.byte	0x3f
	.zero		1


	//   ....[26]....
        /*065c*/ 	.word	0x00003fb0
        /*0660*/ 	.word	0x00000007
        /*0664*/ 	.word	0x00022850
        /*0668*/ 	.short	0x010a
        /*066a*/ 	.byte	0x3f
	.zero		1


	//   ....[27]....
        /*066c*/ 	.word	0x00003ff0
        /*0670*/ 	.word	0x00000007
        /*0674*/ 	.word	0x00022850
        /*0678*/ 	.short	0x010a
        /*067a*/ 	.byte	0x3f
	.zero		1


	//   ....[28]....
        /*067c*/ 	.word	0x00004320
        /*0680*/ 	.word	0x00000007
        /*0684*/ 	.word	0x00000000
        /*0688*/ 	.short	0x0101
        /*068a*/ 	.byte	0x3f
	.zero		1


	//   ....[29]....
        /*068c*/ 	.word	0x00004630
        /*0690*/ 	.word	0x000000ff
        /*0694*/ 	.word	0x00022830
        /*0698*/ 	.short	0x010a
        /*069a*/ 	.byte	0x1b
	.zero		1


	//   ....[30]....
        /*069c*/ 	.word	0x00004670
        /*06a0*/ 	.word	0x000000ff
        /*06a4*/ 	.word	0x00022830
        /*06a8*/ 	.short	0x010a
        /*06aa*/ 	.byte	0x1b
	.zero		1


	//   ....[31]....
        /*06ac*/ 	.word	0x000048b0
        /*06b0*/ 	.word	0x0000000e
        /*06b4*/ 	.word	0x00000000
        /*06b8*/ 	.short	0x0101
        /*06ba*/ 	.byte	0x3f
	.zero		1


	//   ....[32]....
        /*06bc*/ 	.word	0x00007130
        /*06c0*/ 	.word	0x000000ff
        /*06c4*/ 	.word	0x00022850
        /*06c8*/ 	.short	0x010a
        /*06ca*/ 	.byte	0x1b
	.zero		1


	//   ....[33]....
        /*06cc*/ 	.word	0x00007170
        /*06d0*/ 	.word	0x000000ff
        /*06d4*/ 	.word	0x00022850
        /*06d8*/ 	.short	0x010a
        /*06da*/ 	.byte	0x1b
	.zero		1


	//   ....[34]....
        /*06dc*/ 	.word	0x00007470
        /*06e0*/ 	.word	0x00000009
        /*06e4*/ 	.word	0x00000000
        /*06e8*/ 	.short	0x0101
        /*06ea*/ 	.byte	0x3f
	.zero		1


	//   ....[35]....
        /*06ec*/ 	.word	0x00007820
        /*06f0*/ 	.word	0x000000ff
        /*06f4*/ 	.word	0x00022830
        /*06f8*/ 	.short	0x010a
        /*06fa*/ 	.byte	0x18
	.zero		1


	//   ....[36]....
        /*06fc*/ 	.word	0x00007860
        /*0700*/ 	.word	0x000000ff
        /*0704*/ 	.word	0x00022830
        /*0708*/ 	.short	0x010a
        /*070a*/ 	.byte	0x18
	.zero		1


	//   ....[37]....
        /*070c*/ 	.word	0x000085e0
        /*0710*/ 	.word	0x0000009a
        /*0714*/ 	.word	0x00000000
        /*0718*/ 	.short	0x0101
        /*071a*/ 	.byte	0x3f
	.zero		1


	//   ....[38]....
        /*071c*/ 	.word	0x000090f0
        /*0720*/ 	.word	0x000000ff
        /*0724*/ 	.word	0x00022850
        /*0728*/ 	.short	0x010a
        /*072a*/ 	.byte	0x18
	.zero		1


	//   ....[39]....
        /*072c*/ 	.word	0x00009130
        /*0730*/ 	.word	0x000000ff
        /*0734*/ 	.word	0x00022850
        /*0738*/ 	.short	0x010a
        /*073a*/ 	.byte	0x18
	.zero		1


	//   ....[40]....
        /*073c*/ 	.word	0x00009420
        /*0740*/ 	.word	0x000000b6
        /*0744*/ 	.word	0x00000000
        /*0748*/ 	.short	0x0101
        /*074a*/ 	.byte	0x3f
	.zero		1


	//   ....[41]....
        /*074c*/ 	.word	0x000095e0
        /*0750*/ 	.word	0x000000ff
        /*0754*/ 	.word	0x00022830
        /*0758*/ 	.short	0x010a
        /*075a*/ 	.byte	0x07
	.zero		1


	//   ....[42]....
        /*075c*/ 	.word	0x00009620
        /*0760*/ 	.word	0x000000ff
        /*0764*/ 	.word	0x00022830
        /*0768*/ 	.short	0x010a
        /*076a*/ 	.byte	0x07
	.zero		1


	//   ....[43]....
        /*076c*/ 	.word	0x00009860
        /*0770*/ 	.word	0x00000000
        /*0774*/ 	.word	0x00000000
        /*0778*/ 	.short	0x0101
        /*077a*/ 	.byte	0x3f
	.zero		1


	//   ....[44]....
        /*077c*/ 	.word	0x0000c0e0
        /*0780*/ 	.word	0x000000ff
        /*0784*/ 	.word	0x00022850
        /*0788*/ 	.short	0x010a
        /*078a*/ 	.byte	0x07
	.zero		1


	//   ....[45]....
        /*078c*/ 	.word	0x0000c120
        /*0790*/ 	.word	0x000000ff
        /*0794*/ 	.word	0x00022850
        /*0798*/ 	.short	0x010a
        /*079a*/ 	.byte	0x07
	.zero		1


	//   ....[46]....
        /*079c*/ 	.word	0x0000c410
        /*07a0*/ 	.word	0x00000009
        /*07a4*/ 	.word	0x00000000
        /*07a8*/ 	.short	0x0101
        /*07aa*/ 	.byte	0x3f
	.zero		1


	//   ....[47]....
        /*07ac*/ 	.word	0x0000e610
        /*07b0*/ 	.word	0x00000000
        /*07b4*/ 	.word	0x00000000
        /*07b8*/ 	.short	0x0101
        /*07ba*/ 	.byte	0x3f
	.zero		1


	//   ....[48]....
        /*07bc*/ 	.word	0x00011770
        /*07c0*/ 	.word	0x00000009
        /*07c4*/ 	.word	0x00022840
        /*07c8*/ 	.short	0x010a
        /*07ca*/ 	.byte	0x3f
	.zero		1


	//   ....[49]....
        /*07cc*/ 	.word	0x00011b60
        /*07d0*/ 	.word	0x0000000a
        /*07d4*/ 	.word	0x00022820
        /*07d8*/ 	.short	0x010a
        /*07da*/ 	.byte	0x3f
	.zero		1


	//   ....[50]....
        /*07dc*/ 	.word	0x00011c20
        /*07e0*/ 	.word	0x00000006
        /*07e4*/ 	.word	0x00022860
        /*07e8*/ 	.short	0x010a
        /*07ea*/ 	.byte	0x3f
	.zero		1


	//   ....[51]....
        /*07ec*/ 	.word	0x00012280
        /*07f0*/ 	.word	0x00000002
        /*07f4*/ 	.word	0x00022840
        /*07f8*/ 	.short	0x010a
        /*07fa*/ 	.byte	0x3f
	.zero		1


	//   ....[52]....
        /*07fc*/ 	.word	0x00012490
        /*0800*/ 	.word	0x00000002
        /*0804*/ 	.word	0x00022860
        /*0808*/ 	.short	0x010a
        /*080a*/ 	.byte	0x3f
	.zero		1


	//   ....[53]....
        /*080c*/ 	.word	0x00012a30
        /*0810*/ 	.word	0x00000002
        /*0814*/ 	.word	0x00022840
        /*0818*/ 	.short	0x010a
        /*081a*/ 	.byte	0x3f
	.zero		1


	//   ....[54]....
        /*081c*/ 	.word	0x00012c30
        /*0820*/ 	.word	0x00000002
        /*0824*/ 	.word	0x00022860
        /*0828*/ 	.short	0x010a
        /*082a*/ 	.byte	0x3f
	.zero		1


	//   ....[55]....
        /*082c*/ 	.word	0x00013140
        /*0830*/ 	.word	0x00000002
        /*0834*/ 	.word	0x00022840
        /*0838*/ 	.short	0x010a
        /*083a*/ 	.byte	0x3f
	.zero		1


	//   ....[56]....
        /*083c*/ 	.word	0x00013350
        /*0840*/ 	.word	0x00000002
        /*0844*/ 	.word	0x00022860
        /*0848*/ 	.short	0x010a
        /*084a*/ 	.byte	0x3f
	.zero		1


	//   ....[57]....
        /*084c*/ 	.word	0x000144e0
        /*0850*/ 	.word	0x00000000
        /*0854*/ 	.word	0x00022820
        /*0858*/ 	.short	0x010a
        /*085a*/ 	.byte	0x3f
	.zero		1


	//   ....[58]....
        /*085c*/ 	.word	0x000146a0
        /*0860*/ 	.word	0x00000006
        /*0864*/ 	.word	0x00000000
        /*0868*/ 	.short	0x010a
        /*086a*/ 	.byte	0x3f
	.zero		1


	//   ....[59]....
        /*086c*/ 	.word	0x00014710
        /*0870*/ 	.word	0x00000007
        /*0874*/ 	.word	0x00000000
        /*0878*/ 	.short	0x010a
        /*087a*/ 	.byte	0x3f
	.zero		1


	//   ....[60]....
        /*087c*/ 	.word	0x00014780
        /*0880*/ 	.word	0x00000004
        /*0884*/ 	.word	0x00000000
        /*0888*/ 	.short	0x010a
        /*088a*/ 	.byte	0x3f
	.zero		1


	//   ....[61]....
        /*088c*/ 	.word	0x000147b0
        /*0890*/ 	.word	0x00000003
        /*0894*/ 	.word	0x00000000
        /*0898*/ 	.short	0x010a
        /*089a*/ 	.byte	0x3f
	.zero		1


	//   ....[62]....
        /*089c*/ 	.word	0x00014810
        /*08a0*/ 	.word	0x00000009
        /*08a4*/ 	.word	0x00022800
        /*08a8*/ 	.short	0x010a
        /*08aa*/ 	.byte	0x3f
	.zero		1


	//   ....[63]....
        /*08ac*/ 	.word	0x00014860
        /*08b0*/ 	.word	0x00000007
        /*08b4*/ 	.word	0x00022830
        /*08b8*/ 	.short	0x010a
        /*08ba*/ 	.byte	0x3f
	.zero		1


	//   ....[64]....
        /*08bc*/ 	.word	0x000148b0
        /*08c0*/ 	.word	0x00000007
        /*08c4*/ 	.word	0x00022850
        /*08c8*/ 	.short	0x010a
        /*08ca*/ 	.byte	0x3f
	.zero		1


	//   ....[65]....
        /*08cc*/ 	.word	0x00014910
        /*08d0*/ 	.word	0x00000009
        /*08d4*/ 	.word	0x00022830
        /*08d8*/ 	.short	0x010a
        /*08da*/ 	.byte	0x3f
	.zero		1


	//   ....[66]....
        /*08dc*/ 	.word	0x00014960
        /*08e0*/ 	.word	0x00000009
        /*08e4*/ 	.word	0x00022850
        /*08e8*/ 	.short	0x010a
        /*08ea*/ 	.byte	0x3f
	.zero		1


	//   ....[67]....
        /*08ec*/ 	.word	0x000149c0
        /*08f0*/ 	.word	0x00000000
        /*08f4*/ 	.word	0x00022830
        /*08f8*/ 	.short	0x010a
        /*08fa*/ 	.byte	0x3f
	.zero		1


	//   ....[68]....
        /*08fc*/ 	.word	0x00014a10
        /*0900*/ 	.word	0x000000b6
        /*0904*/ 	.word	0x00022850
        /*0908*/ 	.short	0x010a
        /*090a*/ 	.byte	0x3f
	.zero		1


	//   ....[69]....
        /*090c*/ 	.word	0x00014a70
        /*0910*/ 	.word	0x00000009
        /*0914*/ 	.word	0x00022830
        /*0918*/ 	.short	0x010a
        /*091a*/ 	.byte	0x3f
	.zero		1


	//   ....[70]....
        /*091c*/ 	.word	0x00014ac0
        /*0920*/ 	.word	0x00000009
        /*0924*/ 	.word	0x00022850
        /*0928*/ 	.short	0x010a
        /*092a*/ 	.byte	0x3f
	.zero		1


	//   ....[71]....
        /*092c*/ 	.word	0x00014c60
        /*0930*/ 	.word	0x00000009
        /*0934*/ 	.word	0x00022840
        /*0938*/ 	.short	0x010a
        /*093a*/ 	.byte	0x3f
	.zero		1


	//   ....[72]....
        /*093c*/ 	.word	0x00014ce0
        /*0940*/ 	.word	0x00000009
        /*0944*/ 	.word	0x00022820
        /*0948*/ 	.short	0x010a
        /*094a*/ 	.byte	0x3f
	.zero		1


	//   ....[73]....
        /*094c*/ 	.word	0x00014d30
        /*0950*/ 	.word	0x00000006
        /*0954*/ 	.word	0x00022860
        /*0958*/ 	.short	0x010a
        /*095a*/ 	.byte	0x3f
	.zero		1


	//   ....[74]....
        /*095c*/ 	.word	0x00014d80
        /*0960*/ 	.word	0x00000002
        /*0964*/ 	.word	0x00022840
        /*0968*/ 	.short	0x010a
        /*096a*/ 	.byte	0x3f
	.zero		1


	//   ....[75]....
        /*096c*/ 	.word	0x00014dd0
        /*0970*/ 	.word	0x00000002
        /*0974*/ 	.word	0x00022860
        /*0978*/ 	.short	0x010a
        /*097a*/ 	.byte	0x3f
	.zero		1


	//   ....[76]....
        /*097c*/ 	.word	0x00014e20
        /*0980*/ 	.word	0x00000002
        /*0984*/ 	.word	0x00022840
        /*0988*/ 	.short	0x010a
        /*098a*/ 	.byte	0x3f
	.zero		1


	//   ....[77]....
        /*098c*/ 	.word	0x00014e70
        /*0990*/ 	.word	0x00000002
        /*0994*/ 	.word	0x00022860
        /*0998*/ 	.short	0x010a
        /*099a*/ 	.byte	0x3f
	.zero		1


	//   ....[78]....
        /*099c*/ 	.word	0x00014ec0
        /*09a0*/ 	.word	0x00000002
        /*09a4*/ 	.word	0x00022840
        /*09a8*/ 	.short	0x010a
        /*09aa*/ 	.byte	0x3f
	.zero		1


	//   ....[79]....
        /*09ac*/ 	.word	0x00014f10
        /*09b0*/ 	.word	0x00000002
        /*09b4*/ 	.word	0x00022860
        /*09b8*/ 	.short	0x010a
        /*09ba*/ 	.byte	0x3f
	.zero		1


	//   ....[80]....
        /*09bc*/ 	.word	0x000158d0
        /*09c0*/ 	.word	0x00000000
        /*09c4*/ 	.word	0x00022820
        /*09c8*/ 	.short	0x010a
        /*09ca*/ 	.byte	0x3f
	.zero		1


	//   ....[81]....
        /*09cc*/ 	.word	0x00015a70
        /*09d0*/ 	.word	0x00000006
        /*09d4*/ 	.word	0x00000000
        /*09d8*/ 	.short	0x010a
        /*09da*/ 	.byte	0x3f
	.zero		1


	//   ....[82]....
        /*09dc*/ 	.word	0x00015ac0
        /*09e0*/ 	.word	0x00000007
        /*09e4*/ 	.word	0x00000000
        /*09e8*/ 	.short	0x010a
        /*09ea*/ 	.byte	0x3f
	.zero		1


	//   ....[83]....
        /*09ec*/ 	.word	0x00015b10
        /*09f0*/ 	.word	0x00000004
        /*09f4*/ 	.word	0x00000000
        /*09f8*/ 	.short	0x010a
        /*09fa*/ 	.byte	0x3f
	.zero		1


	//----- nvinfo : EIATTR_NUM_MBARRIERS
	.align		4
.L_382:
        /*09fc*/ 	.byte	0x03, 0x38
        /*09fe*/ 	.short	0x0016


	//----- nvinfo : EIATTR_EXIT_INSTR_OFFSETS
	.align		4
        /*0a00*/ 	.byte	0x04, 0x1c
        /*0a02*/ 	.short	(.L_384 - .L_383)


	//   ....[0]....
.L_383:
        /*0a04*/ 	.word	0x00000ab0


	//   ....[1]....
        /*0a08*/ 	.word	0x0000f950


	//   ....[2]....
        /*0a0c*/ 	.word	0x0000f9b0


	//   ....[3]....
        /*0a10*/ 	.word	0x00014800


	//----- nvinfo : EIATTR_MAX_THREADS
	.align		4
.L_384:
        /*0a14*/ 	.byte	0x04, 0x05
        /*0a16*/ 	.short	(.L_386 - .L_385)
.L_385:
        /*0a18*/ 	.word	0x00000180
        /*0a1c*/ 	.word	0x00000001
        /*0a20*/ 	.word	0x00000001


	//----- nvinfo : EIATTR_CRS_STACK_SIZE
	.align		4
.L_386:
        /*0a24*/ 	.byte	0x04, 0x1e
        /*0a26*/ 	.short	(.L_388 - .L_387)
.L_387:
        /*0a28*/ 	.word	0x00000000


	//----- nvinfo : EIATTR_CBANK_PARAM_SIZE
	.align		4
.L_388:
        /*0a2c*/ 	.byte	0x03, 0x19
        /*0a2e*/ 	.short	0x0a70


	//----- nvinfo : EIATTR_PARAM_CBANK
	.align		4
        /*0a30*/ 	.byte	0x04, 0x0a
        /*0a32*/ 	.short	(.L_390 - .L_389)
	.align		4
.L_389:
        /*0a34*/ 	.word	index@(.nv.constant0._ZN7cutlass13device_kernelIN5flash11enable_sm90INS1_16FlashAttnFwdSm90INS1_25CollectiveMainloopFwdSm90ILi2EN4cute5tupleIJNS5_1CILi1EEES8_S8_EEENS6_IJNS7_ILi128EEENS7_ILi96EEENS7_ILi64EEEEEELi256ENS_6half_tEfNS_4arch4Sm90ELb0ELb1ELb0ELb1ELb0ELb0ELb0ELb1ELb0ELb0ELb0ELb0EEENS1_21CollectiveEpilogueFwdINS6_IJSA_NS7_ILi256EEESB_EEES9_SE_SG_Li256ELb1ELb0ELb0ELb0EEENS1_36VarlenDynamicPersistentTileSchedulerILi128ELi96ELi256ELi32ELb0ELb0ELb1ELb1ELb0ELb1EEEEEEEEEvNT_6ParamsE)
        /*0a38*/ 	.short	0x0210
        /*0a3a*/ 	.short	0x0a70


	//----- nvinfo : EIATTR_SW_WAR
	.align		4
.L_390:
        /*0a3c*/ 	.byte	0x04, 0x36
        /*0a3e*/ 	.short	(.L_392 - .L_391)
.L_391:
        /*0a40*/ 	.word	0x00000008
.L_392:


//--------------------- .nv.info._ZN7cutlass13device_kernelIN5flash11enable_sm90INS1_16FlashAttnFwdSm90INS1_25CollectiveMainloopFwdSm90ILi2EN4cute5tupleIJNS5_1CILi1EEES8_S8_EEENS6_IJNS7_ILi128EEENS7_ILi96EEENS7_ILi64EEEEEELi256ENS_6half_tEfNS_4arch4Sm90ELb0ELb1ELb0ELb1ELb0ELb1ELb0ELb1ELb0ELb0ELb0ELb0EEENS1_21CollectiveEpilogueFwdINS6_IJSA_NS7_ILi256EEESB_EEES9_SE_SG_Li256ELb1ELb0ELb0ELb0EEENS1_36VarlenDynamicPersistentTileSchedulerILi128ELi96ELi256ELi32ELb0ELb0ELb1ELb1ELb0ELb1EEEEEEEEEvNT_6ParamsE --------------------------
	.section	.nv.info._ZN7cutlass13device_kernelIN5flash11enable_sm90INS1_16FlashAttnFwdSm90INS1_25CollectiveMainloopFwdSm90ILi2EN4cute5tupleIJNS5_1CILi1EEES8_S8_EEENS6_IJNS7_ILi128EEENS7_ILi96EEENS7_ILi64EEEEEELi256ENS_6half_tEfNS_4arch4Sm90ELb0ELb1ELb0ELb1ELb0ELb1ELb0ELb1ELb0ELb0ELb0ELb0EEENS1_21CollectiveEpilogueFwdINS6_IJSA_NS7_ILi256EEESB_EEES9_SE_SG_Li256ELb1ELb0ELb0ELb0EEENS1_36VarlenDynamicPersistentTileSchedulerILi128ELi96ELi256ELi32ELb0ELb0ELb1ELb1ELb0ELb1EEEEEEEEEvNT_6ParamsE,"",@"SHT_CUDA_INFO"
	.sectionflags	@""
	.align	4


	//----- nvinfo : EIATTR_CUDA_API_VERSION
	.align		4
        /*0000*/ 	.byte	0x04, 0x37
        /*0002*/ 	.short	(.L_394 - .L_393)
.L_393:
        /*0004*/ 	.word	0x00000082


	//----- nvinfo : EIATTR_KPARAM_INFO
	.align		4
.L_394:
        /*0008*/ 	.byte	0x04, 0x17
        /*000a*/ 	.short	(.L_396 - .L_395)
.L_395:
        /*000c*/ 	.word	0x00000000
        /*0010*/ 	.short	0x0000
        /*0012*/ 	.short	0x0070
        /*0014*/ 	.byte	0x00, 0xf0, 0x01, 0x28


	//----- nvinfo : EIATTR_SPARSE_MMA_MASK
	.align		4
.L_396:
        /*0018*/ 	.byte	0x03, 0x50
        /*001a*/ 	.short	0x0000


	//----- nvinfo : EIATTR_MAXREG_COUNT
	.align		4
        /*001c*/ 	.byte	0x03, 0x1b
        /*001e*/ 	.short	0x00a8


	//----- nvinfo : EIATTR_NUM_BARRIERS
	.align		4
        /*0020*/ 	.byte	0x02, 0x4c
        /*0022*/ 	.byte	0x10
	.zero		1


	//----- nvinfo : EIATTR_EXTERNS
	.align		4
        /*0024*/ 	.byte	0x04, 0x0f
        /*0026*/ 	.short	(.L_398 - .L_397)


	//   ....[0]....
	.align		4
.L_397:
        /*0028*/ 	.word	index@(__assertfail)


	//----- nvinfo : EIATTR_ANNOTATIONS
	.align		4
.L_398:
        /*002c*/ 	.byte	0x04, 0x55
        /*002e*/ 	.short	(.L_400 - .L_399)


	//   ....[0]....
.L_399:
        /* <DEDUP_REMOVED lines=44> */


	//----- nvinfo : EIATTR_MERCURY_ISA_VERSION
	.align		4
.L_400:
        /*02d8*/ 	.byte	0x03, 0x5f
        /*02da*/ 	.short	0x0101


	//----- nvinfo : EIATTR_UNUSED_LOAD_BYTE_OFFSET
	.align		4
        /*02dc*/ 	.byte	0x04, 0x44
        /*02de*/ 	.short	(.L_402 - .L_401)


	//   ....[0]....
.L_401:
        /*02e0*/ 	.word	0x00000b00
        /*02e4*/ 	.word	0x0000fff0


	//   ....[1]....
        /*02e8*/ 	.word	0x00014b00
        /*02ec*/ 	.word	0x0000fff0


	//----- nvinfo : EIATTR_INT_WARP_WIDE_INSTR_OFFSETS
	.align		4
.L_402:
        /*02f0*/ 	.byte	0x04, 0x31
        /*02f2*/ 	.short	(.L_404 - .L_403)


	//   ....[0]....
.L_403:
        /*02f4*/ 	.word	0x000001b0


	//   ....[1]....
        /*02f8*/ 	.word	0x00000250


	//   ....[2]....
        /*02fc*/ 	.word	0x000002c0


	//   ....[3]....
        /*0300*/ 	.word	0x00019bd0


	//   ....[4]....
        /*0304*/ 	.word	0x00019c60


	//   ....[5]....
        /*0308*/ 	.word	0x0001a150


	//   ....[6]....
        /*030c*/ 	.word	0x0001a190


	//   ....[7]....
        /*0310*/ 	.word	0x0001c4f0


	//   ....[8]....
        /*0314*/ 	.word	0x0001c580


	//----- nvinfo : EIATTR_COOP_GROUP_MASK_REGIDS
	.align		4
.L_404:
        /*0318*/ 	.byte	0x04, 0x29
        /*031a*/ 	.short	(.L_406 - .L_405)


	//   ....[0]....
.L_405:
        /*031c*/ 	.word	0xffffffff


	//   ....[1]....
        /*0320*/ 	.word	0xffffffff


	//   ....[2]....
        /*0324*/ 	.word	0xffffffff


	//   ....[3]....
        /*0328*/ 	.word	0xffffffff


	//   ....[4]....
        /*032c*/ 	.word	0xffffffff


	//   ....[5]....
        /*0330*/ 	.word	0xffffffff


	//   ....[6]....
        /*0334*/ 	.word	0xffffffff


	//   ....[7]....
        /*0338*/ 	.word	0xffffffff


	//   ....[8]....
        /*033c*/ 	.word	0xffffffff


	//   ....[9]....
        /*0340*/ 	.word	0xffffffff


	//   ....[10]....
        /*0344*/ 	.word	0xffffffff


	//   ....[11]....
        /*0348*/ 	.word	0xffffffff


	//   ....[12]....
        /*034c*/ 	.word	0xffffffff


	//   ....[13]....
        /*0350*/ 	.word	0xffffffff


	//   ....[14]....
        /*0354*/ 	.word	0xffffffff


	//   ....[15]....
        /*0358*/ 	.word	0xffffffff


	//   ....[16]....
        /*035c*/ 	.word	0xffffffff


	//   ....[17]....
        /*0360*/ 	.word	0xffffffff


	//   ....[18]....
        /*0364*/ 	.word	0xffffffff


	//   ....[19]....
        /*0368*/ 	.word	0xffffffff


	//   ....[20]....
        /*036c*/ 	.word	0xffffffff


	//   ....[21]....
        /*0370*/ 	.word	0xffffffff


	//   ....[22]....
        /*0374*/ 	.word	0xffffffff


	//   ....[23]....
        /*0378*/ 	.word	0xffffffff


	//   ....[24]....
        /*037c*/ 	.word	0xffffffff


	//   ....[25]....
        /*0380*/ 	.word	0xffffffff


	//   ....[26]....
        /*0384*/ 	.word	0xffffffff


	//   ....[27]....
        /*0388*/ 	.word	0xffffffff


	//   ....[28]....
        /*038c*/ 	.word	0xffffffff


	//   ....[29]....
        /*0390*/ 	.word	0xffffffff


	//   ....[30]....
        /*0394*/ 	.word	0xffffffff


	//   ....[31]....
        /*0398*/ 	.word	0xffffffff


	//   ....[32]....
        /*039c*/ 	.word	0xffffffff


	//   ....[33]....
        /*03a0*/ 	.word	0xffffffff


	//   ....[34]....
        /*03a4*/ 	.word	0xffffffff


	//   ....[35]....
        /*03a8*/ 	.word	0xffffffff


	//   ....[36]....
        /*03ac*/ 	.word	0xffffffff


	//   ....[37]....
        /*03b0*/ 	.word	0xffffffff


	//   ....[38]....
        /*03b4*/ 	.word	0xffffffff


	//   ....[39]....
        /*03b8*/ 	.word	0xffffffff


	//   ....[40]....
        /*03bc*/ 	.word	0xffffffff


	//   ....[41]....
        /*03c0*/ 	.word	0xffffffff


	//   ....[42]....
        /*03c4*/ 	.word	0xffffffff


	//   ....[43]....
        /*03c8*/ 	.word	0xffffffff


	//   ....[44]....
        /*03cc*/ 	.word	0xffffffff


	//   ....[45]....
        /*03d0*/ 	.word	0xffffffff


	//   ....[46]....
        /*03d4*/ 	.word	0xffffffff


	//   ....[47]....
        /*03d8*/ 	.word	0xffffffff


	//   ....[48]....
        /*03dc*/ 	.word	0xffffffff


	//   ....[49]....
        /*03e0*/ 	.word	0xffffffff


	//   ....[50]....
        /*03e4*/ 	.word	0xffffffff


	//   ....[51]....
        /*03e8*/ 	.word	0xffffffff


	//   ....[52]....
        /*03ec*/ 	.word	0xffffffff


	//   ....[53]....
        /*03f0*/ 	.word	0xffffffff


	//   ....[54]....
        /*03f4*/ 	.word	0xffffffff


	//   ....[55]....
        /*03f8*/ 	.word	0xffffffff


	//   ....[56]....
        /*03fc*/ 	.word	0xffffffff


	//   ....[57]....
        /*0400*/ 	.word	0xffffffff


	//   ....[58]....
        /*0404*/ 	.word	0xffffffff


	//   ....[59]....
        /*0408*/ 	.word	0xffffffff


	//   ....[60]....
        /*040c*/ 	.word	0xffffffff


	//   ....[61]....
        /*0410*/ 	.word	0xffffffff


	//   ....[62]....
        /*0414*/ 	.word	0x0500000f


	//   ....[63]....
        /*0418*/ 	.word	0x0500000f


	//   ....[64]....
        /*041c*/ 	.word	0x0500000f


	//   ....[65]....
        /*0420*/ 	.word	0x0500000f


	//   ....[66]....
        /*0424*/ 	.word	0x0500000f


	//   ....[67]....
        /*0428*/ 	.word	0x0500000f


	//   ....[68]....
        /*042c*/ 	.word	0x0500000f


	//   ....[69]....
        /*0430*/ 	.word	0x0500000f


	//   ....[70]....
        /*0434*/ 	.word	0x0500000f


	//   ....[71]....
        /*0438*/ 	.word	0x0500000f


	//   ....[72]....
        /*043c*/ 	.word	0x0500000f


	//   ....[73]....
        /*0440*/ 	.word	0x0500000f


	//   ....[74]....
        /*0444*/ 	.word	0x0500000f


	//   ....[75]....
        /*0448*/ 	.word	0x0500000f


	//   ....[76]....
        /*044c*/ 	.word	0x0500000f


	//   ....[77]....
        /*0450*/ 	.word	0x0500000f


	//   ....[78]....
        /*0454*/ 	.word	0x0500000f


	//   ....[79]....
        /*0458*/ 	.word	0x0500000f


	//   ....[80]....
        /*045c*/ 	.word	0x0500000f


	//   ....[81]....
        /*0460*/ 	.word	0x0500000f


	//   ....[82]....
        /*0464*/ 	.word	0x0500000f


	//   ....[83]....
        /*0468*/ 	.word	0x0500000f


	//   ....[84]....
        /*046c*/ 	.word	0x0500000f


	//   ....[85]....
        /*0470*/ 	.word	0x0500000f


	//   ....[86]....
        /*0474*/ 	.word	0x0500000f


	//   ....[87]....
        /*0478*/ 	.word	0x0500000f


	//   ....[88]....
        /*047c*/ 	.word	0x0500000f


	//   ....[89]....
        /*0480*/ 	.word	0x0500000f


	//   ....[90]....
        /*0484*/ 	.word	0x0500000f


	//   ....[91]....
        /*0488*/ 	.word	0x0500000f


	//   ....[92]....
        /*048c*/ 	.word	0x0500000f


	//   ....[93]....
        /*0490*/ 	.word	0x0500000f


	//   ....[94]....
        /*0494*/ 	.word	0x0500000f


	//   ....[95]....
        /*0498*/ 	.word	0x0500000f


	//   ....[96]....
        /*049c*/ 	.word	0x0500000f


	//   ....[97]....
        /*04a0*/ 	.word	0x0500000f


	//   ....[98]....
        /*04a4*/ 	.word	0x0500000f


	//----- nvinfo : EIATTR_COOP_GROUP_INSTR_OFFSETS
	.align		4
.L_406:
        /*04a8*/ 	.byte	0x04, 0x28
        /*04aa*/ 	.short	(.L_408 - .L_407)


	//   ....[0]....
.L_407:
        /*04ac*/ 	.word	0x00000060


	//   ....[1]....
        /*04b0*/ 	.word	0x000001c0


	//   ....[2]....
        /*04b4*/ 	.word	0x00000270


	//   ....[3]....
        /*04b8*/ 	.word	0x00000430


	//   ....[4]....
        /*04bc*/ 	.word	0x00000590


	//   ....[5]....
        /*04c0*/ 	.word	0x000006b0


	//   ....[6]....
        /*04c4*/ 	.word	0x00000810


	//   ....[7]....
        /*04c8*/ 	.word	0x00006130


	//   ....[8]....
        /*04cc*/ 	.word	0x0000a5f0


	//   ....[9]....
        /*04d0*/ 	.word	0x0000a700


	//   ....[10]....
        /*04d4*/ 	.word	0x0000ac80


	//   ....[11]....
        /*04d8*/ 	.word	0x0000ad70


	//   ....[12]....
        /*04dc*/ 	.word	0x0000d0a0


	//   ....[13]....
        /*04e0*/ 	.word	0x0000d210


	//   ....[14]....
        /*04e4*/ 	.word	0x0000dd50


	//   ....[15]....
        /*04e8*/ 	.word	0x0000ddf0


	//   ....[16]....
        /*04ec*/ 	.word	0x0000f560


	//   ....[17]....
        /*04f0*/ 	.word	0x0000f590


	//   ....[18]....
        /*04f4*/ 	.word	0x0000fb50


	//   ....[19]....
        /*04f8*/ 	.word	0x0000fd20


	//   ....[20]....
        /*04fc*/ 	.word	0x00012330


	//   ....[21]....
        /*0500*/ 	.word	0x000126c0


	//   ....[22]....
        /*0504*/ 	.word	0x00012a70


	//   ....[23]....
        /*0508*/ 	.word	0x00012ac0


	//   ....[24]....
        /*050c*/ 	.word	0x00014080


	//   ....[25]....
        /*0510*/ 	.word	0x000140e0


	//   ....[26]....
        /*0514*/ 	.word	0x00014130


	//   ....[27]....
        /*0518*/ 	.word	0x00014180


	//   ....[28]....
        /*051c*/ 	.word	0x000174f0


	//   ....[29]....
        /*0520*/ 	.word	0x00017660


	//   ....[30]....
        /*0524*/ 	.word	0x00017690


	//   ....[31]....
        /*0528*/ 	.word	0x000176d0


	//   ....[32]....
        /*052c*/ 	.word	0x00017740


	//   ....[33]....
        /*0530*/ 	.word	0x000177a0


	//   ....[34]....
        /*0534*/ 	.word	0x000177e0


	//   ....[35]....
        /*0538*/ 	.word	0x00017980


	//   ....[36]....
        /*053c*/ 	.word	0x000179e0


	//   ....[37]....
        /*0540*/ 	.word	0x00017a20


	//   ....[38]....
        /*0544*/ 	.word	0x00017a60


	//   ....[39]....
        /*0548*/ 	.word	0x00017a90


	//   ....[40]....
        /*054c*/ 	.word	0x00017ac0


	//   ....[41]....
        /*0550*/ 	.word	0x00017b60


	//   ....[42]....
        /*0554*/ 	.word	0x00017bc0


	//   ....[43]....
        /*0558*/ 	.word	0x00017c50


	//   ....[44]....
        /*055c*/ 	.word	0x0001c610


	//   ....[45]....
        /*0560*/ 	.word	0x0001c620


	//   ....[46]....
        /*0564*/ 	.word	0x0001c730


	//   ....[47]....
        /*0568*/ 	.word	0x0001c790


	//   ....[48]....
        /*056c*/ 	.word	0x0001c7d0


	//   ....[49]....
        /*0570*/ 	.word	0x0001c810


	//   ....[50]....
        /*0574*/ 	.word	0x0001c840


	//   ....[51]....
        /*0578*/ 	.word	0x0001c870


	//   ....[52]....
        /*057c*/ 	.word	0x0001ca00


	//   ....[53]....
        /*0580*/ 	.word	0x0001ca60


	//   ....[54]....
        /*0584*/ 	.word	0x0001caa0


	//   ....[55]....
        /*0588*/ 	.word	0x0001cae0


	//   ....[56]....
        /*058c*/ 	.word	0x0001cb10


	//   ....[57]....
        /*0590*/ 	.word	0x0001cb40


	//   ....[58]....
        /*0594*/ 	.word	0x0001cc00


	//   ....[59]....
        /*0598*/ 	.word	0x0001cc20


	//   ....[60]....
        /*059c*/ 	.word	0x0001cc90


	//   ....[61]....
        /*05a0*/ 	.word	0x0001d320


	//   ....[62]....
        /*05a4*/ 	.word	0x0001d7b0


	//   ....[63]....
        /*05a8*/ 	.word	0x0001d850


	//   ....[64]....
        /*05ac*/ 	.word	0x0001d8f0


	//   ....[65]....
        /*05b0*/ 	.word	0x0001d990


	//   ....[66]....
        /*05b4*/ 	.word	0x0001da30


	//   ....[67]....
        /*05b8*/ 	.word	0x0001dad0


	//   ....[68]....
        /*05bc*/ 	.word	0x0001db70


	//   ....[69]....
        /*05c0*/ 	.word	0x0001dc10


	//   ....[70]....
        /*05c4*/ 	.word	0x0001dcb0


	//   ....[71]....
        /*05c8*/ 	.word	0x0001dda0


	//   ....[72]....
        /*05cc*/ 	.word	0x0001de40


	//   ....[73]....
        /*05d0*/ 	.word	0x0001dee0


	//   ....[74]....
        /*05d4*/ 	.word	0x0001df80


	//   ....[75]....
        /*05d8*/ 	.word	0x0001e020


	//   ....[76]....
        /*05dc*/ 	.word	0x0001e0c0


	//   ....[77]....
        /*05e0*/ 	.word	0x0001e160


	//   ....[78]....
        /*05e4*/ 	.word	0x0001e200


	//   ....[79]....
        /*05e8*/ 	.word	0x0001e5a0


	//   ....[80]....
        /*05ec*/ 	.word	0x0001e880


	//   ....[81]....
        /*05f0*/ 	.word	0x0001eca0


	//   ....[82]....
        /*05f4*/ 	.word	0x0001ed30


	//   ....[83]....
        /*05f8*/ 	.word	0x0001edd0


	//   ....[84]....
        /*05fc*/ 	.word	0x0001ee80


	//   ....[85]....
        /*0600*/ 	.word	0x0001ef00


	//   ....[86]....
        /*0604*/ 	.word	0x0001ef80


	//   ....[87]....
        /*0608*/ 	.word	0x0001f000


	//   ....[88]....
        /*060c*/ 	.word	0x0001f080


	//   ....[89]....
        /*0610*/ 	.word	0x0001f110


	//   ....[90]....
        /*0614*/ 	.word	0x0001f1c0


	//   ....[91]....
        /*0618*/ 	.word	0x0001f240


	//   ....[92]....
        /*061c*/ 	.word	0x0001f2c0


	//   ....[93]....
        /*0620*/ 	.word	0x0001f340


	//   ....[94]....
        /*0624*/ 	.word	0x0001f3c0


	//   ....[95]....
        /*0628*/ 	.word	0x0001f430


	//   ....[96]....
        /*062c*/ 	.word	0x0001f4d0


	//   ....[97]....
        /*0630*/ 	.word	0x0001f560


	//   ....[98]....
        /*0634*/ 	.word	0x0001f690


	//----- nvinfo : EIATTR_REG_RECONFIG
	.align		4
.L_408:
        /*0638*/ 	.byte	0x01, 0x54
	.zero		2


	//----- nvinfo : EIATTR_SYSCALL_OFFSETS
	.align		4
        /*063c*/ 	.byte	0x04, 0x46
        /*063e*/ 	.short	(.L_410 - .L_409)


	//   ....[0]....
.L_409:
        /*0640*/ 	.word	0x00001a50


	//   ....[1]....
        /*0644*/ 	.word	0x00001ba0


	//   ....[2]....
        /*0648*/ 	.word	0x000062d0


	//   ....[3]....
        /*064c*/ 	.word	0x000067c0


	//   ....[4]....
        /*0650*/ 	.word	0x00019df0


	//   ....[5]....
        /*0654*/ 	.word	0x00019f30


	//   ....[6]....
        /*0658*/ 	.word	0x0001a030


	//----- nvinfo : EIATTR_MBARRIER_INSTR_OFFSETS
	.align		4
.L_410:
        /*065c*/ 	.byte	0x04, 0x39
        /*065e*/ 	.short	(.L_412 - .L_411)


	//   ....[0]....
.L_411:
        /*0660*/ 	.word	0x000002e0
        /*0664*/ 	.word	0x000000ff
        /*0668*/ 	.word	0x00022800
        /*066c*/ 	.short	0x0100
        /*066e*/ 	.byte	0x08
	.zero		1


	//   ....[1]....
        /*0670*/ 	.word	0x000002f0
        /*0674*/ 	.word	0x000000ff
        /*0678*/ 	.word	0x00022820
        /*067c*/ 	.short	0x0100
        /*067e*/ 	.byte	0x08
	.zero		1


	//   ....[2]....
        /*0680*/ 	.word	0x000003e0
        /*0684*/ 	.word	0x000000ff
        /*0688*/ 	.word	0x00022830
        /*068c*/ 	.short	0x0100
        /*068e*/ 	.byte	0x08
	.zero		1


	//   ....[3]....
        /*0690*/ 	.word	0x000003f0
        /*0694*/ 	.word	0x000000ff
        /*0698*/ 	.word	0x00022840
        /*069c*/ 	.short	0x0100
        /*069e*/ 	.byte	0x08
	.zero		1


	//   ....[4]....
        /*06a0*/ 	.word	0x00000400
        /*06a4*/ 	.word	0x000000ff
        /*06a8*/ 	.word	0x00022838
        /*06ac*/ 	.short	0x0100
        /*06ae*/ 	.byte	0x08
	.zero		1


	//   ....[5]....
        /*06b0*/ 	.word	0x00000410
        /*06b4*/ 	.word	0x000000ff
        /*06b8*/ 	.word	0x00022848
        /*06bc*/ 	.short	0x0100
        /*06be*/ 	.byte	0x08
	.zero		1


	//   ....[6]....
        /*06c0*/ 	.word	0x00000540
        /*06c4*/ 	.word	0x000000ff
        /*06c8*/ 	.word	0x00022850
        /*06cc*/ 	.short	0x0100
        /*06ce*/ 	.byte	0x08
	.zero		1


	//   ....[7]....
        /*06d0*/ 	.word	0x00000550
        /*06d4*/ 	.word	0x000000ff
        /*06d8*/ 	.word	0x00022860
        /*06dc*/ 	.short	0x0100
        /*06de*/ 	.byte	0x08
	.zero		1


	//   ....[8]....
        /*06e0*/ 	.word	0x00000560
        /*06e4*/ 	.word	0x000000ff
        /*06e8*/ 	.word	0x00022858
        /*06ec*/ 	.short	0x0100
        /*06ee*/ 	.byte	0x08
	.zero		1


	//   ....[9]....
        /*06f0*/ 	.word	0x00000570
        /*06f4*/ 	.word	0x000000ff
        /*06f8*/ 	.word	0x00022868
        /*06fc*/ 	.short	0x0100
        /*06fe*/ 	.byte	0x08
	.zero		1


	//   ....[10]....
        /*0700*/ 	.word	0x00000660
        /*0704*/ 	.word	0x000000ff
        /*0708*/ 	.word	0x00022870
        /*070c*/ 	.short	0x0100
        /*070e*/ 	.byte	0x06
	.zero		1


	//   ....[11]....
        /*0710*/ 	.word	0x00000670
        /*0714*/ 	.word	0x000000ff
        /*0718*/ 	.word	0x00022880
        /*071c*/ 	.short	0x0100
        /*071e*/ 	.byte	0x06
	.zero		1


	//   ....[12]....
        /*0720*/ 	.word	0x00000680
        /*0724*/ 	.word	0x000000ff
        /*0728*/ 	.word	0x00022878
        /*072c*/ 	.short	0x0100
        /*072e*/ 	.byte	0x06
	.zero		1


	//   ....[13]....
        /*0730*/ 	.word	0x00000690
        /*0734*/ 	.word	0x000000ff
        /*0738*/ 	.word	0x00022888
        /*073c*/ 	.short	0x0100
        /*073e*/ 	.byte	0x06
	.zero		1


	//   ....[14]....
        /*0740*/ 	.word	0x000007c0
        /*0744*/ 	.word	0x000000ff
        /*0748*/ 	.word	0x00022890
        /*074c*/ 	.short	0x0100
        /*074e*/ 	.byte	0x08
	.zero		1


	//   ....[15]....
        /*0750*/ 	.word	0x000007d0
        /*0754*/ 	.word	0x000000ff
        /*0758*/ 	.word	0x000228a0
        /*075c*/ 	.short	0x0100
        /*075e*/ 	.byte	0x08
	.zero		1


	//   ....[16]....
        /*0760*/ 	.word	0x000007e0
        /*0764*/ 	.word	0x000000ff
        /*0768*/ 	.word	0x00022898
        /*076c*/ 	.short	0x0100
        /*076e*/ 	.byte	0x08
	.zero		1


	//   ....[17]....
        /*0770*/ 	.word	0x000007f0
        /*0774*/ 	.word	0x000000ff
        /*0778*/ 	.word	0x000228a8
        /*077c*/ 	.short	0x0100
        /*077e*/ 	.byte	0x08
	.zero		1


	//   ....[18]....
        /*0780*/ 	.word	0x00000920
        /*0784*/ 	.word	0x000000ff
        /*0788*/ 	.word	0x000228b0
        /*078c*/ 	.short	0x0100
        /*078e*/ 	.byte	0x08
	.zero		1


	//   ....[19]....
        /*0790*/ 	.word	0x00000930
        /*0794*/ 	.word	0x000000ff
        /*0798*/ 	.word	0x000228c0
        /*079c*/ 	.short	0x0100
        /*079e*/ 	.byte	0x08
	.zero		1


	//   ....[20]....
        /*07a0*/ 	.word	0x00000940
        /*07a4*/ 	.word	0x000000ff
        /*07a8*/ 	.word	0x000228b8
        /*07ac*/ 	.short	0x0100
        /*07ae*/ 	.byte	0x08
	.zero		1


	//   ....[21]....
        /*07b0*/ 	.word	0x00000950
        /*07b4*/ 	.word	0x000000ff
        /*07b8*/ 	.word	0x000228c8
        /*07bc*/ 	.short	0x0100
        /*07be*/ 	.byte	0x08
	.zero		1


	//   ....[22]....
        /*07c0*/ 	.word	0x00002ea0
        /*07c4*/ 	.word	0x0000005a
        /*07c8*/ 	.word	0x00022890
        /*07cc*/ 	.short	0x010a
        /*07ce*/ 	.byte	0x3f
	.zero		1


	//   ....[23]....
        /*07d0*/ 	.word	0x00004010
        /*07d4*/ 	.word	0x0000005a
        /*07d8*/ 	.word	0x00022890
        /*07dc*/ 	.short	0x010a
        /*07de*/ 	.byte	0x3f
	.zero		1


	//   ....[24]....
        /*07e0*/ 	.word	0x00004fe0
        /*07e4*/ 	.word	0x0000005a
        /*07e8*/ 	.word	0x00022890
        /*07ec*/ 	.short	0x010a
        /*07ee*/ 	.byte	0x3f
	.zero		1


	//   ....[25]....
        /*07f0*/ 	.word	0x000051f0
        /*07f4*/ 	.word	0x00000004
        /*07f8*/ 	.word	0x00000000
        /*07fc*/ 	.short	0x0101
        /*07fe*/ 	.byte	0x3f
	.zero		1


	//   ....[26]....
        /*0800*/ 	.word	0x00005230
        /*0804*/ 	.word	0x0000005a
        /*0808*/ 	.word	0x000228b0
        /*080c*/ 	.short	0x010a
        /*080e*/ 	.byte	0x3f
	.zero		1


	//   ....[27]....
        /*0810*/ 	.word	0x00005880
        /*0814*/ 	.word	0x0000005a
        /*0818*/ 	.word	0x00000000
        /*081c*/ 	.short	0x0101
        /*081e*/ 	.byte	0x3f
	.zero		1


	//   ....[28]....
        /*0820*/ 	.word	0x00006360
        /*0824*/ 	.word	0x00000011
        /*0828*/ 	.word	0x00022800
        /*082c*/ 	.short	0x010a
        /*082e*/ 	.byte	0x3f
	.zero		1


	//   ....[29]....
        /*0830*/ 	.word	0x000063b0
        /*0834*/ 	.word	0x00000011
        /*0838*/ 	.word	0x00022800
        /*083c*/ 	.short	0x010a
        /*083e*/ 	.byte	0x3f
	.zero		1


	//   ....[30]....
        /*0840*/ 	.word	0x00007040
        /*0844*/ 	.word	0x00000011
        /*0848*/ 	.word	0x00022800
        /*084c*/ 	.short	0x010a
        /*084e*/ 	.byte	0x3f
	.zero		1


	//   ....[31]....
        /*0850*/ 	.word	0x000083d0
        /*0854*/ 	.word	0x00000011
        /*0858*/ 	.word	0x00022800
        /*085c*/ 	.short	0x010a
        /*085e*/ 	.byte	0x3f
	.zero		1


	//   ....[32]....
        /*0860*/ 	.word	0x000092d0
        /*0864*/ 	.word	0x00000006
        /*0868*/ 	.word	0x00022830
        /*086c*/ 	.short	0x010a
        /*086e*/ 	.byte	0x3f
	.zero		1


	//   ....[33]....
        /*0870*/ 	.word	0x00009370
        /*0874*/ 	.word	0x00000006
        /*0878*/ 	.word	0x00022830
        /*087c*/ 	.short	0x010a
        /*087e*/ 	.byte	0x3f
	.zero		1


	//   ....[34]....
        /*0880*/ 	.word	0x000097a0
        /*0884*/ 	.word	0x00000000
        /*0888*/ 	.word	0x00000000
        /*088c*/ 	.short	0x0101
        /*088e*/ 	.byte	0x3f
	.zero		1


	//   ....[35]....
        /*0890*/ 	.word	0x0000b650
        /*0894*/ 	.word	0x00000006
        /*0898*/ 	.word	0x00022850
        /*089c*/ 	.short	0x010a
        /*089e*/ 	.byte	0x3f
	.zero		1


	//   ....[36]....
        /*08a0*/ 	.word	0x0000b6a0
        /*08a4*/ 	.word	0x00000006
        /*08a8*/ 	.word	0x00022850
        /*08ac*/ 	.short	0x010a
        /*08ae*/ 	.byte	0x3f
	.zero		1


	//   ....[37]....
        /*08b0*/ 	.word	0x0000ba70
        /*08b4*/ 	.word	0x00000006
        /*08b8*/ 	.word	0x00000000
        /*08bc*/ 	.short	0x0101
        /*08be*/ 	.byte	0x3f
	.zero		1


	//   ....[38]....
        /*08c0*/ 	.word	0x0000bd70
        /*08c4*/ 	.word	0x000000d2
        /*08c8*/ 	.word	0x00022830
        /*08cc*/ 	.short	0x010a
        /*08ce*/ 	.byte	0x3f
	.zero		1


	//   ....[39]....
        /*08d0*/ 	.word	0x0000bdd0
        /*08d4*/ 	.word	0x000000d2
        /*08d8*/ 	.word	0x00022830
        /*08dc*/ 	.short	0x010a
        /*08de*/ 	.byte	0x3f
	.zero		1


	//   ....[40]....
        /*08e0*/ 	.word	0x0000c110
        /*08e4*/ 	.word	0x0000000a
        /*08e8*/ 	.word	0x00000000
        /*08ec*/ 	.short	0x0101
        /*08ee*/ 	.byte	0x3f
	.zero		1


	//   ....[41]....
        /*08f0*/ 	.word	0x0000e9b0
        /*08f4*/ 	.word	0x000000d2
        /*08f8*/ 	.word	0x00022850
        /*08fc*/ 	.short	0x010a
        /*08fe*/ 	.byte	0x3f
	.zero		1


	//   ....[42]....
        /*0900*/ 	.word	0x0000ea00
        /*0904*/ 	.word	0x000000d2
        /*0908*/ 	.word	0x00022850
        /*090c*/ 	.short	0x010a
        /*090e*/ 	.byte	0x3f
	.zero		1


	//   ....[43]....
        /*0910*/ 	.word	0x0000edc0
        /*0914*/ 	.word	0x000000d2
        /*0918*/ 	.word	0x00000000
        /*091c*/ 	.short	0x0101
        /*091e*/ 	.byte	0x3f
	.zero		1


	//   ....[44]....
        /*0920*/ 	.word	0x0000f110
        /*0924*/ 	.word	0x00000006
        /*0928*/ 	.word	0x00022830
        /*092c*/ 	.short	0x010a
        /*092e*/ 	.byte	0x3f
	.zero		1


	//   ....[45]....
        /*0930*/ 	.word	0x0000f170
        /*0934*/ 	.word	0x00000006
        /*0938*/ 	.word	0x00022830
        /*093c*/ 	.short	0x010a
        /*093e*/ 	.byte	0x3f
	.zero		1


	//   ....[46]....
        /*0940*/ 	.word	0x000103f0
        /*0944*/ 	.word	0x000000aa
        /*0948*/ 	.word	0x00000000
        /*094c*/ 	.short	0x0101
        /*094e*/ 	.byte	0x3f
	.zero		1


	//   ....[47]....
        /*0950*/ 	.word	0x00010ae0
        /*0954*/ 	.word	0x00000006
        /*0958*/ 	.word	0x00022850
        /*095c*/ 	.short	0x010a
        /*095e*/ 	.byte	0x3f
	.zero		1


	//   ....[48]....
        /*0960*/ 	.word	0x00010b30
        /*0964*/ 	.word	0x00000006
        /*0968*/ 	.word	0x00022850
        /*096c*/ 	.short	0x010a
        /*096e*/ 	.byte	0x3f
	.zero		1


	//   ....[49]....
        /*0970*/ 	.word	0x00010ed0
        /*0974*/ 	.word	0x00000006
        /*0978*/ 	.word	0x00000000
        /*097c*/ 	.short	0x0101
        /*097e*/ 	.byte	0x3f
	.zero		1


	//   ....[50]....
        /*0980*/ 	.word	0x00011000
        /*0984*/ 	.word	0x000000d0
        /*0988*/ 	.word	0x00022830
        /*098c*/ 	.short	0x010a
        /*098e*/ 	.byte	0x3f
	.zero		1


	//   ....[51]....
        /*0990*/ 	.word	0x00011060
        /*0994*/ 	.word	0x000000d0
        /*0998*/ 	.word	0x00022830
        /*099c*/ 	.short	0x010a
        /*099e*/ 	.byte	0x3f
	.zero		1


	//   ....[52]....
        /*09a0*/ 	.word	0x00011390
        /*09a4*/ 	.word	0x00000003
        /*09a8*/ 	.word	0x00000000
        /*09ac*/ 	.short	0x0101
        /*09ae*/ 	.byte	0x3f
	.zero		1


	//   ....[53]....
        /*09b0*/ 	.word	0x00013c40
        /*09b4*/ 	.word	0x000000d0
        /*09b8*/ 	.word	0x00022850
        /*09bc*/ 	.short	0x010a
        /*09be*/ 	.byte	0x3f
	.zero		1


	//   ....[54]....
        /*09c0*/ 	.word	0x00013c90
        /*09c4*/ 	.word	0x000000d0
        /*09c8*/ 	.word	0x00022850
        /*09cc*/ 	.short	0x010a
        /*09ce*/ 	.byte	0x3f
	.zero		1


	//   ....[55]....
        /*09d0*/ 	.word	0x00014050
        /*09d4*/ 	.word	0x000000d0
        /*09d8*/ 	.word	0x00000000
        /*09dc*/ 	.short	0x0101
        /*09de*/ 	.byte	0x3f
	.zero		1


	//   ....[56]....
        /*09e0*/ 	.word	0x00016200
        /*09e4*/ 	.word	0x00000000
        /*09e8*/ 	.word	0x00000000
        /*09ec*/ 	.short	0x0101
        /*09ee*/ 	.byte	0x3f
	.zero		1


	//   ....[57]....
        /*09f0*/ 	.word	0x00018c20
        /*09f4*/ 	.word	0x00000007
        /*09f8*/ 	.word	0x00022820
        /*09fc*/ 	.short	0x010a
        /*09fe*/ 	.byte	0x3f
	.zero		1


	//   ....[58]....
        /*0a00*/ 	.word	0x00018cb0
        /*0a04*/ 	.word	0x00000008
        /*0a08*/ 	.word	0x000228a0
        /*0a0c*/ 	.short	0x010a
        /*0a0e*/ 	.byte	0x3f
	.zero		1


	//   ....[59]....
        /*0a10*/ 	.word	0x00018e90
        /*0a14*/ 	.word	0x00000008
        /*0a18*/ 	.word	0x000228c0
        /*0a1c*/ 	.short	0x010a
        /*0a1e*/ 	.byte	0x3f
	.zero		1


	//   ....[60]....
        /*0a20*/ 	.word	0x000192a0
        /*0a24*/ 	.word	0x00000009
        /*0a28*/ 	.word	0x000228a0
        /*0a2c*/ 	.short	0x010a
        /*0a2e*/ 	.byte	0x3f
	.zero		1


	//   ....[61]....
        /*0a30*/ 	.word	0x00019460
        /*0a34*/ 	.word	0x00000009
        /*0a38*/ 	.word	0x000228c0
        /*0a3c*/ 	.short	0x010a
        /*0a3e*/ 	.byte	0x3f
	.zero		1


	//   ....[62]....
        /*0a40*/ 	.word	0x0001a540
        /*0a44*/ 	.word	0x00000005
        /*0a48*/ 	.word	0x00022840
        /*0a4c*/ 	.short	0x010a
        /*0a4e*/ 	.byte	0x3f
	.zero		1


	//   ....[63]....
        /*0a50*/ 	.word	0x0001a930
        /*0a54*/ 	.word	0x00000007
        /*0a58*/ 	.word	0x00022820
        /*0a5c*/ 	.short	0x010a
        /*0a5e*/ 	.byte	0x3f
	.zero		1


	//   ....[64]....
        /*0a60*/ 	.word	0x0001a9f0
        /*0a64*/ 	.word	0x00000002
        /*0a68*/ 	.word	0x00022860
        /*0a6c*/ 	.short	0x010a
        /*0a6e*/ 	.byte	0x3f
	.zero		1


	//   ....[65]....
        /*0a70*/ 	.word	0x0001b040
        /*0a74*/ 	.word	0x00000002
        /*0a78*/ 	.word	0x00022840
        /*0a7c*/ 	.short	0x010a
        /*0a7e*/ 	.byte	0x3f
	.zero		1


	//   ....[66]....
        /*0a80*/ 	.word	0x0001b250
        /*0a84*/ 	.word	0x00000002
        /*0a88*/ 	.word	0x00022860
        /*0a8c*/ 	.short	0x010a
        /*0a8e*/ 	.byte	0x3f
	.zero		1


	//   ....[67]....
        /*0a90*/ 	.word	0x0001b7f0
        /*0a94*/ 	.word	0x00000002
        /*0a98*/ 	.word	0x00022840
        /*0a9c*/ 	.short	0x010a
        /*0a9e*/ 	.byte	0x3f
	.zero		1


	//   ....[68]....
        /*0aa0*/ 	.word	0x0001b9f0
        /*0aa4*/ 	.word	0x00000002
        /*0aa8*/ 	.word	0x00022860
        /*0aac*/ 	.short	0x010a
        /*0aae*/ 	.byte	0x3f
	.zero		1


	//   ....[69]....
        /*0ab0*/ 	.word	0x0001bf00
        /*0ab4*/ 	.word	0x00000002
        /*0ab8*/ 	.word	0x00022840
        /*0abc*/ 	.short	0x010a
        /*0abe*/ 	.byte	0x3f
	.zero		1


	//   ....[70]....
        /*0ac0*/ 	.word	0x0001c110
        /*0ac4*/ 	.word	0x00000002
        /*0ac8*/ 	.word	0x00022860
        /*0acc*/ 	.short	0x010a
        /*0ace*/ 	.byte	0x3f
	.zero		1


	//   ....[71]....
        /*0ad0*/ 	.word	0x0001d2a0
        /*0ad4*/ 	.word	0x00000000
        /*0ad8*/ 	.word	0x00022820
        /*0adc*/ 	.short	0x010a
        /*0ade*/ 	.byte	0x3f
	.zero		1


	//   ....[72]....
        /*0ae0*/ 	.word	0x0001d450
        /*0ae4*/ 	.word	0x00000006
        /*0ae8*/ 	.word	0x00000000
        /*0aec*/ 	.short	0x010a
        /*0aee*/ 	.byte	0x3f
	.zero		1


	//   ....[73]....
        /*0af0*/ 	.word	0x0001d4c0
        /*0af4*/ 	.word	0x00000007
        /*0af8*/ 	.word	0x00000000
        /*0afc*/ 	.short	0x010a
        /*0afe*/ 	.byte	0x3f
	.zero		1


	//   ....[74]....
        /*0b00*/ 	.word	0x0001d530
        /*0b04*/ 	.word	0x00000004
        /*0b08*/ 	.word	0x00000000
        /*0b0c*/ 	.short	0x010a
        /*0b0e*/ 	.byte	0x3f
	.zero		1


	//   ....[75]....
        /*0b10*/ 	.word	0x0001d560
        /*0b14*/ 	.word	0x00000003
        /*0b18*/ 	.word	0x00000000
        /*0b1c*/ 	.short	0x010a
        /*0b1e*/ 	.byte	0x3f
	.zero		1


	//   ....[76]....
        /*0b20*/ 	.word	0x0001d5c0
        /*0b24*/ 	.word	0x0000005a
        /*0b28*/ 	.word	0x00022890
        /*0b2c*/ 	.short	0x010a
        /*0b2e*/ 	.byte	0x3f
	.zero		1


	//   ....[77]....
        /*0b30*/ 	.word	0x0001d610
        /*0b34*/ 	.word	0x0000005a
        /*0b38*/ 	.word	0x00022890
        /*0b3c*/ 	.short	0x010a
        /*0b3e*/ 	.byte	0x3f
	.zero		1


	//   ....[78]....
        /*0b40*/ 	.word	0x0001d660
        /*0b44*/ 	.word	0x0000005a
        /*0b48*/ 	.word	0x00022890
        /*0b4c*/ 	.short	0x010a
        /*0b4e*/ 	.byte	0x3f
	.zero		1


	//   ....[79]....
        /*0b50*/ 	.word	0x0001d6b0
        /*0b54*/ 	.word	0x0000005a
        /*0b58*/ 	.word	0x000228b0
        /*0b5c*/ 	.short	0x010a
        /*0b5e*/ 	.byte	0x3f
	.zero		1


	//   ....[80]....
        /*0b60*/ 	.word	0x0001dcf0
        /*0b64*/ 	.word	0x00000011
        /*0b68*/ 	.word	0x00022800
        /*0b6c*/ 	.short	0x010a
        /*0b6e*/ 	.byte	0x3f
	.zero		1


	//   ....[81]....
        /*0b70*/ 	.word	0x0001e240
        /*0b74*/ 	.word	0x00000011
        /*0b78*/ 	.word	0x00022800
        /*0b7c*/ 	.short	0x010a
        /*0b7e*/ 	.byte	0x3f
	.zero		1


	//   ....[82]....
        /*0b80*/ 	.word	0x0001e290
        /*0b84*/ 	.word	0x00000006
        /*0b88*/ 	.word	0x00022830
        /*0b8c*/ 	.short	0x010a
        /*0b8e*/ 	.byte	0x3f
	.zero		1


	//   ....[83]....
        /*0b90*/ 	.word	0x0001e2e0
        /*0b94*/ 	.word	0x00000006
        /*0b98*/ 	.word	0x00022850
        /*0b9c*/ 	.short	0x010a
        /*0b9e*/ 	.byte	0x3f
	.zero		1


	//   ....[84]....
        /*0ba0*/ 	.word	0x0001e330
        /*0ba4*/ 	.word	0x000000d2
        /*0ba8*/ 	.word	0x00022830
        /*0bac*/ 	.short	0x010a
        /*0bae*/ 	.byte	0x3f
	.zero		1


	//   ....[85]....
        /*0bb0*/ 	.word	0x0001e380
        /*0bb4*/ 	.word	0x000000d2
        /*0bb8*/ 	.word	0x00022850
        /*0bbc*/ 	.short	0x010a
        /*0bbe*/ 	.byte	0x3f
	.zero		1


	//   ....[86]....
        /*0bc0*/ 	.word	0x0001e3d0
        /*0bc4*/ 	.word	0x00000006
        /*0bc8*/ 	.word	0x00022830
        /*0bcc*/ 	.short	0x010a
        /*0bce*/ 	.byte	0x3f
	.zero		1


	//   ....[87]....
        /*0bd0*/ 	.word	0x0001e420
        /*0bd4*/ 	.word	0x00000006
        /*0bd8*/ 	.word	0x00022850
        /*0bdc*/ 	.short	0x010a
        /*0bde*/ 	.byte	0x3f
	.zero		1


	//   ....[88]....
        /*0be0*/ 	.word	0x0001e470
        /*0be4*/ 	.word	0x000000d0
        /*0be8*/ 	.word	0x00022830
        /*0bec*/ 	.short	0x010a
        /*0bee*/ 	.byte	0x3f
	.zero		1


	//   ....[89]....
        /*0bf0*/ 	.word	0x0001e4c0
        /*0bf4*/ 	.word	0x000000d0
        /*0bf8*/ 	.word	0x00022850
        /*0bfc*/ 	.short	0x010a
        /*0bfe*/ 	.byte	0x3f
	.zero		1


	//   ....[90]....
        /*0c00*/ 	.word	0x0001e660
        /*0c04*/ 	.word	0x00000007
        /*0c08*/ 	.word	0x00022820
        /*0c0c*/ 	.short	0x010a
        /*0c0e*/ 	.byte	0x3f
	.zero		1


	//   ....[91]....
        /*0c10*/ 	.word	0x0001e6b0
        /*0c14*/ 	.word	0x00000008
        /*0c18*/ 	.word	0x000228a0
        /*0c1c*/ 	.short	0x010a
        /*0c1e*/ 	.byte	0x3f
	.zero		1


	//   ....[92]....
        /*0c20*/ 	.word	0x0001e700
        /*0c24*/ 	.word	0x00000008
        /*0c28*/ 	.word	0x000228c0
        /*0c2c*/ 	.short	0x010a
        /*0c2e*/ 	.byte	0x3f
	.zero		1


	//   ....[93]....
        /*0c30*/ 	.word	0x0001e750
        /*0c34*/ 	.word	0x00000009
        /*0c38*/ 	.word	0x000228a0
        /*0c3c*/ 	.short	0x010a
        /*0c3e*/ 	.byte	0x3f
	.zero		1


	//   ....[94]....
        /*0c40*/ 	.word	0x0001e7a0
        /*0c44*/ 	.word	0x00000009
        /*0c48*/ 	.word	0x000228c0
        /*0c4c*/ 	.short	0x010a
        /*0c4e*/ 	.byte	0x3f
	.zero		1


	//   ....[95]....
        /*0c50*/ 	.word	0x0001e940
        /*0c54*/ 	.word	0x00000005
        /*0c58*/ 	.word	0x00022840
        /*0c5c*/ 	.short	0x010a
        /*0c5e*/ 	.byte	0x3f
	.zero		1


	//   ....[96]....
        /*0c60*/ 	.word	0x0001e9c0
        /*0c64*/ 	.word	0x00000005
        /*0c68*/ 	.word	0x00022820
        /*0c6c*/ 	.short	0x010a
        /*0c6e*/ 	.byte	0x3f
	.zero		1


	//   ....[97]....
        /*0c70*/ 	.word	0x0001ea10
        /*0c74*/ 	.word	0x00000002
        /*0c78*/ 	.word	0x00022860
        /*0c7c*/ 	.short	0x010a
        /*0c7e*/ 	.byte	0x3f
	.zero		1


	//   ....[98]....
        /*0c80*/ 	.word	0x0001ea60
        /*0c84*/ 	.word	0x00000002
        /*0c88*/ 	.word	0x00022840
        /*0c8c*/ 	.short	0x010a
        /*0c8e*/ 	.byte	0x3f
	.zero		1


	//   ....[99]....
        /*0c90*/ 	.word	0x0001eab0
        /*0c94*/ 	.word	0x00000002
        /*0c98*/ 	.word	0x00022860
        /*0c9c*/ 	.short	0x010a
        /*0c9e*/ 	.byte	0x3f
	.zero		1


	//   ....[100]....
        /*0ca0*/ 	.word	0x0001eb00
        /*0ca4*/ 	.word	0x00000002
        /*0ca8*/ 	.word	0x00022840
        /*0cac*/ 	.short	0x010a
        /*0cae*/ 	.byte	0x3f
	.zero		1


	//   ....[101]....
        /*0cb0*/ 	.word	0x0001eb50
        /*0cb4*/ 	.word	0x00000002
        /*0cb8*/ 	.word	0x00022860
        /*0cbc*/ 	.short	0x010a
        /*0cbe*/ 	.byte	0x3f
	.zero		1


	//   ....[102]....
        /*0cc0*/ 	.word	0x0001eba0
        /*0cc4*/ 	.word	0x00000002
        /*0cc8*/ 	.word	0x00022840
        /*0ccc*/ 	.short	0x010a
        /*0cce*/ 	.byte	0x3f
	.zero		1


	//   ....[103]....
        /*0cd0*/ 	.word	0x0001ebf0
        /*0cd4*/ 	.word	0x00000002
        /*0cd8*/ 	.word	0x00022860
        /*0cdc*/ 	.short	0x010a
        /*0cde*/ 	.byte	0x3f
	.zero		1


	//   ....[104]....
        /*0ce0*/ 	.word	0x0001f5b0
        /*0ce4*/ 	.word	0x00000000
        /*0ce8*/ 	.word	0x00022820
        /*0cec*/ 	.short	0x010a
        /*0cee*/ 	.byte	0x3f
	.zero		1


	//   ....[105]....
        /*0cf0*/ 	.word	0x0001f750
        /*0cf4*/ 	.word	0x00000006
        /*0cf8*/ 	.word	0x00000000
        /*0cfc*/ 	.short	0x010a
        /*0cfe*/ 	.byte	0x3f
	.zero		1


	//   ....[106]....
        /*0d00*/ 	.word	0x0001f7a0
        /*0d04*/ 	.word	0x00000007
        /*0d08*/ 	.word	0x00000000
        /*0d0c*/ 	.short	0x010a
        /*0d0e*/ 	.byte	0x3f
	.zero		1


	//   ....[107]....
        /*0d10*/ 	.word	0x0001f7f0
        /*0d14*/ 	.word	0x00000004
        /*0d18*/ 	.word	0x00000000
        /*0d1c*/ 	.short	0x010a
        /*0d1e*/ 	.byte	0x3f
	.zero		1


	//----- nvinfo : EIATTR_NUM_MBARRIERS
	.align		4
.L_412:
        /*0d20*/ 	.byte	0x03, 0x38
        /*0d22*/ 	.short	0x0016


	//----- nvinfo : EIATTR_EXIT_INSTR_OFFSETS
	.align		4
        /*0d24*/ 	.byte	0x04, 0x1c
        /*0d26*/ 	.short	(.L_414 - .L_413)


	//   ....[0]....
.L_413:
        /*0d28*/ 	.word	0x0001d5b0


	//----- nvinfo : EIATTR_MAX_THREADS
	.align		4
.L_414:
        /*0d2c*/ 	.byte	0x04, 0x05
        /*0d2e*/ 	.short	(.L_416 - .L_415)
.L_415:
        /*0d30*/ 	.word	0x00000180
        /*0d34*/ 	.word	0x00000001
        /*0d38*/ 	.word	0x00000001


	//----- nvinfo : EIATTR_CRS_STACK_SIZE
	.align		4
.L_416:
        /*0d3c*/ 	.byte	0x04, 0x1e
        /*0d3e*/ 	.short	(.L_418 - .L_417)
.L_417:
        /*0d40*/ 	.word	0x00000000


	//----- nvinfo : EIATTR_CBANK_PARAM_SIZE
	.align		4
.L_418:
        /*0d44*/ 	.byte	0x03, 0x19
        /*0d46*/ 	.short	0x0a70


	//----- nvinfo : EIATTR_PARAM_CBANK
	.align		4
        /*0d48*/ 	.byte	0x04, 0x0a
        /*0d4a*/ 	.short	(.L_420 - .L_419)
	.align		4
.L_419:
        /*0d4c*/ 	.word	index@(.nv.constant0._ZN7cutlass13device_kernelIN5flash11enable_sm90INS1_16FlashAttnFwdSm90INS1_25CollectiveMainloopFwdSm90ILi2EN4cute5tupleIJNS5_1CILi1EEES8_S8_EEENS6_IJNS7_ILi128EEENS7_ILi96EEENS7_ILi64EEEEEELi256ENS_6half_tEfNS_4arch4Sm90ELb0ELb1ELb0ELb1ELb0ELb1ELb0ELb1ELb0ELb0ELb0ELb0EEENS1_21CollectiveEpilogueFwdINS6_IJSA_NS7_ILi256EEESB_EEES9_SE_SG_Li256ELb1ELb0ELb0ELb0EEENS1_36VarlenDynamicPersistentTileSchedulerILi128ELi96ELi256ELi32ELb0ELb0ELb1ELb1ELb0ELb1EEEEEEEEEvNT_6ParamsE)
        /*0d50*/ 	.short	0x0210
        /*0d52*/ 	.short	0x0a70


	//----- nvinfo : EIATTR_SW_WAR
	.align		4
.L_420:
        /*0d54*/ 	.byte	0x04, 0x36
        /*0d56*/ 	.short	(.L_422 - .L_421)
.L_421:
        /*0d58*/ 	.word	0x00000008
.L_422:


//--------------------- .nv.info._ZN7cutlass13device_kernelIN5flash11enable_sm90INS1_16FlashAttnFwdSm90INS1_25CollectiveMainloopFwdSm90ILi2EN4cute5tupleIJNS5_1CILi1EEES8_S8_EEENS6_IJNS7_ILi128EEENS7_ILi96EEENS7_ILi64EEEEEELi256ENS_6half_tEfNS_4arch4Sm90ELb0ELb1ELb0ELb1ELb0ELb0ELb1ELb1ELb0ELb0ELb0ELb0EEENS1_21CollectiveEpilogueFwdINS6_IJSA_NS7_ILi256EEESB_EEES9_SE_SG_Li256ELb1ELb0ELb0ELb0EEENS1_36VarlenDynamicPersistentTileSchedulerILi128ELi96ELi256ELi32ELb0ELb0ELb1ELb1ELb0ELb1EEEEEEEEEvNT_6ParamsE --------------------------
	.section	.nv.info._ZN7cutlass13device_kernelIN5flash11enable_sm90INS1_16FlashAttnFwdSm90INS1_25CollectiveMainloopFwdSm90ILi2EN4cute5tupleIJNS5_1CILi1EEES8_S8_EEENS6_IJNS7_ILi128EEENS7_ILi96EEENS7_ILi64EEEEEELi256ENS_6half_tEfNS_4arch4Sm90ELb0ELb1ELb0ELb1ELb0ELb0ELb1ELb1ELb0ELb0ELb0ELb0EEENS1_21CollectiveEpilogueFwdINS6_IJSA_NS7_ILi256EEESB_EEES9_SE_SG_Li256ELb1ELb0ELb0ELb0EEENS1_36VarlenDynamicPersistentTileSchedulerILi128ELi96ELi256ELi32ELb0ELb0ELb1ELb1ELb0ELb1EEEEEEEEEvNT_6ParamsE,"",@"SHT_CUDA_INFO"
	.sectionflags	@""
	.align	4


	//----- nvinfo : EIATTR_CUDA_API_VERSION
	.align		4
        /*0000*/ 	.byte	0x04, 0x37
        /*0002*/ 	.short	(.L_424 - .L_423)
.L_423:
        /*0004*/ 	.word	0x00000082


	//----- nvinfo : EIATTR_KPARAM_INFO
	.align		4
.L_424:
        /*0008*/ 	.byte	0x04, 0x17
        /*000a*/ 	.short	(.L_426 - .L_425)
.L_425:
        /*000c*/ 	.word	0x00000000
        /*0010*/ 	.short	0x0000
        /*0012*/ 	.short	0x0070
        /*0014*/ 	.byte	0x00, 0xf0, 0x01, 0x2c


	//----- nvinfo : EIATTR_SPARSE_MMA_MASK
	.align		4
.L_426:
        /*0018*/ 	.byte	0x03, 0x50
        /*001a*/ 	.short	0x0000


	//----- nvinfo : EIATTR_MAXREG_COUNT
	.align		4
        /*001c*/ 	.byte	0x03, 0x1b
        /*001e*/ 	.short	0x00a8


	//----- nvinfo : EIATTR_NUM_BARRIERS
	.align		4
        /*0020*/ 	.byte	0x02, 0x4c
        /*0022*/ 	.byte	0x10
	.zero		1


	//----- nvinfo : EIATTR_EXTERNS
	.align		4
        /*0024*/ 	.byte	0x04, 0x0f
        /*0026*/ 	.short	(.L_428 - .L_427)


	//   ....[0]....
	.align		4
.L_427:
        /*0028*/ 	.word	index@(__assertfail)


	//----- nvinfo : EIATTR_ANNOTATIONS
	.align		4
.L_428:
        /*002c*/ 	.byte	0x04, 0x55
        /*002e*/ 	.short	(.L_430 - .L_429)


	//   ....[0]....
.L_429:
        /* <DEDUP_REMOVED lines=33> */


	//----- nvinfo : EIATTR_MERCURY_ISA_VERSION
	.align		4
.L_430:
        /*0228*/ 	.byte	0x03, 0x5f
        /*022a*/ 	.short	0x0101


	//----- nvinfo : EIATTR_UNUSED_LOAD_BYTE_OFFSET
	.align		4
        /*022c*/ 	.byte	0x04, 0x44
        /*022e*/ 	.short	(.L_432 - .L_431)


	//   ....[0]....
.L_431:
        /*0230*/ 	.word	0x00000bc0
        /*0234*/ 	.word	0x0000fff0


	//   ....[1]....
        /*0238*/ 	.word	0x0001eeb0
        /*023c*/ 	.word	0x0000fff0


	//----- nvinfo : EIATTR_INT_WARP_WIDE_INSTR_OFFSETS
	.align		4
.L_432:
        /*0240*/ 	.byte	0x04, 0x31
        /*0242*/ 	.short	(.L_434 - .L_433)


	//   ....[0]....
.L_433:
        /*0244*/ 	.word	0x000001d0


	//   ....[1]....
        /*0248*/ 	.word	0x00000210


	//   ....[2]....
        /*024c*/ 	.word	0x00000280


	//   ....[3]....
        /*0250*/ 	.word	0x00000290


	//   ....[4]....
        /*0254*/ 	.word	0x00022af0


	//   ....[5]....
        /*0258*/ 	.word	0x00022b80


	//   ....[6]....
        /*025c*/ 	.word	0x00023080


	//   ....[7]....
        /*0260*/ 	.word	0x00023100


	//   ....[8]....
        /*0264*/ 	.word	0x00025620


	//   ....[9]....
        /*0268*/ 	.word	0x000256b0


	//----- nvinfo : EIATTR_COOP_GROUP_MASK_REGIDS
	.align		4
.L_434:
        /*026c*/ 	.byte	0x04, 0x29
        /*026e*/ 	.short	(.L_436 - .L_435)


	//   ....[0]....
.L_435:
        /*0270*/ 	.word	0xffffffff


	//   ....[1]....
        /*0274*/ 	.word	0xffffffff


	//   ....[2]....
        /*0278*/ 	.word	0xffffffff


	//   ....[3]....
        /*027c*/ 	.word	0xffffffff


	//   ....[4]....
        /*0280*/ 	.word	0xffffffff


	//   ....[5]....
        /*0284*/ 	.word	0xffffffff


	//   ....[6]....
        /*0288*/ 	.word	0xffffffff


	//   ....[7]....
        /*028c*/ 	.word	0xffffffff


	//   ....[8]....
        /*0290*/ 	.word	0xffffffff


	//   ....[9]....
        /*0294*/ 	.word	0xffffffff


	//   ....[10]....
        /*0298*/ 	.word	0xffffffff


	//   ....[11]....
        /*029c*/ 	.word	0xffffffff


	//   ....[12]....
        /*02a0*/ 	.word	0xffffffff


	//   ....[13]....
        /*02a4*/ 	.word	0xffffffff


	//   ....[14]....
        /*02a8*/ 	.word	0xffffffff


	//   ....[15]....
        /*02ac*/ 	.word	0xffffffff


	//   ....[16]....
        /*02b0*/ 	.word	0xffffffff


	//   ....[17]....
        /*02b4*/ 	.word	0xffffffff


	//   ....[18]....
        /*02b8*/ 	.word	0xffffffff


	//   ....[19]....
        /*02bc*/ 	.word	0xffffffff


	//   ....[20]....
        /*02c0*/ 	.word	0xffffffff


	//   ....[21]....
        /*02c4*/ 	.word	0xffffffff


	//   ....[22]....
        /*02c8*/ 	.word	0xffffffff


	//   ....[23]....
        /*02cc*/ 	.word	0xffffffff


	//   ....[24]....
        /*02d0*/ 	.word	0xffffffff


	//   ....[25]....
        /*02d4*/ 	.word	0xffffffff


	//   ....[26]....
        /*02d8*/ 	.word	0xffffffff


	//   ....[27]....
        /*02dc*/ 	.word	0xffffffff


	//   ....[28]....
        /*02e0*/ 	.word	0xffffffff


	//   ....[29]....
        /*02e4*/ 	.word	0xffffffff


	//   ....[30]....
        /*02e8*/ 	.word	0xffffffff


	//   ....[31]....
        /*02ec*/ 	.word	0xffffffff


	//   ....[32]....
        /*02f0*/ 	.word	0xffffffff


	//   ....[33]....
        /*02f4*/ 	.word	0xffffffff


	//   ....[34]....
        /*02f8*/ 	.word	0xffffffff


	//   ....[35]....
        /*02fc*/ 	.word	0xffffffff


	//   ....[36]....
        /*0300*/ 	.word	0xffffffff


	//   ....[37]....
        /*0304*/ 	.word	0xffffffff


	//   ....[38]....
        /*0308*/ 	.word	0xffffffff


	//   ....[39]....
        /*030c*/ 	.word	0xffffffff


	//   ....[40]....
        /*0310*/ 	.word	0xffffffff


	//   ....[41]....
        /*0314*/ 	.word	0xffffffff


	//   ....[42]....
        /*0318*/ 	.word	0xffffffff


	//   ....[43]....
        /*031c*/ 	.word	0xffffffff


	//   ....[44]....
        /*0320*/ 	.word	0xffffffff


	//   ....[45]....
        /*0324*/ 	.word	0xffffffff


	//   ....[46]....
        /*0328*/ 	.word	0xffffffff


	//   ....[47]....
        /*032c*/ 	.word	0xffffffff


	//   ....[48]....
        /*0330*/ 	.word	0xffffffff


	//   ....[49]....
        /*0334*/ 	.word	0xffffffff


	//   ....[50]....
        /*0338*/ 	.word	0xffffffff


	//   ....[51]....
        /*033c*/ 	.word	0xffffffff


	//   ....[52]....
        /*0340*/ 	.word	0xffffffff


	//   ....[53]....
        /*0344*/ 	.word	0xffffffff


	//   ....[54]....
        /*0348*/ 	.word	0xffffffff


	//   ....[55]....
        /*034c*/ 	.word	0xffffffff


	//   ....[56]....
        /*0350*/ 	.word	0xffffffff


	//   ....[57]....
        /*0354*/ 	.word	0xffffffff


	//   ....[58]....
        /*0358*/ 	.word	0x0500000f


	//   ....[59]....
        /*035c*/ 	.word	0x0500000f


	//   ....[60]....
        /*0360*/ 	.word	0x0500000f


	//   ....[61]....
        /*0364*/ 	.word	0x0500000f


	//   ....[62]....
        /*0368*/ 	.word	0x0500000f


	//   ....[63]....
        /*036c*/ 	.word	0x0500000f


	//   ....[64]....
        /*0370*/ 	.word	0x0500000f


	//   ....[65]....
        /*0374*/ 	.word	0x0500000f


	//   ....[66]....
        /*0378*/ 	.word	0x0500000f


	//   ....[67]....
        /*037c*/ 	.word	0x0500000f


	//   ....[68]....
        /*0380*/ 	.word	0x0500000f


	//   ....[69]....
        /*0384*/ 	.word	0x0500000f


	//   ....[70]....
        /*0388*/ 	.word	0x0500000f


	//   ....[71]....
        /*038c*/ 	.word	0x0500000f


	//   ....[72]....
        /*0390*/ 	.word	0x0500000f


	//   ....[73]....
        /*0394*/ 	.word	0x0500000f


	//   ....[74]....
        /*0398*/ 	.word	0x0500000f


	//   ....[75]....
        /*039c*/ 	.word	0x0500000f


	//   ....[76]....
        /*03a0*/ 	.word	0x0500000f


	//   ....[77]....
        /*03a4*/ 	.word	0xffffffff


	//   ....[78]....
        /*03a8*/ 	.word	0xffffffff


	//   ....[79]....
        /*03ac*/ 	.word	0xffffffff


	//   ....[80]....
        /*03b0*/ 	.word	0xffffffff


	//----- nvinfo : EIATTR_COOP_GROUP_INSTR_OFFSETS
	.align		4
.L_436:
        /*03b4*/ 	.byte	0x04, 0x28
        /*03b6*/ 	.short	(.L_438 - .L_437)


	//   ....[0]....
.L_437:
        /*03b8*/ 	.word	0x000000b0


	//   ....[1]....
        /*03bc*/ 	.word	0x000001e0


	//   ....[2]....
        /*03c0*/ 	.word	0x00000230


	//   ....[3]....
        /*03c4*/ 	.word	0x00000480


	//   ....[4]....
        /*03c8*/ 	.word	0x000005e0


	//   ....[5]....
        /*03cc*/ 	.word	0x00000700


	//   ....[6]....
        /*03d0*/ 	.word	0x00000860


	//   ....[7]....
        /*03d4*/ 	.word	0x00002300


	//   ....[8]....
        /*03d8*/ 	.word	0x00005c30


	//   ....[9]....
        /*03dc*/ 	.word	0x00005cb0


	//   ....[10]....
        /*03e0*/ 	.word	0x000060c0


	//   ....[11]....
        /*03e4*/ 	.word	0x000060e0


	//   ....[12]....
        /*03e8*/ 	.word	0x0000af00


	//   ....[13]....
        /*03ec*/ 	.word	0x0000af90


	//   ....[14]....
        /*03f0*/ 	.word	0x0000b050


	//   ....[15]....
        /*03f4*/ 	.word	0x0000b0a0


	//   ....[16]....
        /*03f8*/ 	.word	0x000158f0


	//   ....[17]....
        /*03fc*/ 	.word	0x000159c0


	//   ....[18]....
        /*0400*/ 	.word	0x00015b40


	//   ....[19]....
        /*0404*/ 	.word	0x00015bb0


	//   ....[20]....
        /*0408*/ 	.word	0x0001df30


	//   ....[21]....
        /*040c*/ 	.word	0x0001df50


	//   ....[22]....
        /*0410*/ 	.word	0x0001dfb0


	//   ....[23]....
        /*0414*/ 	.word	0x0001dff0


	//   ....[24]....
        /*0418*/ 	.word	0x00021670


	//   ....[25]....
        /*041c*/ 	.word	0x00021800


	//   ....[26]....
        /*0420*/ 	.word	0x00021830


	//   ....[27]....
        /*0424*/ 	.word	0x00021860


	//   ....[28]....
        /*0428*/ 	.word	0x000218a0


	//   ....[29]....
        /*042c*/ 	.word	0x000218f0


	//   ....[30]....
        /*0430*/ 	.word	0x00021950


	//   ....[31]....
        /*0434*/ 	.word	0x00021b30


	//   ....[32]....
        /*0438*/ 	.word	0x00021b90


	//   ....[33]....
        /*043c*/ 	.word	0x00021bd0


	//   ....[34]....
        /*0440*/ 	.word	0x00021c10


	//   ....[35]....
        /*0444*/ 	.word	0x00021c40


	//   ....[36]....
        /*0448*/ 	.word	0x00021c70


	//   ....[37]....
        /*044c*/ 	.word	0x00021d00


	//   ....[38]....
        /*0450*/ 	.word	0x00021d60


	//   ....[39]....
        /*0454*/ 	.word	0x00021df0


	//   ....[40]....
        /*0458*/ 	.word	0x00025740


	//   ....[41]....
        /*045c*/ 	.word	0x00025750


	//   ....[42]....
        /*0460*/ 	.word	0x00025860


	//   ....[43]....
        /*0464*/ 	.word	0x000258c0


	//   ....[44]....
        /*0468*/ 	.word	0x00025900


	//   ....[45]....
        /*046c*/ 	.word	0x00025940


	//   ....[46]....
        /*0470*/ 	.word	0x00025970


	//   ....[47]....
        /*0474*/ 	.word	0x000259a0


	//   ....[48]....
        /*0478*/ 	.word	0x00025b30


	//   ....[49]....
        /*047c*/ 	.word	0x00025b90


	//   ....[50]....
        /*0480*/ 	.word	0x00025bd0


	//   ....[51]....
        /*0484*/ 	.word	0x00025c10


	//   ....[52]....
        /*0488*/ 	.word	0x00025c40


	//   ....[53]....
        /*048c*/ 	.word	0x00025c70


	//   ....[54]....
        /*0490*/ 	.word	0x00025d30


	//   ....[55]....
        /*0494*/ 	.word	0x00025d50


	//   ....[56]....
        /*0498*/ 	.word	0x00025dc0


	//   ....[57]....
        /*049c*/ 	.word	0x00026430


	//   ....[58]....
        /*04a0*/ 	.word	0x00026a10


	//   ....[59]....
        /*04a4*/ 	.word	0x00026e30


	//   ....[60]....
        /*04a8*/ 	.word	0x00026ec0


	//   ....[61]....
        /*04ac*/ 	.word	0x00026f60


	//   ....[62]....
        /*04b0*/ 	.word	0x00027010


	//   ....[63]....
        /*04b4*/ 	.word	0x00027090


	//   ....[64]....
        /*04b8*/ 	.word	0x00027110


	//   ....[65]....
        /*04bc*/ 	.word	0x00027190


	//   ....[66]....
        /*04c0*/ 	.word	0x00027210


	//   ....[67]....
        /*04c4*/ 	.word	0x000272a0


	//   ....[68]....
        /*04c8*/ 	.word	0x00027350


	//   ....[69]....
        /*04cc*/ 	.word	0x000273d0


	//   ....[70]....
        /*04d0*/ 	.word	0x00027450


	//   ....[71]....
        /*04d4*/ 	.word	0x000274d0


	//   ....[72]....
        /*04d8*/ 	.word	0x00027550


	//   ....[73]....
        /*04dc*/ 	.word	0x000275c0


	//   ....[74]....
        /*04e0*/ 	.word	0x00027660


	//   ....[75]....
        /*04e4*/ 	.word	0x000276f0


	//   ....[76]....
        /*04e8*/ 	.word	0x00027810


	//   ....[77]....
        /*04ec*/ 	.word	0x0002b150


	//   ....[78]....
        /*04f0*/ 	.word	0x0002b190


	//   ....[79]....
        /*04f4*/ 	.word	0x0002b200


	//   ....[80]....
        /*04f8*/ 	.word	0x0002b220


	//----- nvinfo : EIATTR_REG_RECONFIG
	.align		4
.L_438:
        /*04fc*/ 	.byte	0x01, 0x54
	.zero		2


	//----- nvinfo : EIATTR_SYSCALL_OFFSETS
	.align		4
        /*0500*/ 	.byte	0x04, 0x46
        /*0502*/ 	.short	(.L_440 - .L_439)


	//   ....[0]....
.L_439:
        /*0504*/ 	.word	0x00002850


	//   ....[1]....
        /*0508*/ 	.word	0x00022d10


	//   ....[2]....
        /*050c*/ 	.word	0x00022e50


	//   ....[3]....
        /*0510*/ 	.word	0x00022f50


	//----- nvinfo : EIATTR_MBARRIER_INSTR_OFFSETS
	.align		4
.L_440:
        /*0514*/ 	.byte	0x04, 0x39
        /*0516*/ 	.short	(.L_442 - .L_441)


	//   ....[0]....
.L_441:
        /*0518*/ 	.word	0x00000320
        /*051c*/ 	.word	0x000000ff
        /*0520*/ 	.word	0x00032400
        /*0524*/ 	.short	0x0100
        /*0526*/ 	.byte	0x08
	.zero		1


	//   ....[1]....
        /*0528*/ 	.word	0x00000330
        /*052c*/ 	.word	0x000000ff
        /*0530*/ 	.word	0x00032410
        /*0534*/ 	.short	0x0100
        /*0536*/ 	.byte	0x08
	.zero		1


	//   ....[2]....
        /*0538*/ 	.word	0x00000340
        /*053c*/ 	.word	0x000000ff
        /*0540*/ 	.word	0x00032420
        /*0544*/ 	.short	0x0100
        /*0546*/ 	.byte	0x08
	.zero		1


	//   ....[3]....
        /*0548*/ 	.word	0x00000430
        /*054c*/ 	.word	0x000000ff
        /*0550*/ 	.word	0x00032430
        /*0554*/ 	.short	0x0100
        /*0556*/ 	.byte	0x08
	.zero		1


	//   ....[4]....
        /*0558*/ 	.word	0x00000440
        /*055c*/ 	.word	0x000000ff
        /*0560*/ 	.word	0x00032440
        /*0564*/ 	.short	0x0100
        /*0566*/ 	.byte	0x08
	.zero		1


	//   ....[5]....
        /*0568*/ 	.word	0x00000450
        /*056c*/ 	.word	0x000000ff
        /*0570*/ 	.word	0x00032438
        /*0574*/ 	.short	0x0100
        /*0576*/ 	.byte	0x08
	.zero		1


	//   ....[6]....
        /*0578*/ 	.word	0x00000460
        /*057c*/ 	.word	0x000000ff
        /*0580*/ 	.word	0x00032448
        /*0584*/ 	.short	0x0100
        /*0586*/ 	.byte	0x08
	.zero		1


	//   ....[7]....
        /*0588*/ 	.word	0x00000590
        /*058c*/ 	.word	0x000000ff
        /*0590*/ 	.word	0x00032450
        /*0594*/ 	.short	0x0100
        /*0596*/ 	.byte	0x08
	.zero		1


	//   ....[8]....
        /*0598*/ 	.word	0x000005a0
        /*059c*/ 	.word	0x000000ff
        /*05a0*/ 	.word	0x00032460
        /*05a4*/ 	.short	0x0100
        /*05a6*/ 	.byte	0x08
	.zero		1


	//   ....[9]....
        /*05a8*/ 	.word	0x000005b0
        /*05ac*/ 	.word	0x000000ff
        /*05b0*/ 	.word	0x00032458
        /*05b4*/ 	.short	0x0100
        /*05b6*/ 	.byte	0x08
	.zero		1


	//   ....[10]....
        /*05b8*/ 	.word	0x000005c0
        /*05bc*/ 	.word	0x000000ff
        /*05c0*/ 	.word	0x00032468
        /*05c4*/ 	.short	0x0100
        /*05c6*/ 	.byte	0x08
	.zero		1


	//   ....[11]....
        /*05c8*/ 	.word	0x000006b0
        /*05cc*/ 	.word	0x000000ff
        /*05d0*/ 	.word	0x00032470
        /*05d4*/ 	.short	0x0100
        /*05d6*/ 	.byte	0x06
	.zero		1


	//   ....[12]....
        /*05d8*/ 	.word	0x000006c0
        /*05dc*/ 	.word	0x000000ff
        /*05e0*/ 	.word	0x00032480
        /*05e4*/ 	.short	0x0100
        /*05e6*/ 	.byte	0x06
	.zero		1


	//   ....[13]....
        /*05e8*/ 	.word	0x000006d0
        /*05ec*/ 	.word	0x000000ff
        /*05f0*/ 	.word	0x00032478
        /*05f4*/ 	.short	0x0100
        /*05f6*/ 	.byte	0x06
	.zero		1


	//   ....[14]....
        /*05f8*/ 	.word	0x000006e0
        /*05fc*/ 	.word	0x000000ff
        /*0600*/ 	.word	0x00032488
        /*0604*/ 	.short	0x0100
        /*0606*/ 	.byte	0x06
	.zero		1


	//   ....[15]....
        /*0608*/ 	.word	0x00000810
        /*060c*/ 	.word	0x000000ff
        /*0610*/ 	.word	0x00032490
        /*0614*/ 	.short	0x0100
        /*0616*/ 	.byte	0x08
	.zero		1


	//   ....[16]....
        /*0618*/ 	.word	0x00000820
        /*061c*/ 	.word	0x000000ff
        /*0620*/ 	.word	0x000324a0
        /*0624*/ 	.short	0x0100
        /*0626*/ 	.byte	0x08
	.zero		1


	//   ....[17]....
        /*0628*/ 	.word	0x00000830
        /*062c*/ 	.word	0x000000ff
        /*0630*/ 	.word	0x00032498
        /*0634*/ 	.short	0x0100
        /*0636*/ 	.byte	0x08
	.zero		1


	//   ....[18]....
        /*0638*/ 	.word	0x00000840
        /*063c*/ 	.word	0x000000ff
        /*0640*/ 	.word	0x000324a8
        /*0644*/ 	.short	0x0100
        /*0646*/ 	.byte	0x08
	.zero		1


	//   ....[19]....
        /*0648*/ 	.word	0x00000970
        /*064c*/ 	.word	0x000000ff
        /*0650*/ 	.word	0x000324b0
        /*0654*/ 	.short	0x0100
        /*0656*/ 	.byte	0x08
	.zero		1


	//   ....[20]....
        /*0658*/ 	.word	0x00000980
        /*065c*/ 	.word	0x000000ff
        /*0660*/ 	.word	0x000324c0
        /*0664*/ 	.short	0x0100
        /*0666*/ 	.byte	0x08
	.zero		1


	//   ....[21]....
        /*0668*/ 	.word	0x00000990
        /*066c*/ 	.word	0x000000ff
        /*0670*/ 	.word	0x000324b8
        /*0674*/ 	.short	0x0100
        /*0676*/ 	.byte	0x08
	.zero		1


	//   ....[22]....
        /*0678*/ 	.word	0x000009a0
        /*067c*/ 	.word	0x000000ff
        /*0680*/ 	.word	0x000324c8
        /*0684*/ 	.short	0x0100
        /*0686*/ 	.byte	0x08
	.zero		1


	//   ....[23]....
        /*0688*/ 	.word	0x00002aa0
        /*068c*/ 	.word	0x000000ff
        /*0690*/ 	.word	0x00032400
        /*0694*/ 	.short	0x010a
        /*0696*/ 	.byte	0x2c
	.zero		1


	//   ....[24]....
        /*0698*/ 	.word	0x00002f20
        /*069c*/ 	.word	0x00000018
        /*06a0*/ 	.word	0x00000000
        /*06a4*/ 	.short	0x010a
        /*06a6*/ 	.byte	0x3f
	.zero		1


	//   ....[25]....
        /*06a8*/ 	.word	0x00002f80
        /*06ac*/ 	.word	0x00000018
        /*06b0*/ 	.word	0x00000000
        /*06b4*/ 	.short	0x010a
        /*06b6*/ 	.byte	0x3f
	.zero		1


	//   ....[26]....
        /*06b8*/ 	.word	0x00003330
        /*06bc*/ 	.word	0x000000ff
        /*06c0*/ 	.word	0x00032410
        /*06c4*/ 	.short	0x010a
        /*06c6*/ 	.byte	0x2c
	.zero		1


	//   ....[27]....
        /*06c8*/ 	.word	0x00003430
        /*06cc*/ 	.word	0x00000008
        /*06d0*/ 	.word	0x00000000
        /*06d4*/ 	.short	0x010a
        /*06d6*/ 	.byte	0x3f
	.zero		1


	//   ....[28]....
        /*06d8*/ 	.word	0x00003490
        /*06dc*/ 	.word	0x00000008
        /*06e0*/ 	.word	0x00000000
        /*06e4*/ 	.short	0x010a
        /*06e6*/ 	.byte	0x3f
	.zero		1


	//   ....[29]....
        /*06e8*/ 	.word	0x000041b0
        /*06ec*/ 	.word	0x00000007
        /*06f0*/ 	.word	0x00000000
        /*06f4*/ 	.short	0x0101
        /*06f6*/ 	.byte	0x3f
	.zero		1


	//   ....[30]....
        /*06f8*/ 	.word	0x00009330
        /*06fc*/ 	.word	0x0000000b
        /*0700*/ 	.word	0x00000000
        /*0704*/ 	.short	0x0101
        /*0706*/ 	.byte	0x3f
	.zero		1


	//   ....[31]....
        /*0708*/ 	.word	0x000099d0
        /*070c*/ 	.word	0x00000003
        /*0710*/ 	.word	0x00000000
        /*0714*/ 	.short	0x010a
        /*0716*/ 	.byte	0x3f
	.zero		1


	//   ....[32]....
        /*0718*/ 	.word	0x00009ad0
        /*071c*/ 	.word	0x00000000
        /*0720*/ 	.word	0x00000000
        /*0724*/ 	.short	0x010a
        /*0726*/ 	.byte	0x3f
	.zero		1


	//   ....[33]....
        /*0728*/ 	.word	0x00009f00
        /*072c*/ 	.word	0x00000003
        /*0730*/ 	.word	0x00000000
        /*0734*/ 	.short	0x010a
        /*0736*/ 	.byte	0x3f
	.zero		1


	//   ....[34]....
        /*0738*/ 	.word	0x00009fb0
        /*073c*/ 	.word	0x00000004
        /*0740*/ 	.word	0x00000000
        /*0744*/ 	.short	0x010a
        /*0746*/ 	.byte	0x3f
	.zero		1


	//   ....[35]....
        /*0748*/ 	.word	0x0000ac90
        /*074c*/ 	.word	0x00000003
        /*0750*/ 	.word	0x00000000
        /*0754*/ 	.short	0x0101
        /*0756*/ 	.byte	0x3f
	.zero		1


	//   ....[36]....
        /*0758*/ 	.word	0x00012f70
        /*075c*/ 	.word	0x00000000
        /*0760*/ 	.word	0x00000000
        /*0764*/ 	.short	0x0101
        /*0766*/ 	.byte	0x3f
	.zero		1


	//   ....[37]....
        /*0768*/ 	.word	0x00013170
        /*076c*/ 	.word	0x00000005
        /*0770*/ 	.word	0x00000000
        /*0774*/ 	.short	0x010a
        /*0776*/ 	.byte	0x3f
	.zero		1


	//   ....[38]....
        /*0778*/ 	.word	0x00013270
        /*077c*/ 	.word	0x00000000
        /*0780*/ 	.word	0x00000000
        /*0784*/ 	.short	0x010a
        /*0786*/ 	.byte	0x3f
	.zero		1


	//   ....[39]....
        /*0788*/ 	.word	0x000136a0
        /*078c*/ 	.word	0x00000005
        /*0790*/ 	.word	0x00000000
        /*0794*/ 	.short	0x010a
        /*0796*/ 	.byte	0x3f
	.zero		1


	//   ....[40]....
        /*0798*/ 	.word	0x00013750
        /*079c*/ 	.word	0x00000004
        /*07a0*/ 	.word	0x00000000
        /*07a4*/ 	.short	0x010a
        /*07a6*/ 	.byte	0x3f
	.zero		1


	//   ....[41]....
        /*07a8*/ 	.word	0x00014460
        /*07ac*/ 	.word	0x00000004
        /*07b0*/ 	.word	0x00000000
        /*07b4*/ 	.short	0x0101
        /*07b6*/ 	.byte	0x3f
	.zero		1


	//   ....[42]....
        /*07b8*/ 	.word	0x0001dac0
        /*07bc*/ 	.word	0x00000000
        /*07c0*/ 	.word	0x00000000
        /*07c4*/ 	.short	0x0101
        /*07c6*/ 	.byte	0x3f
	.zero		1


	//   ....[43]....
        /*07c8*/ 	.word	0x00020300
        /*07cc*/ 	.word	0x000000ff
        /*07d0*/ 	.word	0x00000000
        /*07d4*/ 	.short	0x0101
        /*07d6*/ 	.byte	0x04
	.zero		1


	//   ....[44]....
        /*07d8*/ 	.word	0x00023460
        /*07dc*/ 	.word	0x00000009
        /*07e0*/ 	.word	0x00032440
        /*07e4*/ 	.short	0x010a
        /*07e6*/ 	.byte	0x3f
	.zero		1


	//   ....[45]....
        /*07e8*/ 	.word	0x00023a70
        /*07ec*/ 	.word	0x00000009
        /*07f0*/ 	.word	0x00032420
        /*07f4*/ 	.short	0x010a
        /*07f6*/ 	.byte	0x3f
	.zero		1


	//   ....[46]....
        /*07f8*/ 	.word	0x00023b40
        /*07fc*/ 	.word	0x00000009
        /*0800*/ 	.word	0x00032460
        /*0804*/ 	.short	0x010a
        /*0806*/ 	.byte	0x3f
	.zero		1


	//   ....[47]....
        /*0808*/ 	.word	0x000241a0
        /*080c*/ 	.word	0x00000002
        /*0810*/ 	.word	0x00032440
        /*0814*/ 	.short	0x010a
        /*0816*/ 	.byte	0x3f
	.zero		1


	//   ....[48]....
        /*0818*/ 	.word	0x000243b0
        /*081c*/ 	.word	0x00000002
        /*0820*/ 	.word	0x00032460
        /*0824*/ 	.short	0x010a
        /*0826*/ 	.byte	0x3f
	.zero		1


	//   ....[49]....
        /*0828*/ 	.word	0x00024940
        /*082c*/ 	.word	0x00000002
        /*0830*/ 	.word	0x00032440
        /*0834*/ 	.short	0x010a
        /*0836*/ 	.byte	0x3f
	.zero		1


	//   ....[50]....
        /*0838*/ 	.word	0x00024b40
        /*083c*/ 	.word	0x00000002
        /*0840*/ 	.word	0x00032460
        /*0844*/ 	.short	0x010a
        /*0846*/ 	.byte	0x3f
	.zero		1


	//   ....[51]....
        /*0848*/ 	.word	0x00025030
        /*084c*/ 	.word	0x00000002
        /*0850*/ 	.word	0x00032440
        /*0854*/ 	.short	0x010a
        /*0856*/ 	.byte	0x3f
	.zero		1


	//   ....[52]....
        /*0858*/ 	.word	0x00025240
        /*085c*/ 	.word	0x00000002
        /*0860*/ 	.word	0x00032460
        /*0864*/ 	.short	0x010a
        /*0866*/ 	.byte	0x3f
	.zero		1


	//   ....[53]....
        /*0868*/ 	.word	0x000263c0
        /*086c*/ 	.word	0x00000000
        /*0870*/ 	.word	0x00032420
        /*0874*/ 	.short	0x010a
        /*0876*/ 	.byte	0x3f
	.zero		1


	//   ....[54]....
        /*0878*/ 	.word	0x00026570
        /*087c*/ 	.word	0x00000006
        /*0880*/ 	.word	0x00000000
        /*0884*/ 	.short	0x010a
        /*0886*/ 	.byte	0x3f
	.zero		1


	//   ....[55]....
        /*0888*/ 	.word	0x000265e0
        /*088c*/ 	.word	0x00000007
        /*0890*/ 	.word	0x00000000
        /*0894*/ 	.short	0x010a
        /*0896*/ 	.byte	0x3f
	.zero		1


	//   ....[56]....
        /*0898*/ 	.word	0x00026650
        /*089c*/ 	.word	0x00000004
        /*08a0*/ 	.word	0x00000000
        /*08a4*/ 	.short	0x010a
        /*08a6*/ 	.byte	0x3f
	.zero		1


	//   ....[57]....
        /*08a8*/ 	.word	0x00026680
        /*08ac*/ 	.word	0x00000003
        /*08b0*/ 	.word	0x00000000
        /*08b4*/ 	.short	0x010a
        /*08b6*/ 	.byte	0x3f
	.zero		1


	//   ....[58]....
        /*08b8*/ 	.word	0x000266f0
        /*08bc*/ 	.word	0x00000007
        /*08c0*/ 	.word	0x00032400
        /*08c4*/ 	.short	0x010a
        /*08c6*/ 	.byte	0x3f
	.zero		1


	//   ....[59]....
        /*08c8*/ 	.word	0x00026740
        /*08cc*/ 	.word	0x00000018
        /*08d0*/ 	.word	0x00000000
        /*08d4*/ 	.short	0x010a
        /*08d6*/ 	.byte	0x3f
	.zero		1


	//   ....[60]....
        /*08d8*/ 	.word	0x000267a0
        /*08dc*/ 	.word	0x00000008
        /*08e0*/ 	.word	0x00032410
        /*08e4*/ 	.short	0x010a
        /*08e6*/ 	.byte	0x3f
	.zero		1


	//   ....[61]....
        /*08e8*/ 	.word	0x000267f0
        /*08ec*/ 	.word	0x00000008
        /*08f0*/ 	.word	0x00000000
        /*08f4*/ 	.short	0x010a
        /*08f6*/ 	.byte	0x3f
	.zero		1


	//   ....[62]....
        /*08f8*/ 	.word	0x00026840
        /*08fc*/ 	.word	0x00000000
        /*0900*/ 	.word	0x00000000
        /*0904*/ 	.short	0x010a
        /*0906*/ 	.byte	0x3f
	.zero		1


	//   ....[63]....
        /*0908*/ 	.word	0x00026890
        /*090c*/ 	.word	0x00000004
        /*0910*/ 	.word	0x00000000
        /*0914*/ 	.short	0x010a
        /*0916*/ 	.byte	0x3f
	.zero		1


	//   ....[64]....
        /*0918*/ 	.word	0x000268e0
        /*091c*/ 	.word	0x00000000
        /*0920*/ 	.word	0x00000000
        /*0924*/ 	.short	0x010a
        /*0926*/ 	.byte	0x3f
	.zero		1


	//   ....[65]....
        /*0928*/ 	.word	0x00026930
        /*092c*/ 	.word	0x00000004
        /*0930*/ 	.word	0x00000000
        /*0934*/ 	.short	0x010a
        /*0936*/ 	.byte	0x3f
	.zero		1


	//   ....[66]....
        /*0938*/ 	.word	0x00026ad0
        /*093c*/ 	.word	0x00000009
        /*0940*/ 	.word	0x00032440
        /*0944*/ 	.short	0x010a
        /*0946*/ 	.byte	0x3f
	.zero		1


	//   ....[67]....
        /*0948*/ 	.word	0x00026b50
        /*094c*/ 	.word	0x00000009
        /*0950*/ 	.word	0x00032420
        /*0954*/ 	.short	0x010a
        /*0956*/ 	.byte	0x3f
	.zero		1


	//   ....[68]....
        /*0958*/ 	.word	0x00026ba0
        /*095c*/ 	.word	0x00000009
        /*0960*/ 	.word	0x00032460
        /*0964*/ 	.short	0x010a
        /*0966*/ 	.byte	0x3f
	.zero		1


	//   ....[69]....
        /*0968*/ 	.word	0x00026bf0
        /*096c*/ 	.word	0x00000002
        /*0970*/ 	.word	0x00032440
        /*0974*/ 	.short	0x010a
        /*0976*/ 	.byte	0x3f
	.zero		1


	//   ....[70]....
        /*0978*/ 	.word	0x00026c40
        /*097c*/ 	.word	0x00000002
        /*0980*/ 	.word	0x00032460
        /*0984*/ 	.short	0x010a
        /*0986*/ 	.byte	0x3f
	.zero		1


	//   ....[71]....
        /*0988*/ 	.word	0x00026c90
        /*098c*/ 	.word	0x00000002
        /*0990*/ 	.word	0x00032440
        /*0994*/ 	.short	0x010a
        /*0996*/ 	.byte	0x3f
	.zero		1


	//   ....[72]....
        /*0998*/ 	.word	0x00026ce0
        /*099c*/ 	.word	0x00000002
        /*09a0*/ 	.word	0x00032460
        /*09a4*/ 	.short	0x010a
        /*09a6*/ 	.byte	0x3f
	.zero		1


	//   ....[73]....
        /*09a8*/ 	.word	0x00026d30
        /*09ac*/ 	.word	0x00000002
        /*09b0*/ 	.word	0x00032440
        /*09b4*/ 	.short	0x010a
        /*09b6*/ 	.byte	0x3f
	.zero		1


	//   ....[74]....
        /*09b8*/ 	.word	0x00026d80
        /*09bc*/ 	.word	0x00000002
        /*09c0*/ 	.word	0x00032460
        /*09c4*/ 	.short	0x010a
        /*09c6*/ 	.byte	0x3f
	.zero		1


	//   ....[75]....
        /*09c8*/ 	.word	0x00027730
        /*09cc*/ 	.word	0x00000000
        /*09d0*/ 	.word	0x00032420
        /*09d4*/ 	.short	0x010a
        /*09d6*/ 	.byte	0x3f
	.zero		1


	//   ....[76]....
        /*09d8*/ 	.word	0x000278d0
        /*09dc*/ 	.word	0x00000006
        /*09e0*/ 	.word	0x00000000
        /*09e4*/ 	.short	0x010a
        /*09e6*/ 	.byte	0x3f
	.zero		1


	//   ....[77]....
        /*09e8*/ 	.word	0x00027920
        /*09ec*/ 	.word	0x00000007
        /*09f0*/ 	.word	0x00000000
        /*09f4*/ 	.short	0x010a
        /*09f6*/ 	.byte	0x3f
	.zero		1


	//   ....[78]....
        /*09f8*/ 	.word	0x00027970
        /*09fc*/ 	.word	0x00000004
        /*0a00*/ 	.word	0x00000000
        /*0a04*/ 	.short	0x010a
        /*0a06*/ 	.byte	0x3f
	.zero		1


	//   ....[79]....
        /*0a08*/ 	.word	0x00027d10
        /*0a0c*/ 	.word	0x0000000c
        /*0a10*/ 	.word	0x00000000
        /*0a14*/ 	.short	0x010a
        /*0a16*/ 	.byte	0x3f
	.zero		1


	//   ....[80]....
        /*0a18*/ 	.word	0x00027e50
        /*0a1c*/ 	.word	0x00000002
        /*0a20*/ 	.word	0x00000000
        /*0a24*/ 	.short	0x010a
        /*0a26*/ 	.byte	0x3f
	.zero		1


	//   ....[81]....
        /*0a28*/ 	.word	0x000284b0
        /*0a2c*/ 	.word	0x0000000b
        /*0a30*/ 	.word	0x00000000
        /*0a34*/ 	.short	0x010a
        /*0a36*/ 	.byte	0x3f
	.zero		1


	//   ....[82]....
        /*0a38*/ 	.word	0x000285f0
        /*0a3c*/ 	.word	0x00000008
        /*0a40*/ 	.word	0x00000000
        /*0a44*/ 	.short	0x010a
        /*0a46*/ 	.byte	0x3f
	.zero		1


	//   ....[83]....
        /*0a48*/ 	.word	0x00029920
        /*0a4c*/ 	.word	0x00000002
        /*0a50*/ 	.word	0x00000000
        /*0a54*/ 	.short	0x0101
        /*0a56*/ 	.byte	0x3f
	.zero		1


	//   ....[84]....
        /*0a58*/ 	.word	0x00042e40
        /*0a5c*/ 	.word	0x00000004
        /*0a60*/ 	.word	0x00000000
        /*0a64*/ 	.short	0x0101
        /*0a66*/ 	.byte	0x3f
	.zero		1


	//   ....[85]....
        /*0a68*/ 	.word	0x00042e70
        /*0a6c*/ 	.word	0x00000002
        /*0a70*/ 	.word	0x00000000
        /*0a74*/ 	.short	0x010a
        /*0a76*/ 	.byte	0x3f
	.zero		1


	//   ....[86]....
        /*0a78*/ 	.word	0x00042ec0
        /*0a7c*/ 	.word	0x00000008
        /*0a80*/ 	.word	0x00000000
        /*0a84*/ 	.short	0x010a
        /*0a86*/ 	.byte	0x3f
	.zero		1


	//----- nvinfo : EIATTR_NUM_MBARRIERS
	.align		4
.L_442:
        /*0a88*/ 	.byte	0x03, 0x38
        /*0a8a*/ 	.short	0x0017


	//----- nvinfo : EIATTR_EXIT_INSTR_OFFSETS
	.align		4
        /*0a8c*/ 	.byte	0x04, 0x1c
        /*0a8e*/ 	.short	(.L_444 - .L_443)


	//   ....[0]....
.L_443:
        /*0a90*/ 	.word	0x00000bf0


	//   ....[1]....
        /*0a94*/ 	.word	0x00021630


	//   ....[2]....
        /*0a98*/ 	.word	0x00021690


	//   ....[3]....
        /*0a9c*/ 	.word	0x000266d0


	//----- nvinfo : EIATTR_MAX_THREADS
	.align		4
.L_444:
        /*0aa0*/ 	.byte	0x04, 0x05
        /*0aa2*/ 	.short	(.L_446 - .L_445)
.L_445:
        /*0aa4*/ 	.word	0x00000180
        /*0aa8*/ 	.word	0x00000001
        /*0aac*/ 	.word	0x00000001


	//----- nvinfo : EIATTR_CRS_STACK_SIZE
	.align		4
.L_446:
        /*0ab0*/ 	.byte	0x04, 0x1e
        /*0ab2*/ 	.short	(.L_448 - .L_447)
.L_447:
        /*0ab4*/ 	.word	0x00000000


	//----- nvinfo : EIATTR_CBANK_PARAM_SIZE
	.align		4
.L_448:
        /*0ab8*/ 	.byte	0x03, 0x19
        /*0aba*/ 	.short	0x0b70


	//----- nvinfo : EIATTR_PARAM_CBANK
	.align		4
        /*0abc*/ 	.byte	0x04, 0x0a
        /*0abe*/ 	.short	(.L_450 - .L_449)
	.align		4
.L_449:
        /*0ac0*/ 	.word	index@(.nv.constant0._ZN7cutlass13device_kernelIN5flash11enable_sm90INS1_16FlashAttnFwdSm90INS1_25CollectiveMainloopFwdSm90ILi2EN4cute5tupleIJNS5_1CILi1EEES8_S8_EEENS6_IJNS7_ILi128EEENS7_ILi96EEENS7_ILi64EEEEEELi256ENS_6half_tEfNS_4arch4Sm90ELb0ELb1ELb0ELb1ELb0ELb0ELb1ELb1ELb0ELb0ELb0ELb0EEENS1_21CollectiveEpilogueFwdINS6_IJSA_NS7_ILi256EEESB_EEES9_SE_SG_Li256ELb1ELb0ELb0ELb0EEENS1_36VarlenDynamicPersistentTileSchedulerILi128ELi96ELi256ELi32ELb0ELb0ELb1ELb1ELb0ELb1EEEEEEEEEvNT_6ParamsE)
        /*0ac4*/ 	.short	0x0210
        /*0ac6*/ 	.short	0x0b70


	//----- nvinfo : EIATTR_SW_WAR
	.align		4
.L_450:
        /*0ac8*/ 	.byte	0x04, 0x36
        /*0aca*/ 	.short	(.L_452 - .L_451)
.L_451:
        /*0acc*/ 	.word	0x00000008
.L_452:


//--------------------- .nv.info._ZN7cutlass13device_kernelIN5flash11enable_sm90INS1_16FlashAttnFwdSm90INS1_25CollectiveMainloopFwdSm90ILi2EN4cute5tupleIJNS5_1CILi1EEES8_S8_EEENS6_IJNS7_ILi128EEENS7_ILi96EEENS7_ILi64EEEEEELi256ENS_6half_tEfNS_4arch4Sm90ELb0ELb1ELb0ELb1ELb0ELb1ELb1ELb1ELb0ELb0ELb0ELb0EEENS1_21CollectiveEpilogueFwdINS6_IJSA_NS7_ILi256EEESB_EEES9_SE_SG_Li256ELb1ELb0ELb0ELb0EEENS1_36VarlenDynamicPersistentTileSchedulerILi128ELi96ELi256ELi32ELb0ELb0ELb1ELb1ELb0ELb1EEEEEEEEEvNT_6ParamsE --------------------------
	.section	.nv.info._ZN7cutlass13device_kernelIN5flash11enable_sm90INS1_16FlashAttnFwdSm90INS1_25CollectiveMainloopFwdSm90ILi2EN4cute5tupleIJNS5_1CILi1EEES8_S8_EEENS6_IJNS7_ILi128EEENS7_ILi96EEENS7_ILi64EEEEEELi256ENS_6half_tEfNS_4arch4Sm90ELb0ELb1ELb0ELb1ELb0ELb1ELb1ELb1ELb0ELb0ELb0ELb0EEENS1_21CollectiveEpilogueFwdINS6_IJSA_NS7_ILi256EEESB_EEES9_SE_SG_Li256ELb1ELb0ELb0ELb0EEENS1_36VarlenDynamicPersistentTileSchedulerILi128ELi96ELi256ELi32ELb0ELb0ELb1ELb1ELb0ELb1EEEEEEEEEvNT_6ParamsE,"",@"SHT_CUDA_INFO"
	.sectionflags	@""
	.align	4


	//----- nvinfo : EIATTR_CUDA_API_VERSION
	.align		4
        /*0000*/ 	.byte	0x04, 0x37
        /*0002*/ 	.short	(.L_454 - .L_453)
.L_453:
        /*0004*/ 	.word	0x00000082


	//----- nvinfo : EIATTR_KPARAM_INFO
	.align		4
.L_454:
        /*0008*/ 	.byte	0x04, 0x17
        /*000a*/ 	.short	(.L_456 - .L_455)
.L_455:
        /*000c*/ 	.word	0x00000000
        /*0010*/ 	.short	0x0000
        /*0012*/ 	.short	0x0070
        /*0014*/ 	.byte	0x00, 0xf0, 0x01, 0x2c


	//----- nvinfo : EIATTR_SPARSE_MMA_MASK
	.align		4
.L_456:
        /*0018*/ 	.byte	0x03, 0x50
        /*001a*/ 	.short	0x0000


	//----- nvinfo : EIATTR_MAXREG_COUNT
	.align		4
        /*001c*/ 	.byte	0x03, 0x1b
        /*001e*/ 	.short	0x00a8


	//----- nvinfo : EIATTR_NUM_BARRIERS
	.align		4
        /*0020*/ 	.byte	0x02, 0x4c
        /*0022*/ 	.byte	0x10
	.zero		1


	//----- nvinfo : EIATTR_EXTERNS
	.align		4
        /*0024*/ 	.byte	0x04, 0x0f
        /*0026*/ 	.short	(.L_458 - .L_457)


	//   ....[0]....
	.align		4
.L_457:
        /*0028*/ 	.word	index@(__assertfail)


	//----- nvinfo : EIATTR_ANNOTATIONS
	.align		4
.L_458:
        /*002c*/ 	.byte	0x04, 0x55
        /*002e*/ 	.short	(.L_460 - .L_459)


	//   ....[0]....
.L_459:
        /* <DEDUP_REMOVED lines=37> */


	//----- nvinfo : EIATTR_MERCURY_ISA_VERSION
	.align		4
.L_460:
        /*0268*/ 	.byte	0x03, 0x5f
        /*026a*/ 	.short	0x0101


	//----- nvinfo : EIATTR_UNUSED_LOAD_BYTE_OFFSET
	.align		4
        /*026c*/ 	.byte	0x04, 0x44
        /*026e*/ 	.short	(.L_462 - .L_461)


	//   ....[0]....
.L_461:
        /*0270*/ 	.word	0x00000c40
        /*0274*/ 	.word	0x0000fff0


	//   ....[1]....
        /*0278*/ 	.word	0x0002a430
        /*027c*/ 	.word	0x0000fff0


	//----- nvinfo : EIATTR_INT_WARP_WIDE_INSTR_OFFSETS
	.align		4
.L_462:
        /*0280*/ 	.byte	0x04, 0x31
        /*0282*/ 	.short	(.L_464 - .L_463)


	//   ....[0]....
.L_463:
        /*0284*/ 	.word	0x00000240


	//   ....[1]....
        /*0288*/ 	.word	0x00000280


	//   ....[2]....
        /*028c*/ 	.word	0x000002f0


	//   ....[3]....
        /*0290*/ 	.word	0x00000300


	//   ....[4]....
        /*0294*/ 	.word	0x0002f680


	//   ....[5]....
        /*0298*/ 	.word	0x0002f710


	//   ....[6]....
        /*029c*/ 	.word	0x0002fc10


	//   ....[7]....
        /*02a0*/ 	.word	0x0002fc80


	//   ....[8]....
        /*02a4*/ 	.word	0x00032190


	//   ....[9]....
        /*02a8*/ 	.word	0x00032220


	//----- nvinfo : EIATTR_COOP_GROUP_MASK_REGIDS
	.align		4
.L_464:
        /*02ac*/ 	.byte	0x04, 0x29
        /*02ae*/ 	.short	(.L_466 - .L_465)


	//   ....[0]....
.L_465:
        /*02b0*/ 	.word	0xffffffff


	//   ....[1]....
        /*02b4*/ 	.word	0xffffffff


	//   ....[2]....
        /*02b8*/ 	.word	0xffffffff


	//   ....[3]....
        /*02bc*/ 	.word	0xffffffff


	//   ....[4]....
        /*02c0*/ 	.word	0xffffffff


	//   ....[5]....
        /*02c4*/ 	.word	0xffffffff


	//   ....[6]....
        /*02c8*/ 	.word	0xffffffff


	//   ....[7]....
        /*02cc*/ 	.word	0xffffffff


	//   ....[8]....
        /*02d0*/ 	.word	0xffffffff


	//   ....[9]....
        /*02d4*/ 	.word	0xffffffff


	//   ....[10]....
        /*02d8*/ 	.word	0xffffffff


	//   ....[11]....
        /*02dc*/ 	.word	0xffffffff


	//   ....[12]....
        /*02e0*/ 	.word	0xffffffff


	//   ....[13]....
        /*02e4*/ 	.word	0xffffffff


	//   ....[14]....
        /*02e8*/ 	.word	0xffffffff


	//   ....[15]....
        /*02ec*/ 	.word	0xffffffff


	//   ....[16]....
        /*02f0*/ 	.word	0xffffffff


	//   ....[17]....
        /*02f4*/ 	.word	0xffffffff


	//   ....[18]....
        /*02f8*/ 	.word	0xffffffff


	//   ....[19]....
        /*02fc*/ 	.word	0xffffffff


	//   ....[20]....
        /*0300*/ 	.word	0xffffffff


	//   ....[21]....
        /*0304*/ 	.word	0xffffffff


	//   ....[22]....
        /*0308*/ 	.word	0xffffffff


	//   ....[23]....
        /*030c*/ 	.word	0xffffffff


	//   ....[24]....
        /*0310*/ 	.word	0xffffffff


	//   ....[25]....
        /*0314*/ 	.word	0xffffffff


	//   ....[26]....
        /*0318*/ 	.word	0xffffffff


	//   ....[27]....
        /*031c*/ 	.word	0xffffffff


	//   ....[28]....
        /*0320*/ 	.word	0xffffffff


	//   ....[29]....
        /*0324*/ 	.word	0xffffffff


	//   ....[30]....
        /*0328*/ 	.word	0xffffffff


	//   ....[31]....
        /*032c*/ 	.word	0xffffffff


	//   ....[32]....
        /*0330*/ 	.word	0xffffffff


	//   ....[33]....
        /*0334*/ 	.word	0xffffffff


	//   ....[34]....
        /*0338*/ 	.word	0xffffffff


	//   ....[35]....
        /*033c*/ 	.word	0xffffffff


	//   ....[36]....
        /*0340*/ 	.word	0xffffffff


	//   ....[37]....
        /*0344*/ 	.word	0xffffffff


	//   ....[38]....
        /*0348*/ 	.word	0xffffffff


	//   ....[39]....
        /*034c*/ 	.word	0xffffffff


	//   ....[40]....
        /*0350*/ 	.word	0xffffffff


	//   ....[41]....
        /*0354*/ 	.word	0xffffffff


	//   ....[42]....
        /*0358*/ 	.word	0xffffffff


	//   ....[43]....
        /*035c*/ 	.word	0xffffffff


	//   ....[44]....
        /*0360*/ 	.word	0xffffffff


	//   ....[45]....
        /*0364*/ 	.word	0xffffffff


	//   ....[46]....
        /*0368*/ 	.word	0xffffffff


	//   ....[47]....
        /*036c*/ 	.word	0xffffffff


	//   ....[48]....
        /*0370*/ 	.word	0xffffffff


	//   ....[49]....
        /*0374*/ 	.word	0xffffffff


	//   ....[50]....
        /*0378*/ 	.word	0xffffffff


	//   ....[51]....
        /*037c*/ 	.word	0xffffffff


	//   ....[52]....
        /*0380*/ 	.word	0xffffffff


	//   ....[53]....
        /*0384*/ 	.word	0xffffffff


	//   ....[54]....
        /*0388*/ 	.word	0xffffffff


	//   ....[55]....
        /*038c*/ 	.word	0xffffffff


	//   ....[56]....
        /*0390*/ 	.word	0xffffffff


	//   ....[57]....
        /*0394*/ 	.word	0xffffffff


	//   ....[58]....
        /*0398*/ 	.word	0x0500000f


	//   ....[59]....
        /*039c*/ 	.word	0x0500000f


	//   ....[60]....
        /*03a0*/ 	.word	0x0500000f


	//   ....[61]....
        /*03a4*/ 	.word	0x0500000f


	//   ....[62]....
        /*03a8*/ 	.word	0x0500000f


	//   ....[63]....
        /*03ac*/ 	.word	0x0500000f


	//   ....[64]....
        /*03b0*/ 	.word	0x0500000f


	//   ....[65]....
        /*03b4*/ 	.word	0x0500000f


	//   ....[66]....
        /*03b8*/ 	.word	0x0500000f


	//   ....[67]....
        /*03bc*/ 	.word	0x0500000f


	//   ....[68]....
        /*03c0*/ 	.word	0x0500000f


	//   ....[69]....
        /*03c4*/ 	.word	0x0500000f


	//   ....[70]....
        /*03c8*/ 	.word	0x0500000f


	//   ....[71]....
        /*03cc*/ 	.word	0x0500000f


	//   ....[72]....
        /*03d0*/ 	.word	0x0500000f


	//   ....[73]....
        /*03d4*/ 	.word	0x0500000f


	//   ....[74]....
        /*03d8*/ 	.word	0x0500000f


	//   ....[75]....
        /*03dc*/ 	.word	0x0500000f


	//   ....[76]....
        /*03e0*/ 	.word	0x0500000f


	//   ....[77]....
        /*03e4*/ 	.word	0x0500000f


	//   ....[78]....
        /*03e8*/ 	.word	0x0500000f


	//   ....[79]....
        /*03ec*/ 	.word	0x0500000f


	//   ....[80]....
        /*03f0*/ 	.word	0x0500000f


	//   ....[81]....
        /*03f4*/ 	.word	0x0500000f


	//   ....[82]....
        /*03f8*/ 	.word	0x0500000f


	//   ....[83]....
        /*03fc*/ 	.word	0x0500000f


	//   ....[84]....
        /*0400*/ 	.word	0x0500000f


	//   ....[85]....
        /*0404*/ 	.word	0x0500000f


	//   ....[86]....
        /*0408*/ 	.word	0x0500000f


	//   ....[87]....
        /*040c*/ 	.word	0x0500000f


	//   ....[88]....
        /*0410*/ 	.word	0x0500000f


	//   ....[89]....
        /*0414*/ 	.word	0x0500000f


	//   ....[90]....
        /*0418*/ 	.word	0x0500000f


	//   ....[91]....
        /*041c*/ 	.word	0x0500000f


	//   ....[92]....
        /*0420*/ 	.word	0x0500000f


	//   ....[93]....
        /*0424*/ 	.word	0x0500000f


	//   ....[94]....
        /*0428*/ 	.word	0x0500000f


	//   ....[95]....
        /*042c*/ 	.word	0xffffffff


	//   ....[96]....
        /*0430*/ 	.word	0xffffffff


	//   ....[97]....
        /*0434*/ 	.word	0xffffffff


	//   ....[98]....
        /*0438*/ 	.word	0xffffffff


	//----- nvinfo : EIATTR_COOP_GROUP_INSTR_OFFSETS
	.align		4
.L_466:
        /*043c*/ 	.byte	0x04, 0x28
        /*043e*/ 	.short	(.L_468 - .L_467)


	//   ....[0]....
.L_467:
        /*0440*/ 	.word	0x000000c0


	//   ....[1]....
        /*0444*/ 	.word	0x00000250


	//   ....[2]....
        /*0448*/ 	.word	0x000002a0


	//   ....[3]....
        /*044c*/ 	.word	0x000004f0


	//   ....[4]....
        /*0450*/ 	.word	0x00000650


	//   ....[5]....
        /*0454*/ 	.word	0x00000770


	//   ....[6]....
        /*0458*/ 	.word	0x000008d0


	//   ....[7]....
        /*045c*/ 	.word	0x00006440


	//   ....[8]....
        /*0460*/ 	.word	0x0000c790


	//   ....[9]....
        /*0464*/ 	.word	0x0000c820


	//   ....[10]....
        /*0468*/ 	.word	0x0000c9f0


	//   ....[11]....
        /*046c*/ 	.word	0x0000ca10


	//   ....[12]....
        /*0470*/ 	.word	0x00016370


	//   ....[13]....
        /*0474*/ 	.word	0x00016400


	//   ....[14]....
        /*0478*/ 	.word	0x000164c0


	//   ....[15]....
        /*047c*/ 	.word	0x00016510


	//   ....[16]....
        /*0480*/ 	.word	0x00020c50


	//   ....[17]....
        /*0484*/ 	.word	0x00020d00


	//   ....[18]....
        /*0488*/ 	.word	0x00020e80


	//   ....[19]....
        /*048c*/ 	.word	0x00020ef0


	//   ....[20]....
        /*0490*/ 	.word	0x00029490


	//   ....[21]....
        /*0494*/ 	.word	0x000294b0


	//   ....[22]....
        /*0498*/ 	.word	0x00029510


	//   ....[23]....
        /*049c*/ 	.word	0x00029550


	//   ....[24]....
        /*04a0*/ 	.word	0x0002cfa0


	//   ....[25]....
        /*04a4*/ 	.word	0x0002d130


	//   ....[26]....
        /*04a8*/ 	.word	0x0002d160


	//   ....[27]....
        /*04ac*/ 	.word	0x0002d190


	//   ....[28]....
        /*04b0*/ 	.word	0x0002d1d0


	//   ....[29]....
        /*04b4*/ 	.word	0x0002d220


	//   ....[30]....
        /*04b8*/ 	.word	0x0002d280


	//   ....[31]....
        /*04bc*/ 	.word	0x0002d460


	//   ....[32]....
        /*04c0*/ 	.word	0x0002d4c0


	//   ....[33]....
        /*04c4*/ 	.word	0x0002d500


	//   ....[34]....
        /*04c8*/ 	.word	0x0002d540


	//   ....[35]....
        /*04cc*/ 	.word	0x0002d570


	//   ....[36]....
        /*04d0*/ 	.word	0x0002d5a0


	//   ....[37]....
        /*04d4*/ 	.word	0x0002d630


	//   ....[38]....
        /*04d8*/ 	.word	0x0002d690


	//   ....[39]....
        /*04dc*/ 	.word	0x0002d720


	//   ....[40]....
        /*04e0*/ 	.word	0x000322b0


	//   ....[41]....
        /*04e4*/ 	.word	0x000322c0


	//   ....[42]....
        /*04e8*/ 	.word	0x000323d0


	//   ....[43]....
        /*04ec*/ 	.word	0x00032430


	//   ....[44]....
        /*04f0*/ 	.word	0x00032470


	//   ....[45]....
        /*04f4*/ 	.word	0x000324b0


	//   ....[46]....
        /*04f8*/ 	.word	0x000324e0


	//   ....[47]....
        /*04fc*/ 	.word	0x00032510


	//   ....[48]....
        /*0500*/ 	.word	0x000326a0


	//   ....[49]....
        /*0504*/ 	.word	0x00032700


	//   ....[50]....
        /*0508*/ 	.word	0x00032740


	//   ....[51]....
        /*050c*/ 	.word	0x00032780


	//   ....[52]....
        /*0510*/ 	.word	0x000327b0


	//   ....[53]....
        /*0514*/ 	.word	0x000327e0


	//   ....[54]....
        /*0518*/ 	.word	0x000328a0


	//   ....[55]....
        /*051c*/ 	.word	0x000328c0


	//   ....[56]....
        /*0520*/ 	.word	0x00032930


	//   ....[57]....
        /*0524*/ 	.word	0x00032fa0


	//   ....[58]....
        /*0528*/ 	.word	0x000333e0


	//   ....[59]....
        /*052c*/ 	.word	0x00033480


	//   ....[60]....
        /*0530*/ 	.word	0x00033520


	//   ....[61]....
        /*0534*/ 	.word	0x000335c0


	//   ....[62]....
        /*0538*/ 	.word	0x00033660


	//   ....[63]....
        /*053c*/ 	.word	0x00033700


	//   ....[64]....
        /*0540*/ 	.word	0x000337a0


	//   ....[65]....
        /*0544*/ 	.word	0x00033840


	//   ....[66]....
        /*0548*/ 	.word	0x000338e0


	//   ....[67]....
        /*054c*/ 	.word	0x000339d0


	//   ....[68]....
        /*0550*/ 	.word	0x00033a70


	//   ....[69]....
        /*0554*/ 	.word	0x00033b10


	//   ....[70]....
        /*0558*/ 	.word	0x00033bb0


	//   ....[71]....
        /*055c*/ 	.word	0x00033c50


	//   ....[72]....
        /*0560*/ 	.word	0x00033cf0


	//   ....[73]....
        /*0564*/ 	.word	0x00033d90


	//   ....[74]....
        /*0568*/ 	.word	0x00033e30


	//   ....[75]....
        /*056c*/ 	.word	0x00034130


	//   ....[76]....
        /*0570*/ 	.word	0x00034410


	//   ....[77]....
        /*0574*/ 	.word	0x00034830


	//   ....[78]....
        /*0578*/ 	.word	0x000348c0


	//   ....[79]....
        /*057c*/ 	.word	0x00034960


	//   ....[80]....
        /*0580*/ 	.word	0x00034a10


	//   ....[81]....
        /*0584*/ 	.word	0x00034a90


	//   ....[82]....
        /*0588*/ 	.word	0x00034b10


	//   ....[83]....
        /*058c*/ 	.word	0x00034b90


	//   ....[84]....
        /*0590*/ 	.word	0x00034c10


	//   ....[85]....
        /*0594*/ 	.word	0x00034ca0


	//   ....[86]....
        /*0598*/ 	.word	0x00034d50


	//   ....[87]....
        /*059c*/ 	.word	0x00034dd0


	//   ....[88]....
        /*05a0*/ 	.word	0x00034e50


	//   ....[89]....
        /*05a4*/ 	.word	0x00034ed0


	//   ....[90]....
        /*05a8*/ 	.word	0x00034f50


	//   ....[91]....
        /*05ac*/ 	.word	0x00034fc0


	//   ....[92]....
        /*05b0*/ 	.word	0x00035060


	//   ....[93]....
        /*05b4*/ 	.word	0x000350f0


	//   ....[94]....
        /*05b8*/ 	.word	0x00035220


	//   ....[95]....
        /*05bc*/ 	.word	0x00038070


	//   ....[96]....
        /*05c0*/ 	.word	0x000380a0


	//   ....[97]....
        /*05c4*/ 	.word	0x000380c0


	//   ....[98]....
        /*05c8*/ 	.word	0x000380d0


	//----- nvinfo : EIATTR_REG_RECONFIG
	.align		4
.L_468:
        /*05cc*/ 	.byte	0x01, 0x54
	.zero		2


	//----- nvinfo : EIATTR_SYSCALL_OFFSETS
	.align		4
        /*05d0*/ 	.byte	0x04, 0x46
        /*05d2*/ 	.short	(.L_470 - .L_469)


	//   ....[0]....
.L_469:
        /*05d4*/ 	.word	0x00001b90


	//   ....[1]....
        /*05d8*/ 	.word	0x00001ce0


	//   ....[2]....
        /*05dc*/ 	.word	0x00006860


	//   ....[3]....
        /*05e0*/ 	.word	0x00006f60


	//   ....[4]....
        /*05e4*/ 	.word	0x0002f8a0


	//   ....[5]....
        /*05e8*/ 	.word	0x0002f9e0


	//   ....[6]....
        /*05ec*/ 	.word	0x0002fae0


	//----- nvinfo : EIATTR_MBARRIER_INSTR_OFFSETS
	.align		4
.L_470:
        /*05f0*/ 	.byte	0x04, 0x39
        /*05f2*/ 	.short	(.L_472 - .L_471)


	//   ....[0]....
.L_471:
        /*05f4*/ 	.word	0x00000390
        /*05f8*/ 	.word	0x000000ff
        /*05fc*/ 	.word	0x00032400
        /*0600*/ 	.short	0x0100
        /*0602*/ 	.byte	0x08
	.zero		1


	//   ....[1]....
        /*0604*/ 	.word	0x000003a0
        /*0608*/ 	.word	0x000000ff
        /*060c*/ 	.word	0x00032410
        /*0610*/ 	.short	0x0100
        /*0612*/ 	.byte	0x08
	.zero		1


	//   ....[2]....
        /*0614*/ 	.word	0x000003b0
        /*0618*/ 	.word	0x000000ff
        /*061c*/ 	.word	0x00032420
        /*0620*/ 	.short	0x0100
        /*0622*/ 	.byte	0x08
	.zero		1


	//   ....[3]....
        /*0624*/ 	.word	0x000004a0
        /*0628*/ 	.word	0x000000ff
        /*062c*/ 	.word	0x00032430
        /*0630*/ 	.short	0x0100
        /*0632*/ 	.byte	0x08
	.zero		1


	//   ....[4]....
        /*0634*/ 	.word	0x000004b0
        /*0638*/ 	.word	0x000000ff
        /*063c*/ 	.word	0x00032440
        /*0640*/ 	.short	0x0100
        /*0642*/ 	.byte	0x08
	.zero		1


	//   ....[5]....
        /*0644*/ 	.word	0x000004c0
        /*0648*/ 	.word	0x000000ff
        /*064c*/ 	.word	0x00032438
        /*0650*/ 	.short	0x0100
        /*0652*/ 	.byte	0x08
	.zero		1


	//   ....[6]....
        /*0654*/ 	.word	0x000004d0
        /*0658*/ 	.word	0x000000ff
        /*065c*/ 	.word	0x00032448
        /*0660*/ 	.short	0x0100
        /*0662*/ 	.byte	0x08
	.zero		1


	//   ....[7]....
        /*0664*/ 	.word	0x00000600
        /*0668*/ 	.word	0x000000ff
        /*066c*/ 	.word	0x00032450
        /*0670*/ 	.short	0x0100
        /*0672*/ 	.byte	0x08
	.zero		1


	//   ....[8]....
        /*0674*/ 	.word	0x00000610
        /*0678*/ 	.word	0x000000ff
        /*067c*/ 	.word	0x00032460
        /*0680*/ 	.short	0x0100
        /*0682*/ 	.byte	0x08
	.zero		1


	//   ....[9]....
        /*0684*/ 	.word	0x00000620
        /*0688*/ 	.word	0x000000ff
        /*068c*/ 	.word	0x00032458
        /*0690*/ 	.short	0x0100
        /*0692*/ 	.byte	0x08
	.zero		1


	//   ....[10]....
        /*0694*/ 	.word	0x00000630
        /*0698*/ 	.word	0x000000ff
        /*069c*/ 	.word	0x00032468
        /*06a0*/ 	.short	0x0100
        /*06a2*/ 	.byte	0x08
	.zero		1


	//   ....[11]....
        /*06a4*/ 	.word	0x00000720
        /*06a8*/ 	.word	0x000000ff
        /*06ac*/ 	.word	0x00032470
        /*06b0*/ 	.short	0x0100
        /*06b2*/ 	.byte	0x06
	.zero		1


	//   ....[12]....
        /*06b4*/ 	.word	0x00000730
        /*06b8*/ 	.word	0x000000ff
        /*06bc*/ 	.word	0x00032480
        /*06c0*/ 	.short	0x0100
        /*06c2*/ 	.byte	0x06
	.zero		1


	//   ....[13]....
        /*06c4*/ 	.word	0x00000740
        /*06c8*/ 	.word	0x000000ff
        /*06cc*/ 	.word	0x00032478
        /*06d0*/ 	.short	0x0100
        /*06d2*/ 	.byte	0x06
	.zero		1


	//   ....[14]....
        /*06d4*/ 	.word	0x00000750
        /*06d8*/ 	.word	0x000000ff
        /*06dc*/ 	.word	0x00032488
        /*06e0*/ 	.short	0x0100
        /*06e2*/ 	.byte	0x06
	.zero		1


	//   ....[15]....
        /*06e4*/ 	.word	0x00000880
        /*06e8*/ 	.word	0x000000ff
        /*06ec*/ 	.word	0x00032490
        /*06f0*/ 	.short	0x0100
        /*06f2*/ 	.byte	0x08
	.zero		1


	//   ....[16]....
        /*06f4*/ 	.word	0x00000890
        /*06f8*/ 	.word	0x000000ff
        /*06fc*/ 	.word	0x000324a0
        /*0700*/ 	.short	0x0100
        /*0702*/ 	.byte	0x08
	.zero		1


	//   ....[17]....
        /*0704*/ 	.word	0x000008a0
        /*0708*/ 	.word	0x000000ff
        /*070c*/ 	.word	0x00032498
        /*0710*/ 	.short	0x0100
        /*0712*/ 	.byte	0x08
	.zero		1


	//   ....[18]....
        /*0714*/ 	.word	0x000008b0
        /*0718*/ 	.word	0x000000ff
        /*071c*/ 	.word	0x000324a8
        /*0720*/ 	.short	0x0100
        /*0722*/ 	.byte	0x08
	.zero		1


	//   ....[19]....
        /*0724*/ 	.word	0x000009e0
        /*0728*/ 	.word	0x000000ff
        /*072c*/ 	.word	0x000324b0
        /*0730*/ 	.short	0x0100
        /*0732*/ 	.byte	0x08
	.zero		1


	//   ....[20]....
        /*0734*/ 	.word	0x000009f0
        /*0738*/ 	.word	0x000000ff
        /*073c*/ 	.word	0x000324c0
        /*0740*/ 	.short	0x0100
        /*0742*/ 	.byte	0x08
	.zero		1


	//   ....[21]....
        /*0744*/ 	.word	0x00000a00
        /*0748*/ 	.word	0x000000ff
        /*074c*/ 	.word	0x000324b8
        /*0750*/ 	.short	0x0100
        /*0752*/ 	.byte	0x08
	.zero		1


	//   ....[22]....
        /*0754*/ 	.word	0x00000a10
        /*0758*/ 	.word	0x000000ff
        /*075c*/ 	.word	0x000324c8
        /*0760*/ 	.short	0x0100
        /*0762*/ 	.byte	0x08
	.zero		1


	//   ....[23]....
        /*0764*/ 	.word	0x00002f20
        /*0768*/ 	.word	0x00000054
        /*076c*/ 	.word	0x00032490
        /*0770*/ 	.short	0x010a
        /*0772*/ 	.byte	0x3f
	.zero		1


	//   ....[24]....
        /*0774*/ 	.word	0x00004070
        /*0778*/ 	.word	0x00000054
        /*077c*/ 	.word	0x00032490
        /*0780*/ 	.short	0x010a
        /*0782*/ 	.byte	0x3f
	.zero		1


	//   ....[25]....
        /*0784*/ 	.word	0x00005030
        /*0788*/ 	.word	0x00000054
        /*078c*/ 	.word	0x00032490
        /*0790*/ 	.short	0x010a
        /*0792*/ 	.byte	0x3f
	.zero		1


	//   ....[26]....
        /*0794*/ 	.word	0x00005240
        /*0798*/ 	.word	0x00000004
        /*079c*/ 	.word	0x00000000
        /*07a0*/ 	.short	0x0101
        /*07a2*/ 	.byte	0x3f
	.zero		1


	//   ....[27]....
        /*07a4*/ 	.word	0x00005280
        /*07a8*/ 	.word	0x00000054
        /*07ac*/ 	.word	0x000324b0
        /*07b0*/ 	.short	0x010a
        /*07b2*/ 	.byte	0x3f
	.zero		1


	//   ....[28]....
        /*07b4*/ 	.word	0x000058d0
        /*07b8*/ 	.word	0x00000054
        /*07bc*/ 	.word	0x00000000
        /*07c0*/ 	.short	0x0101
        /*07c2*/ 	.byte	0x3f
	.zero		1


	//   ....[29]....
        /*07c4*/ 	.word	0x00006b60
        /*07c8*/ 	.word	0x00000091
        /*07cc*/ 	.word	0x00032400
        /*07d0*/ 	.short	0x010a
        /*07d2*/ 	.byte	0x3f
	.zero		1


	//   ....[30]....
        /*07d4*/ 	.word	0x00006bb0
        /*07d8*/ 	.word	0x00000091
        /*07dc*/ 	.word	0x00032400
        /*07e0*/ 	.short	0x010a
        /*07e2*/ 	.byte	0x3f
	.zero		1


	//   ....[31]....
        /*07e4*/ 	.word	0x00007780
        /*07e8*/ 	.word	0x00000091
        /*07ec*/ 	.word	0x00032400
        /*07f0*/ 	.short	0x010a
        /*07f2*/ 	.byte	0x3f
	.zero		1


	//   ....[32]....
        /*07f4*/ 	.word	0x00008b50
        /*07f8*/ 	.word	0x00000091
        /*07fc*/ 	.word	0x00032400
        /*0800*/ 	.short	0x010a
        /*0802*/ 	.byte	0x3f
	.zero		1


	//   ....[33]....
        /*0804*/ 	.word	0x0000a0f0
        /*0808*/ 	.word	0x00000005
        /*080c*/ 	.word	0x00000000
        /*0810*/ 	.short	0x010a
        /*0812*/ 	.byte	0x3f
	.zero		1


	//   ....[34]....
        /*0814*/ 	.word	0x0000a1f0
        /*0818*/ 	.word	0x00000002
        /*081c*/ 	.word	0x00000000
        /*0820*/ 	.short	0x010a
        /*0822*/ 	.byte	0x3f
	.zero		1


	//   ....[35]....
        /*0824*/ 	.word	0x0000a620
        /*0828*/ 	.word	0x00000005
        /*082c*/ 	.word	0x00000000
        /*0830*/ 	.short	0x010a
        /*0832*/ 	.byte	0x3f
	.zero		1


	//   ....[36]....
        /*0834*/ 	.word	0x0000a6d0
        /*0838*/ 	.word	0x00000004
        /*083c*/ 	.word	0x00000000
        /*0840*/ 	.short	0x010a
        /*0842*/ 	.byte	0x3f
	.zero		1


	//   ....[37]....
        /*0844*/ 	.word	0x0000b3e0
        /*0848*/ 	.word	0x00000004
        /*084c*/ 	.word	0x00000000
        /*0850*/ 	.short	0x0101
        /*0852*/ 	.byte	0x3f
	.zero		1


	//   ....[38]....
        /*0854*/ 	.word	0x000149c0
        /*0858*/ 	.word	0x00000002
        /*085c*/ 	.word	0x00000000
        /*0860*/ 	.short	0x0101
        /*0862*/ 	.byte	0x3f
	.zero		1


	//   ....[39]....
        /*0864*/ 	.word	0x00014e10
        /*0868*/ 	.word	0x00000007
        /*086c*/ 	.word	0x00000000
        /*0870*/ 	.short	0x010a
        /*0872*/ 	.byte	0x3f
	.zero		1


	//   ....[40]....
        /*0874*/ 	.word	0x00014f10
        /*0878*/ 	.word	0x00000000
        /*087c*/ 	.word	0x00000000
        /*0880*/ 	.short	0x010a
        /*0882*/ 	.byte	0x3f
	.zero		1


	//   ....[41]....
        /*0884*/ 	.word	0x00015340
        /*0888*/ 	.word	0x00000007
        /*088c*/ 	.word	0x00000000
        /*0890*/ 	.short	0x010a
        /*0892*/ 	.byte	0x3f
	.zero		1


	//   ....[42]....
        /*0894*/ 	.word	0x000153f0
        /*0898*/ 	.word	0x00000006
        /*089c*/ 	.word	0x00000000
        /*08a0*/ 	.short	0x010a
        /*08a2*/ 	.byte	0x3f
	.zero		1


	//   ....[43]....
        /*08a4*/ 	.word	0x00016100
        /*08a8*/ 	.word	0x00000006
        /*08ac*/ 	.word	0x00000000
        /*08b0*/ 	.short	0x0101
        /*08b2*/ 	.byte	0x3f
	.zero		1


	//   ....[44]....
        /*08b4*/ 	.word	0x0001e3d0
        /*08b8*/ 	.word	0x00000000
        /*08bc*/ 	.word	0x00000000
        /*08c0*/ 	.short	0x0101
        /*08c2*/ 	.byte	0x3f
	.zero		1


	//   ....[45]....
        /*08c4*/ 	.word	0x0001e5e0
        /*08c8*/ 	.word	0x00000005
        /*08cc*/ 	.word	0x00000000
        /*08d0*/ 	.short	0x010a
        /*08d2*/ 	.byte	0x3f
	.zero		1


	//   ....[46]....
        /*08d4*/ 	.word	0x0001e6e0
        /*08d8*/ 	.word	0x00000006
        /*08dc*/ 	.word	0x00000000
        /*08e0*/ 	.short	0x010a
        /*08e2*/ 	.byte	0x3f
	.zero		1


	//   ....[47]....
        /*08e4*/ 	.word	0x0001eb10
        /*08e8*/ 	.word	0x00000005
        /*08ec*/ 	.word	0x00000000
        /*08f0*/ 	.short	0x010a
        /*08f2*/ 	.byte	0x3f
	.zero		1


	//   ....[48]....
        /*08f4*/ 	.word	0x0001ebc0
        /*08f8*/ 	.word	0x00000006
        /*08fc*/ 	.word	0x00000000
        /*0900*/ 	.short	0x010a
        /*0902*/ 	.byte	0x3f
	.zero		1


	//   ....[49]....
        /*0904*/ 	.word	0x0001f8c0
        /*0908*/ 	.word	0x00000005
        /*090c*/ 	.word	0x00000000
        /*0910*/ 	.short	0x0101
        /*0912*/ 	.byte	0x3f
	.zero		1


	//   ....[50]....
        /*0914*/ 	.word	0x00029020
        /*0918*/ 	.word	0x00000004
        /*091c*/ 	.word	0x00000000
        /*0920*/ 	.short	0x0101
        /*0922*/ 	.byte	0x3f
	.zero		1


	//   ....[51]....
        /*0924*/ 	.word	0x0002bcc0
        /*0928*/ 	.word	0x00000000
        /*092c*/ 	.word	0x00000000
        /*0930*/ 	.short	0x0101
        /*0932*/ 	.byte	0x3f
	.zero		1


	//   ....[52]....
        /*0934*/ 	.word	0x0002e6e0
        /*0938*/ 	.word	0x00000007
        /*093c*/ 	.word	0x00032420
        /*0940*/ 	.short	0x010a
        /*0942*/ 	.byte	0x3f
	.zero		1


	//   ....[53]....
        /*0944*/ 	.word	0x0002e760
        /*0948*/ 	.word	0x00000008
        /*094c*/ 	.word	0x000324a0
        /*0950*/ 	.short	0x010a
        /*0952*/ 	.byte	0x3f
	.zero		1


	//   ....[54]....
        /*0954*/ 	.word	0x0002e940
        /*0958*/ 	.word	0x00000008
        /*095c*/ 	.word	0x000324c0
        /*0960*/ 	.short	0x010a
        /*0962*/ 	.byte	0x3f
	.zero		1


	//   ....[55]....
        /*0964*/ 	.word	0x0002ed50
        /*0968*/ 	.word	0x00000009
        /*096c*/ 	.word	0x000324a0
        /*0970*/ 	.short	0x010a
        /*0972*/ 	.byte	0x3f
	.zero		1


	//   ....[56]....
        /*0974*/ 	.word	0x0002ef10
        /*0978*/ 	.word	0x00000009
        /*097c*/ 	.word	0x000324c0
        /*0980*/ 	.short	0x010a
        /*0982*/ 	.byte	0x3f
	.zero		1


	//   ....[57]....
        /*0984*/ 	.word	0x0002fff0
        /*0988*/ 	.word	0x00000005
        /*098c*/ 	.word	0x00032440
        /*0990*/ 	.short	0x010a
        /*0992*/ 	.byte	0x3f
	.zero		1


	//   ....[58]....
        /*0994*/ 	.word	0x00030600
        /*0998*/ 	.word	0x00000005
        /*099c*/ 	.word	0x00032420
        /*09a0*/ 	.short	0x010a
        /*09a2*/ 	.byte	0x3f
	.zero		1


	//   ....[59]....
        /*09a4*/ 	.word	0x000306d0
        /*09a8*/ 	.word	0x00000002
        /*09ac*/ 	.word	0x00032460
        /*09b0*/ 	.short	0x010a
        /*09b2*/ 	.byte	0x3f
	.zero		1


	//   ....[60]....
        /*09b4*/ 	.word	0x00030d20
        /*09b8*/ 	.word	0x00000002
        /*09bc*/ 	.word	0x00032440
        /*09c0*/ 	.short	0x010a
        /*09c2*/ 	.byte	0x3f
	.zero		1


	//   ....[61]....
        /*09c4*/ 	.word	0x00030f30
        /*09c8*/ 	.word	0x00000002
        /*09cc*/ 	.word	0x00032460
        /*09d0*/ 	.short	0x010a
        /*09d2*/ 	.byte	0x3f
	.zero		1


	//   ....[62]....
        /*09d4*/ 	.word	0x000314b0
        /*09d8*/ 	.word	0x00000002
        /*09dc*/ 	.word	0x00032440
        /*09e0*/ 	.short	0x010a
        /*09e2*/ 	.byte	0x3f
	.zero		1


	//   ....[63]....
        /*09e4*/ 	.word	0x000316b0
        /*09e8*/ 	.word	0x00000002
        /*09ec*/ 	.word	0x00032460
        /*09f0*/ 	.short	0x010a
        /*09f2*/ 	.byte	0x3f
	.zero		1


	//   ....[64]....
        /*09f4*/ 	.word	0x00031ba0
        /*09f8*/ 	.word	0x00000002
        /*09fc*/ 	.word	0x00032440
        /*0a00*/ 	.short	0x010a
        /*0a02*/ 	.byte	0x3f
	.zero		1


	//   ....[65]....
        /*0a04*/ 	.word	0x00031db0
        /*0a08*/ 	.word	0x00000002
        /*0a0c*/ 	.word	0x00032460
        /*0a10*/ 	.short	0x010a
        /*0a12*/ 	.byte	0x3f
	.zero		1


	//   ....[66]....
        /*0a14*/ 	.word	0x00032f30
        /*0a18*/ 	.word	0x00000000
        /*0a1c*/ 	.word	0x00032420
        /*0a20*/ 	.short	0x010a
        /*0a22*/ 	.byte	0x3f
	.zero		1


	//   ....[67]....
        /*0a24*/ 	.word	0x000330d0
        /*0a28*/ 	.word	0x00000006
        /*0a2c*/ 	.word	0x00000000
        /*0a30*/ 	.short	0x010a
        /*0a32*/ 	.byte	0x3f
	.zero		1


	//   ....[68]....
        /*0a34*/ 	.word	0x00033140
        /*0a38*/ 	.word	0x00000007
        /*0a3c*/ 	.word	0x00000000
        /*0a40*/ 	.short	0x010a
        /*0a42*/ 	.byte	0x3f
	.zero		1


	//   ....[69]....
        /*0a44*/ 	.word	0x000331b0
        /*0a48*/ 	.word	0x00000004
        /*0a4c*/ 	.word	0x00000000
        /*0a50*/ 	.short	0x010a
        /*0a52*/ 	.byte	0x3f
	.zero		1


	//   ....[70]....
        /*0a54*/ 	.word	0x000331e0
        /*0a58*/ 	.word	0x00000003
        /*0a5c*/ 	.word	0x00000000
        /*0a60*/ 	.short	0x010a
        /*0a62*/ 	.byte	0x3f
	.zero		1


	//   ....[71]....
        /*0a64*/ 	.word	0x00033240
        /*0a68*/ 	.word	0x00000054
        /*0a6c*/ 	.word	0x00032490
        /*0a70*/ 	.short	0x010a
        /*0a72*/ 	.byte	0x3f
	.zero		1


	//   ....[72]....
        /*0a74*/ 	.word	0x00033290
        /*0a78*/ 	.word	0x00000054
        /*0a7c*/ 	.word	0x00032490
        /*0a80*/ 	.short	0x010a
        /*0a82*/ 	.byte	0x3f
	.zero		1


	//   ....[73]....
        /*0a84*/ 	.word	0x000332e0
        /*0a88*/ 	.word	0x00000054
        /*0a8c*/ 	.word	0x00032490
        /*0a90*/ 	.short	0x010a
        /*0a92*/ 	.byte	0x3f
	.zero		1


	//   ....[74]....
        /*0a94*/ 	.word	0x00033330
        /*0a98*/ 	.word	0x00000054
        /*0a9c*/ 	.word	0x000324b0
        /*0aa0*/ 	.short	0x010a
        /*0aa2*/ 	.byte	0x3f
	.zero		1


	//   ....[75]....
        /*0aa4*/ 	.word	0x00033920
        /*0aa8*/ 	.word	0x00000091
        /*0aac*/ 	.word	0x00032400
        /*0ab0*/ 	.short	0x010a
        /*0ab2*/ 	.byte	0x3f
	.zero		1


	//   ....[76]....
        /*0ab4*/ 	.word	0x00033e70
        /*0ab8*/ 	.word	0x00000091
        /*0abc*/ 	.word	0x00032400
        /*0ac0*/ 	.short	0x010a
        /*0ac2*/ 	.byte	0x3f
	.zero		1


	//   ....[77]....
        /*0ac4*/ 	.word	0x00033ec0
        /*0ac8*/ 	.word	0x00000002
        /*0acc*/ 	.word	0x00000000
        /*0ad0*/ 	.short	0x010a
        /*0ad2*/ 	.byte	0x3f
	.zero		1


	//   ....[78]....
        /*0ad4*/ 	.word	0x00033f10
        /*0ad8*/ 	.word	0x00000004
        /*0adc*/ 	.word	0x00000000
        /*0ae0*/ 	.short	0x010a
        /*0ae2*/ 	.byte	0x3f
	.zero		1


	//   ....[79]....
        /*0ae4*/ 	.word	0x00033f60
        /*0ae8*/ 	.word	0x00000000
        /*0aec*/ 	.word	0x00000000
        /*0af0*/ 	.short	0x010a
        /*0af2*/ 	.byte	0x3f
	.zero		1


	//   ....[80]....
        /*0af4*/ 	.word	0x00033fb0
        /*0af8*/ 	.word	0x00000006
        /*0afc*/ 	.word	0x00000000
        /*0b00*/ 	.short	0x010a
        /*0b02*/ 	.byte	0x3f
	.zero		1


	//   ....[81]....
        /*0b04*/ 	.word	0x00034000
        /*0b08*/ 	.word	0x00000006
        /*0b0c*/ 	.word	0x00000000
        /*0b10*/ 	.short	0x010a
        /*0b12*/ 	.byte	0x3f
	.zero		1


	//   ....[82]....
        /*0b14*/ 	.word	0x00034050
        /*0b18*/ 	.word	0x00000006
        /*0b1c*/ 	.word	0x00000000
        /*0b20*/ 	.short	0x010a
        /*0b22*/ 	.byte	0x3f
	.zero		1


	//   ....[83]....
        /*0b24*/ 	.word	0x000341f0
        /*0b28*/ 	.word	0x00000007
        /*0b2c*/ 	.word	0x00032420
        /*0b30*/ 	.short	0x010a
        /*0b32*/ 	.byte	0x3f
	.zero		1


	//   ....[84]....
        /*0b34*/ 	.word	0x00034240
        /*0b38*/ 	.word	0x00000008
        /*0b3c*/ 	.word	0x000324a0
        /*0b40*/ 	.short	0x010a
        /*0b42*/ 	.byte	0x3f
	.zero		1


	//   ....[85]....
        /*0b44*/ 	.word	0x00034290
        /*0b48*/ 	.word	0x00000008
        /*0b4c*/ 	.word	0x000324c0
        /*0b50*/ 	.short	0x010a
        /*0b52*/ 	.byte	0x3f
	.zero		1


	//   ....[86]....
        /*0b54*/ 	.word	0x000342e0
        /*0b58*/ 	.word	0x00000009
        /*0b5c*/ 	.word	0x000324a0
        /*0b60*/ 	.short	0x010a
        /*0b62*/ 	.byte	0x3f
	.zero		1


	//   ....[87]....
        /*0b64*/ 	.word	0x00034330
        /*0b68*/ 	.word	0x00000009
        /*0b6c*/ 	.word	0x000324c0
        /*0b70*/ 	.short	0x010a
        /*0b72*/ 	.byte	0x3f
	.zero		1


	//   ....[88]....
        /*0b74*/ 	.word	0x000344d0
        /*0b78*/ 	.word	0x00000005
        /*0b7c*/ 	.word	0x00032440
        /*0b80*/ 	.short	0x010a
        /*0b82*/ 	.byte	0x3f
	.zero		1


	//   ....[89]....
        /*0b84*/ 	.word	0x00034550
        /*0b88*/ 	.word	0x00000005
        /*0b8c*/ 	.word	0x00032420
        /*0b90*/ 	.short	0x010a
        /*0b92*/ 	.byte	0x3f
	.zero		1


	//   ....[90]....
        /*0b94*/ 	.word	0x000345a0
        /*0b98*/ 	.word	0x00000002
        /*0b9c*/ 	.word	0x00032460
        /*0ba0*/ 	.short	0x010a
        /*0ba2*/ 	.byte	0x3f
	.zero		1


	//   ....[91]....
        /*0ba4*/ 	.word	0x000345f0
        /*0ba8*/ 	.word	0x00000002
        /*0bac*/ 	.word	0x00032440
        /*0bb0*/ 	.short	0x010a
        /*0bb2*/ 	.byte	0x3f
	.zero		1


	//   ....[92]....
        /*0bb4*/ 	.word	0x00034640
        /*0bb8*/ 	.word	0x00000002
        /*0bbc*/ 	.word	0x00032460
        /*0bc0*/ 	.short	0x010a
        /*0bc2*/ 	.byte	0x3f
	.zero		1


	//   ....[93]....
        /*0bc4*/ 	.word	0x00034690
        /*0bc8*/ 	.word	0x00000002
        /*0bcc*/ 	.word	0x00032440
        /*0bd0*/ 	.short	0x010a
        /*0bd2*/ 	.byte	0x3f
	.zero		1


	//   ....[94]....
        /*0bd4*/ 	.word	0x000346e0
        /*0bd8*/ 	.word	0x00000002
        /*0bdc*/ 	.word	0x00032460
        /*0be0*/ 	.short	0x010a
        /*0be2*/ 	.byte	0x3f
	.zero		1


	//   ....[95]....
        /*0be4*/ 	.word	0x00034730
        /*0be8*/ 	.word	0x00000002
        /*0bec*/ 	.word	0x00032440
        /*0bf0*/ 	.short	0x010a
        /*0bf2*/ 	.byte	0x3f
	.zero		1


	//   ....[96]....
        /*0bf4*/ 	.word	0x00034780
        /*0bf8*/ 	.word	0x00000002
        /*0bfc*/ 	.word	0x00032460
        /*0c00*/ 	.short	0x010a
        /*0c02*/ 	.byte	0x3f
	.zero		1


	//   ....[97]....
        /*0c04*/ 	.word	0x00035140
        /*0c08*/ 	.word	0x00000000
        /*0c0c*/ 	.word	0x00032420
        /*0c10*/ 	.short	0x010a
        /*0c12*/ 	.byte	0x3f
	.zero		1


	//   ....[98]....
        /*0c14*/ 	.word	0x000352e0
        /*0c18*/ 	.word	0x00000006
        /*0c1c*/ 	.word	0x00000000
        /*0c20*/ 	.short	0x010a
        /*0c22*/ 	.byte	0x3f
	.zero		1


	//   ....[99]....
        /*0c24*/ 	.word	0x00035330
        /*0c28*/ 	.word	0x00000007
        /*0c2c*/ 	.word	0x00000000
        /*0c30*/ 	.short	0x010a
        /*0c32*/ 	.byte	0x3f
	.zero		1


	//   ....[100]....
        /*0c34*/ 	.word	0x00035380
        /*0c38*/ 	.word	0x00000004
        /*0c3c*/ 	.word	0x00000000
        /*0c40*/ 	.short	0x010a
        /*0c42*/ 	.byte	0x3f
	.zero		1


	//   ....[101]....
        /*0c44*/ 	.word	0x00035500
        /*0c48*/ 	.word	0x00000003
        /*0c4c*/ 	.word	0x00000000
        /*0c50*/ 	.short	0x010a
        /*0c52*/ 	.byte	0x3f
	.zero		1


	//   ....[102]....
        /*0c54*/ 	.word	0x00035600
        /*0c58*/ 	.word	0x00000008
        /*0c5c*/ 	.word	0x00000000
        /*0c60*/ 	.short	0x010a
        /*0c62*/ 	.byte	0x3f
	.zero		1


	//   ....[103]....
        /*0c64*/ 	.word	0x00035a20
        /*0c68*/ 	.word	0x00000004
        /*0c6c*/ 	.word	0x00032410
        /*0c70*/ 	.short	0x010a
        /*0c72*/ 	.byte	0x3f
	.zero		1


	//   ....[104]....
        /*0c74*/ 	.word	0x00035b40
        /*0c78*/ 	.word	0x00000003
        /*0c7c*/ 	.word	0x00000000
        /*0c80*/ 	.short	0x010a
        /*0c82*/ 	.byte	0x3f
	.zero		1


	//   ....[105]....
        /*0c84*/ 	.word	0x00035c40
        /*0c88*/ 	.word	0x00000008
        /*0c8c*/ 	.word	0x00000000
        /*0c90*/ 	.short	0x010a
        /*0c92*/ 	.byte	0x3f
	.zero		1


	//   ....[106]....
        /*0c94*/ 	.word	0x000369f0
        /*0c98*/ 	.word	0x0000000a
        /*0c9c*/ 	.word	0x00000000
        /*0ca0*/ 	.short	0x0101
        /*0ca2*/ 	.byte	0x3f
	.zero		1


	//   ....[107]....
        /*0ca4*/ 	.word	0x00040840
        /*0ca8*/ 	.word	0x00000000
        /*0cac*/ 	.word	0x00000000
        /*0cb0*/ 	.short	0x0101
        /*0cb2*/ 	.byte	0x3f
	.zero		1


	//   ....[108]....
        /*0cb4*/ 	.word	0x00040880
        /*0cb8*/ 	.word	0x00000008
        /*0cbc*/ 	.word	0x00000000
        /*0cc0*/ 	.short	0x010a
        /*0cc2*/ 	.byte	0x3f
	.zero		1


	//   ....[109]....
        /*0cc4*/ 	.word	0x000408d0
        /*0cc8*/ 	.word	0x00000004
        /*0ccc*/ 	.word	0x00032410
        /*0cd0*/ 	.short	0x010a
        /*0cd2*/ 	.byte	0x3f
	.zero		1


	//   ....[110]....
        /*0cd4*/ 	.word	0x00040920
        /*0cd8*/ 	.word	0x00000008
        /*0cdc*/ 	.word	0x00000000
        /*0ce0*/ 	.short	0x010a
        /*0ce2*/ 	.byte	0x3f
	.zero		1


	//----- nvinfo : EIATTR_NUM_MBARRIERS
	.align		4
.L_472:
        /*0ce4*/ 	.byte	0x03, 0x38
        /*0ce6*/ 	.short	0x0017


	//----- nvinfo : EIATTR_EXIT_INSTR_OFFSETS
	.align		4
        /*0ce8*/ 	.byte	0x04, 0x1c
        /*0cea*/ 	.short	(.L_474 - .L_473)


	//   ....[0]....
.L_473:
        /*0cec*/ 	.word	0x00033230


	//----- nvinfo : EIATTR_MAX_THREADS
	.align		4
.L_474:
        /*0cf0*/ 	.byte	0x04, 0x05
        /*0cf2*/ 	.short	(.L_476 - .L_475)
.L_475:
        /*0cf4*/ 	.word	0x00000180
        /*0cf8*/ 	.word	0x00000001
        /*0cfc*/ 	.word	0x00000001


	//----- nvinfo : EIATTR_CRS_STACK_SIZE
	.align		4
.L_476:
        /*0d00*/ 	.byte	0x04, 0x1e
        /*0d02*/ 	.short	(.L_478 - .L_477)
.L_477:
        /*0d04*/ 	.word	0x00000000


	//----- nvinfo : EIATTR_CBANK_PARAM_SIZE
	.align		4
.L_478:
        /*0d08*/ 	.byte	0x03, 0x19
        /*0d0a*/ 	.short	0x0b70


	//----- nvinfo : EIATTR_PARAM_CBANK
	.align		4
        /*0d0c*/ 	.byte	0x04, 0x0a
        /*0d0e*/ 	.short	(.L_480 - .L_479)
	.align		4
.L_479:
        /*0d10*/ 	.word	index@(.nv.constant0._ZN7cutlass13device_kernelIN5flash11enable_sm90INS1_16FlashAttnFwdSm90INS1_25CollectiveMainloopFwdSm90ILi2EN4cute5tupleIJNS5_1CILi1EEES8_S8_EEENS6_IJNS7_ILi128EEENS7_ILi96EEENS7_ILi64EEEEEELi256ENS_6half_tEfNS_4arch4Sm90ELb0ELb1ELb0ELb1ELb0ELb1ELb1ELb1ELb0ELb0ELb0ELb0EEENS1_21CollectiveEpilogueFwdINS6_IJSA_NS7_ILi256EEESB_EEES9_SE_SG_Li256ELb1ELb0ELb0ELb0EEENS1_36VarlenDynamicPersistentTileSchedulerILi128ELi96ELi256ELi32ELb0ELb0ELb1ELb1ELb0ELb1EEEEEEEEEvNT_6ParamsE)
        /*0d14*/ 	.short	0x0210
        /*0d16*/ 	.short	0x0b70


	//----- nvinfo : EIATTR_SW_WAR
	.align		4
.L_480:
        /*0d18*/ 	.byte	0x04, 0x36
        /*0d1a*/ 	.short	(.L_482 - .L_481)
.L_481:
        /*0d1c*/ 	.word	0x00000008
.L_482:


//--------------------- .nv.info._ZN7cutlass13device_kernelIN5flash11enable_sm90INS1_16FlashAttnFwdSm90INS1_25CollectiveMainloopFwdSm90ILi2EN4cute5tupleIJNS5_1CILi1EEES8_S8_EEENS6_IJNS7_ILi128EEENS7_ILi96EEENS7_ILi64EEEEEELi256ENS_6half_tEfNS_4arch4Sm90ELb1ELb0ELb0ELb0ELb0ELb0ELb0ELb1ELb0ELb0ELb0ELb0EEENS1_21CollectiveEpilogueFwdINS6_IJSA_NS7_ILi256EEESB_EEES9_SE_SG_Li256ELb0ELb0ELb0ELb0EEENS1_30DynamicPersistentTileSchedulerILi256ELi32ELb0ELb0ELb1EEEEEEEEEvNT_6ParamsE --------------------------
	.section	.nv.info._ZN7cutlass13device_kernelIN5flash11enable_sm90INS1_16FlashAttnFwdSm90INS1_25CollectiveMainloopFwdSm90ILi2EN4cute5tupleIJNS5_1CILi1EEES8_S8_EEENS6_IJNS7_ILi128EEENS7_ILi96EEENS7_ILi64EEEEEELi256ENS_6half_tEfNS_4arch4Sm90ELb1ELb0ELb0ELb0ELb0ELb0ELb0ELb1ELb0ELb0ELb0ELb0EEENS1_21CollectiveEpilogueFwdINS6_IJSA_NS7_ILi256EEESB_EEES9_SE_SG_Li256ELb0ELb0ELb0ELb0EEENS1_30DynamicPersistentTileSchedulerILi256ELi32ELb0ELb0ELb1EEEEEEEEEvNT_6ParamsE,"",@"SHT_CUDA_INFO"
	.sectionflags	@""
	.align	4


	//----- nvinfo : EIATTR_CUDA_API_VERSION
	.align		4
        /*0000*/ 	.byte	0x04, 0x37
        /*0002*/ 	.short	(.L_484 - .L_483)
.L_483:
        /*0004*/ 	.word	0x00000082


	//----- nvinfo : EIATTR_KPARAM_INFO
	.align		4
.L_484:
        /*0008*/ 	.byte	0x04, 0x17
        /*000a*/ 	.short	(.L_486 - .L_485)
.L_485:
        /*000c*/ 	.word	0x00000000
        /*0010*/ 	.short	0x0000
        /*0012*/ 	.short	0x0070
        /*0014*/ 	.byte	0x00, 0xf0, 0x01, 0x2e


	//----- nvinfo : EIATTR_SPARSE_MMA_MASK
	.align		4
.L_486:
        /*0018*/ 	.byte	0x03, 0x50
        /*001a*/ 	.short	0x0000


	//----- nvinfo : EIATTR_MAXREG_COUNT
	.align		4
        /*001c*/ 	.byte	0x03, 0x1b
        /*001e*/ 	.short	0x00a8


	//----- nvinfo : EIATTR_NUM_BARRIERS
	.align		4
        /*0020*/ 	.byte	0x02, 0x4c
        /*0022*/ 	.byte	0x10
	.zero		1


	//----- nvinfo : EIATTR_EXTERNS
	.align		4
        /*0024*/ 	.byte	0x04, 0x0f
        /*0026*/ 	.short	(.L_488 - .L_487)


	//   ....[0]....
	.align		4
.L_487:
        /*0028*/ 	.word	index@(__assertfail)


	//----- nvinfo : EIATTR_MERCURY_ISA_VERSION
	.align		4
.L_488:
        /*002c*/ 	.byte	0x03, 0x5f
        /*002e*/ 	.short	0x0101


	//----- nvinfo : EIATTR_INT_WARP_WIDE_INSTR_OFFSETS
	.align		4
        /*0030*/ 	.byte	0x04, 0x31
        /*0032*/ 	.short	(.L_490 - .L_489)


	//   ....[0]....
.L_489:
        /*0034*/ 	.word	0x00000180


	//   ....[1]....
        /*0038*/ 	.word	0x000001b0


	//   ....[2]....
        /*003c*/ 	.word	0x000001c0


	//   ....[3]....
        /*0040*/ 	.word	0x00009f40


	//   ....[4]....
        /*0044*/ 	.word	0x00009fd0


	//   ....[5]....
        /*0048*/ 	.word	0x0000a4c0


	//   ....[6]....
        /*004c*/ 	.word	0x0000c0b0


	//   ....[7]....
        /*0050*/ 	.word	0x0000c140


	//----- nvinfo : EIATTR_COOP_GROUP_MASK_REGIDS
	.align		4
.L_490:
        /*0054*/ 	.byte	0x04, 0x29
        /*0056*/ 	.short	(.L_492 - .L_491)


	//   ....[0]....
.L_491:
        /*0058*/ 	.word	0xffffffff


	//   ....[1]....
        /*005c*/ 	.word	0xffffffff


	//   ....[2]....
        /*0060*/ 	.word	0xffffffff


	//   ....[3]....
        /*0064*/ 	.word	0xffffffff


	//   ....[4]....
        /*0068*/ 	.word	0xffffffff


	//   ....[5]....
        /*006c*/ 	.word	0xffffffff


	//   ....[6]....
        /*0070*/ 	.word	0xffffffff


	//   ....[7]....
        /*0074*/ 	.word	0xffffffff


	//   ....[8]....
        /*0078*/ 	.word	0xffffffff


	//   ....[9]....
        /*007c*/ 	.word	0xffffffff


	//   ....[10]....
        /*0080*/ 	.word	0xffffffff


	//   ....[11]....
        /*0084*/ 	.word	0xffffffff


	//   ....[12]....
        /*0088*/ 	.word	0xffffffff


	//   ....[13]....
        /*008c*/ 	.word	0xffffffff


	//   ....[14]....
        /*0090*/ 	.word	0xffffffff


	//   ....[15]....
        /*0094*/ 	.word	0xffffffff


	//   ....[16]....
        /*0098*/ 	.word	0xffffffff


	//   ....[17]....
        /*009c*/ 	.word	0xffffffff


	//   ....[18]....
        /*00a0*/ 	.word	0xffffffff


	//   ....[19]....
        /*00a4*/ 	.word	0xffffffff


	//   ....[20]....
        /*00a8*/ 	.word	0xffffffff


	//   ....[21]....
        /*00ac*/ 	.word	0xffffffff


	//   ....[22]....
        /*00b0*/ 	.word	0xffffffff


	//   ....[23]....
        /*00b4*/ 	.word	0xffffffff


	//   ....[24]....
        /*00b8*/ 	.word	0xffffffff


	//   ....[25]....
        /*00bc*/ 	.word	0xffffffff


	//   ....[26]....
        /*00c0*/ 	.word	0xffffffff


	//   ....[27]....
        /*00c4*/ 	.word	0xffffffff


	//   ....[28]....
        /*00c8*/ 	.word	0x0500000f


	//   ....[29]....
        /*00cc*/ 	.word	0x0500000f


	//----- nvinfo : EIATTR_COOP_GROUP_INSTR_OFFSETS
	.align		4
.L_492:
        /*00d0*/ 	.byte	0x04, 0x28
        /*00d2*/ 	.short	(.L_494 - .L_493)


	//   ....[0]....
.L_493:
        /*00d4*/ 	.word	0x00000060


	//   ....[1]....
        /*00d8*/ 	.word	0x00000190


	//   ....[2]....
        /*00dc*/ 	.word	0x000001e0


	//   ....[3]....
        /*00e0*/ 	.word	0x000003d0


	//   ....[4]....
        /*00e4*/ 	.word	0x00000530


	//   ....[5]....
        /*00e8*/ 	.word	0x00000650


	//   ....[6]....
        /*00ec*/ 	.word	0x000007b0


	//   ....[7]....
        /*00f0*/ 	.word	0x00001610


	//   ....[8]....
        /*00f4*/ 	.word	0x000020d0


	//   ....[9]....
        /*00f8*/ 	.word	0x000021b0


	//   ....[10]....
        /*00fc*/ 	.word	0x000027e0


	//   ....[11]....
        /*0100*/ 	.word	0x00002880


	//   ....[12]....
        /*0104*/ 	.word	0x00003c80


	//   ....[13]....
        /*0108*/ 	.word	0x00003d40


	//   ....[14]....
        /*010c*/ 	.word	0x00004390


	//   ....[15]....
        /*0110*/ 	.word	0x00004400


	//   ....[16]....
        /*0114*/ 	.word	0x00005cb0


	//   ....[17]....
        /*0118*/ 	.word	0x00005ce0


	//   ....[18]....
        /*011c*/ 	.word	0x000060a0


	//   ....[19]....
        /*0120*/ 	.word	0x00006270


	//   ....[20]....
        /*0124*/ 	.word	0x00007560


	//   ....[21]....
        /*0128*/ 	.word	0x000075a0


	//   ....[22]....
        /*012c*/ 	.word	0x00007670


	//   ....[23]....
        /*0130*/ 	.word	0x00007690


	//   ....[24]....
        /*0134*/ 	.word	0x00008680


	//   ....[25]....
        /*0138*/ 	.word	0x000099c0


	//   ....[26]....
        /*013c*/ 	.word	0x0000c1c0


	//   ....[27]....
        /*0140*/ 	.word	0x0000c370


	//   ....[28]....
        /*0144*/ 	.word	0x0000c8c0


	//   ....[29]....
        /*0148*/ 	.word	0x0000cca0


	//----- nvinfo : EIATTR_REG_RECONFIG
	.align		4
.L_494:
        /*014c*/ 	.byte	0x01, 0x54
	.zero		2


	//----- nvinfo : EIATTR_SYSCALL_OFFSETS
	.align		4
        /*0150*/ 	.byte	0x04, 0x46
        /*0152*/ 	.short	(.L_496 - .L_495)


	//   ....[0]....
.L_495:
        /*0154*/ 	.word	0x000017c0


	//   ....[1]....
        /*0158*/ 	.word	0x0000a160


	//   ....[2]....
        /*015c*/ 	.word	0x0000a2a0


	//   ....[3]....
        /*0160*/ 	.word	0x0000a3a0


	//----- nvinfo : EIATTR_MBARRIER_INSTR_OFFSETS
	.align		4
.L_496:
        /*0164*/ 	.byte	0x04, 0x39
        /*0166*/ 	.short	(.L_498 - .L_497)


	//   ....[0]....
.L_497:
        /*0168*/ 	.word	0x00000280
        /*016c*/ 	.word	0x000000ff
        /*0170*/ 	.word	0x00022800
        /*0174*/ 	.short	0x0100
        /*0176*/ 	.byte	0x06
	.zero		1


	//   ....[1]....
        /*0178*/ 	.word	0x00000290
        /*017c*/ 	.word	0x000000ff
        /*0180*/ 	.word	0x00022820
        /*0184*/ 	.short	0x0100
        /*0186*/ 	.byte	0x06
	.zero		1


	//   ....[2]....
        /*0188*/ 	.word	0x00000380
        /*018c*/ 	.word	0x000000ff
        /*0190*/ 	.word	0x00022830
        /*0194*/ 	.short	0x0100
        /*0196*/ 	.byte	0x08
	.zero		1


	//   ....[3]....
        /*0198*/ 	.word	0x00000390
        /*019c*/ 	.word	0x000000ff
        /*01a0*/ 	.word	0x00022840
        /*01a4*/ 	.short	0x0100
        /*01a6*/ 	.byte	0x08
	.zero		1


	//   ....[4]....
        /*01a8*/ 	.word	0x000003a0
        /*01ac*/ 	.word	0x000000ff
        /*01b0*/ 	.word	0x00022838
        /*01b4*/ 	.short	0x0100
        /*01b6*/ 	.byte	0x08
	.zero		1


	//   ....[5]....
        /*01b8*/ 	.word	0x000003b0
        /*01bc*/ 	.word	0x000000ff
        /*01c0*/ 	.word	0x00022848
        /*01c4*/ 	.short	0x0100
        /*01c6*/ 	.byte	0x08
	.zero		1


	//   ....[6]....
        /*01c8*/ 	.word	0x000004e0
        /*01cc*/ 	.word	0x000000ff
        /*01d0*/ 	.word	0x00022850
        /*01d4*/ 	.short	0x0100
        /*01d6*/ 	.byte	0x08
	.zero		1


	//   ....[7]....
        /*01d8*/ 	.word	0x000004f0
        /*01dc*/ 	.word	0x000000ff
        /*01e0*/ 	.word	0x00022860
        /*01e4*/ 	.short	0x0100
        /*01e6*/ 	.byte	0x08
	.zero		1


	//   ....[8]....
        /*01e8*/ 	.word	0x00000500
        /*01ec*/ 	.word	0x000000ff
        /*01f0*/ 	.word	0x00022858
        /*01f4*/ 	.short	0x0100
        /*01f6*/ 	.byte	0x08
	.zero		1


	//   ....[9]....
        /*01f8*/ 	.word	0x00000510
        /*01fc*/ 	.word	0x000000ff
        /*0200*/ 	.word	0x00022868
        /*0204*/ 	.short	0x0100
        /*0206*/ 	.byte	0x08
	.zero		1


	//   ....[10]....
        /*0208*/ 	.word	0x00000600
        /*020c*/ 	.word	0x000000ff
        /*0210*/ 	.word	0x00022870
        /*0214*/ 	.short	0x0100
        /*0216*/ 	.byte	0x06
	.zero		1


	//   ....[11]....
        /*0218*/ 	.word	0x00000610
        /*021c*/ 	.word	0x000000ff
        /*0220*/ 	.word	0x00022880
        /*0224*/ 	.short	0x0100
        /*0226*/ 	.byte	0x06
	.zero		1


	//   ....[12]....
        /*0228*/ 	.word	0x00000620
        /*022c*/ 	.word	0x000000ff
        /*0230*/ 	.word	0x00022878
        /*0234*/ 	.short	0x0100
        /*0236*/ 	.byte	0x06
	.zero		1


	//   ....[13]....
        /*0238*/ 	.word	0x00000630
        /*023c*/ 	.word	0x000000ff
        /*0240*/ 	.word	0x00022888
        /*0244*/ 	.short	0x0100
        /*0246*/ 	.byte	0x06
	.zero		1


	//   ....[14]....
        /*0248*/ 	.word	0x00000760
        /*024c*/ 	.word	0x000000ff
        /*0250*/ 	.word	0x00022890
        /*0254*/ 	.short	0x0100
        /*0256*/ 	.byte	0x08
	.zero		1


	//   ....[15]....
        /*0258*/ 	.word	0x00000770
        /*025c*/ 	.word	0x000000ff
        /*0260*/ 	.word	0x000228a0
        /*0264*/ 	.short	0x0100
        /*0266*/ 	.byte	0x08
	.zero		1


	//   ....[16]....
        /*0268*/ 	.word	0x00000780
        /*026c*/ 	.word	0x000000ff
        /*0270*/ 	.word	0x00022898
        /*0274*/ 	.short	0x0100
        /*0276*/ 	.byte	0x08
	.zero		1


	//   ....[17]....
        /*0278*/ 	.word	0x00000790
        /*027c*/ 	.word	0x000000ff
        /*0280*/ 	.word	0x000228a8
        /*0284*/ 	.short	0x0100
        /*0286*/ 	.byte	0x08
	.zero		1


	//   ....[18]....
        /*0288*/ 	.word	0x000008c0
        /*028c*/ 	.word	0x000000ff
        /*0290*/ 	.word	0x000228b0
        /*0294*/ 	.short	0x0100
        /*0296*/ 	.byte	0x08
	.zero		1


	//   ....[19]....
        /*0298*/ 	.word	0x000008d0
        /*029c*/ 	.word	0x000000ff
        /*02a0*/ 	.word	0x000228c0
        /*02a4*/ 	.short	0x0100
        /*02a6*/ 	.byte	0x08
	.zero		1


	//   ....[20]....
        /*02a8*/ 	.word	0x000008e0
        /*02ac*/ 	.word	0x000000ff
        /*02b0*/ 	.word	0x000228b8
        /*02b4*/ 	.short	0x0100
        /*02b6*/ 	.byte	0x08
	.zero		1


	//   ....[21]....
        /*02b8*/ 	.word	0x000008f0
        /*02bc*/ 	.word	0x000000ff
        /*02c0*/ 	.word	0x000228c8
        /*02c4*/ 	.short	0x0100
        /*02c6*/ 	.byte	0x08
	.zero		1


	//   ....[22]....
        /*02c8*/ 	.word	0x00001830
        /*02cc*/ 	.word	0x000000ff
        /*02d0*/ 	.word	0x00022800
        /*02d4*/ 	.short	0x010a
        /*02d6*/ 	.byte	0x31
	.zero		1


	//   ....[23]....
        /*02d8*/ 	.word	0x000018e0
        /*02dc*/ 	.word	0x000000ff
        /*02e0*/ 	.word	0x00022830
        /*02e4*/ 	.short	0x010a
        /*02e6*/ 	.byte	0x15
	.zero		1


	//   ....[24]....
        /*02e8*/ 	.word	0x00001920
        /*02ec*/ 	.word	0x000000ff
        /*02f0*/ 	.word	0x00022830
        /*02f4*/ 	.short	0x010a
        /*02f6*/ 	.byte	0x15
	.zero		1


	//   ....[25]....
        /*02f8*/ 	.word	0x00002cb0
        /*02fc*/ 	.word	0x00000000
        /*0300*/ 	.word	0x00000000
        /*0304*/ 	.short	0x0101
        /*0306*/ 	.byte	0x3f
	.zero		1


	//   ....[26]....
        /*0308*/ 	.word	0x000030d0
        /*030c*/ 	.word	0x000000ff
        /*0310*/ 	.word	0x00022850
        /*0314*/ 	.short	0x010a
        /*0316*/ 	.byte	0x15
	.zero		1


	//   ....[27]....
        /*0318*/ 	.word	0x00003110
        /*031c*/ 	.word	0x000000ff
        /*0320*/ 	.word	0x00022850
        /*0324*/ 	.short	0x010a
        /*0326*/ 	.byte	0x15
	.zero		1


	//   ....[28]....
        /*0328*/ 	.word	0x00003470
        /*032c*/ 	.word	0x00000008
        /*0330*/ 	.word	0x00000000
        /*0334*/ 	.short	0x0101
        /*0336*/ 	.byte	0x3f
	.zero		1


	//   ....[29]....
        /*0338*/ 	.word	0x00003590
        /*033c*/ 	.word	0x000000ff
        /*0340*/ 	.word	0x00022830
        /*0344*/ 	.short	0x010a
        /*0346*/ 	.byte	0x1d
	.zero		1


	//   ....[30]....
        /*0348*/ 	.word	0x000035d0
        /*034c*/ 	.word	0x000000ff
        /*0350*/ 	.word	0x00022830
        /*0354*/ 	.short	0x010a
        /*0356*/ 	.byte	0x1d
	.zero		1


	//   ....[31]....
        /*0358*/ 	.word	0x00004aa0
        /*035c*/ 	.word	0x00000003
        /*0360*/ 	.word	0x00000000
        /*0364*/ 	.short	0x0101
        /*0366*/ 	.byte	0x3f
	.zero		1


	//   ....[32]....
        /*0368*/ 	.word	0x00005540
        /*036c*/ 	.word	0x000000ff
        /*0370*/ 	.word	0x00022850
        /*0374*/ 	.short	0x010a
        /*0376*/ 	.byte	0x1d
	.zero		1


	//   ....[33]....
        /*0378*/ 	.word	0x00005580
        /*037c*/ 	.word	0x000000ff
        /*0380*/ 	.word	0x00022850
        /*0384*/ 	.short	0x010a
        /*0386*/ 	.byte	0x1d
	.zero		1


	//   ....[34]....
        /*0388*/ 	.word	0x00005870
        /*038c*/ 	.word	0x000000bb
        /*0390*/ 	.word	0x00000000
        /*0394*/ 	.short	0x0101
        /*0396*/ 	.byte	0x3f
	.zero		1


	//   ....[35]....
        /*0398*/ 	.word	0x00005980
        /*039c*/ 	.word	0x000000ff
        /*03a0*/ 	.word	0x00022830
        /*03a4*/ 	.short	0x010a
        /*03a6*/ 	.byte	0x16
	.zero		1


	//   ....[36]....
        /*03a8*/ 	.word	0x000059c0
        /*03ac*/ 	.word	0x000000ff
        /*03b0*/ 	.word	0x00022830
        /*03b4*/ 	.short	0x010a
        /*03b6*/ 	.byte	0x16
	.zero		1


	//   ....[37]....
        /*03b8*/ 	.word	0x00006620
        /*03bc*/ 	.word	0x0000009a
        /*03c0*/ 	.word	0x00000000
        /*03c4*/ 	.short	0x0101
        /*03c6*/ 	.byte	0x3f
	.zero		1


	//   ....[38]....
        /*03c8*/ 	.word	0x00007220
        /*03cc*/ 	.word	0x000000ff
        /*03d0*/ 	.word	0x00022850
        /*03d4*/ 	.short	0x010a
        /*03d6*/ 	.byte	0x16
	.zero		1


	//   ....[39]....
        /*03d8*/ 	.word	0x00007260
        /*03dc*/ 	.word	0x000000ff
        /*03e0*/ 	.word	0x00022850
        /*03e4*/ 	.short	0x010a
        /*03e6*/ 	.byte	0x16
	.zero		1


	//   ....[40]....
        /*03e8*/ 	.word	0x00007540
        /*03ec*/ 	.word	0x000000b7
        /*03f0*/ 	.word	0x00000000
        /*03f4*/ 	.short	0x0101
        /*03f6*/ 	.byte	0x3f
	.zero		1


	//   ....[41]....
        /*03f8*/ 	.word	0x00008f30
        /*03fc*/ 	.word	0x000000ff
        /*0400*/ 	.word	0x00000000
        /*0404*/ 	.short	0x0101
        /*0406*/ 	.byte	0x05
	.zero		1


	//   ....[42]....
        /*0408*/ 	.word	0x0000a760
        /*040c*/ 	.word	0x00000008
        /*0410*/ 	.word	0x00022840
        /*0414*/ 	.short	0x010a
        /*0416*/ 	.byte	0x3f
	.zero		1


	//   ....[43]....
        /*0418*/ 	.word	0x0000aa40
        /*041c*/ 	.word	0x000000ff
        /*0420*/ 	.word	0x00022820
        /*0424*/ 	.short	0x010a
        /*0426*/ 	.byte	0x25
	.zero		1


	//   ....[44]....
        /*0428*/ 	.word	0x0000aae0
        /*042c*/ 	.word	0x00000008
        /*0430*/ 	.word	0x00022860
        /*0434*/ 	.short	0x010a
        /*0436*/ 	.byte	0x3f
	.zero		1


	//   ....[45]....
        /*0438*/ 	.word	0x0000b000
        /*043c*/ 	.word	0x00000002
        /*0440*/ 	.word	0x00022840
        /*0444*/ 	.short	0x010a
        /*0446*/ 	.byte	0x3f
	.zero		1


	//   ....[46]....
        /*0448*/ 	.word	0x0000b170
        /*044c*/ 	.word	0x00000002
        /*0450*/ 	.word	0x00022860
        /*0454*/ 	.short	0x010a
        /*0456*/ 	.byte	0x3f
	.zero		1


	//   ....[47]....
        /*0458*/ 	.word	0x0000b640
        /*045c*/ 	.word	0x00000003
        /*0460*/ 	.word	0x00022840
        /*0464*/ 	.short	0x010a
        /*0466*/ 	.byte	0x3f
	.zero		1


	//   ....[48]....
        /*0468*/ 	.word	0x0000b7b0
        /*046c*/ 	.word	0x00000003
        /*0470*/ 	.word	0x00022860
        /*0474*/ 	.short	0x010a
        /*0476*/ 	.byte	0x3f
	.zero		1


	//   ....[49]....
        /*0478*/ 	.word	0x0000bc20
        /*047c*/ 	.word	0x00000002
        /*0480*/ 	.word	0x00022840
        /*0484*/ 	.short	0x010a
        /*0486*/ 	.byte	0x3f
	.zero		1


	//   ....[50]....
        /*0488*/ 	.word	0x0000bd90
        /*048c*/ 	.word	0x00000002
        /*0490*/ 	.word	0x00022860
        /*0494*/ 	.short	0x010a
        /*0496*/ 	.byte	0x3f
	.zero		1


	//   ....[51]....
        /*0498*/ 	.word	0x0000c320
        /*049c*/ 	.word	0x00000007
        /*04a0*/ 	.word	0x00022820
        /*04a4*/ 	.short	0x010a
        /*04a6*/ 	.byte	0x3f
	.zero		1


	//   ....[52]....
        /*04a8*/ 	.word	0x0000c470
        /*04ac*/ 	.word	0x00000005
        /*04b0*/ 	.word	0x00000000
        /*04b4*/ 	.short	0x010a
        /*04b6*/ 	.byte	0x3f
	.zero		1


	//   ....[53]....
        /*04b8*/ 	.word	0x0000c4e0
        /*04bc*/ 	.word	0x00000003
        /*04c0*/ 	.word	0x00000000
        /*04c4*/ 	.short	0x010a
        /*04c6*/ 	.byte	0x3f
	.zero		1


	//   ....[54]....
        /*04c8*/ 	.word	0x0000c540
        /*04cc*/ 	.word	0x00000005
        /*04d0*/ 	.word	0x00000000
        /*04d4*/ 	.short	0x010a
        /*04d6*/ 	.byte	0x3f
	.zero		1


	//   ....[55]....
        /*04d8*/ 	.word	0x0000c570
        /*04dc*/ 	.word	0x00000003
        /*04e0*/ 	.word	0x00000000
        /*04e4*/ 	.short	0x010a
        /*04e6*/ 	.byte	0x3f
	.zero		1


	//   ....[56]....
        /*04e8*/ 	.word	0x0000c5e0
        /*04ec*/ 	.word	0x00000003
        /*04f0*/ 	.word	0x00022800
        /*04f4*/ 	.short	0x010a
        /*04f6*/ 	.byte	0x3f
	.zero		1


	//   ....[57]....
        /*04f8*/ 	.word	0x0000c640
        /*04fc*/ 	.word	0x00000000
        /*0500*/ 	.word	0x00022830
        /*0504*/ 	.short	0x010a
        /*0506*/ 	.byte	0x3f
	.zero		1


	//   ....[58]....
        /*0508*/ 	.word	0x0000c690
        /*050c*/ 	.word	0x00000008
        /*0510*/ 	.word	0x00022850
        /*0514*/ 	.short	0x010a
        /*0516*/ 	.byte	0x3f
	.zero		1


	//   ....[59]....
        /*0518*/ 	.word	0x0000c6f0
        /*051c*/ 	.word	0x00000005
        /*0520*/ 	.word	0x00022830
        /*0524*/ 	.short	0x010a
        /*0526*/ 	.byte	0x3f
	.zero		1


	//   ....[60]....
        /*0528*/ 	.word	0x0000c740
        /*052c*/ 	.word	0x000000bb
        /*0530*/ 	.word	0x00022850
        /*0534*/ 	.short	0x010a
        /*0536*/ 	.byte	0x3f
	.zero		1


	//   ....[61]....
        /*0538*/ 	.word	0x0000c7a0
        /*053c*/ 	.word	0x00000005
        /*0540*/ 	.word	0x00022830
        /*0544*/ 	.short	0x010a
        /*0546*/ 	.byte	0x3f
	.zero		1


	//   ....[62]....
        /*0548*/ 	.word	0x0000c7f0
        /*054c*/ 	.word	0x000000b7
        /*0550*/ 	.word	0x00022850
        /*0554*/ 	.short	0x010a
        /*0556*/ 	.byte	0x3f
	.zero		1


	//   ....[63]....
        /*0558*/ 	.word	0x0000c970
        /*055c*/ 	.word	0x00000008
        /*0560*/ 	.word	0x00022840
        /*0564*/ 	.short	0x010a
        /*0566*/ 	.byte	0x3f
	.zero		1


	//   ....[64]....
        /*0568*/ 	.word	0x0000c9d0
        /*056c*/ 	.word	0x00000008
        /*0570*/ 	.word	0x00022820
        /*0574*/ 	.short	0x010a
        /*0576*/ 	.byte	0x3f
	.zero		1


	//   ....[65]....
        /*0578*/ 	.word	0x0000ca20
        /*057c*/ 	.word	0x00000008
        /*0580*/ 	.word	0x00022860
        /*0584*/ 	.short	0x010a
        /*0586*/ 	.byte	0x3f
	.zero		1


	//   ....[66]....
        /*0588*/ 	.word	0x0000ca70
        /*058c*/ 	.word	0x00000002
        /*0590*/ 	.word	0x00022840
        /*0594*/ 	.short	0x010a
        /*0596*/ 	.byte	0x3f
	.zero		1


	//   ....[67]....
        /*0598*/ 	.word	0x0000cac0
        /*059c*/ 	.word	0x00000002
        /*05a0*/ 	.word	0x00022860
        /*05a4*/ 	.short	0x010a
        /*05a6*/ 	.byte	0x3f
	.zero		1


	//   ....[68]....
        /*05a8*/ 	.word	0x0000cb10
        /*05ac*/ 	.word	0x00000003
        /*05b0*/ 	.word	0x00022840
        /*05b4*/ 	.short	0x010a
        /*05b6*/ 	.byte	0x3f
	.zero		1


	//   ....[69]....
        /*05b8*/ 	.word	0x0000cb60
        /*05bc*/ 	.word	0x00000003
        /*05c0*/ 	.word	0x00022860
        /*05c4*/ 	.short	0x010a
        /*05c6*/ 	.byte	0x3f
	.zero		1


	//   ....[70]....
        /*05c8*/ 	.word	0x0000cbb0
        /*05cc*/ 	.word	0x00000002
        /*05d0*/ 	.word	0x00022840
        /*05d4*/ 	.short	0x010a
        /*05d6*/ 	.byte	0x3f
	.zero		1


	//   ....[71]....
        /*05d8*/ 	.word	0x0000cc00
        /*05dc*/ 	.word	0x00000002
        /*05e0*/ 	.word	0x00022860
        /*05e4*/ 	.short	0x010a
        /*05e6*/ 	.byte	0x3f
	.zero		1


	//   ....[72]....
        /*05e8*/ 	.word	0x0000cce0
        /*05ec*/ 	.word	0x00000007
        /*05f0*/ 	.word	0x00022820
        /*05f4*/ 	.short	0x010a
        /*05f6*/ 	.byte	0x3f
	.zero		1


	//   ....[73]....
        /*05f8*/ 	.word	0x0000cd30
        /*05fc*/ 	.word	0x00000005
        /*0600*/ 	.word	0x00000000
        /*0604*/ 	.short	0x010a
        /*0606*/ 	.byte	0x3f
	.zero		1


	//   ....[74]....
        /*0608*/ 	.word	0x0000cd80
        /*060c*/ 	.word	0x00000003
        /*0610*/ 	.word	0x00000000
        /*0614*/ 	.short	0x010a
        /*0616*/ 	.byte	0x3f
	.zero		1


	//   ....[75]....
        /*0618*/ 	.word	0x0000cdd0
        /*061c*/ 	.word	0x00000005
        /*0620*/ 	.word	0x00000000
        /*0624*/ 	.short	0x010a
        /*0626*/ 	.byte	0x3f
	.zero		1


	//----- nvinfo : EIATTR_NUM_MBARRIERS
	.align		4
.L_498:
        /*0628*/ 	.byte	0x03, 0x38
        /*062a*/ 	.short	0x0016


	//----- nvinfo : EIATTR_EXIT_INSTR_OFFSETS
	.align		4
        /*062c*/ 	.byte	0x04, 0x1c
        /*062e*/ 	.short	(.L_500 - .L_499)


	//   ....[0]....
.L_499:
        /*0630*/ 	.word	0x00000a30


	//   ....[1]....
        /*0634*/ 	.word	0x00009980


	//   ....[2]....
        /*0638*/ 	.word	0x000099e0


	//   ....[3]....
        /*063c*/ 	.word	0x0000c390


	//   ....[4]....
        /*0640*/ 	.word	0x0000c5c0


	//----- nvinfo : EIATTR_MAX_THREADS
	.align		4
.L_500:
        /*0644*/ 	.byte	0x04, 0x05
        /*0646*/ 	.short	(.L_502 - .L_501)
.L_501:
        /*0648*/ 	.word	0x00000180
        /*064c*/ 	.word	0x00000001
        /*0650*/ 	.word	0x00000001


	//----- nvinfo : EIATTR_CRS_STACK_SIZE
	.align		4
.L_502:
        /*0654*/ 	.byte	0x04, 0x1e
        /*0656*/ 	.short	(.L_504 - .L_503)
.L_503:
        /*0658*/ 	.word	0x00000000


	//----- nvinfo : EIATTR_CBANK_PARAM_SIZE
	.align		4
.L_504:
        /*065c*/ 	.byte	0x03, 0x19
        /*065e*/ 	.short	0x0bf0


	//----- nvinfo : EIATTR_PARAM_CBANK
	.align		4
        /*0660*/ 	.byte	0x04, 0x0a
        /*0662*/ 	.short	(.L_506 - .L_505)
	.align		4
.L_505:
        /*0664*/ 	.word	index@(.nv.constant0._ZN7cutlass13device_kernelIN5flash11enable_sm90INS1_16FlashAttnFwdSm90INS1_25CollectiveMainloopFwdSm90ILi2EN4cute5tupleIJNS5_1CILi1EEES8_S8_EEENS6_IJNS7_ILi128EEENS7_ILi96EEENS7_ILi64EEEEEELi256ENS_6half_tEfNS_4arch4Sm90ELb1ELb0ELb0ELb0ELb0ELb0ELb0ELb1ELb0ELb0ELb0ELb0EEENS1_21CollectiveEpilogueFwdINS6_IJSA_NS7_ILi256EEESB_EEES9_SE_SG_Li256ELb0ELb0ELb0ELb0EEENS1_30DynamicPersistentTileSchedulerILi256ELi32ELb0ELb0ELb1EEEEEEEEEvNT_6ParamsE)
        /*0668*/ 	.short	0x0210
        /*066a*/ 	.short	0x0bf0


	//----- nvinfo : EIATTR_SW_WAR
	.align		4
.L_506:
        /*066c*/ 	.byte	0x04, 0x36
        /*066e*/ 	.short	(.L_508 - .L_507)
.L_507:
        /*0670*/ 	.word	0x00000008
.L_508:


//--------------------- .nv.info._ZN7cutlass13device_kernelIN5flash11enable_sm90INS1_16FlashAttnFwdSm90INS1_25CollectiveMainloopFwdSm90ILi2EN4cute5tupleIJNS5_1CILi1EEES8_S8_EEENS6_IJNS7_ILi128EEENS7_ILi96EEENS7_ILi64EEEEEELi256ENS_6half_tEfNS_4arch4Sm90ELb1ELb0ELb0ELb0ELb0ELb0ELb1ELb1ELb0ELb0ELb0ELb0EEENS1_21CollectiveEpilogueFwdINS6_IJSA_NS7_ILi256EEESB_EEES9_SE_SG_Li256ELb0ELb0ELb0ELb0EEENS1_30DynamicPersistentTileSchedulerILi256ELi32ELb0ELb0ELb1EEEEEEEEEvNT_6ParamsE --------------------------
	.section	.nv.info._ZN7cutlass13device_kernelIN5flash11enable_sm90INS1_16FlashAttnFwdSm90INS1_25CollectiveMainloopFwdSm90ILi2EN4cute5tupleIJNS5_1CILi1EEES8_S8_EEENS6_IJNS7_ILi128EEENS7_ILi96EEENS7_ILi64EEEEEELi256ENS_6half_tEfNS_4arch4Sm90ELb1ELb0ELb0ELb0ELb0ELb0ELb1ELb1ELb0ELb0ELb0ELb0EEENS1_21CollectiveEpilogueFwdINS6_IJSA_NS7_ILi256EEESB_EEES9_SE_SG_Li256ELb0ELb0ELb0ELb0EEENS1_30DynamicPersistentTileSchedulerILi256ELi32ELb0ELb0ELb1EEEEEEEEEvNT_6ParamsE,"",@"SHT_CUDA_INFO"
	.sectionflags	@""
	.align	4


	//----- nvinfo : EIATTR_CUDA_API_VERSION
	.align		4
        /*0000*/ 	.byte	0x04, 0x37
        /*0002*/ 	.short	(.L_510 - .L_509)
.L_509:
        /*0004*/ 	.word	0x00000082


	//----- nvinfo : EIATTR_KPARAM_INFO
	.align		4
.L_510:
        /*0008*/ 	.byte	0x04, 0x17
        /*000a*/ 	.short	(.L_512 - .L_511)
.L_511:
        /*000c*/ 	.word	0x00000000
        /*0010*/ 	.short	0x0000
        /*0012*/ 	.short	0x0070
        /*0014*/ 	.byte	0x00, 0xf0, 0x01, 0x32


	//----- nvinfo : EIATTR_SPARSE_MMA_MASK
	.align		4
.L_512:
        /*0018*/ 	.byte	0x03, 0x50
        /*001a*/ 	.short	0x0000


	//----- nvinfo : EIATTR_MAXREG_COUNT
	.align		4
        /*001c*/ 	.byte	0x03, 0x1b
        /*001e*/ 	.short	0x00a8


	//----- nvinfo : EIATTR_NUM_BARRIERS
	.align		4
        /*0020*/ 	.byte	0x02, 0x4c
        /*0022*/ 	.byte	0x10
	.zero		1


	//----- nvinfo : EIATTR_EXTERNS
	.align		4
        /*0024*/ 	.byte	0x04, 0x0f
        /*0026*/ 	.short	(.L_514 - .L_513)


	//   ....[0]....
	.align		4
.L_513:
        /*0028*/ 	.word	index@(__assertfail)


	//----- nvinfo : EIATTR_ANNOTATIONS
	.align		4
.L_514:
        /*002c*/ 	.byte	0x04, 0x55
        /*002e*/ 	.short	(.L_516 - .L_515)


	//   ....[0]....
.L_515:
        /*0030*/ 	.word	0x00000001
        /*0034*/ 	.byte	0xa0, 0x09, 0x00, 0x00, 0x01, 0x00, 0x00, 0x00, 0xb0, 0x0a, 0x00, 0x00, 0x01, 0x00, 0x00, 0x00
        /*0044*/ 	.byte	0xb0, 0xb1, 0x00, 0x00, 0x01, 0x00, 0x00, 0x00, 0x60, 0xb2, 0x00, 0x00, 0x01, 0x00, 0x00, 0x00
        /*0054*/ 	.byte	0x70, 0xb2, 0x00, 0x00, 0x01, 0x00, 0x00, 0x00, 0x80, 0xb2, 0x00, 0x00, 0x01, 0x00, 0x00, 0x00
        /*0064*/ 	.byte	0xa0, 0xc0, 0x00, 0x00, 0x01, 0x00, 0x00, 0x00, 0x00, 0xc1, 0x00, 0x00, 0x01, 0x00, 0x00, 0x00
        /*0074*/ 	.byte	0xa0, 0xda, 0x00, 0x00, 0x01, 0x00, 0x00, 0x00, 0xd0, 0xdb, 0x00, 0x00, 0x01, 0x00, 0x00, 0x00
        /*0084*/ 	.byte	0xa0, 0xdc, 0x00, 0x00, 0x01, 0x00, 0x00, 0x00, 0x40, 0xdd, 0x00, 0x00, 0x01, 0x00, 0x00, 0x00
        /*0094*/ 	.byte	0x80, 0xde, 0x00, 0x00


	//----- nvinfo : EIATTR_MERCURY_ISA_VERSION
	.align		4
.L_516:
        /*0098*/ 	.byte	0x03, 0x5f
        /*009a*/ 	.short	0x0101


	//----- nvinfo : EIATTR_INT_WARP_WIDE_INSTR_OFFSETS
	.align		4
        /*009c*/ 	.byte	0x04, 0x31
        /*009e*/ 	.short	(.L_518 - .L_517)


	//   ....[0]....
.L_517:
        /*00a0*/ 	.word	0x000001b0


	//   ....[1]....
        /*00a4*/ 	.word	0x000001e0


	//   ....[2]....
        /*00a8*/ 	.word	0x00000250


	//   ....[3]....
        /*00ac*/ 	.word	0x00000290


	//   ....[4]....
        /*00b0*/ 	.word	0x0000b700


	//   ....[5]....
        /*00b4*/ 	.word	0x0000b790


	//   ....[6]....
        /*00b8*/ 	.word	0x0000bc80


	//   ....[7]....
        /*00bc*/ 	.word	0x0000db20


	//   ....[8]....
        /*00c0*/ 	.word	0x0000dbb0


	//----- nvinfo : EIATTR_COOP_GROUP_MASK_REGIDS
	.align		4
.L_518:
        /*00c4*/ 	.byte	0x04, 0x29
        /*00c6*/ 	.short	(.L_520 - .L_519)


	//   ....[0]....
.L_519:
        /*00c8*/ 	.word	0xffffffff


	//   ....[1]....
        /*00cc*/ 	.word	0xffffffff


	//   ....[2]....
        /*00d0*/ 	.word	0xffffffff


	//   ....[3]....
        /*00d4*/ 	.word	0xffffffff


	//   ....[4]....
        /*00d8*/ 	.word	0xffffffff


	//   ....[5]....
        /*00dc*/ 	.word	0xffffffff


	//   ....[6]....
        /*00e0*/ 	.word	0xffffffff


	//   ....[7]....
        /*00e4*/ 	.word	0xffffffff


	//   ....[8]....
        /*00e8*/ 	.word	0xffffffff


	//   ....[9]....
        /*00ec*/ 	.word	0xffffffff


	//   ....[10]....
        /*00f0*/ 	.word	0xffffffff


	//   ....[11]....
        /*00f4*/ 	.word	0xffffffff


	//   ....[12]....
        /*00f8*/ 	.word	0xffffffff


	//   ....[13]....
        /*00fc*/ 	.word	0xffffffff


	//   ....[14]....
        /*0100*/ 	.word	0xffffffff


	//   ....[15]....
        /*0104*/ 	.word	0xffffffff


	//   ....[16]....
        /*0108*/ 	.word	0xffffffff


	//   ....[17]....
        /*010c*/ 	.word	0xffffffff


	//   ....[18]....
        /*0110*/ 	.word	0xffffffff


	//   ....[19]....
        /*0114*/ 	.word	0xffffffff


	//   ....[20]....
        /*0118*/ 	.word	0xffffffff


	//   ....[21]....
        /*011c*/ 	.word	0xffffffff


	//   ....[22]....
        /*0120*/ 	.word	0xffffffff


	//   ....[23]....
        /*0124*/ 	.word	0xffffffff


	//   ....[24]....
        /*0128*/ 	.word	0xffffffff


	//   ....[25]....
        /*012c*/ 	.word	0xffffffff


	//   ....[26]....
        /*0130*/ 	.word	0xffffffff


	//   ....[27]....
        /*0134*/ 	.word	0xffffffff


	//   ....[28]....
        /*0138*/ 	.word	0x0500000f


	//   ....[29]....
        /*013c*/ 	.word	0x0500000f


	//----- nvinfo : EIATTR_COOP_GROUP_INSTR_OFFSETS
	.align		4
.L_520:
        /*0140*/ 	.byte	0x04, 0x28
        /*0142*/ 	.short	(.L_522 - .L_521)


	//   ....[0]....
.L_521:
        /*0144*/ 	.word	0x00000060


	//   ....[1]....
        /*0148*/ 	.word	0x000001c0


	//   ....[2]....
        /*014c*/ 	.word	0x00000270


	//   ....[3]....
        /*0150*/ 	.word	0x00000410


	//   ....[4]....
        /*0154*/ 	.word	0x00000570


	//   ....[5]....
        /*0158*/ 	.word	0x00000690


	//   ....[6]....
        /*015c*/ 	.word	0x000007f0


	//   ....[7]....
        /*0160*/ 	.word	0x000016f0


	//   ....[8]....
        /*0164*/ 	.word	0x000030d0


	//   ....[9]....
        /*0168*/ 	.word	0x000030f0


	//   ....[10]....
        /*016c*/ 	.word	0x00003110


	//   ....[11]....
        /*0170*/ 	.word	0x00003150


	//   ....[12]....
        /*0174*/ 	.word	0x000052b0


	//   ....[13]....
        /*0178*/ 	.word	0x000052c0


	//   ....[14]....
        /*017c*/ 	.word	0x000052f0


	//   ....[15]....
        /*0180*/ 	.word	0x00005300


	//   ....[16]....
        /*0184*/ 	.word	0x00007620


	//   ....[17]....
        /*0188*/ 	.word	0x00007690


	//   ....[18]....
        /*018c*/ 	.word	0x000076b0


	//   ....[19]....
        /*0190*/ 	.word	0x000076d0


	//   ....[20]....
        /*0194*/ 	.word	0x00008ca0


	//   ....[21]....
        /*0198*/ 	.word	0x00008d20


	//   ....[22]....
        /*019c*/ 	.word	0x00008d70


	//   ....[23]....
        /*01a0*/ 	.word	0x00008da0


	//   ....[24]....
        /*01a4*/ 	.word	0x0000a470


	//   ....[25]....
        /*01a8*/ 	.word	0x0000b170


	//   ....[26]....
        /*01ac*/ 	.word	0x0000dc40


	//   ....[27]....
        /*01b0*/ 	.word	0x0000de20


	//   ....[28]....
        /*01b4*/ 	.word	0x0000e400


	//   ....[29]....
        /*01b8*/ 	.word	0x0000e7d0


	//----- nvinfo : EIATTR_REG_RECONFIG
	.align		4
.L_522:
        /*01bc*/ 	.byte	0x01, 0x54
	.zero		2


	//----- nvinfo : EIATTR_SYSCALL_OFFSETS
	.align		4
        /*01c0*/ 	.byte	0x04, 0x46
        /*01c2*/ 	.short	(.L_524 - .L_523)


	//   ....[0]....
.L_523:
        /*01c4*/ 	.word	0x000018f0


	//   ....[1]....
        /*01c8*/ 	.word	0x0000b910


	//   ....[2]....
        /*01cc*/ 	.word	0x0000ba40


	//   ....[3]....
        /*01d0*/ 	.word	0x0000bb40


	//----- nvinfo : EIATTR_MBARRIER_INSTR_OFFSETS
	.align		4
.L_524:
        /*01d4*/ 	.byte	0x04, 0x39
        /*01d6*/ 	.short	(.L_526 - .L_525)


	//   ....[0]....
.L_525:
        /*01d8*/ 	.word	0x000002b0
        /*01dc*/ 	.word	0x000000ff
        /*01e0*/ 	.word	0x00032400
        /*01e4*/ 	.short	0x0100
        /*01e6*/ 	.byte	0x06
	.zero		1


	//   ....[1]....
        /*01e8*/ 	.word	0x000002c0
        /*01ec*/ 	.word	0x000000ff
        /*01f0*/ 	.word	0x00032410
        /*01f4*/ 	.short	0x0100
        /*01f6*/ 	.byte	0x06
	.zero		1


	//   ....[2]....
        /*01f8*/ 	.word	0x000002d0
        /*01fc*/ 	.word	0x000000ff
        /*0200*/ 	.word	0x00032420
        /*0204*/ 	.short	0x0100
        /*0206*/ 	.byte	0x06
	.zero		1


	//   ....[3]....
        /*0208*/ 	.word	0x000003c0
        /*020c*/ 	.word	0x000000ff
        /*0210*/ 	.word	0x00032430
        /*0214*/ 	.short	0x0100
        /*0216*/ 	.byte	0x08
	.zero		1


	//   ....[4]....
        /*0218*/ 	.word	0x000003d0
        /*021c*/ 	.word	0x000000ff
        /*0220*/ 	.word	0x00032440
        /*0224*/ 	.short	0x0100
        /*0226*/ 	.byte	0x08
	.zero		1


	//   ....[5]....
        /*0228*/ 	.word	0x000003e0
        /*022c*/ 	.word	0x000000ff
        /*0230*/ 	.word	0x00032438
        /*0234*/ 	.short	0x0100
        /*0236*/ 	.byte	0x08
	.zero		1


	//   ....[6]....
        /*0238*/ 	.word	0x000003f0
        /*023c*/ 	.word	0x000000ff
        /*0240*/ 	.word	0x00032448
        /*0244*/ 	.short	0x0100
        /*0246*/ 	.byte	0x08
	.zero		1


	//   ....[7]....
        /*0248*/ 	.word	0x00000520
        /*024c*/ 	.word	0x000000ff
        /*0250*/ 	.word	0x00032450
        /*0254*/ 	.short	0x0100
        /*0256*/ 	.byte	0x08
	.zero		1


	//   ....[8]....
        /*0258*/ 	.word	0x00000530
        /*025c*/ 	.word	0x000000ff
        /*0260*/ 	.word	0x00032460
        /*0264*/ 	.short	0x0100
        /*0266*/ 	.byte	0x08
	.zero		1


	//   ....[9]....
        /*0268*/ 	.word	0x00000540
        /*026c*/ 	.word	0x000000ff
        /*0270*/ 	.word	0x00032458
        /*0274*/ 	.short	0x0100
        /*0276*/ 	.byte	0x08
	.zero		1


	//   ....[10]....
        /*0278*/ 	.word	0x00000550
        /*027c*/ 	.word	0x000000ff
        /*0280*/ 	.word	0x00032468
        /*0284*/ 	.short	0x0100
        /*0286*/ 	.byte	0x08
	.zero		1


	//   ....[11]....
        /*0288*/ 	.word	0x00000640
        /*028c*/ 	.word	0x000000ff
        /*0290*/ 	.word	0x00032470
        /*0294*/ 	.short	0x0100
        /*0296*/ 	.byte	0x06
	.zero		1


	//   ....[12]....
        /*0298*/ 	.word	0x00000650
        /*029c*/ 	.word	0x000000ff
        /*02a0*/ 	.word	0x00032480
        /*02a4*/ 	.short	0x0100
        /*02a6*/ 	.byte	0x06
	.zero		1


	//   ....[13]....
        /*02a8*/ 	.word	0x00000660
        /*02ac*/ 	.word	0x000000ff
        /*02b0*/ 	.word	0x00032478
        /*02b4*/ 	.short	0x0100
        /*02b6*/ 	.byte	0x06
	.zero		1


	//   ....[14]....
        /*02b8*/ 	.word	0x00000670
        /*02bc*/ 	.word	0x000000ff
        /*02c0*/ 	.word	0x00032488
        /*02c4*/ 	.short	0x0100
        /*02c6*/ 	.byte	0x06
	.zero		1


	//   ....[15]....
        /*02c8*/ 	.word	0x000007a0
        /*02cc*/ 	.word	0x000000ff
        /*02d0*/ 	.word	0x00032490
        /*02d4*/ 	.short	0x0100
        /*02d6*/ 	.byte	0x08
	.zero		1


	//   ....[16]....
        /*02d8*/ 	.word	0x000007b0
        /*02dc*/ 	.word	0x000000ff
        /*02e0*/ 	.word	0x000324a0
        /*02e4*/ 	.short	0x0100
        /*02e6*/ 	.byte	0x08
	.zero		1


	//   ....[17]....
        /*02e8*/ 	.word	0x000007c0
        /*02ec*/ 	.word	0x000000ff
        /*02f0*/ 	.word	0x00032498
        /*02f4*/ 	.short	0x0100
        /*02f6*/ 	.byte	0x08
	.zero		1


	//   ....[18]....
        /*02f8*/ 	.word	0x000007d0
        /*02fc*/ 	.word	0x000000ff
        /*0300*/ 	.word	0x000324a8
        /*0304*/ 	.short	0x0100
        /*0306*/ 	.byte	0x08
	.zero		1


	//   ....[19]....
        /*0308*/ 	.word	0x00000900
        /*030c*/ 	.word	0x000000ff
        /*0310*/ 	.word	0x000324b0
        /*0314*/ 	.short	0x0100
        /*0316*/ 	.byte	0x08
	.zero		1


	//   ....[20]....
        /*0318*/ 	.word	0x00000910
        /*031c*/ 	.word	0x000000ff
        /*0320*/ 	.word	0x000324c0
        /*0324*/ 	.short	0x0100
        /*0326*/ 	.byte	0x08
	.zero		1


	//   ....[21]....
        /*0328*/ 	.word	0x00000920
        /*032c*/ 	.word	0x000000ff
        /*0330*/ 	.word	0x000324b8
        /*0334*/ 	.short	0x0100
        /*0336*/ 	.byte	0x08
	.zero		1


	//   ....[22]....
        /*0338*/ 	.word	0x00000930
        /*033c*/ 	.word	0x000000ff
        /*0340*/ 	.word	0x000324c8
        /*0344*/ 	.short	0x0100
        /*0346*/ 	.byte	0x08
	.zero		1


	//   ....[23]....
        /*0348*/ 	.word	0x00001950
        /*034c*/ 	.word	0x000000ff
        /*0350*/ 	.word	0x00032400
        /*0354*/ 	.short	0x010a
        /*0356*/ 	.byte	0x27
	.zero		1


	//   ....[24]....
        /*0358*/ 	.word	0x00001a10
        /*035c*/ 	.word	0x000000ff
        /*0360*/ 	.word	0x00032430
        /*0364*/ 	.short	0x010a
        /*0366*/ 	.byte	0x07
	.zero		1


	//   ....[25]....
        /*0368*/ 	.word	0x00001a50
        /*036c*/ 	.word	0x000000ff
        /*0370*/ 	.word	0x00032430
        /*0374*/ 	.short	0x010a
        /*0376*/ 	.byte	0x07
	.zero		1


	//   ....[26]....
        /*0378*/ 	.word	0x00001d40
        /*037c*/ 	.word	0x000000ff
        /*0380*/ 	.word	0x00032410
        /*0384*/ 	.short	0x010a
        /*0386*/ 	.byte	0x27
	.zero		1


	//   ....[27]....
        /*0388*/ 	.word	0x00001d80
        /*038c*/ 	.word	0x000000ff
        /*0390*/ 	.word	0x00032450
        /*0394*/ 	.short	0x010a
        /*0396*/ 	.byte	0x07
	.zero		1


	//   ....[28]....
        /*0398*/ 	.word	0x00001dc0
        /*039c*/ 	.word	0x000000ff
        /*03a0*/ 	.word	0x00032450
        /*03a4*/ 	.short	0x010a
        /*03a6*/ 	.byte	0x07
	.zero		1


	//   ....[29]....
        /*03a8*/ 	.word	0x00003370
        /*03ac*/ 	.word	0x00000018
        /*03b0*/ 	.word	0x00000000
        /*03b4*/ 	.short	0x0101
        /*03b6*/ 	.byte	0x3f
	.zero		1


	//   ....[30]....
        /*03b8*/ 	.word	0x00003ed0
        /*03bc*/ 	.word	0x000000bf
        /*03c0*/ 	.word	0x00000000
        /*03c4*/ 	.short	0x0101
        /*03c6*/ 	.byte	0x3f
	.zero		1


	//   ....[31]....
        /*03c8*/ 	.word	0x00003fe0
        /*03cc*/ 	.word	0x000000ff
        /*03d0*/ 	.word	0x00032430
        /*03d4*/ 	.short	0x010a
        /*03d6*/ 	.byte	0x04
	.zero		1


	//   ....[32]....
        /*03d8*/ 	.word	0x00004020
        /*03dc*/ 	.word	0x000000ff
        /*03e0*/ 	.word	0x00032430
        /*03e4*/ 	.short	0x010a
        /*03e6*/ 	.byte	0x04
	.zero		1


	//   ....[33]....
        /*03e8*/ 	.word	0x00004230
        /*03ec*/ 	.word	0x000000ff
        /*03f0*/ 	.word	0x00032450
        /*03f4*/ 	.short	0x010a
        /*03f6*/ 	.byte	0x04
	.zero		1


	//   ....[34]....
        /*03f8*/ 	.word	0x00004270
        /*03fc*/ 	.word	0x000000ff
        /*0400*/ 	.word	0x00032450
        /*0404*/ 	.short	0x010a
        /*0406*/ 	.byte	0x04
	.zero		1


	//   ....[35]....
        /*0408*/ 	.word	0x000054d0
        /*040c*/ 	.word	0x00000098
        /*0410*/ 	.word	0x00000000
        /*0414*/ 	.short	0x0101
        /*0416*/ 	.byte	0x3f
	.zero		1


	//   ....[36]....
        /*0418*/ 	.word	0x00006950
        /*041c*/ 	.word	0x000000d3
        /*0420*/ 	.word	0x00000000
        /*0424*/ 	.short	0x0101
        /*0426*/ 	.byte	0x3f
	.zero		1


	//   ....[37]....
        /*0428*/ 	.word	0x00006a50
        /*042c*/ 	.word	0x000000ff
        /*0430*/ 	.word	0x00032430
        /*0434*/ 	.short	0x010a
        /*0436*/ 	.byte	0x04
	.zero		1


	//   ....[38]....
        /*0438*/ 	.word	0x00006a90
        /*043c*/ 	.word	0x000000ff
        /*0440*/ 	.word	0x00032430
        /*0444*/ 	.short	0x010a
        /*0446*/ 	.byte	0x04
	.zero		1


	//   ....[39]....
        /*0448*/ 	.word	0x00006ca0
        /*044c*/ 	.word	0x000000ff
        /*0450*/ 	.word	0x00032450
        /*0454*/ 	.short	0x010a
        /*0456*/ 	.byte	0x04
	.zero		1


	//   ....[40]....
        /*0458*/ 	.word	0x00006ce0
        /*045c*/ 	.word	0x000000ff
        /*0460*/ 	.word	0x00032450
        /*0464*/ 	.short	0x010a
        /*0466*/ 	.byte	0x04
	.zero		1


	//   ....[41]....
        /*0468*/ 	.word	0x00007980
        /*046c*/ 	.word	0x00000098
        /*0470*/ 	.word	0x00000000
        /*0474*/ 	.short	0x0101
        /*0476*/ 	.byte	0x3f
	.zero		1


	//   ....[42]....
        /*0478*/ 	.word	0x00008c80
        /*047c*/ 	.word	0x000000d7
        /*0480*/ 	.word	0x00000000
        /*0484*/ 	.short	0x0101
        /*0486*/ 	.byte	0x3f
	.zero		1


	//   ....[43]....
        /*0488*/ 	.word	0x0000a6c0
        /*048c*/ 	.word	0x000000ff
        /*0490*/ 	.word	0x00000000
        /*0494*/ 	.short	0x0101
        /*0496*/ 	.byte	0x05
	.zero		1


	//   ....[44]....
        /*0498*/ 	.word	0x0000bed0
        /*049c*/ 	.word	0x0000000a
        /*04a0*/ 	.word	0x00032440
        /*04a4*/ 	.short	0x010a
        /*04a6*/ 	.byte	0x3f
	.zero		1


	//   ....[45]....
        /*04a8*/ 	.word	0x0000c430
        /*04ac*/ 	.word	0x00000012
        /*04b0*/ 	.word	0x00032420
        /*04b4*/ 	.short	0x010a
        /*04b6*/ 	.byte	0x3f
	.zero		1


	//   ....[46]....
        /*04b8*/ 	.word	0x0000c4b0
        /*04bc*/ 	.word	0x0000000a
        /*04c0*/ 	.word	0x00032460
        /*04c4*/ 	.short	0x010a
        /*04c6*/ 	.byte	0x3f
	.zero		1


	//   ....[47]....
        /*04c8*/ 	.word	0x0000c9d0
        /*04cc*/ 	.word	0x00000002
        /*04d0*/ 	.word	0x00032440
        /*04d4*/ 	.short	0x010a
        /*04d6*/ 	.byte	0x3f
	.zero		1


	//   ....[48]....
        /*04d8*/ 	.word	0x0000cb60
        /*04dc*/ 	.word	0x00000002
        /*04e0*/ 	.word	0x00032460
        /*04e4*/ 	.short	0x010a
        /*04e6*/ 	.byte	0x3f
	.zero		1


	//   ....[49]....
        /*04e8*/ 	.word	0x0000d030
        /*04ec*/ 	.word	0x00000003
        /*04f0*/ 	.word	0x00032440
        /*04f4*/ 	.short	0x010a
        /*04f6*/ 	.byte	0x3f
	.zero		1


	//   ....[50]....
        /*04f8*/ 	.word	0x0000d1c0
        /*04fc*/ 	.word	0x00000003
        /*0500*/ 	.word	0x00032460
        /*0504*/ 	.short	0x010a
        /*0506*/ 	.byte	0x3f
	.zero		1


	//   ....[51]....
        /*0508*/ 	.word	0x0000d640
        /*050c*/ 	.word	0x00000002
        /*0510*/ 	.word	0x00032440
        /*0514*/ 	.short	0x010a
        /*0516*/ 	.byte	0x3f
	.zero		1


	//   ....[52]....
        /*0518*/ 	.word	0x0000d7d0
        /*051c*/ 	.word	0x00000002
        /*0520*/ 	.word	0x00032460
        /*0524*/ 	.short	0x010a
        /*0526*/ 	.byte	0x3f
	.zero		1


	//   ....[53]....
        /*0528*/ 	.word	0x0000ddd0
        /*052c*/ 	.word	0x00000007
        /*0530*/ 	.word	0x00032420
        /*0534*/ 	.short	0x010a
        /*0536*/ 	.byte	0x3f
	.zero		1


	//   ....[54]....
        /*0538*/ 	.word	0x0000df20
        /*053c*/ 	.word	0x00000005
        /*0540*/ 	.word	0x00000000
        /*0544*/ 	.short	0x010a
        /*0546*/ 	.byte	0x3f
	.zero		1


	//   ....[55]....
        /*0548*/ 	.word	0x0000df90
        /*054c*/ 	.word	0x00000003
        /*0550*/ 	.word	0x00000000
        /*0554*/ 	.short	0x010a
        /*0556*/ 	.byte	0x3f
	.zero		1


	//   ....[56]....
        /*0558*/ 	.word	0x0000dff0
        /*055c*/ 	.word	0x00000005
        /*0560*/ 	.word	0x00000000
        /*0564*/ 	.short	0x010a
        /*0566*/ 	.byte	0x3f
	.zero		1


	//   ....[57]....
        /*0568*/ 	.word	0x0000e020
        /*056c*/ 	.word	0x00000003
        /*0570*/ 	.word	0x00000000
        /*0574*/ 	.short	0x010a
        /*0576*/ 	.byte	0x3f
	.zero		1


	//   ....[58]....
        /*0578*/ 	.word	0x0000e090
        /*057c*/ 	.word	0x00000003
        /*0580*/ 	.word	0x00032400
        /*0584*/ 	.short	0x010a
        /*0586*/ 	.byte	0x3f
	.zero		1


	//   ....[59]....
        /*0588*/ 	.word	0x0000e0f0
        /*058c*/ 	.word	0x00000003
        /*0590*/ 	.word	0x00032430
        /*0594*/ 	.short	0x010a
        /*0596*/ 	.byte	0x3f
	.zero		1


	//   ....[60]....
        /*0598*/ 	.word	0x0000e150
        /*059c*/ 	.word	0x00000003
        /*05a0*/ 	.word	0x00032410
        /*05a4*/ 	.short	0x010a
        /*05a6*/ 	.byte	0x3f
	.zero		1


	//   ....[61]....
        /*05a8*/ 	.word	0x0000e1b0
        /*05ac*/ 	.word	0x00000003
        /*05b0*/ 	.word	0x00032450
        /*05b4*/ 	.short	0x010a
        /*05b6*/ 	.byte	0x3f
	.zero		1


	//   ....[62]....
        /*05b8*/ 	.word	0x0000e210
        /*05bc*/ 	.word	0x00000098
        /*05c0*/ 	.word	0x00032430
        /*05c4*/ 	.short	0x010a
        /*05c6*/ 	.byte	0x3f
	.zero		1


	//   ....[63]....
        /*05c8*/ 	.word	0x0000e270
        /*05cc*/ 	.word	0x000000cc
        /*05d0*/ 	.word	0x00032450
        /*05d4*/ 	.short	0x010a
        /*05d6*/ 	.byte	0x3f
	.zero		1


	//   ....[64]....
        /*05d8*/ 	.word	0x0000e2d0
        /*05dc*/ 	.word	0x00000098
        /*05e0*/ 	.word	0x00032430
        /*05e4*/ 	.short	0x010a
        /*05e6*/ 	.byte	0x3f
	.zero		1


	//   ....[65]....
        /*05e8*/ 	.word	0x0000e330
        /*05ec*/ 	.word	0x000000cc
        /*05f0*/ 	.word	0x00032450
        /*05f4*/ 	.short	0x010a
        /*05f6*/ 	.byte	0x3f
	.zero		1


	//   ....[66]....
        /*05f8*/ 	.word	0x0000e4b0
        /*05fc*/ 	.word	0x0000000a
        /*0600*/ 	.word	0x00032440
        /*0604*/ 	.short	0x010a
        /*0606*/ 	.byte	0x3f
	.zero		1


	//   ....[67]....
        /*0608*/ 	.word	0x0000e500
        /*060c*/ 	.word	0x00000012
        /*0610*/ 	.word	0x00032420
        /*0614*/ 	.short	0x010a
        /*0616*/ 	.byte	0x3f
	.zero		1


	//   ....[68]....
        /*0618*/ 	.word	0x0000e550
        /*061c*/ 	.word	0x0000000a
        /*0620*/ 	.word	0x00032460
        /*0624*/ 	.short	0x010a
        /*0626*/ 	.byte	0x3f
	.zero		1


	//   ....[69]....
        /*0628*/ 	.word	0x0000e5a0
        /*062c*/ 	.word	0x00000002
        /*0630*/ 	.word	0x00032440
        /*0634*/ 	.short	0x010a
        /*0636*/ 	.byte	0x3f
	.zero		1


	//   ....[70]....
        /*0638*/ 	.word	0x0000e5f0
        /*063c*/ 	.word	0x00000002
        /*0640*/ 	.word	0x00032460
        /*0644*/ 	.short	0x010a
        /*0646*/ 	.byte	0x3f
	.zero		1


	//   ....[71]....
        /*0648*/ 	.word	0x0000e640
        /*064c*/ 	.word	0x00000003
        /*0650*/ 	.word	0x00032440
        /*0654*/ 	.short	0x010a
        /*0656*/ 	.byte	0x3f
	.zero		1


	//   ....[72]....
        /*0658*/ 	.word	0x0000e690
        /*065c*/ 	.word	0x00000003
        /*0660*/ 	.word	0x00032460
        /*0664*/ 	.short	0x010a
        /*0666*/ 	.byte	0x3f
	.zero		1


	//   ....[73]....
        /*0668*/ 	.word	0x0000e6e0
        /*066c*/ 	.word	0x00000002
        /*0670*/ 	.word	0x00032440
        /*0674*/ 	.short	0x010a
        /*0676*/ 	.byte	0x3f
	.zero		1


	//   ....[74]....
        /*0678*/ 	.word	0x0000e730
        /*067c*/ 	.word	0x00000002
        /*0680*/ 	.word	0x00032460
        /*0684*/ 	.short	0x010a
        /*0686*/ 	.byte	0x3f
	.zero		1


	//   ....[75]....
        /*0688*/ 	.word	0x0000e810
        /*068c*/ 	.word	0x00000007
        /*0690*/ 	.word	0x00032420
        /*0694*/ 	.short	0x010a
        /*0696*/ 	.byte	0x3f
	.zero		1


	//   ....[76]....
        /*0698*/ 	.word	0x0000e860
        /*069c*/ 	.word	0x00000005
        /*06a0*/ 	.word	0x00000000
        /*06a4*/ 	.short	0x010a
        /*06a6*/ 	.byte	0x3f
	.zero		1


	//   ....[77]....
        /*06a8*/ 	.word	0x0000e8b0
        /*06ac*/ 	.word	0x00000003
        /*06b0*/ 	.word	0x00000000
        /*06b4*/ 	.short	0x010a
        /*06b6*/ 	.byte	0x3f
	.zero		1


	//   ....[78]....
        /*06b8*/ 	.word	0x0000e900
        /*06bc*/ 	.word	0x00000005
        /*06c0*/ 	.word	0x00000000
        /*06c4*/ 	.short	0x010a
        /*06c6*/ 	.byte	0x3f
	.zero		1


	//----- nvinfo : EIATTR_NUM_MBARRIERS
	.align		4
.L_526:
        /*06c8*/ 	.byte	0x03, 0x38
        /*06ca*/ 	.short	0x0017


	//----- nvinfo : EIATTR_EXIT_INSTR_OFFSETS
	.align		4
        /*06cc*/ 	.byte	0x04, 0x1c
        /*06ce*/ 	.short	(.L_528 - .L_527)


	//   ....[0]....
.L_527:
        /*06d0*/ 	.word	0x00000aa0


	//   ....[1]....
        /*06d4*/ 	.word	0x0000b130


	//   ....[2]....
        /*06d8*/ 	.word	0x0000b190


	//   ....[3]....
        /*06dc*/ 	.word	0x0000de40


	//   ....[4]....
        /*06e0*/ 	.word	0x0000e070


	//----- nvinfo : EIATTR_MAX_THREADS
	.align		4
.L_528:
        /*06e4*/ 	.byte	0x04, 0x05
        /*06e6*/ 	.short	(.L_530 - .L_529)
.L_529:
        /*06e8*/ 	.word	0x00000180
        /*06ec*/ 	.word	0x00000001
        /*06f0*/ 	.word	0x00000001


	//----- nvinfo : EIATTR_CRS_STACK_SIZE
	.align		4
.L_530:
        /*06f4*/ 	.byte	0x04, 0x1e
        /*06f6*/ 	.short	(.L_532 - .L_531)
.L_531:
        /*06f8*/ 	.word	0x00000000


	//----- nvinfo : EIATTR_CBANK_PARAM_SIZE
	.align		4
.L_532:
        /*06fc*/ 	.byte	0x03, 0x19
        /*06fe*/ 	.short	0x0cf0


	//----- nvinfo : EIATTR_PARAM_CBANK
	.align		4
        /*0700*/ 	.byte	0x04, 0x0a
        /*0702*/ 	.short	(.L_534 - .L_533)
	.align		4
.L_533:
        /*0704*/ 	.word	index@(.nv.constant0._ZN7cutlass13device_kernelIN5flash11enable_sm90INS1_16FlashAttnFwdSm90INS1_25CollectiveMainloopFwdSm90ILi2EN4cute5tupleIJNS5_1CILi1EEES8_S8_EEENS6_IJNS7_ILi128EEENS7_ILi96EEENS7_ILi64EEEEEELi256ENS_6half_tEfNS_4arch4Sm90ELb1ELb0ELb0ELb0ELb0ELb0ELb1ELb1ELb0ELb0ELb0ELb0EEENS1_21CollectiveEpilogueFwdINS6_IJSA_NS7_ILi256EEESB_EEES9_SE_SG_Li256ELb0ELb0ELb0ELb0EEENS1_30DynamicPersistentTileSchedulerILi256ELi32ELb0ELb0ELb1EEEEEEEEEvNT_6ParamsE)
        /*0708*/ 	.short	0x0210
        /*070a*/ 	.short	0x0cf0


	//----- nvinfo : EIATTR_SW_WAR
	.align		4
.L_534:
        /*070c*/ 	.byte	0x04, 0x36
        /*070e*/ 	.short	(.L_536 - .L_535)
.L_535:
        /*0710*/ 	.word	0x00000008
.L_536:


//--------------------- .nv.info._ZN7cutlass13device_kernelIN5flash11enable_sm90INS1_16FlashAttnFwdSm90INS1_25CollectiveMainloopFwdSm90ILi2EN4cute5tupleIJNS5_1CILi1EEES8_S8_EEENS6_IJNS7_ILi128EEENS7_ILi96EEENS7_ILi64EEEEEELi256ENS_6half_tEfNS_4arch4Sm90ELb1ELb0ELb0ELb1ELb0ELb0ELb0ELb1ELb0ELb0ELb0ELb0EEENS1_21CollectiveEpilogueFwdINS6_IJSA_NS7_ILi256EEESB_EEES9_SE_SG_Li256ELb1ELb0ELb0ELb0EEENS1_36VarlenDynamicPersistentTileSchedulerILi128ELi96ELi256ELi32ELb0ELb0ELb1ELb1ELb1ELb1EEEEEEEEEvNT_6ParamsE --------------------------
	.section	.nv.info._ZN7cutlass13device_kernelIN5flash11enable_sm90INS1_16FlashAttnFwdSm90INS1_25CollectiveMainloopFwdSm90ILi2EN4cute5tupleIJNS5_1CILi1EEES8_S8_EEENS6_IJNS7_ILi128EEENS7_ILi96EEENS7_ILi64EEEEEELi256ENS_6half_tEfNS_4arch4Sm90ELb1ELb0ELb0ELb1ELb0ELb0ELb0ELb1ELb0ELb0ELb0ELb0EEENS1_21CollectiveEpilogueFwdINS6_IJSA_NS7_ILi256EEESB_EEES9_SE_SG_Li256ELb1ELb0ELb0ELb0EEENS1_36VarlenDynamicPersistentTileSchedulerILi128ELi96ELi256ELi32ELb0ELb0ELb1ELb1ELb1ELb1EEEEEEEEEvNT_6ParamsE,"",@"SHT_CUDA_INFO"
	.sectionflags	@""
	.align	4


	//----- nvinfo : EIATTR_CUDA_API_VERSION
	.align		4
        /*0000*/ 	.byte	0x04, 0x37
        /*0002*/ 	.short	(.L_538 - .L_537)
.L_537:
        /*0004*/ 	.word	0x00000082


	//----- nvinfo : EIATTR_KPARAM_INFO
	.align		4
.L_538:
        /*0008*/ 	.byte	0x04, 0x17
        /*000a*/ 	.short	(.L_540 - .L_539)
.L_539:
        /*000c*/ 	.word	0x00000000
        /*0010*/ 	.short	0x0000
        /*0012*/ 	.short	0x0070
        /*0014*/ 	.byte	0x00, 0xf0, 0x01, 0x28


	//----- nvinfo : EIATTR_SPARSE_MMA_MASK
	.align		4
.L_540:
        /*0018*/ 	.byte	0x03, 0x50
        /*001a*/ 	.short	0x0000


	//----- nvinfo : EIATTR_MAXREG_COUNT
	.align		4
        /*001c*/ 	.byte	0x03, 0x1b
        /*001e*/ 	.short	0x00a8


	//----- nvinfo : EIATTR_NUM_BARRIERS
	.align		4
        /*0020*/ 	.byte	0x02, 0x4c
        /*0022*/ 	.byte	0x10
	.zero		1


	//----- nvinfo : EIATTR_EXTERNS
	.align		4
        /*0024*/ 	.byte	0x04, 0x0f
        /*0026*/ 	.short	(.L_542 - .L_541)


	//   ....[0]....
	.align		4
.L_541:
        /*0028*/ 	.word	index@(__assertfail)


	//----- nvinfo : EIATTR_ANNOTATIONS
	.align		4
.L_542:
        /*002c*/ 	.byte	0x04, 0x55
        /*002e*/ 	.short	(.L_544 - .L_543)


	//   ....[0]....
.L_543:
        /* <DEDUP_REMOVED lines=28> */


	//----- nvinfo : EIATTR_MERCURY_ISA_VERSION
	.align		4
.L_544:
        /*01e0*/ 	.byte	0x03, 0x5f
        /*01e2*/ 	.short	0x0101


	//----- nvinfo : EIATTR_UNUSED_LOAD_BYTE_OFFSET
	.align		4
        /*01e4*/ 	.byte	0x04, 0x44
        /*01e6*/ 	.short	(.L_546 - .L_545)


	//   ....[0]....
.L_545:
        /*01e8*/ 	.word	0x00000a50
        /*01ec*/ 	.word	0x0000fff0


	//   ....[1]....
        /*01f0*/ 	.word	0x000081e0
        /*01f4*/ 	.word	0x0000fff0


	//----- nvinfo : EIATTR_INT_WARP_WIDE_INSTR_OFFSETS
	.align		4
.L_546:
        /*01f8*/ 	.byte	0x04, 0x31
        /*01fa*/ 	.short	(.L_548 - .L_547)


	//   ....[0]....
.L_547:
        /*01fc*/ 	.word	0x00000160


	//   ....[1]....
        /*0200*/ 	.word	0x000001a0


	//   ....[2]....
        /*0204*/ 	.word	0x00000210


	//   ....[3]....
        /*0208*/ 	.word	0x0000bf00


	//   ....[4]....
        /*020c*/ 	.word	0x0000bf90


	//   ....[5]....
        /*0210*/ 	.word	0x0000c420


	//   ....[6]....
        /*0214*/ 	.word	0x0000c450


	//   ....[7]....
        /*0218*/ 	.word	0x0000e7f0


	//   ....[8]....
        /*021c*/ 	.word	0x0000e880


	//----- nvinfo : EIATTR_COOP_GROUP_MASK_REGIDS
	.align		4
.L_548:
        /*0220*/ 	.byte	0x04, 0x29
        /*0222*/ 	.short	(.L_550 - .L_549)


	//   ....[0]....
.L_549:
        /*0224*/ 	.word	0xffffffff


	//   ....[1]....
        /*0228*/ 	.word	0xffffffff


	//   ....[2]....
        /*022c*/ 	.word	0xffffffff


	//   ....[3]....
        /*0230*/ 	.word	0xffffffff


	//   ....[4]....
        /*0234*/ 	.word	0xffffffff


	//   ....[5]....
        /*0238*/ 	.word	0xffffffff


	//   ....[6]....
        /*023c*/ 	.word	0xffffffff


	//   ....[7]....
        /*0240*/ 	.word	0xffffffff


	//   ....[8]....
        /*0244*/ 	.word	0xffffffff


	//   ....[9]....
        /*0248*/ 	.word	0xffffffff


	//   ....[10]....
        /*024c*/ 	.word	0xffffffff


	//   ....[11]....
        /*0250*/ 	.word	0xffffffff


	//   ....[12]....
        /*0254*/ 	.word	0xffffffff


	//   ....[13]....
        /*0258*/ 	.word	0xffffffff


	//   ....[14]....
        /*025c*/ 	.word	0xffffffff


	//   ....[15]....
        /*0260*/ 	.word	0xffffffff


	//   ....[16]....
        /*0264*/ 	.word	0xffffffff


	//   ....[17]....
        /*0268*/ 	.word	0xffffffff


	//   ....[18]....
        /*026c*/ 	.word	0xffffffff


	//   ....[19]....
        /*0270*/ 	.word	0xffffffff


	//   ....[20]....
        /*0274*/ 	.word	0xffffffff


	//   ....[21]....
        /*0278*/ 	.word	0xffffffff


	//   ....[22]....
        /*027c*/ 	.word	0xffffffff


	//   ....[23]....
        /*0280*/ 	.word	0xffffffff


	//   ....[24]....
        /*0284*/ 	.word	0xffffffff


	//   ....[25]....
        /*0288*/ 	.word	0xffffffff


	//   ....[26]....
        /*028c*/ 	.word	0xffffffff


	//   ....[27]....
        /*0290*/ 	.word	0xffffffff


	//   ....[28]....
        /*0294*/ 	.word	0xffffffff


	//   ....[29]....
        /*0298*/ 	.word	0xffffffff


	//   ....[30]....
        /*029c*/ 	.word	0xffffffff


	//   ....[31]....
        /*02a0*/ 	.word	0xffffffff


	//   ....[32]....
        /*02a4*/ 	.word	0xffffffff


	//   ....[33]....
        /*02a8*/ 	.word	0xffffffff


	//   ....[34]....
        /*02ac*/ 	.word	0xffffffff


	//   ....[35]....
        /*02b0*/ 	.word	0xffffffff


	//   ....[36]....
        /*02b4*/ 	.word	0xffffffff


	//   ....[37]....
        /*02b8*/ 	.word	0xffffffff


	//   ....[38]....
        /*02bc*/ 	.word	0xffffffff


	//   ....[39]....
        /*02c0*/ 	.word	0xffffffff


	//   ....[40]....
        /*02c4*/ 	.word	0xffffffff


	//   ....[41]....
        /*02c8*/ 	.word	0xffffffff


	//   ....[42]....
        /*02cc*/ 	.word	0xffffffff


	//   ....[43]....
        /*02d0*/ 	.word	0xffffffff


	//   ....[44]....
        /*02d4*/ 	.word	0xffffffff


	//   ....[45]....
        /*02d8*/ 	.word	0xffffffff


	//   ....[46]....
        /*02dc*/ 	.word	0xffffffff


	//   ....[47]....
        /*02e0*/ 	.word	0xffffffff


	//   ....[48]....
        /*02e4*/ 	.word	0xffffffff


	//   ....[49]....
        /*02e8*/ 	.word	0xffffffff


	//   ....[50]....
        /*02ec*/ 	.word	0xffffffff


	//   ....[51]....
        /*02f0*/ 	.word	0xffffffff


	//   ....[52]....
        /*02f4*/ 	.word	0xffffffff


	//   ....[53]....
        /*02f8*/ 	.word	0xffffffff


	//   ....[54]....
        /*02fc*/ 	.word	0xffffffff


	//   ....[55]....
        /*0300*/ 	.word	0xffffffff


	//   ....[56]....
        /*0304*/ 	.word	0xffffffff


	//   ....[57]....
        /*0308*/ 	.word	0xffffffff


	//   ....[58]....
        /*030c*/ 	.word	0x0500000f


	//   ....[59]....
        /*0310*/ 	.word	0x0500000f


	//   ....[60]....
        /*0314*/ 	.word	0x0500000f


	//   ....[61]....
        /*0318*/ 	.word	0x0500000f


	//   ....[62]....
        /*031c*/ 	.word	0x0500000f


	//   ....[63]....
        /*0320*/ 	.word	0x0500000f


	//   ....[64]....
        /*0324*/ 	.word	0x0500000f


	//   ....[65]....
        /*0328*/ 	.word	0x0500000f


	//   ....[66]....
        /*032c*/ 	.word	0x0500000f


	//   ....[67]....
        /*0330*/ 	.word	0x0500000f


	//   ....[68]....
        /*0334*/ 	.word	0x0500000f


	//   ....[69]....
        /*0338*/ 	.word	0x0500000f


	//   ....[70]....
        /*033c*/ 	.word	0x0500000f


	//   ....[71]....
        /*0340*/ 	.word	0x0500000f


	//   ....[72]....
        /*0344*/ 	.word	0x0500000f


	//   ....[73]....
        /*0348*/ 	.word	0x0500000f


	//   ....[74]....
        /*034c*/ 	.word	0x0500000f


	//   ....[75]....
        /*0350*/ 	.word	0x0500000f


	//   ....[76]....
        /*0354*/ 	.word	0x0500000f


	//----- nvinfo : EIATTR_COOP_GROUP_INSTR_OFFSETS
	.align		4
.L_550:
        /*0358*/ 	.byte	0x04, 0x28
        /*035a*/ 	.short	(.L_552 - .L_551)


	//   ....[0]....
.L_551:
        /*035c*/ 	.word	0x00000070


	//   ....[1]....
        /*0360*/ 	.word	0x00000170


	//   ....[2]....
        /*0364*/ 	.word	0x000001c0


	//   ....[3]....
        /*0368*/ 	.word	0x000003f0


	//   ....[4]....
        /*036c*/ 	.word	0x00000550


	//   ....[5]....
        /*0370*/ 	.word	0x00000670


	//   ....[6]....
        /*0374*/ 	.word	0x000007d0


	//   ....[7]....
        /*0378*/ 	.word	0x00001760


	//   ....[8]....
        /*037c*/ 	.word	0x000022a0


	//   ....[9]....
        /*0380*/ 	.word	0x00002380


	//   ....[10]....
        /*0384*/ 	.word	0x00002990


	//   ....[11]....
        /*0388*/ 	.word	0x00002a10


	//   ....[12]....
        /*038c*/ 	.word	0x00003e50


	//   ....[13]....
        /*0390*/ 	.word	0x00003f50


	//   ....[14]....
        /*0394*/ 	.word	0x00004500


	//   ....[15]....
        /*0398*/ 	.word	0x000045a0


	//   ....[16]....
        /*039c*/ 	.word	0x00005eb0


	//   ....[17]....
        /*03a0*/ 	.word	0x00005ee0


	//   ....[18]....
        /*03a4*/ 	.word	0x000062a0


	//   ....[19]....
        /*03a8*/ 	.word	0x00006470


	//   ....[20]....
        /*03ac*/ 	.word	0x00007760


	//   ....[21]....
        /*03b0*/ 	.word	0x000077a0


	//   ....[22]....
        /*03b4*/ 	.word	0x00007860


	//   ....[23]....
        /*03b8*/ 	.word	0x00007870


	//   ....[24]....
        /*03bc*/ 	.word	0x0000ad30


	//   ....[25]....
        /*03c0*/ 	.word	0x0000aeb0


	//   ....[26]....
        /*03c4*/ 	.word	0x0000aee0


	//   ....[27]....
        /*03c8*/ 	.word	0x0000af20


	//   ....[28]....
        /*03cc*/ 	.word	0x0000af90


	//   ....[29]....
        /*03d0*/ 	.word	0x0000aff0


	//   ....[30]....
        /*03d4*/ 	.word	0x0000b030


	//   ....[31]....
        /*03d8*/ 	.word	0x0000b1d0


	//   ....[32]....
        /*03dc*/ 	.word	0x0000b230


	//   ....[33]....
        /*03e0*/ 	.word	0x0000b270


	//   ....[34]....
        /*03e4*/ 	.word	0x0000b2b0


	//   ....[35]....
        /*03e8*/ 	.word	0x0000b2e0


	//   ....[36]....
        /*03ec*/ 	.word	0x0000b310


	//   ....[37]....
        /*03f0*/ 	.word	0x0000b3a0


	//   ....[38]....
        /*03f4*/ 	.word	0x0000b400


	//   ....[39]....
        /*03f8*/ 	.word	0x0000b490


	//   ....[40]....
        /*03fc*/ 	.word	0x0000e910


	//   ....[41]....
        /*0400*/ 	.word	0x0000e920


	//   ....[42]....
        /*0404*/ 	.word	0x0000ea30


	//   ....[43]....
        /*0408*/ 	.word	0x0000ea90


	//   ....[44]....
        /*040c*/ 	.word	0x0000ead0


	//   ....[45]....
        /*0410*/ 	.word	0x0000eb10


	//   ....[46]....
        /*0414*/ 	.word	0x0000eb40


	//   ....[47]....
        /*0418*/ 	.word	0x0000eb70


	//   ....[48]....
        /*041c*/ 	.word	0x0000ed00


	//   ....[49]....
        /*0420*/ 	.word	0x0000ed60


	//   ....[50]....
        /*0424*/ 	.word	0x0000eda0


	//   ....[51]....
        /*0428*/ 	.word	0x0000ede0


	//   ....[52]....
        /*042c*/ 	.word	0x0000ee10


	//   ....[53]....
        /*0430*/ 	.word	0x0000ee40


	//   ....[54]....
        /*0434*/ 	.word	0x0000ef00


	//   ....[55]....
        /*0438*/ 	.word	0x0000ef20


	//   ....[56]....
        /*043c*/ 	.word	0x0000ef90


	//   ....[57]....
        /*0440*/ 	.word	0x0000f620


	//   ....[58]....
        /*0444*/ 	.word	0x0000fbb0


	//   ....[59]....
        /*0448*/ 	.word	0x0000ffd0


	//   ....[60]....
        /*044c*/ 	.word	0x00010060


	//   ....[61]....
        /*0450*/ 	.word	0x00010100


	//   ....[62]....
        /*0454*/ 	.word	0x000101b0


	//   ....[63]....
        /*0458*/ 	.word	0x00010230


	//   ....[64]....
        /*045c*/ 	.word	0x000102b0


	//   ....[65]....
        /*0460*/ 	.word	0x00010330


	//   ....[66]....
        /*0464*/ 	.word	0x000103b0


	//   ....[67]....
        /*0468*/ 	.word	0x00010440


	//   ....[68]....
        /*046c*/ 	.word	0x000104f0


	//   ....[69]....
        /*0470*/ 	.word	0x00010570


	//   ....[70]....
        /*0474*/ 	.word	0x000105f0


	//   ....[71]....
        /*0478*/ 	.word	0x00010670


	//   ....[72]....
        /*047c*/ 	.word	0x000106f0


	//   ....[73]....
        /*0480*/ 	.word	0x00010760


	//   ....[74]....
        /*0484*/ 	.word	0x00010800


	//   ....[75]....
        /*0488*/ 	.word	0x00010890


	//   ....[76]....
        /*048c*/ 	.word	0x000109c0


	//----- nvinfo : EIATTR_REG_RECONFIG
	.align		4
.L_552:
        /*0490*/ 	.byte	0x01, 0x54
	.zero		2


	//----- nvinfo : EIATTR_SYSCALL_OFFSETS
	.align		4
        /*0494*/ 	.byte	0x04, 0x46
        /*0496*/ 	.short	(.L_554 - .L_553)


	//   ....[0]....
.L_553:
        /*0498*/ 	.word	0x00001940


	//   ....[1]....
        /*049c*/ 	.word	0x0000c120


	//   ....[2]....
        /*04a0*/ 	.word	0x0000c260


	//   ....[3]....
        /*04a4*/ 	.word	0x0000c360


	//----- nvinfo : EIATTR_MBARRIER_INSTR_OFFSETS
	.align		4
.L_554:
        /*04a8*/ 	.byte	0x04, 0x39
        /*04aa*/ 	.short	(.L_556 - .L_555)


	//   ....[0]....
.L_555:
        /*04ac*/ 	.word	0x000002a0
        /*04b0*/ 	.word	0x000000ff
        /*04b4*/ 	.word	0x00022800
        /*04b8*/ 	.short	0x0100
        /*04ba*/ 	.byte	0x08
	.zero		1


	//   ....[1]....
        /*04bc*/ 	.word	0x000002b0
        /*04c0*/ 	.word	0x000000ff
        /*04c4*/ 	.word	0x00022820
        /*04c8*/ 	.short	0x0100
        /*04ca*/ 	.byte	0x08
	.zero		1


	//   ....[2]....
        /*04cc*/ 	.word	0x000003a0
        /*04d0*/ 	.word	0x000000ff
        /*04d4*/ 	.word	0x00022830
        /*04d8*/ 	.short	0x0100
        /*04da*/ 	.byte	0x08
	.zero		1


	//   ....[3]....
        /*04dc*/ 	.word	0x000003b0
        /*04e0*/ 	.word	0x000000ff
        /*04e4*/ 	.word	0x00022840
        /*04e8*/ 	.short	0x0100
        /*04ea*/ 	.byte	0x08
	.zero		1


	//   ....[4]....
        /*04ec*/ 	.word	0x000003c0
        /*04f0*/ 	.word	0x000000ff
        /*04f4*/ 	.word	0x00022838
        /*04f8*/ 	.short	0x0100
        /*04fa*/ 	.byte	0x08
	.zero		1


	//   ....[5]....
        /*04fc*/ 	.word	0x000003d0
        /*0500*/ 	.word	0x000000ff
        /*0504*/ 	.word	0x00022848
        /*0508*/ 	.short	0x0100
        /*050a*/ 	.byte	0x08
	.zero		1


	//   ....[6]....
        /*050c*/ 	.word	0x00000500
        /*0510*/ 	.word	0x000000ff
        /*0514*/ 	.word	0x00022850
        /*0518*/ 	.short	0x0100
        /*051a*/ 	.byte	0x08
	.zero		1


	//   ....[7]....
        /*051c*/ 	.word	0x00000510
        /*0520*/ 	.word	0x000000ff
        /*0524*/ 	.word	0x00022860
        /*0528*/ 	.short	0x0100
        /*052a*/ 	.byte	0x08
	.zero		1


	//   ....[8]....
        /*052c*/ 	.word	0x00000520
        /*0530*/ 	.word	0x000000ff
        /*0534*/ 	.word	0x00022858
        /*0538*/ 	.short	0x0100
        /*053a*/ 	.byte	0x08
	.zero		1


	//   ....[9]....
        /*053c*/ 	.word	0x00000530
        /*0540*/ 	.word	0x000000ff
        /*0544*/ 	.word	0x00022868
        /*0548*/ 	.short	0x0100
        /*054a*/ 	.byte	0x08
	.zero		1


	//   ....[10]....
        /*054c*/ 	.word	0x00000620
        /*0550*/ 	.word	0x000000ff
        /*0554*/ 	.word	0x00022870
        /*0558*/ 	.short	0x0100
        /*055a*/ 	.byte	0x06
	.zero		1


	//   ....[11]....
        /*055c*/ 	.word	0x00000630
        /*0560*/ 	.word	0x000000ff
        /*0564*/ 	.word	0x00022880
        /*0568*/ 	.short	0x0100
        /*056a*/ 	.byte	0x06
	.zero		1


	//   ....[12]....
        /*056c*/ 	.word	0x00000640
        /*0570*/ 	.word	0x000000ff
        /*0574*/ 	.word	0x00022878
        /*0578*/ 	.short	0x0100
        /*057a*/ 	.byte	0x06
	.zero		1


	//   ....[13]....
        /*057c*/ 	.word	0x00000650
        /*0580*/ 	.word	0x000000ff
        /*0584*/ 	.word	0x00022888
        /*0588*/ 	.short	0x0100
        /*058a*/ 	.byte	0x06
	.zero		1


	//   ....[14]....
        /*058c*/ 	.word	0x00000780
        /*0590*/ 	.word	0x000000ff
        /*0594*/ 	.word	0x00022890
        /*0598*/ 	.short	0x0100
        /*059a*/ 	.byte	0x08
	.zero		1


	//   ....[15]....
        /*059c*/ 	.word	0x00000790
        /*05a0*/ 	.word	0x000000ff
        /*05a4*/ 	.word	0x000228a0
        /*05a8*/ 	.short	0x0100
        /*05aa*/ 	.byte	0x08
	.zero		1


	//   ....[16]....
        /*05ac*/ 	.word	0x000007a0
        /*05b0*/ 	.word	0x000000ff
        /*05b4*/ 	.word	0x00022898
        /*05b8*/ 	.short	0x0100
        /*05ba*/ 	.byte	0x08
	.zero		1


	//   ....[17]....
        /*05bc*/ 	.word	0x000007b0
        /*05c0*/ 	.word	0x000000ff
        /*05c4*/ 	.word	0x000228a8
        /*05c8*/ 	.short	0x0100
        /*05ca*/ 	.byte	0x08
	.zero		1


	//   ....[18]....
        /*05cc*/ 	.word	0x000008e0
        /*05d0*/ 	.word	0x000000ff
        /*05d4*/ 	.word	0x000228b0
        /*05d8*/ 	.short	0x0100
        /*05da*/ 	.byte	0x08
	.zero		1


	//   ....[19]....
        /*05dc*/ 	.word	0x000008f0
        /*05e0*/ 	.word	0x000000ff
        /*05e4*/ 	.word	0x000228c0
        /*05e8*/ 	.short	0x0100
        /*05ea*/ 	.byte	0x08
	.zero		1


	//   ....[20]....
        /*05ec*/ 	.word	0x00000900
        /*05f0*/ 	.word	0x000000ff
        /*05f4*/ 	.word	0x000228b8
        /*05f8*/ 	.short	0x0100
        /*05fa*/ 	.byte	0x08
	.zero		1


	//   ....[21]....
        /*05fc*/ 	.word	0x00000910
        /*0600*/ 	.word	0x000000ff
        /*0604*/ 	.word	0x000228c8
        /*0608*/ 	.short	0x0100
        /*060a*/ 	.byte	0x08
	.zero		1


	//   ....[22]....
        /*060c*/ 	.word	0x000019e0
        /*0610*/ 	.word	0x00000007
        /*0614*/ 	.word	0x00022800
        /*0618*/ 	.short	0x010a
        /*061a*/ 	.byte	0x3f
	.zero		1


	//   ....[23]....
        /*061c*/ 	.word	0x00001aa0
        /*0620*/ 	.word	0x00000006
        /*0624*/ 	.word	0x00022830
        /*0628*/ 	.short	0x010a
        /*062a*/ 	.byte	0x3f
	.zero		1


	//   ....[24]....
        /*062c*/ 	.word	0x00001ae0
        /*0630*/ 	.word	0x00000006
        /*0634*/ 	.word	0x00022830
        /*0638*/ 	.short	0x010a
        /*063a*/ 	.byte	0x3f
	.zero		1


	//   ....[25]....
        /*063c*/ 	.word	0x00002e40
        /*0640*/ 	.word	0x00000000
        /*0644*/ 	.word	0x00000000
        /*0648*/ 	.short	0x0101
        /*064a*/ 	.byte	0x3f
	.zero		1


	//   ....[26]....
        /*064c*/ 	.word	0x00003290
        /*0650*/ 	.word	0x00000006
        /*0654*/ 	.word	0x00022850
        /*0658*/ 	.short	0x010a
        /*065a*/ 	.byte	0x3f
	.zero		1


	//   ....[27]....
        /*065c*/ 	.word	0x000032d0
        /*0660*/ 	.word	0x00000006
        /*0664*/ 	.word	0x00022850
        /*0668*/ 	.short	0x010a
        /*066a*/ 	.byte	0x3f
	.zero		1


	//   ....[28]....
        /*066c*/ 	.word	0x00003650
        /*0670*/ 	.word	0x00000006
        /*0674*/ 	.word	0x00000000
        /*0678*/ 	.short	0x0101
        /*067a*/ 	.byte	0x3f
	.zero		1


	//   ....[29]....
        /*067c*/ 	.word	0x00003770
        /*0680*/ 	.word	0x000000ff
        /*0684*/ 	.word	0x00022830
        /*0688*/ 	.short	0x010a
        /*068a*/ 	.byte	0x19
	.zero		1


	//   ....[30]....
        /*068c*/ 	.word	0x000037b0
        /*0690*/ 	.word	0x000000ff
        /*0694*/ 	.word	0x00022830
        /*0698*/ 	.short	0x010a
        /*069a*/ 	.byte	0x19
	.zero		1


	//   ....[31]....
        /*069c*/ 	.word	0x00004c10
        /*06a0*/ 	.word	0x00000003
        /*06a4*/ 	.word	0x00000000
        /*06a8*/ 	.short	0x0101
        /*06aa*/ 	.byte	0x3f
	.zero		1


	//   ....[32]....
        /*06ac*/ 	.word	0x00005700
        /*06b0*/ 	.word	0x000000ff
        /*06b4*/ 	.word	0x00022850
        /*06b8*/ 	.short	0x010a
        /*06ba*/ 	.byte	0x19
	.zero		1


	//   ....[33]....
        /*06bc*/ 	.word	0x00005740
        /*06c0*/ 	.word	0x000000ff
        /*06c4*/ 	.word	0x00022850
        /*06c8*/ 	.short	0x010a
        /*06ca*/ 	.byte	0x19
	.zero		1


	//   ....[34]....
        /*06cc*/ 	.word	0x00005a30
        /*06d0*/ 	.word	0x000000bb
        /*06d4*/ 	.word	0x00000000
        /*06d8*/ 	.short	0x0101
        /*06da*/ 	.byte	0x3f
	.zero		1


	//   ....[35]....
        /*06dc*/ 	.word	0x00005b70
        /*06e0*/ 	.word	0x000000ff
        /*06e4*/ 	.word	0x00022830
        /*06e8*/ 	.short	0x010a
        /*06ea*/ 	.byte	0x18
	.zero		1


	//   ....[36]....
        /*06ec*/ 	.word	0x00005bb0
        /*06f0*/ 	.word	0x000000ff
        /*06f4*/ 	.word	0x00022830
        /*06f8*/ 	.short	0x010a
        /*06fa*/ 	.byte	0x18
	.zero		1


	//   ....[37]....
        /*06fc*/ 	.word	0x00006820
        /*0700*/ 	.word	0x0000009a
        /*0704*/ 	.word	0x00000000
        /*0708*/ 	.short	0x0101
        /*070a*/ 	.byte	0x3f
	.zero		1


	//   ....[38]....
        /*070c*/ 	.word	0x00007420
        /*0710*/ 	.word	0x000000ff
        /*0714*/ 	.word	0x00022850
        /*0718*/ 	.short	0x010a
        /*071a*/ 	.byte	0x18
	.zero		1


	//   ....[39]....
        /*071c*/ 	.word	0x00007460
        /*0720*/ 	.word	0x000000ff
        /*0724*/ 	.word	0x00022850
        /*0728*/ 	.short	0x010a
        /*072a*/ 	.byte	0x18
	.zero		1


	//   ....[40]....
        /*072c*/ 	.word	0x00007740
        /*0730*/ 	.word	0x000000b7
        /*0734*/ 	.word	0x00000000
        /*0738*/ 	.short	0x0101
        /*073a*/ 	.byte	0x3f
	.zero		1


	//   ....[41]....
        /*073c*/ 	.word	0x00009940
        /*0740*/ 	.word	0x00000066
        /*0744*/ 	.word	0x00000000
        /*0748*/ 	.short	0x0101
        /*074a*/ 	.byte	0x3f
	.zero		1


	//   ....[42]....
        /*074c*/ 	.word	0x0000c890
        /*0750*/ 	.word	0x00000008
        /*0754*/ 	.word	0x00022840
        /*0758*/ 	.short	0x010a
        /*075a*/ 	.byte	0x3f
	.zero		1


	//   ....[43]....
        /*075c*/ 	.word	0x0000cc80
        /*0760*/ 	.word	0x0000000a
        /*0764*/ 	.word	0x00022820
        /*0768*/ 	.short	0x010a
        /*076a*/ 	.byte	0x3f
	.zero		1


	//   ....[44]....
        /*076c*/ 	.word	0x0000cd40
        /*0770*/ 	.word	0x0000000b
        /*0774*/ 	.word	0x00022860
        /*0778*/ 	.short	0x010a
        /*077a*/ 	.byte	0x3f
	.zero		1


	//   ....[45]....
        /*077c*/ 	.word	0x0000d370
        /*0780*/ 	.word	0x00000002
        /*0784*/ 	.word	0x00022840
        /*0788*/ 	.short	0x010a
        /*078a*/ 	.byte	0x3f
	.zero		1


	//   ....[46]....
        /*078c*/ 	.word	0x0000d580
        /*0790*/ 	.word	0x00000002
        /*0794*/ 	.word	0x00022860
        /*0798*/ 	.short	0x010a
        /*079a*/ 	.byte	0x3f
	.zero		1


	//   ....[47]....
        /*079c*/ 	.word	0x0000db00
        /*07a0*/ 	.word	0x00000002
        /*07a4*/ 	.word	0x00022840
        /*07a8*/ 	.short	0x010a
        /*07aa*/ 	.byte	0x3f
	.zero		1


	//   ....[48]....
        /*07ac*/ 	.word	0x0000dd00
        /*07b0*/ 	.word	0x00000002
        /*07b4*/ 	.word	0x00022860
        /*07b8*/ 	.short	0x010a
        /*07ba*/ 	.byte	0x3f
	.zero		1


	//   ....[49]....
        /*07bc*/ 	.word	0x0000e200
        /*07c0*/ 	.word	0x00000002
        /*07c4*/ 	.word	0x00022840
        /*07c8*/ 	.short	0x010a
        /*07ca*/ 	.byte	0x3f
	.zero		1


	//   ....[50]....
        /*07cc*/ 	.word	0x0000e410
        /*07d0*/ 	.word	0x00000002
        /*07d4*/ 	.word	0x00022860
        /*07d8*/ 	.short	0x010a
        /*07da*/ 	.byte	0x3f
	.zero		1


	//   ....[51]....
        /*07dc*/ 	.word	0x0000f5a0
        /*07e0*/ 	.word	0x00000000
        /*07e4*/ 	.word	0x00022820
        /*07e8*/ 	.short	0x010a
        /*07ea*/ 	.byte	0x3f
	.zero		1


	//   ....[52]....
        /*07ec*/ 	.word	0x0000f760
        /*07f0*/ 	.word	0x00000006
        /*07f4*/ 	.word	0x00000000
        /*07f8*/ 	.short	0x010a
        /*07fa*/ 	.byte	0x3f
	.zero		1


	//   ....[53]....
        /*07fc*/ 	.word	0x0000f7d0
        /*0800*/ 	.word	0x00000007
        /*0804*/ 	.word	0x00000000
        /*0808*/ 	.short	0x010a
        /*080a*/ 	.byte	0x3f
	.zero		1


	//   ....[54]....
        /*080c*/ 	.word	0x0000f840
        /*0810*/ 	.word	0x00000004
        /*0814*/ 	.word	0x00000000
        /*0818*/ 	.short	0x010a
        /*081a*/ 	.byte	0x3f
	.zero		1


	//   ....[55]....
        /*081c*/ 	.word	0x0000f870
        /*0820*/ 	.word	0x00000003
        /*0824*/ 	.word	0x00000000
        /*0828*/ 	.short	0x010a
        /*082a*/ 	.byte	0x3f
	.zero		1


	//   ....[56]....
        /*082c*/ 	.word	0x0000f8d0
        /*0830*/ 	.word	0x00000007
        /*0834*/ 	.word	0x00022800
        /*0838*/ 	.short	0x010a
        /*083a*/ 	.byte	0x3f
	.zero		1


	//   ....[57]....
        /*083c*/ 	.word	0x0000f920
        /*0840*/ 	.word	0x00000006
        /*0844*/ 	.word	0x00022830
        /*0848*/ 	.short	0x010a
        /*084a*/ 	.byte	0x3f
	.zero		1


	//   ....[58]....
        /*084c*/ 	.word	0x0000f970
        /*0850*/ 	.word	0x00000006
        /*0854*/ 	.word	0x00022850
        /*0858*/ 	.short	0x010a
        /*085a*/ 	.byte	0x3f
	.zero		1


	//   ....[59]....
        /*085c*/ 	.word	0x0000f9d0
        /*0860*/ 	.word	0x00000005
        /*0864*/ 	.word	0x00022830
        /*0868*/ 	.short	0x010a
        /*086a*/ 	.byte	0x3f
	.zero		1


	//   ....[60]....
        /*086c*/ 	.word	0x0000fa20
        /*0870*/ 	.word	0x000000bb
        /*0874*/ 	.word	0x00022850
        /*0878*/ 	.short	0x010a
        /*087a*/ 	.byte	0x3f
	.zero		1


	//   ....[61]....
        /*087c*/ 	.word	0x0000fa80
        /*0880*/ 	.word	0x00000005
        /*0884*/ 	.word	0x00022830
        /*0888*/ 	.short	0x010a
        /*088a*/ 	.byte	0x3f
	.zero		1


	//   ....[62]....
        /*088c*/ 	.word	0x0000fad0
        /*0890*/ 	.word	0x000000b7
        /*0894*/ 	.word	0x00022850
        /*0898*/ 	.short	0x010a
        /*089a*/ 	.byte	0x3f
	.zero		1


	//   ....[63]....
        /*089c*/ 	.word	0x0000fc70
        /*08a0*/ 	.word	0x00000008
        /*08a4*/ 	.word	0x00022840
        /*08a8*/ 	.short	0x010a
        /*08aa*/ 	.byte	0x3f
	.zero		1


	//   ....[64]....
        /*08ac*/ 	.word	0x0000fcf0
        /*08b0*/ 	.word	0x00000008
        /*08b4*/ 	.word	0x00022820
        /*08b8*/ 	.short	0x010a
        /*08ba*/ 	.byte	0x3f
	.zero		1


	//   ....[65]....
        /*08bc*/ 	.word	0x0000fd40
        /*08c0*/ 	.word	0x0000000b
        /*08c4*/ 	.word	0x00022860
        /*08c8*/ 	.short	0x010a
        /*08ca*/ 	.byte	0x3f
	.zero		1


	//   ....[66]....
        /*08cc*/ 	.word	0x0000fd90
        /*08d0*/ 	.word	0x00000002
        /*08d4*/ 	.word	0x00022840
        /*08d8*/ 	.short	0x010a
        /*08da*/ 	.byte	0x3f
	.zero		1


	//   ....[67]....
        /*08dc*/ 	.word	0x0000fde0
        /*08e0*/ 	.word	0x00000002
        /*08e4*/ 	.word	0x00022860
        /*08e8*/ 	.short	0x010a
        /*08ea*/ 	.byte	0x3f
	.zero		1


	//   ....[68]....
        /*08ec*/ 	.word	0x0000fe30
        /*08f0*/ 	.word	0x00000002
        /*08f4*/ 	.word	0x00022840
        /*08f8*/ 	.short	0x010a
        /*08fa*/ 	.byte	0x3f
	.zero		1


	//   ....[69]....
        /*08fc*/ 	.word	0x0000fe80
        /*0900*/ 	.word	0x00000002
        /*0904*/ 	.word	0x00022860
        /*0908*/ 	.short	0x010a
        /*090a*/ 	.byte	0x3f
	.zero		1


	//   ....[70]....
        /*090c*/ 	.word	0x0000fed0
        /*0910*/ 	.word	0x00000002
        /*0914*/ 	.word	0x00022840
        /*0918*/ 	.short	0x010a
        /*091a*/ 	.byte	0x3f
	.zero		1


	//   ....[71]....
        /*091c*/ 	.word	0x0000ff20
        /*0920*/ 	.word	0x00000002
        /*0924*/ 	.word	0x00022860
        /*0928*/ 	.short	0x010a
        /*092a*/ 	.byte	0x3f
	.zero		1


	//   ....[72]....
        /*092c*/ 	.word	0x000108e0
        /*0930*/ 	.word	0x00000000
        /*0934*/ 	.word	0x00022820
        /*0938*/ 	.short	0x010a
        /*093a*/ 	.byte	0x3f
	.zero		1


	//   ....[73]....
        /*093c*/ 	.word	0x00010a80
        /*0940*/ 	.word	0x00000006
        /*0944*/ 	.word	0x00000000
        /*0948*/ 	.short	0x010a
        /*094a*/ 	.byte	0x3f
	.zero		1


	//   ....[74]....
        /*094c*/ 	.word	0x00010ad0
        /*0950*/ 	.word	0x00000007
        /*0954*/ 	.word	0x00000000
        /*0958*/ 	.short	0x010a
        /*095a*/ 	.byte	0x3f
	.zero		1


	//   ....[75]....
        /*095c*/ 	.word	0x00010b20
        /*0960*/ 	.word	0x00000004
        /*0964*/ 	.word	0x00000000
        /*0968*/ 	.short	0x010a
        /*096a*/ 	.byte	0x3f
	.zero		1


	//----- nvinfo : EIATTR_NUM_MBARRIERS
	.align		4
.L_556:
        /*096c*/ 	.byte	0x03, 0x38
        /*096e*/ 	.short	0x0016


	//----- nvinfo : EIATTR_EXIT_INSTR_OFFSETS
	.align		4
        /*0970*/ 	.byte	0x04, 0x1c
        /*0972*/ 	.short	(.L_558 - .L_557)


	//   ....[0]....
.L_557:
        /*0974*/ 	.word	0x00000a90


	//   ....[1]....
        /*0978*/ 	.word	0x0000acf0


	//   ....[2]....
        /*097c*/ 	.word	0x0000ad50


	//   ....[3]....
        /*0980*/ 	.word	0x0000f8c0


	//----- nvinfo : EIATTR_MAX_THREADS
	.align		4
.L_558:
        /*0984*/ 	.byte	0x04, 0x05
        /*0986*/ 	.short	(.L_560 - .L_559)
.L_559:
        /*0988*/ 	.word	0x00000180
        /*098c*/ 	.word	0x00000001
        /*0990*/ 	.word	0x00000001


	//----- nvinfo : EIATTR_CRS_STACK_SIZE
	.align		4
.L_560:
        /*0994*/ 	.byte	0x04, 0x1e
        /*0996*/ 	.short	(.L_562 - .L_561)
.L_561:
        /*0998*/ 	.word	0x00000000


	//----- nvinfo : EIATTR_CBANK_PARAM_SIZE
	.align		4
.L_562:
        /*099c*/ 	.byte	0x03, 0x19
        /*099e*/ 	.short	0x0a70


	//----- nvinfo : EIATTR_PARAM_CBANK
	.align		4
        /*09a0*/ 	.byte	0x04, 0x0a
        /*09a2*/ 	.short	(.L_564 - .L_563)
	.align		4
.L_563:
        /*09a4*/ 	.word	index@(.nv.constant0._ZN7cutlass13device_kernelIN5flash11enable_sm90INS1_16FlashAttnFwdSm90INS1_25CollectiveMainloopFwdSm90ILi2EN4cute5tupleIJNS5_1CILi1EEES8_S8_EEENS6_IJNS7_ILi128EEENS7_ILi96EEENS7_ILi64EEEEEELi256ENS_6half_tEfNS_4arch4Sm90ELb1ELb0ELb0ELb1ELb0ELb0ELb0ELb1ELb0ELb0ELb0ELb0EEENS1_21CollectiveEpilogueFwdINS6_IJSA_NS7_ILi256EEESB_EEES9_SE_SG_Li256ELb1ELb0ELb0ELb0EEENS1_36VarlenDynamicPersistentTileSchedulerILi128ELi96ELi256ELi32ELb0ELb0ELb1ELb1ELb1ELb1EEEEEEEEEvNT_6ParamsE)
        /*09a8*/ 	.short	0x0210
        /*09aa*/ 	.short	0x0a70


	//----- nvinfo : EIATTR_SW_WAR
	.align		4
.L_564:
        /*09ac*/ 	.byte	0x04, 0x36
        /*09ae*/ 	.short	(.L_566 - .L_565)
.L_565:
        /*09b0*/ 	.word	0x00000008
.L_566:


//--------------------- .nv.info._ZN7cutlass13device_kernelIN5flash11enable_sm90INS1_16FlashAttnFwdSm90INS1_25CollectiveMainloopFwdSm90ILi2EN4cute5tupleIJNS5_1CILi1EEES8_S8_EEENS6_IJNS7_ILi128EEENS7_ILi96EEENS7_ILi64EEEEEELi256ENS_6half_tEfNS_4arch4Sm90ELb1ELb0ELb0ELb1ELb0ELb1ELb0ELb1ELb0ELb0ELb0ELb0EEENS1_21CollectiveEpilogueFwdINS6_IJSA_NS7_ILi256EEESB_EEES9_SE_SG_Li256ELb1ELb0ELb0ELb0EEENS1_36VarlenDynamicPersistentTileSchedulerILi128ELi96ELi256ELi32ELb0ELb0ELb1ELb1ELb1ELb1EEEEEEEEEvNT_6ParamsE --------------------------
	.section	.nv.info._ZN7cutlass13device_kernelIN5flash11enable_sm90INS1_16FlashAttnFwdSm90INS1_25CollectiveMainloopFwdSm90ILi2EN4cute5tupleIJNS5_1CILi1EEES8_S8_EEENS6_IJNS7_ILi128EEENS7_ILi96EEENS7_ILi64EEEEEELi256ENS_6half_tEfNS_4arch4Sm90ELb1ELb0ELb0ELb1ELb0ELb1ELb0ELb1ELb0ELb0ELb0ELb0EEENS1_21CollectiveEpilogueFwdINS6_IJSA_NS7_ILi256EEESB_EEES9_SE_SG_Li256ELb1ELb0ELb0ELb0EEENS1_36VarlenDynamicPersistentTileSchedulerILi128ELi96ELi256ELi32ELb0ELb0ELb1ELb1ELb1ELb1EEEEEEEEEvNT_6ParamsE,"",@"SHT_CUDA_INFO"
	.sectionflags	@""
	.align	4


	//----- nvinfo : EIATTR_CUDA_API_VERSION
	.align		4
        /*0000*/ 	.byte	0x04, 0x37
        /*0002*/ 	.short	(.L_568 - .L_567)
.L_567:
        /*0004*/ 	.word	0x00000082


	//----- nvinfo : EIATTR_KPARAM_INFO
	.align		4
.L_568:
        /*0008*/ 	.byte	0x04, 0x17
        /*000a*/ 	.short	(.L_570 - .L_569)
.L_569:
        /*000c*/ 	.word	0x00000000
        /*0010*/ 	.short	0x0000
        /*0012*/ 	.short	0x0070
        /*0014*/ 	.byte	0x00, 0xf0, 0x01, 0x28


	//----- nvinfo : EIATTR_SPARSE_MMA_MASK
	.align		4
.L_570:
        /*0018*/ 	.byte	0x03, 0x50
        /*001a*/ 	.short	0x0000


	//----- nvinfo : EIATTR_MAXREG_COUNT
	.align		4
        /*001c*/ 	.byte	0x03, 0x1b
        /*001e*/ 	.short	0x00a8


	//----- nvinfo : EIATTR_NUM_BARRIERS
	.align		4
        /*0020*/ 	.byte	0x02, 0x4c
        /*0022*/ 	.byte	0x10
	.zero		1


	//----- nvinfo : EIATTR_EXTERNS
	.align		4
        /*0024*/ 	.byte	0x04, 0x0f
        /*0026*/ 	.short	(.L_572 - .L_571)


	//   ....[0]....
	.align		4
.L_571:
        /*0028*/ 	.word	index@(__assertfail)


	//----- nvinfo : EIATTR_ANNOTATIONS
	.align		4
.L_572:
        /*002c*/ 	.byte	0x04, 0x55
        /*002e*/ 	.short	(.L_574 - .L_573)


	//   ....[0]....
.L_573:
        /* <DEDUP_REMOVED lines=41> */


	//----- nvinfo : EIATTR_MERCURY_ISA_VERSION
	.align		4
.L_574:
        /*02b0*/ 	.byte	0x03, 0x5f
        /*02b2*/ 	.short	0x0101


	//----- nvinfo : EIATTR_UNUSED_LOAD_BYTE_OFFSET
	.align		4
        /*02b4*/ 	.byte	0x04, 0x44
        /*02b6*/ 	.short	(.L_576 - .L_575)


	//   ....[0]....
.L_575:
        /*02b8*/ 	.word	0x00000b10
        /*02bc*/ 	.word	0x0000fff0


	//   ....[1]....
        /*02c0*/ 	.word	0x0000f8b0
        /*02c4*/ 	.word	0x0000fff0


	//----- nvinfo : EIATTR_INT_WARP_WIDE_INSTR_OFFSETS
	.align		4
.L_576:
        /*02c8*/ 	.byte	0x04, 0x31
        /*02ca*/ 	.short	(.L_578 - .L_577)


	//   ....[0]....
.L_577:
        /*02cc*/ 	.word	0x000001c0


	//   ....[1]....
        /*02d0*/ 	.word	0x00000200


	//   ....[2]....
        /*02d4*/ 	.word	0x00000270


	//   ....[3]....
        /*02d8*/ 	.word	0x00014350


	//   ....[4]....
        /*02dc*/ 	.word	0x000143e0


	//   ....[5]....
        /*02e0*/ 	.word	0x00014860


	//   ....[6]....
        /*02e4*/ 	.word	0x00014890


	//   ....[7]....
        /*02e8*/ 	.word	0x00016c30


	//   ....[8]....
        /*02ec*/ 	.word	0x00016cc0


	//----- nvinfo : EIATTR_COOP_GROUP_MASK_REGIDS
	.align		4
.L_578:
        /*02f0*/ 	.byte	0x04, 0x29
        /*02f2*/ 	.short	(.L_580 - .L_579)


	//   ....[0]....
.L_579:
        /*02f4*/ 	.word	0xffffffff


	//   ....[1]....
        /*02f8*/ 	.word	0xffffffff


	//   ....[2]....
        /*02fc*/ 	.word	0xffffffff


	//   ....[3]....
        /*0300*/ 	.word	0xffffffff


	//   ....[4]....
        /*0304*/ 	.word	0xffffffff


	//   ....[5]....
        /*0308*/ 	.word	0xffffffff


	//   ....[6]....
        /*030c*/ 	.word	0xffffffff


	//   ....[7]....
        /*0310*/ 	.word	0xffffffff


	//   ....[8]....
        /*0314*/ 	.word	0xffffffff


	//   ....[9]....
        /*0318*/ 	.word	0xffffffff


	//   ....[10]....
        /*031c*/ 	.word	0xffffffff


	//   ....[11]....
        /*0320*/ 	.word	0xffffffff


	//   ....[12]....
        /*0324*/ 	.word	0xffffffff


	//   ....[13]....
        /*0328*/ 	.word	0xffffffff


	//   ....[14]....
        /*032c*/ 	.word	0xffffffff


	//   ....[15]....
        /*0330*/ 	.word	0xffffffff


	//   ....[16]....
        /*0334*/ 	.word	0xffffffff


	//   ....[17]....
        /*0338*/ 	.word	0xffffffff


	//   ....[18]....
        /*033c*/ 	.word	0xffffffff


	//   ....[19]....
        /*0340*/ 	.word	0xffffffff


	//   ....[20]....
        /*0344*/ 	.word	0xffffffff


	//   ....[21]....
        /*0348*/ 	.word	0xffffffff


	//   ....[22]....
        /*034c*/ 	.word	0xffffffff


	//   ....[23]....
        /*0350*/ 	.word	0xffffffff


	//   ....[24]....
        /*0354*/ 	.word	0xffffffff


	//   ....[25]....
        /*0358*/ 	.word	0xffffffff


	//   ....[26]....
        /*035c*/ 	.word	0xffffffff


	//   ....[27]....
        /*0360*/ 	.word	0xffffffff


	//   ....[28]....
        /*0364*/ 	.word	0xffffffff


	//   ....[29]....
        /*0368*/ 	.word	0xffffffff


	//   ....[30]....
        /*036c*/ 	.word	0xffffffff


	//   ....[31]....
        /*0370*/ 	.word	0xffffffff


	//   ....[32]....
        /*0374*/ 	.word	0xffffffff


	//   ....[33]....
        /*0378*/ 	.word	0xffffffff


	//   ....[34]....
        /*037c*/ 	.word	0xffffffff


	//   ....[35]....
        /*0380*/ 	.word	0xffffffff


	//   ....[36]....
        /*0384*/ 	.word	0xffffffff


	//   ....[37]....
        /*0388*/ 	.word	0xffffffff


	//   ....[38]....
        /*038c*/ 	.word	0xffffffff


	//   ....[39]....
        /*0390*/ 	.word	0xffffffff


	//   ....[40]....
        /*0394*/ 	.word	0xffffffff


	//   ....[41]....
        /*0398*/ 	.word	0xffffffff


	//   ....[42]....
        /*039c*/ 	.word	0xffffffff


	//   ....[43]....
        /*03a0*/ 	.word	0xffffffff


	//   ....[44]....
        /*03a4*/ 	.word	0xffffffff


	//   ....[45]....
        /*03a8*/ 	.word	0xffffffff


	//   ....[46]....
        /*03ac*/ 	.word	0xffffffff


	//   ....[47]....
        /*03b0*/ 	.word	0xffffffff


	//   ....[48]....
        /*03b4*/ 	.word	0xffffffff


	//   ....[49]....
        /*03b8*/ 	.word	0xffffffff


	//   ....[50]....
        /*03bc*/ 	.word	0xffffffff


	//   ....[51]....
        /*03c0*/ 	.word	0xffffffff


	//   ....[52]....
        /*03c4*/ 	.word	0xffffffff


	//   ....[53]....
        /*03c8*/ 	.word	0xffffffff


	//   ....[54]....
        /*03cc*/ 	.word	0xffffffff


	//   ....[55]....
        /*03d0*/ 	.word	0xffffffff


	//   ....[56]....
        /*03d4*/ 	.word	0xffffffff


	//   ....[57]....
        /*03d8*/ 	.word	0xffffffff


	//   ....[58]....
        /*03dc*/ 	.word	0x0500000f


	//   ....[59]....
        /*03e0*/ 	.word	0x0500000f


	//   ....[60]....
        /*03e4*/ 	.word	0x0500000f


	//   ....[61]....
        /*03e8*/ 	.word	0x0500000f


	//   ....[62]....
        /*03ec*/ 	.word	0x0500000f


	//   ....[63]....
        /*03f0*/ 	.word	0x0500000f


	//   ....[64]....
        /*03f4*/ 	.word	0x0500000f


	//   ....[65]....
        /*03f8*/ 	.word	0x0500000f


	//   ....[66]....
        /*03fc*/ 	.word	0x0500000f


	//   ....[67]....
        /*0400*/ 	.word	0x0500000f


	//   ....[68]....
        /*0404*/ 	.word	0x0500000f


	//   ....[69]....
        /*0408*/ 	.word	0x0500000f


	//   ....[70]....
        /*040c*/ 	.word	0x0500000f


	//   ....[71]....
        /*0410*/ 	.word	0x0500000f


	//   ....[72]....
        /*0414*/ 	.word	0x0500000f


	//   ....[73]....
        /*0418*/ 	.word	0x0500000f


	//   ....[74]....
        /*041c*/ 	.word	0x0500000f


	//   ....[75]....
        /*0420*/ 	.word	0x0500000f


	//   ....[76]....
        /*0424*/ 	.word	0x0500000f


	//   ....[77]....
        /*0428*/ 	.word	0x0500000f


	//   ....[78]....
        /*042c*/ 	.word	0x0500000f


	//   ....[79]....
        /*0430*/ 	.word	0x0500000f


	//   ....[80]....
        /*0434*/ 	.word	0x0500000f


	//   ....[81]....
        /*0438*/ 	.word	0x0500000f


	//   ....[82]....
        /*043c*/ 	.word	0x0500000f


	//   ....[83]....
        /*0440*/ 	.word	0x0500000f


	//   ....[84]....
        /*0444*/ 	.word	0x0500000f


	//   ....[85]....
        /*0448*/ 	.word	0x0500000f


	//   ....[86]....
        /*044c*/ 	.word	0x0500000f


	//   ....[87]....
        /*0450*/ 	.word	0x0500000f


	//   ....[88]....
        /*0454*/ 	.word	0x0500000f


	//   ....[89]....
        /*0458*/ 	.word	0x0500000f


	//   ....[90]....
        /*045c*/ 	.word	0x0500000f


	//   ....[91]....
        /*0460*/ 	.word	0x0500000f


	//   ....[92]....
        /*0464*/ 	.word	0x0500000f


	//   ....[93]....
        /*0468*/ 	.word	0x0500000f


	//   ....[94]....
        /*046c*/ 	.word	0x0500000f


	//----- nvinfo : EIATTR_COOP_GROUP_INSTR_OFFSETS
	.align		4
.L_580:
        /*0470*/ 	.byte	0x04, 0x28
        /*0472*/ 	.short	(.L_582 - .L_581)


	//   ....[0]....
.L_581:
        /*0474*/ 	.word	0x00000070


	//   ....[1]....
        /*0478*/ 	.word	0x000001d0


	//   ....[2]....
        /*047c*/ 	.word	0x00000220


	//   ....[3]....
        /*0480*/ 	.word	0x00000450


	//   ....[4]....
        /*0484*/ 	.word	0x000005b0


	//   ....[5]....
        /*0488*/ 	.word	0x000006d0


	//   ....[6]....
        /*048c*/ 	.word	0x00000830


	//   ....[7]....
        /*0490*/ 	.word	0x00005a80


	//   ....[8]....
        /*0494*/ 	.word	0x00009410


	//   ....[9]....
        /*0498*/ 	.word	0x000094f0


	//   ....[10]....
        /*049c*/ 	.word	0x00009b00


	//   ....[11]....
        /*04a0*/ 	.word	0x00009b80


	//   ....[12]....
        /*04a4*/ 	.word	0x0000b190


	//   ....[13]....
        /*04a8*/ 	.word	0x0000b1b0


	//   ....[14]....
        /*04ac*/ 	.word	0x0000bba0


	//   ....[15]....
        /*04b0*/ 	.word	0x0000bd70


	//   ....[16]....
        /*04b4*/ 	.word	0x0000d470


	//   ....[17]....
        /*04b8*/ 	.word	0x0000d490


	//   ....[18]....
        /*04bc*/ 	.word	0x0000d9c0


	//   ....[19]....
        /*04c0*/ 	.word	0x0000db90


	//   ....[20]....
        /*04c4*/ 	.word	0x0000ee30


	//   ....[21]....
        /*04c8*/ 	.word	0x0000ee90


	//   ....[22]....
        /*04cc*/ 	.word	0x0000eef0


	//   ....[23]....
        /*04d0*/ 	.word	0x0000ef20


	//   ....[24]....
        /*04d4*/ 	.word	0x00012220


	//   ....[25]....
        /*04d8*/ 	.word	0x000123b0


	//   ....[26]....
        /*04dc*/ 	.word	0x000123e0


	//   ....[27]....
        /*04e0*/ 	.word	0x00012410


	//   ....[28]....
        /*04e4*/ 	.word	0x00012450


	//   ....[29]....
        /*04e8*/ 	.word	0x000124a0


	//   ....[30]....
        /*04ec*/ 	.word	0x00012500


	//   ....[31]....
        /*04f0*/ 	.word	0x000126e0


	//   ....[32]....
        /*04f4*/ 	.word	0x00012740


	//   ....[33]....
        /*04f8*/ 	.word	0x00012780


	//   ....[34]....
        /*04fc*/ 	.word	0x000127c0


	//   ....[35]....
        /*0500*/ 	.word	0x000127f0


	//   ....[36]....
        /*0504*/ 	.word	0x00012820


	//   ....[37]....
        /*0508*/ 	.word	0x000128b0


	//   ....[38]....
        /*050c*/ 	.word	0x00012910


	//   ....[39]....
        /*0510*/ 	.word	0x000129a0


	//   ....[40]....
        /*0514*/ 	.word	0x00016d50


	//   ....[41]....
        /*0518*/ 	.word	0x00016d60


	//   ....[42]....
        /*051c*/ 	.word	0x00016e70


	//   ....[43]....
        /*0520*/ 	.word	0x00016ed0


	//   ....[44]....
        /*0524*/ 	.word	0x00016f10


	//   ....[45]....
        /*0528*/ 	.word	0x00016f50


	//   ....[46]....
        /*052c*/ 	.word	0x00016f80


	//   ....[47]....
        /*0530*/ 	.word	0x00016fb0


	//   ....[48]....
        /*0534*/ 	.word	0x00017140


	//   ....[49]....
        /*0538*/ 	.word	0x000171a0


	//   ....[50]....
        /*053c*/ 	.word	0x000171e0


	//   ....[51]....
        /*0540*/ 	.word	0x00017220


	//   ....[52]....
        /*0544*/ 	.word	0x00017250


	//   ....[53]....
        /*0548*/ 	.word	0x00017280


	//   ....[54]....
        /*054c*/ 	.word	0x00017340


	//   ....[55]....
        /*0550*/ 	.word	0x00017360


	//   ....[56]....
        /*0554*/ 	.word	0x000173d0


	//   ....[57]....
        /*0558*/ 	.word	0x00017a60


	//   ....[58]....
        /*055c*/ 	.word	0x00017ea0


	//   ....[59]....
        /*0560*/ 	.word	0x00017f40


	//   ....[60]....
        /*0564*/ 	.word	0x00017fe0


	//   ....[61]....
        /*0568*/ 	.word	0x00018080


	//   ....[62]....
        /*056c*/ 	.word	0x00018120


	//   ....[63]....
        /*0570*/ 	.word	0x000181c0


	//   ....[64]....
        /*0574*/ 	.word	0x00018260


	//   ....[65]....
        /*0578*/ 	.word	0x00018300


	//   ....[66]....
        /*057c*/ 	.word	0x000183a0


	//   ....[67]....
        /*0580*/ 	.word	0x00018490


	//   ....[68]....
        /*0584*/ 	.word	0x00018530


	//   ....[69]....
        /*0588*/ 	.word	0x000185d0


	//   ....[70]....
        /*058c*/ 	.word	0x00018670


	//   ....[71]....
        /*0590*/ 	.word	0x00018710


	//   ....[72]....
        /*0594*/ 	.word	0x000187b0


	//   ....[73]....
        /*0598*/ 	.word	0x00018850


	//   ....[74]....
        /*059c*/ 	.word	0x000188f0


	//   ....[75]....
        /*05a0*/ 	.word	0x00018bf0


	//   ....[76]....
        /*05a4*/ 	.word	0x00018ed0


	//   ....[77]....
        /*05a8*/ 	.word	0x000192f0


	//   ....[78]....
        /*05ac*/ 	.word	0x00019380


	//   ....[79]....
        /*05b0*/ 	.word	0x00019420


	//   ....[80]....
        /*05b4*/ 	.word	0x000194d0


	//   ....[81]....
        /*05b8*/ 	.word	0x00019550


	//   ....[82]....
        /*05bc*/ 	.word	0x000195d0


	//   ....[83]....
        /*05c0*/ 	.word	0x00019650


	//   ....[84]....
        /*05c4*/ 	.word	0x000196d0


	//   ....[85]....
        /*05c8*/ 	.word	0x00019760


	//   ....[86]....
        /*05cc*/ 	.word	0x00019810


	//   ....[87]....
        /*05d0*/ 	.word	0x00019890


	//   ....[88]....
        /*05d4*/ 	.word	0x00019910


	//   ....[89]....
        /*05d8*/ 	.word	0x00019990


	//   ....[90]....
        /*05dc*/ 	.word	0x00019a10


	//   ....[91]....
        /*05e0*/ 	.word	0x00019a80


	//   ....[92]....
        /*05e4*/ 	.word	0x00019b20


	//   ....[93]....
        /*05e8*/ 	.word	0x00019bb0


	//   ....[94]....
        /*05ec*/ 	.word	0x00019ce0


	//----- nvinfo : EIATTR_REG_RECONFIG
	.align		4
.L_582:
        /*05f0*/ 	.byte	0x01, 0x54
	.zero		2


	//----- nvinfo : EIATTR_SYSCALL_OFFSETS
	.align		4
        /*05f4*/ 	.byte	0x04, 0x46
        /*05f6*/ 	.short	(.L_584 - .L_583)


	//   ....[0]....
.L_583:
        /*05f8*/ 	.word	0x00001780


	//   ....[1]....
        /*05fc*/ 	.word	0x000018d0


	//   ....[2]....
        /*0600*/ 	.word	0x00005c20


	//   ....[3]....
        /*0604*/ 	.word	0x000060b0


	//   ....[4]....
        /*0608*/ 	.word	0x00014570


	//   ....[5]....
        /*060c*/ 	.word	0x000146b0


	//   ....[6]....
        /*0610*/ 	.word	0x000147b0


	//----- nvinfo : EIATTR_MBARRIER_INSTR_OFFSETS
	.align		4
.L_584:
        /*0614*/ 	.byte	0x04, 0x39
        /*0616*/ 	.short	(.L_586 - .L_585)


	//   ....[0]....
.L_585:
        /*0618*/ 	.word	0x00000300
        /*061c*/ 	.word	0x000000ff
        /*0620*/ 	.word	0x00022800
        /*0624*/ 	.short	0x0100
        /*0626*/ 	.byte	0x08
	.zero		1


	//   ....[1]....
        /*0628*/ 	.word	0x00000310
        /*062c*/ 	.word	0x000000ff
        /*0630*/ 	.word	0x00022820
        /*0634*/ 	.short	0x0100
        /*0636*/ 	.byte	0x08
	.zero		1


	//   ....[2]....
        /*0638*/ 	.word	0x00000400
        /*063c*/ 	.word	0x000000ff
        /*0640*/ 	.word	0x00022830
        /*0644*/ 	.short	0x0100
        /*0646*/ 	.byte	0x08
	.zero		1


	//   ....[3]....
        /*0648*/ 	.word	0x00000410
        /*064c*/ 	.word	0x000000ff
        /*0650*/ 	.word	0x00022840
        /*0654*/ 	.short	0x0100
        /*0656*/ 	.byte	0x08
	.zero		1


	//   ....[4]....
        /*0658*/ 	.word	0x00000420
        /*065c*/ 	.word	0x000000ff
        /*0660*/ 	.word	0x00022838
        /*0664*/ 	.short	0x0100
        /*0666*/ 	.byte	0x08
	.zero		1


	//   ....[5]....
        /*0668*/ 	.word	0x00000430
        /*066c*/ 	.word	0x000000ff
        /*0670*/ 	.word	0x00022848
        /*0674*/ 	.short	0x0100
        /*0676*/ 	.byte	0x08
	.zero		1


	//   ....[6]....
        /*0678*/ 	.word	0x00000560
        /*067c*/ 	.word	0x000000ff
        /*0680*/ 	.word	0x00022850
        /*0684*/ 	.short	0x0100
        /*0686*/ 	.byte	0x08
	.zero		1


	//   ....[7]....
        /*0688*/ 	.word	0x00000570
        /*068c*/ 	.word	0x000000ff
        /*0690*/ 	.word	0x00022860
        /*0694*/ 	.short	0x0100
        /*0696*/ 	.byte	0x08
	.zero		1


	//   ....[8]....
        /*0698*/ 	.word	0x00000580
        /*069c*/ 	.word	0x000000ff
        /*06a0*/ 	.word	0x00022858
        /*06a4*/ 	.short	0x0100
        /*06a6*/ 	.byte	0x08
	.zero		1


	//   ....[9]....
        /*06a8*/ 	.word	0x00000590
        /*06ac*/ 	.word	0x000000ff
        /*06b0*/ 	.word	0x00022868
        /*06b4*/ 	.short	0x0100
        /*06b6*/ 	.byte	0x08
	.zero		1


	//   ....[10]....
        /*06b8*/ 	.word	0x00000680
        /*06bc*/ 	.word	0x000000ff
        /*06c0*/ 	.word	0x00022870
        /*06c4*/ 	.short	0x0100
        /*06c6*/ 	.byte	0x06
	.zero		1


	//   ....[11]....
        /*06c8*/ 	.word	0x00000690
        /*06cc*/ 	.word	0x000000ff
        /*06d0*/ 	.word	0x00022880
        /*06d4*/ 	.short	0x0100
        /*06d6*/ 	.byte	0x06
	.zero		1


	//   ....[12]....
        /*06d8*/ 	.word	0x000006a0
        /*06dc*/ 	.word	0x000000ff
        /*06e0*/ 	.word	0x00022878
        /*06e4*/ 	.short	0x0100
        /*06e6*/ 	.byte	0x06
	.zero		1


	//   ....[13]....
        /*06e8*/ 	.word	0x000006b0
        /*06ec*/ 	.word	0x000000ff
        /*06f0*/ 	.word	0x00022888
        /*06f4*/ 	.short	0x0100
        /*06f6*/ 	.byte	0x06
	.zero		1


	//   ....[14]....
        /*06f8*/ 	.word	0x000007e0
        /*06fc*/ 	.word	0x000000ff
        /*0700*/ 	.word	0x00022890
        /*0704*/ 	.short	0x0100
        /*0706*/ 	.byte	0x08
	.zero		1


	//   ....[15]....
        /*0708*/ 	.word	0x000007f0
        /*070c*/ 	.word	0x000000ff
        /*0710*/ 	.word	0x000228a0
        /*0714*/ 	.short	0x0100
        /*0716*/ 	.byte	0x08
	.zero		1


	//   ....[16]....
        /*0718*/ 	.word	0x00000800
        /*071c*/ 	.word	0x000000ff
        /*0720*/ 	.word	0x00022898
        /*0724*/ 	.short	0x0100
        /*0726*/ 	.byte	0x08
	.zero		1


	//   ....[17]....
        /*0728*/ 	.word	0x00000810
        /*072c*/ 	.word	0x000000ff
        /*0730*/ 	.word	0x000228a8
        /*0734*/ 	.short	0x0100
        /*0736*/ 	.byte	0x08
	.zero		1


	//   ....[18]....
        /*0738*/ 	.word	0x00000940
        /*073c*/ 	.word	0x000000ff
        /*0740*/ 	.word	0x000228b0
        /*0744*/ 	.short	0x0100
        /*0746*/ 	.byte	0x08
	.zero		1


	//   ....[19]....
        /*0748*/ 	.word	0x00000950
        /*074c*/ 	.word	0x000000ff
        /*0750*/ 	.word	0x000228c0
        /*0754*/ 	.short	0x0100
        /*0756*/ 	.byte	0x08
	.zero		1


	//   ....[20]....
        /*0758*/ 	.word	0x00000960
        /*075c*/ 	.word	0x000000ff
        /*0760*/ 	.word	0x000228b8
        /*0764*/ 	.short	0x0100
        /*0766*/ 	.byte	0x08
	.zero		1


	//   ....[21]....
        /*0768*/ 	.word	0x00000970
        /*076c*/ 	.word	0x000000ff
        /*0770*/ 	.word	0x000228c8
        /*0774*/ 	.short	0x0100
        /*0776*/ 	.byte	0x08
	.zero		1


	//   ....[22]....
        /*0778*/ 	.word	0x00002b50
        /*077c*/ 	.word	0x00000058
        /*0780*/ 	.word	0x00022890
        /*0784*/ 	.short	0x010a
        /*0786*/ 	.byte	0x3f
	.zero		1


	//   ....[23]....
        /*0788*/ 	.word	0x00003cd0
        /*078c*/ 	.word	0x00000058
        /*0790*/ 	.word	0x00022890
        /*0794*/ 	.short	0x010a
        /*0796*/ 	.byte	0x3f
	.zero		1


	//   ....[24]....
        /*0798*/ 	.word	0x00004ca0
        /*079c*/ 	.word	0x00000058
        /*07a0*/ 	.word	0x00022890
        /*07a4*/ 	.short	0x010a
        /*07a6*/ 	.byte	0x3f
	.zero		1


	//   ....[25]....
        /*07a8*/ 	.word	0x00004eb0
        /*07ac*/ 	.word	0x00000004
        /*07b0*/ 	.word	0x00000000
        /*07b4*/ 	.short	0x0101
        /*07b6*/ 	.byte	0x3f
	.zero		1


	//   ....[26]....
        /*07b8*/ 	.word	0x00004ef0
        /*07bc*/ 	.word	0x00000058
        /*07c0*/ 	.word	0x000228b0
        /*07c4*/ 	.short	0x010a
        /*07c6*/ 	.byte	0x3f
	.zero		1


	//   ....[27]....
        /*07c8*/ 	.word	0x00005540
        /*07cc*/ 	.word	0x00000058
        /*07d0*/ 	.word	0x00000000
        /*07d4*/ 	.short	0x0101
        /*07d6*/ 	.byte	0x3f
	.zero		1


	//   ....[28]....
        /*07d8*/ 	.word	0x00005cb0
        /*07dc*/ 	.word	0x00000012
        /*07e0*/ 	.word	0x00022800
        /*07e4*/ 	.short	0x010a
        /*07e6*/ 	.byte	0x3f
	.zero		1


	//   ....[29]....
        /*07e8*/ 	.word	0x00005d00
        /*07ec*/ 	.word	0x00000012
        /*07f0*/ 	.word	0x00022800
        /*07f4*/ 	.short	0x010a
        /*07f6*/ 	.byte	0x3f
	.zero		1


	//   ....[30]....
        /*07f8*/ 	.word	0x00006920
        /*07fc*/ 	.word	0x00000012
        /*0800*/ 	.word	0x00022800
        /*0804*/ 	.short	0x010a
        /*0806*/ 	.byte	0x3f
	.zero		1


	//   ....[31]....
        /*0808*/ 	.word	0x00007c50
        /*080c*/ 	.word	0x00000012
        /*0810*/ 	.word	0x00022800
        /*0814*/ 	.short	0x010a
        /*0816*/ 	.byte	0x3f
	.zero		1


	//   ....[32]....
        /*0818*/ 	.word	0x00008b30
        /*081c*/ 	.word	0x00000014
        /*0820*/ 	.word	0x00022830
        /*0824*/ 	.short	0x010a
        /*0826*/ 	.byte	0x3f
	.zero		1


	//   ....[33]....
        /*0828*/ 	.word	0x00008bd0
        /*082c*/ 	.word	0x00000014
        /*0830*/ 	.word	0x00022830
        /*0834*/ 	.short	0x010a
        /*0836*/ 	.byte	0x3f
	.zero		1


	//   ....[34]....
        /*0838*/ 	.word	0x00009ff0
        /*083c*/ 	.word	0x00000003
        /*0840*/ 	.word	0x00000000
        /*0844*/ 	.short	0x0101
        /*0846*/ 	.byte	0x3f
	.zero		1


	//   ....[35]....
        /*0848*/ 	.word	0x0000a430
        /*084c*/ 	.word	0x00000014
        /*0850*/ 	.word	0x00022850
        /*0854*/ 	.short	0x010a
        /*0856*/ 	.byte	0x3f
	.zero		1


	//   ....[36]....
        /*0858*/ 	.word	0x0000a480
        /*085c*/ 	.word	0x00000014
        /*0860*/ 	.word	0x00022850
        /*0864*/ 	.short	0x010a
        /*0866*/ 	.byte	0x3f
	.zero		1


	//   ....[37]....
        /*0868*/ 	.word	0x0000a8c0
        /*086c*/ 	.word	0x00000014
        /*0870*/ 	.word	0x00000000
        /*0874*/ 	.short	0x0101
        /*0876*/ 	.byte	0x3f
	.zero		1


	//   ....[38]....
        /*0878*/ 	.word	0x0000a9a0
        /*087c*/ 	.word	0x00000015
        /*0880*/ 	.word	0x00022830
        /*0884*/ 	.short	0x010a
        /*0886*/ 	.byte	0x3f
	.zero		1


	//   ....[39]....
        /*0888*/ 	.word	0x0000aa00
        /*088c*/ 	.word	0x00000015
        /*0890*/ 	.word	0x00022830
        /*0894*/ 	.short	0x010a
        /*0896*/ 	.byte	0x3f
	.zero		1


	//   ....[40]....
        /*0898*/ 	.word	0x0000c0f0
        /*089c*/ 	.word	0x0000009a
        /*08a0*/ 	.word	0x00000000
        /*08a4*/ 	.short	0x0101
        /*08a6*/ 	.byte	0x3f
	.zero		1


	//   ....[41]....
        /*08a8*/ 	.word	0x0000caf0
        /*08ac*/ 	.word	0x00000015
        /*08b0*/ 	.word	0x00022850
        /*08b4*/ 	.short	0x010a
        /*08b6*/ 	.byte	0x3f
	.zero		1


	//   ....[42]....
        /*08b8*/ 	.word	0x0000cb40
        /*08bc*/ 	.word	0x00000015
        /*08c0*/ 	.word	0x00022850
        /*08c4*/ 	.short	0x010a
        /*08c6*/ 	.byte	0x3f
	.zero		1


	//   ....[43]....
        /*08c8*/ 	.word	0x0000cf10
        /*08cc*/ 	.word	0x00000015
        /*08d0*/ 	.word	0x00000000
        /*08d4*/ 	.short	0x0101
        /*08d6*/ 	.byte	0x3f
	.zero		1


	//   ....[44]....
        /*08d8*/ 	.word	0x0000d010
        /*08dc*/ 	.word	0x00000014
        /*08e0*/ 	.word	0x00022830
        /*08e4*/ 	.short	0x010a
        /*08e6*/ 	.byte	0x3f
	.zero		1


	//   ....[45]....
        /*08e8*/ 	.word	0x0000d070
        /*08ec*/ 	.word	0x00000014
        /*08f0*/ 	.word	0x00022830
        /*08f4*/ 	.short	0x010a
        /*08f6*/ 	.byte	0x3f
	.zero		1


	//   ....[46]....
        /*08f8*/ 	.word	0x0000de90
        /*08fc*/ 	.word	0x0000009a
        /*0900*/ 	.word	0x00000000
        /*0904*/ 	.short	0x0101
        /*0906*/ 	.byte	0x3f
	.zero		1


	//   ....[47]....
        /*0908*/ 	.word	0x0000e9e0
        /*090c*/ 	.word	0x00000014
        /*0910*/ 	.word	0x00022850
        /*0914*/ 	.short	0x010a
        /*0916*/ 	.byte	0x3f
	.zero		1


	//   ....[48]....
        /*0918*/ 	.word	0x0000ea30
        /*091c*/ 	.word	0x00000014
        /*0920*/ 	.word	0x00022850
        /*0924*/ 	.short	0x010a
        /*0926*/ 	.byte	0x3f
	.zero		1


	//   ....[49]....
        /*0928*/ 	.word	0x0000ee00
        /*092c*/ 	.word	0x00000014
        /*0930*/ 	.word	0x00000000
        /*0934*/ 	.short	0x0101
        /*0936*/ 	.byte	0x3f
	.zero		1


	//   ....[50]....
        /*0938*/ 	.word	0x00010f30
        /*093c*/ 	.word	0x00000000
        /*0940*/ 	.word	0x00000000
        /*0944*/ 	.short	0x0101
        /*0946*/ 	.byte	0x3f
	.zero		1


	//   ....[51]....
        /*0948*/ 	.word	0x000136e0
        /*094c*/ 	.word	0x00000009
        /*0950*/ 	.word	0x00022820
        /*0954*/ 	.short	0x010a
        /*0956*/ 	.byte	0x3f
	.zero		1


	//   ....[52]....
        /*0958*/ 	.word	0x00013770
        /*095c*/ 	.word	0x00000005
        /*0960*/ 	.word	0x000228a0
        /*0964*/ 	.short	0x010a
        /*0966*/ 	.byte	0x3f
	.zero		1


	//   ....[53]....
        /*0968*/ 	.word	0x00013950
        /*096c*/ 	.word	0x00000005
        /*0970*/ 	.word	0x000228c0
        /*0974*/ 	.short	0x010a
        /*0976*/ 	.byte	0x3f
	.zero		1


	//   ....[54]....
        /*0978*/ 	.word	0x00013d60
        /*097c*/ 	.word	0x00000006
        /*0980*/ 	.word	0x000228a0
        /*0984*/ 	.short	0x010a
        /*0986*/ 	.byte	0x3f
	.zero		1


	//   ....[55]....
        /*0988*/ 	.word	0x00013f20
        /*098c*/ 	.word	0x00000006
        /*0990*/ 	.word	0x000228c0
        /*0994*/ 	.short	0x010a
        /*0996*/ 	.byte	0x3f
	.zero		1


	//   ....[56]....
        /*0998*/ 	.word	0x00014cf0
        /*099c*/ 	.word	0x00000005
        /*09a0*/ 	.word	0x00022840
        /*09a4*/ 	.short	0x010a
        /*09a6*/ 	.byte	0x3f
	.zero		1


	//   ....[57]....
        /*09a8*/ 	.word	0x000150e0
        /*09ac*/ 	.word	0x00000007
        /*09b0*/ 	.word	0x00022820
        /*09b4*/ 	.short	0x010a
        /*09b6*/ 	.byte	0x3f
	.zero		1


	//   ....[58]....
        /*09b8*/ 	.word	0x000151a0
        /*09bc*/ 	.word	0x00000002
        /*09c0*/ 	.word	0x00022860
        /*09c4*/ 	.short	0x010a
        /*09c6*/ 	.byte	0x3f
	.zero		1


	//   ....[59]....
        /*09c8*/ 	.word	0x000157c0
        /*09cc*/ 	.word	0x00000003
        /*09d0*/ 	.word	0x00022840
        /*09d4*/ 	.short	0x010a
        /*09d6*/ 	.byte	0x3f
	.zero		1


	//   ....[60]....
        /*09d8*/ 	.word	0x000159d0
        /*09dc*/ 	.word	0x00000003
        /*09e0*/ 	.word	0x00022860
        /*09e4*/ 	.short	0x010a
        /*09e6*/ 	.byte	0x3f
	.zero		1


	//   ....[61]....
        /*09e8*/ 	.word	0x00015f40
        /*09ec*/ 	.word	0x00000002
        /*09f0*/ 	.word	0x00022840
        /*09f4*/ 	.short	0x010a
        /*09f6*/ 	.byte	0x3f
	.zero		1


	//   ....[62]....
        /*09f8*/ 	.word	0x00016140
        /*09fc*/ 	.word	0x00000002
        /*0a00*/ 	.word	0x00022860
        /*0a04*/ 	.short	0x010a
        /*0a06*/ 	.byte	0x3f
	.zero		1


	//   ....[63]....
        /*0a08*/ 	.word	0x00016640
        /*0a0c*/ 	.word	0x00000002
        /*0a10*/ 	.word	0x00022840
        /*0a14*/ 	.short	0x010a
        /*0a16*/ 	.byte	0x3f
	.zero		1


	//   ....[64]....
        /*0a18*/ 	.word	0x00016850
        /*0a1c*/ 	.word	0x00000002
        /*0a20*/ 	.word	0x00022860
        /*0a24*/ 	.short	0x010a
        /*0a26*/ 	.byte	0x3f
	.zero		1


	//   ....[65]....
        /*0a28*/ 	.word	0x000179e0
        /*0a2c*/ 	.word	0x00000000
        /*0a30*/ 	.word	0x00022820
        /*0a34*/ 	.short	0x010a
        /*0a36*/ 	.byte	0x3f
	.zero		1


	//   ....[66]....
        /*0a38*/ 	.word	0x00017b90
        /*0a3c*/ 	.word	0x00000006
        /*0a40*/ 	.word	0x00000000
        /*0a44*/ 	.short	0x010a
        /*0a46*/ 	.byte	0x3f
	.zero		1


	//   ....[67]....
        /*0a48*/ 	.word	0x00017c00
        /*0a4c*/ 	.word	0x00000007
        /*0a50*/ 	.word	0x00000000
        /*0a54*/ 	.short	0x010a
        /*0a56*/ 	.byte	0x3f
	.zero		1


	//   ....[68]....
        /*0a58*/ 	.word	0x00017c70
        /*0a5c*/ 	.word	0x00000004
        /*0a60*/ 	.word	0x00000000
        /*0a64*/ 	.short	0x010a
        /*0a66*/ 	.byte	0x3f
	.zero		1


	//   ....[69]....
        /*0a68*/ 	.word	0x00017ca0
        /*0a6c*/ 	.word	0x00000003
        /*0a70*/ 	.word	0x00000000
        /*0a74*/ 	.short	0x010a
        /*0a76*/ 	.byte	0x3f
	.zero		1


	//   ....[70]....
        /*0a78*/ 	.word	0x00017d00
        /*0a7c*/ 	.word	0x00000058
        /*0a80*/ 	.word	0x00022890
        /*0a84*/ 	.short	0x010a
        /*0a86*/ 	.byte	0x3f
	.zero		1


	//   ....[71]....
        /*0a88*/ 	.word	0x00017d50
        /*0a8c*/ 	.word	0x00000058
        /*0a90*/ 	.word	0x00022890
        /*0a94*/ 	.short	0x010a
        /*0a96*/ 	.byte	0x3f
	.zero		1


	//   ....[72]....
        /*0a98*/ 	.word	0x00017da0
        /*0a9c*/ 	.word	0x00000058
        /*0aa0*/ 	.word	0x00022890
        /*0aa4*/ 	.short	0x010a
        /*0aa6*/ 	.byte	0x3f
	.zero		1


	//   ....[73]....
        /*0aa8*/ 	.word	0x00017df0
        /*0aac*/ 	.word	0x00000058
        /*0ab0*/ 	.word	0x000228b0
        /*0ab4*/ 	.short	0x010a
        /*0ab6*/ 	.byte	0x3f
	.zero		1


	//   ....[74]....
        /*0ab8*/ 	.word	0x000183e0
        /*0abc*/ 	.word	0x00000012
        /*0ac0*/ 	.word	0x00022800
        /*0ac4*/ 	.short	0x010a
        /*0ac6*/ 	.byte	0x3f
	.zero		1


	//   ....[75]....
        /*0ac8*/ 	.word	0x00018930
        /*0acc*/ 	.word	0x00000012
        /*0ad0*/ 	.word	0x00022800
        /*0ad4*/ 	.short	0x010a
        /*0ad6*/ 	.byte	0x3f
	.zero		1


	//   ....[76]....
        /*0ad8*/ 	.word	0x00018980
        /*0adc*/ 	.word	0x00000014
        /*0ae0*/ 	.word	0x00022830
        /*0ae4*/ 	.short	0x010a
        /*0ae6*/ 	.byte	0x3f
	.zero		1


	//   ....[77]....
        /*0ae8*/ 	.word	0x000189d0
        /*0aec*/ 	.word	0x00000014
        /*0af0*/ 	.word	0x00022850
        /*0af4*/ 	.short	0x010a
        /*0af6*/ 	.byte	0x3f
	.zero		1


	//   ....[78]....
        /*0af8*/ 	.word	0x00018a20
        /*0afc*/ 	.word	0x00000015
        /*0b00*/ 	.word	0x00022830
        /*0b04*/ 	.short	0x010a
        /*0b06*/ 	.byte	0x3f
	.zero		1


	//   ....[79]....
        /*0b08*/ 	.word	0x00018a70
        /*0b0c*/ 	.word	0x00000015
        /*0b10*/ 	.word	0x00022850
        /*0b14*/ 	.short	0x010a
        /*0b16*/ 	.byte	0x3f
	.zero		1


	//   ....[80]....
        /*0b18*/ 	.word	0x00018ac0
        /*0b1c*/ 	.word	0x00000014
        /*0b20*/ 	.word	0x00022830
        /*0b24*/ 	.short	0x010a
        /*0b26*/ 	.byte	0x3f
	.zero		1


	//   ....[81]....
        /*0b28*/ 	.word	0x00018b10
        /*0b2c*/ 	.word	0x00000014
        /*0b30*/ 	.word	0x00022850
        /*0b34*/ 	.short	0x010a
        /*0b36*/ 	.byte	0x3f
	.zero		1


	//   ....[82]....
        /*0b38*/ 	.word	0x00018cb0
        /*0b3c*/ 	.word	0x00000009
        /*0b40*/ 	.word	0x00022820
        /*0b44*/ 	.short	0x010a
        /*0b46*/ 	.byte	0x3f
	.zero		1


	//   ....[83]....
        /*0b48*/ 	.word	0x00018d00
        /*0b4c*/ 	.word	0x00000005
        /*0b50*/ 	.word	0x000228a0
        /*0b54*/ 	.short	0x010a
        /*0b56*/ 	.byte	0x3f
	.zero		1


	//   ....[84]....
        /*0b58*/ 	.word	0x00018d50
        /*0b5c*/ 	.word	0x00000005
        /*0b60*/ 	.word	0x000228c0
        /*0b64*/ 	.short	0x010a
        /*0b66*/ 	.byte	0x3f
	.zero		1


	//   ....[85]....
        /*0b68*/ 	.word	0x00018da0
        /*0b6c*/ 	.word	0x00000006
        /*0b70*/ 	.word	0x000228a0
        /*0b74*/ 	.short	0x010a
        /*0b76*/ 	.byte	0x3f
	.zero		1


	//   ....[86]....
        /*0b78*/ 	.word	0x00018df0
        /*0b7c*/ 	.word	0x00000006
        /*0b80*/ 	.word	0x000228c0
        /*0b84*/ 	.short	0x010a
        /*0b86*/ 	.byte	0x3f
	.zero		1


	//   ....[87]....
        /*0b88*/ 	.word	0x00018f90
        /*0b8c*/ 	.word	0x00000005
        /*0b90*/ 	.word	0x00022840
        /*0b94*/ 	.short	0x010a
        /*0b96*/ 	.byte	0x3f
	.zero		1


	//   ....[88]....
        /*0b98*/ 	.word	0x00019010
        /*0b9c*/ 	.word	0x00000005
        /*0ba0*/ 	.word	0x00022820
        /*0ba4*/ 	.short	0x010a
        /*0ba6*/ 	.byte	0x3f
	.zero		1


	//   ....[89]....
        /*0ba8*/ 	.word	0x00019060
        /*0bac*/ 	.word	0x00000002
        /*0bb0*/ 	.word	0x00022860
        /*0bb4*/ 	.short	0x010a
        /*0bb6*/ 	.byte	0x3f
	.zero		1


	//   ....[90]....
        /*0bb8*/ 	.word	0x000190b0
        /*0bbc*/ 	.word	0x00000003
        /*0bc0*/ 	.word	0x00022840
        /*0bc4*/ 	.short	0x010a
        /*0bc6*/ 	.byte	0x3f
	.zero		1


	//   ....[91]....
        /*0bc8*/ 	.word	0x00019100
        /*0bcc*/ 	.word	0x00000003
        /*0bd0*/ 	.word	0x00022860
        /*0bd4*/ 	.short	0x010a
        /*0bd6*/ 	.byte	0x3f
	.zero		1


	//   ....[92]....
        /*0bd8*/ 	.word	0x00019150
        /*0bdc*/ 	.word	0x00000002
        /*0be0*/ 	.word	0x00022840
        /*0be4*/ 	.short	0x010a
        /*0be6*/ 	.byte	0x3f
	.zero		1


	//   ....[93]....
        /*0be8*/ 	.word	0x000191a0
        /*0bec*/ 	.word	0x00000002
        /*0bf0*/ 	.word	0x00022860
        /*0bf4*/ 	.short	0x010a
        /*0bf6*/ 	.byte	0x3f
	.zero		1


	//   ....[94]....
        /*0bf8*/ 	.word	0x000191f0
        /*0bfc*/ 	.word	0x00000002
        /*0c00*/ 	.word	0x00022840
        /*0c04*/ 	.short	0x010a
        /*0c06*/ 	.byte	0x3f
	.zero		1


	//   ....[95]....
        /*0c08*/ 	.word	0x00019240
        /*0c0c*/ 	.word	0x00000002
        /*0c10*/ 	.word	0x00022860
        /*0c14*/ 	.short	0x010a
        /*0c16*/ 	.byte	0x3f
	.zero		1


	//   ....[96]....
        /*0c18*/ 	.word	0x00019c00
        /*0c1c*/ 	.word	0x00000000
        /*0c20*/ 	.word	0x00022820
        /*0c24*/ 	.short	0x010a
        /*0c26*/ 	.byte	0x3f
	.zero		1


	//   ....[97]....
        /*0c28*/ 	.word	0x00019da0
        /*0c2c*/ 	.word	0x00000006
        /*0c30*/ 	.word	0x00000000
        /*0c34*/ 	.short	0x010a
        /*0c36*/ 	.byte	0x3f
	.zero		1


	//   ....[98]....
        /*0c38*/ 	.word	0x00019df0
        /*0c3c*/ 	.word	0x00000007
        /*0c40*/ 	.word	0x00000000
        /*0c44*/ 	.short	0x010a
        /*0c46*/ 	.byte	0x3f
	.zero		1


	//   ....[99]....
        /*0c48*/ 	.word	0x00019e40
        /*0c4c*/ 	.word	0x00000004
        /*0c50*/ 	.word	0x00000000
        /*0c54*/ 	.short	0x010a
        /*0c56*/ 	.byte	0x3f
	.zero		1


	//----- nvinfo : EIATTR_NUM_MBARRIERS
	.align		4
.L_586:
        /*0c58*/ 	.byte	0x03, 0x38
        /*0c5a*/ 	.short	0x0016


	//----- nvinfo : EIATTR_EXIT_INSTR_OFFSETS
	.align		4
        /*0c5c*/ 	.byte	0x04, 0x1c
        /*0c5e*/ 	.short	(.L_588 - .L_587)


	//   ....[0]....
.L_587:
        /*0c60*/ 	.word	0x00017cf0


	//----- nvinfo : EIATTR_MAX_THREADS
	.align		4
.L_588:
        /*0c64*/ 	.byte	0x04, 0x05
        /*0c66*/ 	.short	(.L_590 - .L_589)
.L_589:
        /*0c68*/ 	.word	0x00000180
        /*0c6c*/ 	.word	0x00000001
        /*0c70*/ 	.word	0x00000001


	//----- nvinfo : EIATTR_CRS_STACK_SIZE
	.align		4
.L_590:
        /*0c74*/ 	.byte	0x04, 0x1e
        /*0c76*/ 	.short	(.L_592 - .L_591)
.L_591:
        /*0c78*/ 	.word	0x00000000


	//----- nvinfo : EIATTR_CBANK_PARAM_SIZE
	.align		4
.L_592:
        /*0c7c*/ 	.byte	0x03, 0x19
        /*0c7e*/ 	.short	0x0a70


	//----- nvinfo : EIATTR_PARAM_CBANK
	.align		4
        /*0c80*/ 	.byte	0x04, 0x0a
        /*0c82*/ 	.short	(.L_594 - .L_593)
	.align		4
.L_593:
        /*0c84*/ 	.word	index@(.nv.constant0._ZN7cutlass13device_kernelIN5flash11enable_sm90INS1_16FlashAttnFwdSm90INS1_25CollectiveMainloopFwdSm90ILi2EN4cute5tupleIJNS5_1CILi1EEES8_S8_EEENS6_IJNS7_ILi128EEENS7_ILi96EEENS7_ILi64EEEEEELi256ENS_6half_tEfNS_4arch4Sm90ELb1ELb0ELb0ELb1ELb0ELb1ELb0ELb1ELb0ELb0ELb0ELb0EEENS1_21CollectiveEpilogueFwdINS6_IJSA_NS7_ILi256EEESB_EEES9_SE_SG_Li256ELb1ELb0ELb0ELb0EEENS1_36VarlenDynamicPersistentTileSchedulerILi128ELi96ELi256ELi32ELb0ELb0ELb1ELb1ELb1ELb1EEEEEEEEEvNT_6ParamsE)
        /*0c88*/ 	.short	0x0210
        /*0c8a*/ 	.short	0x0a70


	//----- nvinfo : EIATTR_SW_WAR
	.align		4
.L_594:
        /*0c8c*/ 	.byte	0x04, 0x36
        /*0c8e*/ 	.short	(.L_596 - .L_595)
.L_595:
        /*0c90*/ 	.word	0x00000008
.L_596:


//--------------------- .nv.info._ZN7cutlass13device_kernelIN5flash11enable_sm90INS1_16FlashAttnFwdSm90INS1_25CollectiveMainloopFwdSm90ILi2EN4cute5tupleIJNS5_1CILi1EEES8_S8_EEENS6_IJNS7_ILi128EEENS7_ILi96EEENS7_ILi64EEEEEELi256ENS_6half_tEfNS_4arch4Sm90ELb1ELb0ELb0ELb1ELb0ELb0ELb1ELb1ELb0ELb0ELb0ELb0EEENS1_21CollectiveEpilogueFwdINS6_IJSA_NS7_ILi256EEESB_EEES9_SE_SG_Li256ELb1ELb0ELb0ELb0EEENS1_36VarlenDynamicPersistentTileSchedulerILi128ELi96ELi256ELi32ELb0ELb0ELb1ELb1ELb1ELb1EEEEEEEEEvNT_6ParamsE --------------------------
	.section	.nv.info._ZN7cutlass13device_kernelIN5flash11enable_sm90INS1_16FlashAttnFwdSm90INS1_25CollectiveMainloopFwdSm90ILi2EN4cute5tupleIJNS5_1CILi1EEES8_S8_EEENS6_IJNS7_ILi128EEENS7_ILi96EEENS7_ILi64EEEEEELi256ENS_6half_tEfNS_4arch4Sm90ELb1ELb0ELb0ELb1ELb0ELb0ELb1ELb1ELb0ELb0ELb0ELb0EEENS1_21CollectiveEpilogueFwdINS6_IJSA_NS7_ILi256EEESB_EEES9_SE_SG_Li256ELb1ELb0ELb0ELb0EEENS1_36VarlenDynamicPersistentTileSchedulerILi128ELi96ELi256ELi32ELb0ELb0ELb1ELb1ELb1ELb1EEEEEEEEEvNT_6ParamsE,"",@"SHT_CUDA_INFO"
	.sectionflags	@""
	.align	4


	//----- nvinfo : EIATTR_CUDA_API_VERSION
	.align		4
        /*0000*/ 	.byte	0x04, 0x37
        /*0002*/ 	.short	(.L_598 - .L_597)
.L_597:
        /*0004*/ 	.word	0x00000082


	//----- nvinfo : EIATTR_KPARAM_INFO
	.align		4
.L_598:
        /*0008*/ 	.byte	0x04, 0x17
        /*000a*/ 	.short	(.L_600 - .L_599)
.L_599:
        /*000c*/ 	.word	0x00000000
        /*0010*/ 	.short	0x0000
        /*0012*/ 	.short	0x0070
        /*0014*/ 	.byte	0x00, 0xf0, 0x01, 0x2c


	//----- nvinfo : EIATTR_SPARSE_MMA_MASK
	.align		4
.L_600:
        /*0018*/ 	.byte	0x03, 0x50
        /*001a*/ 	.short	0x0000


	//----- nvinfo : EIATTR_MAXREG_COUNT
	.align		4
        /*001c*/ 	.byte	0x03, 0x1b
        /*001e*/ 	.short	0x00a8


	//----- nvinfo : EIATTR_NUM_BARRIERS
	.align		4
        /*0020*/ 	.byte	0x02, 0x4c
        /*0022*/ 	.byte	0x10
	.zero		1


	//----- nvinfo : EIATTR_EXTERNS
	.align		4
        /*0024*/ 	.byte	0x04, 0x0f
        /*0026*/ 	.short	(.L_602 - .L_601)


	//   ....[0]....
	.align		4
.L_601:
        /*0028*/ 	.word	index@(__assertfail)


	//----- nvinfo : EIATTR_ANNOTATIONS
	.align		4
.L_602:
        /*002c*/ 	.byte	0x04, 0x55
        /*002e*/ 	.short	(.L_604 - .L_603)


	//   ....[0]....
.L_603:
        /* <DEDUP_REMOVED lines=27> */


	//----- nvinfo : EIATTR_MERCURY_ISA_VERSION
	.align		4
.L_604:
        /*01d0*/ 	.byte	0x03, 0x5f
        /*01d2*/ 	.short	0x0101


	//----- nvinfo : EIATTR_UNUSED_LOAD_BYTE_OFFSET
	.align		4
        /*01d4*/ 	.byte	0x04, 0x44
        /*01d6*/ 	.short	(.L_606 - .L_605)


	//   ....[0]....
.L_605:
        /*01d8*/ 	.word	0x00000ad0
        /*01dc*/ 	.word	0x0000fff0


	//   ....[1]....
        /*01e0*/ 	.word	0x000097e0
        /*01e4*/ 	.word	0x0000fff0


	//----- nvinfo : EIATTR_INT_WARP_WIDE_INSTR_OFFSETS
	.align		4
.L_606:
        /*01e8*/ 	.byte	0x04, 0x31
        /*01ea*/ 	.short	(.L_608 - .L_607)


	//   ....[0]....
.L_607:
        /*01ec*/ 	.word	0x00000190


	//   ....[1]....
        /*01f0*/ 	.word	0x000001d0


	//   ....[2]....
        /*01f4*/ 	.word	0x00000240


	//   ....[3]....
        /*01f8*/ 	.word	0x00000250


	//   ....[4]....
        /*01fc*/ 	.word	0x0000d600


	//   ....[5]....
        /*0200*/ 	.word	0x0000d6a0


	//   ....[6]....
        /*0204*/ 	.word	0x0000db40


	//   ....[7]....
        /*0208*/ 	.word	0x0000db70


	//   ....[8]....
        /*020c*/ 	.word	0x00010150


	//   ....[9]....
        /*0210*/ 	.word	0x000101f0


	//----- nvinfo : EIATTR_COOP_GROUP_MASK_REGIDS
	.align		4
.L_608:
        /*0214*/ 	.byte	0x04, 0x29
        /*0216*/ 	.short	(.L_610 - .L_609)


	//   ....[0]....
.L_609:
        /*0218*/ 	.word	0xffffffff


	//   ....[1]....
        /*021c*/ 	.word	0xffffffff


	//   ....[2]....
        /*0220*/ 	.word	0xffffffff


	//   ....[3]....
        /*0224*/ 	.word	0xffffffff


	//   ....[4]....
        /*0228*/ 	.word	0xffffffff


	//   ....[5]....
        /*022c*/ 	.word	0xffffffff


	//   ....[6]....
        /*0230*/ 	.word	0xffffffff


	//   ....[7]....
        /*0234*/ 	.word	0xffffffff


	//   ....[8]....
        /*0238*/ 	.word	0xffffffff


	//   ....[9]....
        /*023c*/ 	.word	0xffffffff


	//   ....[10]....
        /*0240*/ 	.word	0xffffffff


	//   ....[11]....
        /*0244*/ 	.word	0xffffffff


	//   ....[12]....
        /*0248*/ 	.word	0xffffffff


	//   ....[13]....
        /*024c*/ 	.word	0xffffffff


	//   ....[14]....
        /*0250*/ 	.word	0xffffffff


	//   ....[15]....
        /*0254*/ 	.word	0xffffffff


	//   ....[16]....
        /*0258*/ 	.word	0xffffffff


	//   ....[17]....
        /*025c*/ 	.word	0xffffffff


	//   ....[18]....
        /*0260*/ 	.word	0xffffffff


	//   ....[19]....
        /*0264*/ 	.word	0xffffffff


	//   ....[20]....
        /*0268*/ 	.word	0xffffffff


	//   ....[21]....
        /*026c*/ 	.word	0xffffffff


	//   ....[22]....
        /*0270*/ 	.word	0xffffffff


	//   ....[23]....
        /*0274*/ 	.word	0xffffffff


	//   ....[24]....
        /*0278*/ 	.word	0xffffffff


	//   ....[25]....
        /*027c*/ 	.word	0xffffffff


	//   ....[26]....
        /*0280*/ 	.word	0xffffffff


	//   ....[27]....
        /*0284*/ 	.word	0xffffffff


	//   ....[28]....
        /*0288*/ 	.word	0xffffffff


	//   ....[29]....
        /*028c*/ 	.word	0xffffffff


	//   ....[30]....
        /*0290*/ 	.word	0xffffffff


	//   ....[31]....
        /*0294*/ 	.word	0xffffffff


	//   ....[32]....
        /*0298*/ 	.word	0xffffffff


	//   ....[33]....
        /*029c*/ 	.word	0xffffffff


	//   ....[34]....
        /*02a0*/ 	.word	0xffffffff


	//   ....[35]....
        /*02a4*/ 	.word	0xffffffff


	//   ....[36]....
        /*02a8*/ 	.word	0xffffffff


	//   ....[37]....
        /*02ac*/ 	.word	0xffffffff


	//   ....[38]....
        /*02b0*/ 	.word	0xffffffff


	//   ....[39]....
        /*02b4*/ 	.word	0xffffffff


	//   ....[40]....
        /*02b8*/ 	.word	0xffffffff


	//   ....[41]....
        /*02bc*/ 	.word	0xffffffff


	//   ....[42]....
        /*02c0*/ 	.word	0xffffffff


	//   ....[43]....
        /*02c4*/ 	.word	0xffffffff


	//   ....[44]....
        /*02c8*/ 	.word	0xffffffff


	//   ....[45]....
        /*02cc*/ 	.word	0xffffffff


	//   ....[46]....
        /*02d0*/ 	.word	0xffffffff


	//   ....[47]....
        /*02d4*/ 	.word	0xffffffff


	//   ....[48]....
        /*02d8*/ 	.word	0xffffffff


	//   ....[49]....
        /*02dc*/ 	.word	0xffffffff


	//   ....[50]....
        /*02e0*/ 	.word	0xffffffff


	//   ....[51]....
        /*02e4*/ 	.word	0xffffffff


	//   ....[52]....
        /*02e8*/ 	.word	0xffffffff


	//   ....[53]....
        /*02ec*/ 	.word	0xffffffff


	//   ....[54]....
        /*02f0*/ 	.word	0xffffffff


	//   ....[55]....
        /*02f4*/ 	.word	0xffffffff


	//   ....[56]....
        /*02f8*/ 	.word	0xffffffff


	//   ....[57]....
        /*02fc*/ 	.word	0xffffffff


	//   ....[58]....
        /*0300*/ 	.word	0x0500000f


	//   ....[59]....
        /*0304*/ 	.word	0x0500000f


	//   ....[60]....
        /*0308*/ 	.word	0x0500000f


	//   ....[61]....
        /*030c*/ 	.word	0x0500000f


	//   ....[62]....
        /*0310*/ 	.word	0x0500000f


	//   ....[63]....
        /*0314*/ 	.word	0x0500000f


	//   ....[64]....
        /*0318*/ 	.word	0x0500000f


	//   ....[65]....
        /*031c*/ 	.word	0x0500000f


	//   ....[66]....
        /*0320*/ 	.word	0x0500000f


	//   ....[67]....
        /*0324*/ 	.word	0x0500000f


	//   ....[68]....
        /*0328*/ 	.word	0x0500000f


	//   ....[69]....
        /*032c*/ 	.word	0x0500000f


	//   ....[70]....
        /*0330*/ 	.word	0x0500000f


	//   ....[71]....
        /*0334*/ 	.word	0x0500000f


	//   ....[72]....
        /*0338*/ 	.word	0x0500000f


	//   ....[73]....
        /*033c*/ 	.word	0x0500000f


	//   ....[74]....
        /*0340*/ 	.word	0x0500000f


	//   ....[75]....
        /*0344*/ 	.word	0x0500000f


	//   ....[76]....
        /*0348*/ 	.word	0x0500000f


	//----- nvinfo : EIATTR_COOP_GROUP_INSTR_OFFSETS
	.align		4
.L_610:
        /*034c*/ 	.byte	0x04, 0x28
        /*034e*/ 	.short	(.L_612 - .L_611)


	//   ....[0]....
.L_611:
        /*0350*/ 	.word	0x00000070


	//   ....[1]....
        /*0354*/ 	.word	0x000001a0


	//   ....[2]....
        /*0358*/ 	.word	0x000001f0


	//   ....[3]....
        /*035c*/ 	.word	0x00000440


	//   ....[4]....
        /*0360*/ 	.word	0x000005a0


	//   ....[5]....
        /*0364*/ 	.word	0x000006c0


	//   ....[6]....
        /*0368*/ 	.word	0x00000820


	//   ....[7]....
        /*036c*/ 	.word	0x00001790


	//   ....[8]....
        /*0370*/ 	.word	0x00003130


	//   ....[9]....
        /*0374*/ 	.word	0x000031f0


	//   ....[10]....
        /*0378*/ 	.word	0x00003200


	//   ....[11]....
        /*037c*/ 	.word	0x00003250


	//   ....[12]....
        /*0380*/ 	.word	0x00005390


	//   ....[13]....
        /*0384*/ 	.word	0x000053a0


	//   ....[14]....
        /*0388*/ 	.word	0x000053d0


	//   ....[15]....
        /*038c*/ 	.word	0x000053e0


	//   ....[16]....
        /*0390*/ 	.word	0x00007700


	//   ....[17]....
        /*0394*/ 	.word	0x00007770


	//   ....[18]....
        /*0398*/ 	.word	0x00007790


	//   ....[19]....
        /*039c*/ 	.word	0x000077b0


	//   ....[20]....
        /*03a0*/ 	.word	0x00008d80


	//   ....[21]....
        /*03a4*/ 	.word	0x00008df0


	//   ....[22]....
        /*03a8*/ 	.word	0x00008e40


	//   ....[23]....
        /*03ac*/ 	.word	0x00008e70


	//   ....[24]....
        /*03b0*/ 	.word	0x0000c3a0


	//   ....[25]....
        /*03b4*/ 	.word	0x0000c530


	//   ....[26]....
        /*03b8*/ 	.word	0x0000c560


	//   ....[27]....
        /*03bc*/ 	.word	0x0000c5a0


	//   ....[28]....
        /*03c0*/ 	.word	0x0000c610


	//   ....[29]....
        /*03c4*/ 	.word	0x0000c670


	//   ....[30]....
        /*03c8*/ 	.word	0x0000c6b0


	//   ....[31]....
        /*03cc*/ 	.word	0x0000c860


	//   ....[32]....
        /*03d0*/ 	.word	0x0000c8c0


	//   ....[33]....
        /*03d4*/ 	.word	0x0000c900


	//   ....[34]....
        /*03d8*/ 	.word	0x0000c940


	//   ....[35]....
        /*03dc*/ 	.word	0x0000c970


	//   ....[36]....
        /*03e0*/ 	.word	0x0000c9a0


	//   ....[37]....
        /*03e4*/ 	.word	0x0000ca40


	//   ....[38]....
        /*03e8*/ 	.word	0x0000caa0


	//   ....[39]....
        /*03ec*/ 	.word	0x0000cb30


	//   ....[40]....
        /*03f0*/ 	.word	0x00010280


	//   ....[41]....
        /*03f4*/ 	.word	0x00010290


	//   ....[42]....
        /*03f8*/ 	.word	0x000103b0


	//   ....[43]....
        /*03fc*/ 	.word	0x00010410


	//   ....[44]....
        /*0400*/ 	.word	0x00010450


	//   ....[45]....
        /*0404*/ 	.word	0x00010490


	//   ....[46]....
        /*0408*/ 	.word	0x000104c0


	//   ....[47]....
        /*040c*/ 	.word	0x000104f0


	//   ....[48]....
        /*0410*/ 	.word	0x00010690


	//   ....[49]....
        /*0414*/ 	.word	0x000106f0


	//   ....[50]....
        /*0418*/ 	.word	0x00010730


	//   ....[51]....
        /*041c*/ 	.word	0x00010770


	//   ....[52]....
        /*0420*/ 	.word	0x000107a0


	//   ....[53]....
        /*0424*/ 	.word	0x000107d0


	//   ....[54]....
        /*0428*/ 	.word	0x00010890


	//   ....[55]....
        /*042c*/ 	.word	0x000108b0


	//   ....[56]....
        /*0430*/ 	.word	0x00010920


	//   ....[57]....
        /*0434*/ 	.word	0x00010fa0


	//   ....[58]....
        /*0438*/ 	.word	0x000115c0


	//   ....[59]....
        /*043c*/ 	.word	0x000119e0


	//   ....[60]....
        /*0440*/ 	.word	0x00011a70


	//   ....[61]....
        /*0444*/ 	.word	0x00011b10


	//   ....[62]....
        /*0448*/ 	.word	0x00011bc0


	//   ....[63]....
        /*044c*/ 	.word	0x00011c40


	//   ....[64]....
        /*0450*/ 	.word	0x00011cc0


	//   ....[65]....
        /*0454*/ 	.word	0x00011d40


	//   ....[66]....
        /*0458*/ 	.word	0x00011dc0


	//   ....[67]....
        /*045c*/ 	.word	0x00011e50


	//   ....[68]....
        /*0460*/ 	.word	0x00011f00


	//   ....[69]....
        /*0464*/ 	.word	0x00011f80


	//   ....[70]....
        /*0468*/ 	.word	0x00012000


	//   ....[71]....
        /*046c*/ 	.word	0x00012080


	//   ....[72]....
        /*0470*/ 	.word	0x00012100


	//   ....[73]....
        /*0474*/ 	.word	0x00012170


	//   ....[74]....
        /*0478*/ 	.word	0x00012210


	//   ....[75]....
        /*047c*/ 	.word	0x000122a0


	//   ....[76]....
        /*0480*/ 	.word	0x000123d0


	//----- nvinfo : EIATTR_REG_RECONFIG
	.align		4
.L_612:
        /*0484*/ 	.byte	0x01, 0x54
	.zero		2


	//----- nvinfo : EIATTR_SYSCALL_OFFSETS
	.align		4
        /*0488*/ 	.byte	0x04, 0x46
        /*048a*/ 	.short	(.L_614 - .L_613)


	//   ....[0]....
.L_613:
        /*048c*/ 	.word	0x000019f0


	//   ....[1]....
        /*0490*/ 	.word	0x0000d830


	//   ....[2]....
        /*0494*/ 	.word	0x0000d970


	//   ....[3]....
        /*0498*/ 	.word	0x0000da70


	//----- nvinfo : EIATTR_MBARRIER_INSTR_OFFSETS
	.align		4
.L_614:
        /*049c*/ 	.byte	0x04, 0x39
        /*049e*/ 	.short	(.L_616 - .L_615)


	//   ....[0]....
.L_615:
        /*04a0*/ 	.word	0x000002e0
        /*04a4*/ 	.word	0x000000ff
        /*04a8*/ 	.word	0x00032400
        /*04ac*/ 	.short	0x0100
        /*04ae*/ 	.byte	0x08
	.zero		1


	//   ....[1]....
        /*04b0*/ 	.word	0x000002f0
        /*04b4*/ 	.word	0x000000ff
        /*04b8*/ 	.word	0x00032410
        /*04bc*/ 	.short	0x0100
        /*04be*/ 	.byte	0x08
	.zero		1


	//   ....[2]....
        /*04c0*/ 	.word	0x00000300
        /*04c4*/ 	.word	0x000000ff
        /*04c8*/ 	.word	0x00032420
        /*04cc*/ 	.short	0x0100
        /*04ce*/ 	.byte	0x08
	.zero		1


	//   ....[3]....
        /*04d0*/ 	.word	0x000003f0
        /*04d4*/ 	.word	0x000000ff
        /*04d8*/ 	.word	0x00032430
        /*04dc*/ 	.short	0x0100
        /*04de*/ 	.byte	0x08
	.zero		1


	//   ....[4]....
        /*04e0*/ 	.word	0x00000400
        /*04e4*/ 	.word	0x000000ff
        /*04e8*/ 	.word	0x00032440
        /*04ec*/ 	.short	0x0100
        /*04ee*/ 	.byte	0x08
	.zero		1


	//   ....[5]....
        /*04f0*/ 	.word	0x00000410
        /*04f4*/ 	.word	0x000000ff
        /*04f8*/ 	.word	0x00032438
        /*04fc*/ 	.short	0x0100
        /*04fe*/ 	.byte	0x08
	.zero		1


	//   ....[6]....
        /*0500*/ 	.word	0x00000420
        /*0504*/ 	.word	0x000000ff
        /*0508*/ 	.word	0x00032448
        /*050c*/ 	.short	0x0100
        /*050e*/ 	.byte	0x08
	.zero		1


	//   ....[7]....
        /*0510*/ 	.word	0x00000550
        /*0514*/ 	.word	0x000000ff
        /*0518*/ 	.word	0x00032450
        /*051c*/ 	.short	0x0100
        /*051e*/ 	.byte	0x08
	.zero		1


	//   ....[8]....
        /*0520*/ 	.word	0x00000560
        /*0524*/ 	.word	0x000000ff
        /*0528*/ 	.word	0x00032460
        /*052c*/ 	.short	0x0100
        /*052e*/ 	.byte	0x08
	.zero		1


	//   ....[9]....
        /*0530*/ 	.word	0x00000570
        /*0534*/ 	.word	0x000000ff
        /*0538*/ 	.word	0x00032458
        /*053c*/ 	.short	0x0100
        /*053e*/ 	.byte	0x08
	.zero		1


	//   ....[10]....
        /*0540*/ 	.word	0x00000580
        /*0544*/ 	.word	0x000000ff
        /*0548*/ 	.word	0x00032468
        /*054c*/ 	.short	0x0100
        /*054e*/ 	.byte	0x08
	.zero		1


	//   ....[11]....
        /*0550*/ 	.word	0x00000670
        /*0554*/ 	.word	0x000000ff
        /*0558*/ 	.word	0x00032470
        /*055c*/ 	.short	0x0100
        /*055e*/ 	.byte	0x06
	.zero		1


	//   ....[12]....
        /*0560*/ 	.word	0x00000680
        /*0564*/ 	.word	0x000000ff
        /*0568*/ 	.word	0x00032480
        /*056c*/ 	.short	0x0100
        /*056e*/ 	.byte	0x06
	.zero		1


	//   ....[13]....
        /*0570*/ 	.word	0x00000690
        /*0574*/ 	.word	0x000000ff
        /*0578*/ 	.word	0x00032478
        /*057c*/ 	.short	0x0100
        /*057e*/ 	.byte	0x06
	.zero		1


	//   ....[14]....
        /*0580*/ 	.word	0x000006a0
        /*0584*/ 	.word	0x000000ff
        /*0588*/ 	.word	0x00032488
        /*058c*/ 	.short	0x0100
        /*058e*/ 	.byte	0x06
	.zero		1


	//   ....[15]....
        /*0590*/ 	.word	0x000007d0
        /*0594*/ 	.word	0x000000ff
        /*0598*/ 	.word	0x00032490
        /*059c*/ 	.short	0x0100
        /*059e*/ 	.byte	0x08
	.zero		1


	//   ....[16]....
        /*05a0*/ 	.word	0x000007e0
        /*05a4*/ 	.word	0x000000ff
        /*05a8*/ 	.word	0x000324a0
        /*05ac*/ 	.short	0x0100
        /*05ae*/ 	.byte	0x08
	.zero		1


	//   ....[17]....
        /*05b0*/ 	.word	0x000007f0
        /*05b4*/ 	.word	0x000000ff
        /*05b8*/ 	.word	0x00032498
        /*05bc*/ 	.short	0x0100
        /*05be*/ 	.byte	0x08
	.zero		1


	//   ....[18]....
        /*05c0*/ 	.word	0x00000800
        /*05c4*/ 	.word	0x000000ff
        /*05c8*/ 	.word	0x000324a8
        /*05cc*/ 	.short	0x0100
        /*05ce*/ 	.byte	0x08
	.zero		1


	//   ....[19]....
        /*05d0*/ 	.word	0x00000930
        /*05d4*/ 	.word	0x000000ff
        /*05d8*/ 	.word	0x000324b0
        /*05dc*/ 	.short	0x0100
        /*05de*/ 	.byte	0x08
	.zero		1


	//   ....[20]....
        /*05e0*/ 	.word	0x00000940
        /*05e4*/ 	.word	0x000000ff
        /*05e8*/ 	.word	0x000324c0
        /*05ec*/ 	.short	0x0100
        /*05ee*/ 	.byte	0x08
	.zero		1


	//   ....[21]....
        /*05f0*/ 	.word	0x00000950
        /*05f4*/ 	.word	0x000000ff
        /*05f8*/ 	.word	0x000324b8
        /*05fc*/ 	.short	0x0100
        /*05fe*/ 	.byte	0x08
	.zero		1


	//   ....[22]....
        /*0600*/ 	.word	0x00000960
        /*0604*/ 	.word	0x000000ff
        /*0608*/ 	.word	0x000324c8
        /*060c*/ 	.short	0x0100
        /*060e*/ 	.byte	0x08
	.zero		1


	//   ....[23]....
        /*0610*/ 	.word	0x00001a90
        /*0614*/ 	.word	0x00000005
        /*0618*/ 	.word	0x00032400
        /*061c*/ 	.short	0x010a
        /*061e*/ 	.byte	0x3f
	.zero		1


	//   ....[24]....
        /*0620*/ 	.word	0x00001b70
        /*0624*/ 	.word	0x00000000
        /*0628*/ 	.word	0x00032430
        /*062c*/ 	.short	0x010a
        /*062e*/ 	.byte	0x3f
	.zero		1


	//   ....[25]....
        /*0630*/ 	.word	0x00001bb0
        /*0634*/ 	.word	0x00000000
        /*0638*/ 	.word	0x00032430
        /*063c*/ 	.short	0x010a
        /*063e*/ 	.byte	0x3f
	.zero		1


	//   ....[26]....
        /*0640*/ 	.word	0x00001eb0
        /*0644*/ 	.word	0x00000005
        /*0648*/ 	.word	0x00032410
        /*064c*/ 	.short	0x010a
        /*064e*/ 	.byte	0x3f
	.zero		1


	//   ....[27]....
        /*0650*/ 	.word	0x00001ef0
        /*0654*/ 	.word	0x00000000
        /*0658*/ 	.word	0x00032450
        /*065c*/ 	.short	0x010a
        /*065e*/ 	.byte	0x3f
	.zero		1


	//   ....[28]....
        /*0660*/ 	.word	0x00001f30
        /*0664*/ 	.word	0x00000000
        /*0668*/ 	.word	0x00032450
        /*066c*/ 	.short	0x010a
        /*066e*/ 	.byte	0x3f
	.zero		1


	//   ....[29]....
        /*0670*/ 	.word	0x00003540
        /*0674*/ 	.word	0x00000018
        /*0678*/ 	.word	0x00000000
        /*067c*/ 	.short	0x0101
        /*067e*/ 	.byte	0x3f
	.zero		1


	//   ....[30]....
        /*0680*/ 	.word	0x00004000
        /*0684*/ 	.word	0x00000000
        /*0688*/ 	.word	0x00000000
        /*068c*/ 	.short	0x0101
        /*068e*/ 	.byte	0x3f
	.zero		1


	//   ....[31]....
        /*0690*/ 	.word	0x00004130
        /*0694*/ 	.word	0x000000ff
        /*0698*/ 	.word	0x00032430
        /*069c*/ 	.short	0x010a
        /*069e*/ 	.byte	0x05
	.zero		1


	//   ....[32]....
        /*06a0*/ 	.word	0x00004170
        /*06a4*/ 	.word	0x000000ff
        /*06a8*/ 	.word	0x00032430
        /*06ac*/ 	.short	0x010a
        /*06ae*/ 	.byte	0x05
	.zero		1


	//   ....[33]....
        /*06b0*/ 	.word	0x00004380
        /*06b4*/ 	.word	0x000000ff
        /*06b8*/ 	.word	0x00032450
        /*06bc*/ 	.short	0x010a
        /*06be*/ 	.byte	0x05
	.zero		1


	//   ....[34]....
        /*06c0*/ 	.word	0x000043c0
        /*06c4*/ 	.word	0x000000ff
        /*06c8*/ 	.word	0x00032450
        /*06cc*/ 	.short	0x010a
        /*06ce*/ 	.byte	0x05
	.zero		1


	//   ....[35]....
        /*06d0*/ 	.word	0x000055b0
        /*06d4*/ 	.word	0x00000098
        /*06d8*/ 	.word	0x00000000
        /*06dc*/ 	.short	0x0101
        /*06de*/ 	.byte	0x3f
	.zero		1


	//   ....[36]....
        /*06e0*/ 	.word	0x00006a20
        /*06e4*/ 	.word	0x000000d4
        /*06e8*/ 	.word	0x00000000
        /*06ec*/ 	.short	0x0101
        /*06ee*/ 	.byte	0x3f
	.zero		1


	//   ....[37]....
        /*06f0*/ 	.word	0x00006b50
        /*06f4*/ 	.word	0x000000ff
        /*06f8*/ 	.word	0x00032430
        /*06fc*/ 	.short	0x010a
        /*06fe*/ 	.byte	0x05
	.zero		1


	//   ....[38]....
        /*0700*/ 	.word	0x00006b90
        /*0704*/ 	.word	0x000000ff
        /*0708*/ 	.word	0x00032430
        /*070c*/ 	.short	0x010a
        /*070e*/ 	.byte	0x05
	.zero		1


	//   ....[39]....
        /*0710*/ 	.word	0x00006da0
        /*0714*/ 	.word	0x000000ff
        /*0718*/ 	.word	0x00032450
        /*071c*/ 	.short	0x010a
        /*071e*/ 	.byte	0x05
	.zero		1


	//   ....[40]....
        /*0720*/ 	.word	0x00006de0
        /*0724*/ 	.word	0x000000ff
        /*0728*/ 	.word	0x00032450
        /*072c*/ 	.short	0x010a
        /*072e*/ 	.byte	0x05
	.zero		1


	//   ....[41]....
        /*0730*/ 	.word	0x000079f0
        /*0734*/ 	.word	0x00000098
        /*0738*/ 	.word	0x00000000
        /*073c*/ 	.short	0x0101
        /*073e*/ 	.byte	0x3f
	.zero		1


	//   ....[42]....
        /*0740*/ 	.word	0x00008d60
        /*0744*/ 	.word	0x000000d5
        /*0748*/ 	.word	0x00000000
        /*074c*/ 	.short	0x0101
        /*074e*/ 	.byte	0x3f
	.zero		1


	//   ....[43]....
        /*0750*/ 	.word	0x0000af40
        /*0754*/ 	.word	0x00000097
        /*0758*/ 	.word	0x00000000
        /*075c*/ 	.short	0x0101
        /*075e*/ 	.byte	0x3f
	.zero		1


	//   ....[44]....
        /*0760*/ 	.word	0x0000dfc0
        /*0764*/ 	.word	0x00000008
        /*0768*/ 	.word	0x00032440
        /*076c*/ 	.short	0x010a
        /*076e*/ 	.byte	0x3f
	.zero		1


	//   ....[45]....
        /*0770*/ 	.word	0x0000e5d0
        /*0774*/ 	.word	0x00000008
        /*0778*/ 	.word	0x00032420
        /*077c*/ 	.short	0x010a
        /*077e*/ 	.byte	0x3f
	.zero		1


	//   ....[46]....
        /*0780*/ 	.word	0x0000e6a0
        /*0784*/ 	.word	0x0000000b
        /*0788*/ 	.word	0x00032460
        /*078c*/ 	.short	0x010a
        /*078e*/ 	.byte	0x3f
	.zero		1


	//   ....[47]....
        /*0790*/ 	.word	0x0000ece0
        /*0794*/ 	.word	0x00000002
        /*0798*/ 	.word	0x00032440
        /*079c*/ 	.short	0x010a
        /*079e*/ 	.byte	0x3f
	.zero		1


	//   ....[48]....
        /*07a0*/ 	.word	0x0000eef0
        /*07a4*/ 	.word	0x00000002
        /*07a8*/ 	.word	0x00032460
        /*07ac*/ 	.short	0x010a
        /*07ae*/ 	.byte	0x3f
	.zero		1


	//   ....[49]....
        /*07b0*/ 	.word	0x0000f460
        /*07b4*/ 	.word	0x00000002
        /*07b8*/ 	.word	0x00032440
        /*07bc*/ 	.short	0x010a
        /*07be*/ 	.byte	0x3f
	.zero		1


	//   ....[50]....
        /*07c0*/ 	.word	0x0000f660
        /*07c4*/ 	.word	0x00000002
        /*07c8*/ 	.word	0x00032460
        /*07cc*/ 	.short	0x010a
        /*07ce*/ 	.byte	0x3f
	.zero		1


	//   ....[51]....
        /*07d0*/ 	.word	0x0000fb60
        /*07d4*/ 	.word	0x00000002
        /*07d8*/ 	.word	0x00032440
        /*07dc*/ 	.short	0x010a
        /*07de*/ 	.byte	0x3f
	.zero		1


	//   ....[52]....
        /*07e0*/ 	.word	0x0000fd70
        /*07e4*/ 	.word	0x00000002
        /*07e8*/ 	.word	0x00032460
        /*07ec*/ 	.short	0x010a
        /*07ee*/ 	.byte	0x3f
	.zero		1


	//   ....[53]....
        /*07f0*/ 	.word	0x00010f30
        /*07f4*/ 	.word	0x00000000
        /*07f8*/ 	.word	0x00032420
        /*07fc*/ 	.short	0x010a
        /*07fe*/ 	.byte	0x3f
	.zero		1


	//   ....[54]....
        /*0800*/ 	.word	0x00011100
        /*0804*/ 	.word	0x00000006
        /*0808*/ 	.word	0x00000000
        /*080c*/ 	.short	0x010a
        /*080e*/ 	.byte	0x3f
	.zero		1


	//   ....[55]....
        /*0810*/ 	.word	0x00011170
        /*0814*/ 	.word	0x00000007
        /*0818*/ 	.word	0x00000000
        /*081c*/ 	.short	0x010a
        /*081e*/ 	.byte	0x3f
	.zero		1


	//   ....[56]....
        /*0820*/ 	.word	0x000111e0
        /*0824*/ 	.word	0x00000004
        /*0828*/ 	.word	0x00000000
        /*082c*/ 	.short	0x010a
        /*082e*/ 	.byte	0x3f
	.zero		1


	//   ....[57]....
        /*0830*/ 	.word	0x00011210
        /*0834*/ 	.word	0x00000003
        /*0838*/ 	.word	0x00000000
        /*083c*/ 	.short	0x010a
        /*083e*/ 	.byte	0x3f
	.zero		1


	//   ....[58]....
        /*0840*/ 	.word	0x00011270
        /*0844*/ 	.word	0x00000005
        /*0848*/ 	.word	0x00032400
        /*084c*/ 	.short	0x010a
        /*084e*/ 	.byte	0x3f
	.zero		1


	//   ....[59]....
        /*0850*/ 	.word	0x000112c0
        /*0854*/ 	.word	0x00000000
        /*0858*/ 	.word	0x00032430
        /*085c*/ 	.short	0x010a
        /*085e*/ 	.byte	0x3f
	.zero		1


	//   ....[60]....
        /*0860*/ 	.word	0x00011310
        /*0864*/ 	.word	0x00000005
        /*0868*/ 	.word	0x00032410
        /*086c*/ 	.short	0x010a
        /*086e*/ 	.byte	0x3f
	.zero		1


	//   ....[61]....
        /*0870*/ 	.word	0x00011360
        /*0874*/ 	.word	0x00000000
        /*0878*/ 	.word	0x00032450
        /*087c*/ 	.short	0x010a
        /*087e*/ 	.byte	0x3f
	.zero		1


	//   ....[62]....
        /*0880*/ 	.word	0x000113c0
        /*0884*/ 	.word	0x00000014
        /*0888*/ 	.word	0x00032430
        /*088c*/ 	.short	0x010a
        /*088e*/ 	.byte	0x3f
	.zero		1


	//   ....[63]....
        /*0890*/ 	.word	0x00011420
        /*0894*/ 	.word	0x00000014
        /*0898*/ 	.word	0x00032450
        /*089c*/ 	.short	0x010a
        /*089e*/ 	.byte	0x3f
	.zero		1


	//   ....[64]....
        /*08a0*/ 	.word	0x00011480
        /*08a4*/ 	.word	0x00000014
        /*08a8*/ 	.word	0x00032430
        /*08ac*/ 	.short	0x010a
        /*08ae*/ 	.byte	0x3f
	.zero		1


	//   ....[65]....
        /*08b0*/ 	.word	0x000114e0
        /*08b4*/ 	.word	0x00000014
        /*08b8*/ 	.word	0x00032450
        /*08bc*/ 	.short	0x010a
        /*08be*/ 	.byte	0x3f
	.zero		1


	//   ....[66]....
        /*08c0*/ 	.word	0x00011680
        /*08c4*/ 	.word	0x00000008
        /*08c8*/ 	.word	0x00032440
        /*08cc*/ 	.short	0x010a
        /*08ce*/ 	.byte	0x3f
	.zero		1


	//   ....[67]....
        /*08d0*/ 	.word	0x00011700
        /*08d4*/ 	.word	0x00000008
        /*08d8*/ 	.word	0x00032420
        /*08dc*/ 	.short	0x010a
        /*08de*/ 	.byte	0x3f
	.zero		1


	//   ....[68]....
        /*08e0*/ 	.word	0x00011750
        /*08e4*/ 	.word	0x0000000b
        /*08e8*/ 	.word	0x00032460
        /*08ec*/ 	.short	0x010a
        /*08ee*/ 	.byte	0x3f
	.zero		1


	//   ....[69]....
        /*08f0*/ 	.word	0x000117a0
        /*08f4*/ 	.word	0x00000002
        /*08f8*/ 	.word	0x00032440
        /*08fc*/ 	.short	0x010a
        /*08fe*/ 	.byte	0x3f
	.zero		1


	//   ....[70]....
        /*0900*/ 	.word	0x000117f0
        /*0904*/ 	.word	0x00000002
        /*0908*/ 	.word	0x00032460
        /*090c*/ 	.short	0x010a
        /*090e*/ 	.byte	0x3f
	.zero		1


	//   ....[71]....
        /*0910*/ 	.word	0x00011840
        /*0914*/ 	.word	0x00000002
        /*0918*/ 	.word	0x00032440
        /*091c*/ 	.short	0x010a
        /*091e*/ 	.byte	0x3f
	.zero		1


	//   ....[72]....
        /*0920*/ 	.word	0x00011890
        /*0924*/ 	.word	0x00000002
        /*0928*/ 	.word	0x00032460
        /*092c*/ 	.short	0x010a
        /*092e*/ 	.byte	0x3f
	.zero		1


	//   ....[73]....
        /*0930*/ 	.word	0x000118e0
        /*0934*/ 	.word	0x00000002
        /*0938*/ 	.word	0x00032440
        /*093c*/ 	.short	0x010a
        /*093e*/ 	.byte	0x3f
	.zero		1


	//   ....[74]....
        /*0940*/ 	.word	0x00011930
        /*0944*/ 	.word	0x00000002
        /*0948*/ 	.word	0x00032460
        /*094c*/ 	.short	0x010a
        /*094e*/ 	.byte	0x3f
	.zero		1


	//   ....[75]....
        /*0950*/ 	.word	0x000122f0
        /*0954*/ 	.word	0x00000000
        /*0958*/ 	.word	0x00032420
        /*095c*/ 	.short	0x010a
        /*095e*/ 	.byte	0x3f
	.zero		1


	//   ....[76]....
        /*0960*/ 	.word	0x00012490
        /*0964*/ 	.word	0x00000006
        /*0968*/ 	.word	0x00000000
        /*096c*/ 	.short	0x010a
        /*096e*/ 	.byte	0x3f
	.zero		1


	//   ....[77]....
        /*0970*/ 	.word	0x000124e0
        /*0974*/ 	.word	0x00000007
        /*0978*/ 	.word	0x00000000
        /*097c*/ 	.short	0x010a
        /*097e*/ 	.byte	0x3f
	.zero		1


	//   ....[78]....
        /*0980*/ 	.word	0x00012530
        /*0984*/ 	.word	0x00000004
        /*0988*/ 	.word	0x00000000
        /*098c*/ 	.short	0x010a
        /*098e*/ 	.byte	0x3f
	.zero		1


	//----- nvinfo : EIATTR_NUM_MBARRIERS
	.align		4
.L_616:
        /*0990*/ 	.byte	0x03, 0x38
        /*0992*/ 	.short	0x0017


	//----- nvinfo : EIATTR_EXIT_INSTR_OFFSETS
	.align		4
        /*0994*/ 	.byte	0x04, 0x1c
        /*0996*/ 	.short	(.L_618 - .L_617)


	//   ....[0]....
.L_617:
        /*0998*/ 	.word	0x00000b10


	//   ....[1]....
        /*099c*/ 	.word	0x0000c360


	//   ....[2]....
        /*09a0*/ 	.word	0x0000c3c0


	//   ....[3]....
        /*09a4*/ 	.word	0x00011260


	//----- nvinfo : EIATTR_MAX_THREADS
	.align		4
.L_618:
        /*09a8*/ 	.byte	0x04, 0x05
        /*09aa*/ 	.short	(.L_620 - .L_619)
.L_619:
        /*09ac*/ 	.word	0x00000180
        /*09b0*/ 	.word	0x00000001
        /*09b4*/ 	.word	0x00000001


	//----- nvinfo : EIATTR_CRS_STACK_SIZE
	.align		4
.L_620:
        /*09b8*/ 	.byte	0x04, 0x1e
        /*09ba*/ 	.short	(.L_622 - .L_621)
.L_621:
        /*09bc*/ 	.word	0x00000000


	//----- nvinfo : EIATTR_CBANK_PARAM_SIZE
	.align		4
.L_622:
        /*09c0*/ 	.byte	0x03, 0x19
        /*09c2*/ 	.short	0x0b70


	//----- nvinfo : EIATTR_PARAM_CBANK
	.align		4
        /*09c4*/ 	.byte	0x04, 0x0a
        /*09c6*/ 	.short	(.L_624 - .L_623)
	.align		4
.L_623:
        /*09c8*/ 	.word	index@(.nv.constant0._ZN7cutlass13device_kernelIN5flash11enable_sm90INS1_16FlashAttnFwdSm90INS1_25CollectiveMainloopFwdSm90ILi2EN4cute5tupleIJNS5_1CILi1EEES8_S8_EEENS6_IJNS7_ILi128EEENS7_ILi96EEENS7_ILi64EEEEEELi256ENS_6half_tEfNS_4arch4Sm90ELb1ELb0ELb0ELb1ELb0ELb0ELb1ELb1ELb0ELb0ELb0ELb0EEENS1_21CollectiveEpilogueFwdINS6_IJSA_NS7_ILi256EEESB_EEES9_SE_SG_Li256ELb1ELb0ELb0ELb0EEENS1_36VarlenDynamicPersistentTileSchedulerILi128ELi96ELi256ELi32ELb0ELb0ELb1ELb1ELb1ELb1EEEEEEEEEvNT_6ParamsE)
        /*09cc*/ 	.short	0x0210
        /*09ce*/ 	.short	0x0b70


	//----- nvinfo : EIATTR_SW_WAR
	.align		4
.L_624:
        /*09d0*/ 	.byte	0x04, 0x36
        /*09d2*/ 	.short	(.L_626 - .L_625)
.L_625:
        /*09d4*/ 	.word	0x00000008
.L_626:


//--------------------- .nv.info._ZN7cutlass13device_kernelIN5flash11enable_sm90INS1_16FlashAttnFwdSm90INS1_25CollectiveMainloopFwdSm90ILi2EN4cute5tupleIJNS5_1CILi1EEES8_S8_EEENS6_IJNS7_ILi128EEENS7_ILi96EEENS7_ILi64EEEEEELi256ENS_6half_tEfNS_4arch4Sm90ELb1ELb0ELb0ELb1ELb0ELb1ELb1ELb1ELb0ELb0ELb0ELb0EEENS1_21CollectiveEpilogueFwdINS6_IJSA_NS7_ILi256EEESB_EEES9_SE_SG_Li256ELb1ELb0ELb0ELb0EEENS1_36VarlenDynamicPersistentTileSchedulerILi128ELi96ELi256ELi32ELb0ELb0ELb1ELb1ELb1ELb1EEEEEEEEEvNT_6ParamsE --------------------------
	.section	.nv.info._ZN7cutlass13device_kernelIN5flash11enable_sm90INS1_16FlashAttnFwdSm90INS1_25CollectiveMainloopFwdSm90ILi2EN4cute5tupleIJNS5_1CILi1EEES8_S8_EEENS6_IJNS7_ILi128EEENS7_ILi96EEENS7_ILi64EEEEEELi256ENS_6half_tEfNS_4arch4Sm90ELb1ELb0ELb0ELb1ELb0ELb1ELb1ELb1ELb0ELb0ELb0ELb0EEENS1_21CollectiveEpilogueFwdINS6_IJSA_NS7_ILi256EEESB_EEES9_SE_SG_Li256ELb1ELb0ELb0ELb0EEENS1_36VarlenDynamicPersistentTileSchedulerILi128ELi96ELi256ELi32ELb0ELb0ELb1ELb1ELb1ELb1EEEEEEEEEvNT_6ParamsE,"",@"SHT_CUDA_INFO"
	.sectionflags	@""
	.align	4


	//----- nvinfo : EIATTR_CUDA_API_VERSION
	.align		4
        /*0000*/ 	.byte	0x04, 0x37
        /*0002*/ 	.short	(.L_628 - .L_627)
.L_627:
        /*0004*/ 	.word	0x00000082


	//----- nvinfo : EIATTR_KPARAM_INFO
	.align		4
.L_628:
        /*0008*/ 	.byte	0x04, 0x17
        /*000a*/ 	.short	(.L_630 - .L_629)
.L_629:
        /*000c*/ 	.word	0x00000000
        /*0010*/ 	.short	0x0000
        /*0012*/ 	.short	0x0070
        /*0014*/ 	.byte	0x00, 0xf0, 0x01, 0x2c


	//----- nvinfo : EIATTR_SPARSE_MMA_MASK
	.align		4
.L_630:
        /*0018*/ 	.byte	0x03, 0x50
        /*001a*/ 	.short	0x0000


	//----- nvinfo : EIATTR_MAXREG_COUNT
	.align		4
        /*001c*/ 	.byte	0x03, 0x1b
        /*001e*/ 	.short	0x00a8


	//----- nvinfo : EIATTR_NUM_BARRIERS
	.align		4
        /*0020*/ 	.byte	0x02, 0x4c
        /*0022*/ 	.byte	0x10
	.zero		1


	//----- nvinfo : EIATTR_EXTERNS
	.align		4
        /*0024*/ 	.byte	0x04, 0x0f
        /*0026*/ 	.short	(.L_632 - .L_631)


	//   ....[0]....
	.align		4
.L_631:
        /*0028*/ 	.word	index@(__assertfail)


	//----- nvinfo : EIATTR_ANNOTATIONS
	.align		4
.L_632:
        /*002c*/ 	.byte	0x04, 0x55
        /*002e*/ 	.short	(.L_634 - .L_633)


	//   ....[0]....
.L_633:
        /* <DEDUP_REMOVED lines=75> */


	//----- nvinfo : EIATTR_MERCURY_ISA_VERSION
	.align		4
.L_634:
        /*04d0*/ 	.byte	0x03, 0x5f
        /*04d2*/ 	.short	0x0101


	//----- nvinfo : EIATTR_UNUSED_LOAD_BYTE_OFFSET
	.align		4
        /*04d4*/ 	.byte	0x04, 0x44
        /*04d6*/ 	.short	(.L_636 - .L_635)


	//   ....[0]....
.L_635:
        /*04d8*/ 	.word	0x00000b50
        /*04dc*/ 	.word	0x0000fff0


	//   ....[1]....
        /*04e0*/ 	.word	0x00011cb0
        /*04e4*/ 	.word	0x0000fff0


	//----- nvinfo : EIATTR_INT_WARP_WIDE_INSTR_OFFSETS
	.align		4
.L_636:
        /*04e8*/ 	.byte	0x04, 0x31
        /*04ea*/ 	.short	(.L_638 - .L_637)


	//   ....[0]....
.L_637:
        /*04ec*/ 	.word	0x000001e0


	//   ....[1]....
        /*04f0*/ 	.word	0x00000220


	//   ....[2]....
        /*04f4*/ 	.word	0x00000290


	//   ....[3]....
        /*04f8*/ 	.word	0x00000300


	//   ....[4]....
        /*04fc*/ 	.word	0x000168c0


	//   ....[5]....
        /*0500*/ 	.word	0x00016950


	//   ....[6]....
        /*0504*/ 	.word	0x00016dd0


	//   ....[7]....
        /*0508*/ 	.word	0x00016e00


	//   ....[8]....
        /*050c*/ 	.word	0x000193a0


	//   ....[9]....
        /*0510*/ 	.word	0x00019430


	//----- nvinfo : EIATTR_COOP_GROUP_MASK_REGIDS
	.align		4
.L_638:
        /*0514*/ 	.byte	0x04, 0x29
        /*0516*/ 	.short	(.L_640 - .L_639)


	//   ....[0]....
.L_639:
        /*0518*/ 	.word	0xffffffff


	//   ....[1]....
        /*051c*/ 	.word	0xffffffff


	//   ....[2]....
        /*0520*/ 	.word	0xffffffff


	//   ....[3]....
        /*0524*/ 	.word	0xffffffff


	//   ....[4]....
        /*0528*/ 	.word	0xffffffff


	//   ....[5]....
        /*052c*/ 	.word	0xffffffff


	//   ....[6]....
        /*0530*/ 	.word	0xffffffff


	//   ....[7]....
        /*0534*/ 	.word	0xffffffff


	//   ....[8]....
        /*0538*/ 	.word	0xffffffff


	//   ....[9]....
        /*053c*/ 	.word	0xffffffff


	//   ....[10]....
        /*0540*/ 	.word	0xffffffff


	//   ....[11]....
        /*0544*/ 	.word	0xffffffff


	//   ....[12]....
        /*0548*/ 	.word	0xffffffff


	//   ....[13]....
        /*054c*/ 	.word	0xffffffff


	//   ....[14]....
        /*0550*/ 	.word	0xffffffff


	//   ....[15]....
        /*0554*/ 	.word	0xffffffff


	//   ....[16]....
        /*0558*/ 	.word	0xffffffff


	//   ....[17]....
        /*055c*/ 	.word	0xffffffff


	//   ....[18]....
        /*0560*/ 	.word	0xffffffff


	//   ....[19]....
        /*0564*/ 	.word	0xffffffff


	//   ....[20]....
        /*0568*/ 	.word	0xffffffff


	//   ....[21]....
        /*056c*/ 	.word	0xffffffff


	//   ....[22]....
        /*0570*/ 	.word	0xffffffff


	//   ....[23]....
        /*0574*/ 	.word	0xffffffff


	//   ....[24]....
        /*0578*/ 	.word	0xffffffff


	//   ....[25]....
        /*057c*/ 	.word	0xffffffff


	//   ....[26]....
        /*0580*/ 	.word	0xffffffff


	//   ....[27]....
        /*0584*/ 	.word	0xffffffff


	//   ....[28]....
        /*0588*/ 	.word	0xffffffff


	//   ....[29]....
        /*058c*/ 	.word	0xffffffff


	//   ....[30]....
        /*0590*/ 	.word	0xffffffff


	//   ....[31]....
        /*0594*/ 	.word	0xffffffff


	//   ....[32]....
        /*0598*/ 	.word	0xffffffff


	//   ....[33]....
        /*059c*/ 	.word	0xffffffff


	//   ....[34]....
        /*05a0*/ 	.word	0xffffffff


	//   ....[35]....
        /*05a4*/ 	.word	0xffffffff


	//   ....[36]....
        /*05a8*/ 	.word	0xffffffff


	//   ....[37]....
        /*05ac*/ 	.word	0xffffffff


	//   ....[38]....
        /*05b0*/ 	.word	0xffffffff


	//   ....[39]....
        /*05b4*/ 	.word	0xffffffff


	//   ....[40]....
        /*05b8*/ 	.word	0xffffffff


	//   ....[41]....
        /*05bc*/ 	.word	0xffffffff


	//   ....[42]....
        /*05c0*/ 	.word	0xffffffff


	//   ....[43]....
        /*05c4*/ 	.word	0xffffffff


	//   ....[44]....
        /*05c8*/ 	.word	0xffffffff


	//   ....[45]....
        /*05cc*/ 	.word	0xffffffff


	//   ....[46]....
        /*05d0*/ 	.word	0xffffffff


	//   ....[47]....
        /*05d4*/ 	.word	0xffffffff


	//   ....[48]....
        /*05d8*/ 	.word	0xffffffff


	//   ....[49]....
        /*05dc*/ 	.word	0xffffffff


	//   ....[50]....
        /*05e0*/ 	.word	0xffffffff


	//   ....[51]....
        /*05e4*/ 	.word	0xffffffff


	//   ....[52]....
        /*05e8*/ 	.word	0xffffffff


	//   ....[53]....
        /*05ec*/ 	.word	0xffffffff


	//   ....[54]....
        /*05f0*/ 	.word	0xffffffff


	//   ....[55]....
        /*05f4*/ 	.word	0xffffffff


	//   ....[56]....
        /*05f8*/ 	.word	0xffffffff


	//   ....[57]....
        /*05fc*/ 	.word	0xffffffff


	//   ....[58]....
        /*0600*/ 	.word	0x0500000f


	//   ....[59]....
        /*0604*/ 	.word	0x0500000f


	//   ....[60]....
        /*0608*/ 	.word	0x0500000f


	//   ....[61]....
        /*060c*/ 	.word	0x0500000f


	//   ....[62]....
        /*0610*/ 	.word	0x0500000f


	//   ....[63]....
        /*0614*/ 	.word	0x0500000f


	//   ....[64]....
        /*0618*/ 	.word	0x0500000f


	//   ....[65]....
        /*061c*/ 	.word	0x0500000f


	//   ....[66]....
        /*0620*/ 	.word	0x0500000f


	//   ....[67]....
        /*0624*/ 	.word	0x0500000f


	//   ....[68]....
        /*0628*/ 	.word	0x0500000f


	//   ....[69]....
        /*062c*/ 	.word	0x0500000f


	//   ....[70]....
        /*0630*/ 	.word	0x0500000f


	//   ....[71]....
        /*0634*/ 	.word	0x0500000f


	//   ....[72]....
        /*0638*/ 	.word	0x0500000f


	//   ....[73]....
        /*063c*/ 	.word	0x0500000f


	//   ....[74]....
        /*0640*/ 	.word	0x0500000f


	//   ....[75]....
        /*0644*/ 	.word	0x0500000f


	//   ....[76]....
        /*0648*/ 	.word	0x0500000f


	//   ....[77]....
        /*064c*/ 	.word	0x0500000f


	//   ....[78]....
        /*0650*/ 	.word	0x0500000f


	//   ....[79]....
        /*0654*/ 	.word	0x0500000f


	//   ....[80]....
        /*0658*/ 	.word	0x0500000f


	//   ....[81]....
        /*065c*/ 	.word	0x0500000f


	//   ....[82]....
        /*0660*/ 	.word	0x0500000f


	//   ....[83]....
        /*0664*/ 	.word	0x0500000f


	//   ....[84]....
        /*0668*/ 	.word	0x0500000f


	//   ....[85]....
        /*066c*/ 	.word	0x0500000f


	//   ....[86]....
        /*0670*/ 	.word	0x0500000f


	//   ....[87]....
        /*0674*/ 	.word	0x0500000f


	//   ....[88]....
        /*0678*/ 	.word	0x0500000f


	//   ....[89]....
        /*067c*/ 	.word	0x0500000f


	//   ....[90]....
        /*0680*/ 	.word	0x0500000f


	//   ....[91]....
        /*0684*/ 	.word	0x0500000f


	//   ....[92]....
        /*0688*/ 	.word	0x0500000f


	//   ....[93]....
        /*068c*/ 	.word	0x0500000f


	//   ....[94]....
        /*0690*/ 	.word	0x0500000f


	//----- nvinfo : EIATTR_COOP_GROUP_INSTR_OFFSETS
	.align		4
.L_640:
        /*0694*/ 	.byte	0x04, 0x28
        /*0696*/ 	.short	(.L_642 - .L_641)


	//   ....[0]....
.L_641:
        /*0698*/ 	.word	0x00000060


	//   ....[1]....
        /*069c*/ 	.word	0x000001f0


	//   ....[2]....
        /*06a0*/ 	.word	0x000002b0


	//   ....[3]....
        /*06a4*/ 	.word	0x00000480


	//   ....[4]....
        /*06a8*/ 	.word	0x000005e0


	//   ....[5]....
        /*06ac*/ 	.word	0x00000700


	//   ....[6]....
        /*06b0*/ 	.word	0x00000860


	//   ....[7]....
        /*06b4*/ 	.word	0x00005e10


	//   ....[8]....
        /*06b8*/ 	.word	0x0000a690


	//   ....[9]....
        /*06bc*/ 	.word	0x0000a6c0


	//   ....[10]....
        /*06c0*/ 	.word	0x0000ac60


	//   ....[11]....
        /*06c4*/ 	.word	0x0000ac80


	//   ....[12]....
        /*06c8*/ 	.word	0x0000cd80


	//   ....[13]....
        /*06cc*/ 	.word	0x0000cda0


	//   ....[14]....
        /*06d0*/ 	.word	0x0000d570


	//   ....[15]....
        /*06d4*/ 	.word	0x0000d590


	//   ....[16]....
        /*06d8*/ 	.word	0x0000f940


	//   ....[17]....
        /*06dc*/ 	.word	0x0000f960


	//   ....[18]....
        /*06e0*/ 	.word	0x0000fd60


	//   ....[19]....
        /*06e4*/ 	.word	0x0000fd80


	//   ....[20]....
        /*06e8*/ 	.word	0x00011220


	//   ....[21]....
        /*06ec*/ 	.word	0x00011280


	//   ....[22]....
        /*06f0*/ 	.word	0x000112d0


	//   ....[23]....
        /*06f4*/ 	.word	0x00011300


	//   ....[24]....
        /*06f8*/ 	.word	0x000147b0


	//   ....[25]....
        /*06fc*/ 	.word	0x00014940


	//   ....[26]....
        /*0700*/ 	.word	0x00014970


	//   ....[27]....
        /*0704*/ 	.word	0x000149a0


	//   ....[28]....
        /*0708*/ 	.word	0x000149e0


	//   ....[29]....
        /*070c*/ 	.word	0x00014a30


	//   ....[30]....
        /*0710*/ 	.word	0x00014a90


	//   ....[31]....
        /*0714*/ 	.word	0x00014c70


	//   ....[32]....
        /*0718*/ 	.word	0x00014cd0


	//   ....[33]....
        /*071c*/ 	.word	0x00014d10


	//   ....[34]....
        /*0720*/ 	.word	0x00014d50


	//   ....[35]....
        /*0724*/ 	.word	0x00014d80


	//   ....[36]....
        /*0728*/ 	.word	0x00014db0


	//   ....[37]....
        /*072c*/ 	.word	0x00014e40


	//   ....[38]....
        /*0730*/ 	.word	0x00014ea0


	//   ....[39]....
        /*0734*/ 	.word	0x00014f30


	//   ....[40]....
        /*0738*/ 	.word	0x000194c0


	//   ....[41]....
        /*073c*/ 	.word	0x000194d0


	//   ....[42]....
        /*0740*/ 	.word	0x000195e0


	//   ....[43]....
        /*0744*/ 	.word	0x00019640


	//   ....[44]....
        /*0748*/ 	.word	0x00019680


	//   ....[45]....
        /*074c*/ 	.word	0x000196c0


	//   ....[46]....
        /*0750*/ 	.word	0x000196f0


	//   ....[47]....
        /*0754*/ 	.word	0x00019720


	//   ....[48]....
        /*0758*/ 	.word	0x000198b0


	//   ....[49]....
        /*075c*/ 	.word	0x00019910


	//   ....[50]....
        /*0760*/ 	.word	0x00019950


	//   ....[51]....
        /*0764*/ 	.word	0x00019990


	//   ....[52]....
        /*0768*/ 	.word	0x000199c0


	//   ....[53]....
        /*076c*/ 	.word	0x000199f0


	//   ....[54]....
        /*0770*/ 	.word	0x00019ab0


	//   ....[55]....
        /*0774*/ 	.word	0x00019ad0


	//   ....[56]....
        /*0778*/ 	.word	0x00019b40


	//   ....[57]....
        /*077c*/ 	.word	0x0001a1b0


	//   ....[58]....
        /*0780*/ 	.word	0x0001a640


	//   ....[59]....
        /*0784*/ 	.word	0x0001a6e0


	//   ....[60]....
        /*0788*/ 	.word	0x0001a780


	//   ....[61]....
        /*078c*/ 	.word	0x0001a820


	//   ....[62]....
        /*0790*/ 	.word	0x0001a8c0


	//   ....[63]....
        /*0794*/ 	.word	0x0001a960


	//   ....[64]....
        /*0798*/ 	.word	0x0001aa00


	//   ....[65]....
        /*079c*/ 	.word	0x0001aaa0


	//   ....[66]....
        /*07a0*/ 	.word	0x0001ab40


	//   ....[67]....
        /*07a4*/ 	.word	0x0001ac30


	//   ....[68]....
        /*07a8*/ 	.word	0x0001acd0


	//   ....[69]....
        /*07ac*/ 	.word	0x0001ad70


	//   ....[70]....
        /*07b0*/ 	.word	0x0001ae10


	//   ....[71]....
        /*07b4*/ 	.word	0x0001aeb0


	//   ....[72]....
        /*07b8*/ 	.word	0x0001af50


	//   ....[73]....
        /*07bc*/ 	.word	0x0001aff0


	//   ....[74]....
        /*07c0*/ 	.word	0x0001b090


	//   ....[75]....
        /*07c4*/ 	.word	0x0001b3e0


	//   ....[76]....
        /*07c8*/ 	.word	0x0001b6c0


	//   ....[77]....
        /*07cc*/ 	.word	0x0001bae0


	//   ....[78]....
        /*07d0*/ 	.word	0x0001bb70


	//   ....[79]....
        /*07d4*/ 	.word	0x0001bc10


	//   ....[80]....
        /*07d8*/ 	.word	0x0001bcc0


	//   ....[81]....
        /*07dc*/ 	.word	0x0001bd40


	//   ....[82]....
        /*07e0*/ 	.word	0x0001bdc0


	//   ....[83]....
        /*07e4*/ 	.word	0x0001be40


	//   ....[84]....
        /*07e8*/ 	.word	0x0001bec0


	//   ....[85]....
        /*07ec*/ 	.word	0x0001bf50


	//   ....[86]....
        /*07f0*/ 	.word	0x0001c000


	//   ....[87]....
        /*07f4*/ 	.word	0x0001c080


	//   ....[88]....
        /*07f8*/ 	.word	0x0001c100


	//   ....[89]....
        /*07fc*/ 	.word	0x0001c180


	//   ....[90]....
        /*0800*/ 	.word	0x0001c200


	//   ....[91]....
        /*0804*/ 	.word	0x0001c270


	//   ....[92]....
        /*0808*/ 	.word	0x0001c310


	//   ....[93]....
        /*080c*/ 	.word	0x0001c3a0


	//   ....[94]....
        /*0810*/ 	.word	0x0001c4d0


	//----- nvinfo : EIATTR_REG_RECONFIG
	.align		4
.L_642:
        /*0814*/ 	.byte	0x01, 0x54
	.zero		2


	//----- nvinfo : EIATTR_SYSCALL_OFFSETS
	.align		4
        /*0818*/ 	.byte	0x04, 0x46
        /*081a*/ 	.short	(.L_644 - .L_643)


	//   ....[0]....
.L_643:
        /*081c*/ 	.word	0x00001880


	//   ....[1]....
        /*0820*/ 	.word	0x000019d0


	//   ....[2]....
        /*0824*/ 	.word	0x00006000


	//   ....[3]....
        /*0828*/ 	.word	0x00006510


	//   ....[4]....
        /*082c*/ 	.word	0x00016ae0


	//   ....[5]....
        /*0830*/ 	.word	0x00016c20


	//   ....[6]....
        /*0834*/ 	.word	0x00016d20


	//----- nvinfo : EIATTR_MBARRIER_INSTR_OFFSETS
	.align		4
.L_644:
        /*0838*/ 	.byte	0x04, 0x39
        /*083a*/ 	.short	(.L_646 - .L_645)


	//   ....[0]....
.L_645:
        /*083c*/ 	.word	0x00000320
        /*0840*/ 	.word	0x000000ff
        /*0844*/ 	.word	0x00032400
        /*0848*/ 	.short	0x0100
        /*084a*/ 	.byte	0x08
	.zero		1


	//   ....[1]....
        /*084c*/ 	.word	0x00000330
        /*0850*/ 	.word	0x000000ff
        /*0854*/ 	.word	0x00032410
        /*0858*/ 	.short	0x0100
        /*085a*/ 	.byte	0x08
	.zero		1


	//   ....[2]....
        /*085c*/ 	.word	0x00000340
        /*0860*/ 	.word	0x000000ff
        /*0864*/ 	.word	0x00032420
        /*0868*/ 	.short	0x0100
        /*086a*/ 	.byte	0x08
	.zero		1


	//   ....[3]....
        /*086c*/ 	.word	0x00000430
        /*0870*/ 	.word	0x000000ff
        /*0874*/ 	.word	0x00032430
        /*0878*/ 	.short	0x0100
        /*087a*/ 	.byte	0x08
	.zero		1


	//   ....[4]....
        /*087c*/ 	.word	0x00000440
        /*0880*/ 	.word	0x000000ff
        /*0884*/ 	.word	0x00032440
        /*0888*/ 	.short	0x0100
        /*088a*/ 	.byte	0x08
	.zero		1


	//   ....[5]....
        /*088c*/ 	.word	0x00000450
        /*0890*/ 	.word	0x000000ff
        /*0894*/ 	.word	0x00032438
        /*0898*/ 	.short	0x0100
        /*089a*/ 	.byte	0x08
	.zero		1


	//   ....[6]....
        /*089c*/ 	.word	0x00000460
        /*08a0*/ 	.word	0x000000ff
        /*08a4*/ 	.word	0x00032448
        /*08a8*/ 	.short	0x0100
        /*08aa*/ 	.byte	0x08
	.zero		1


	//   ....[7]....
        /*08ac*/ 	.word	0x00000590
        /*08b0*/ 	.word	0x000000ff
        /*08b4*/ 	.word	0x00032450
        /*08b8*/ 	.short	0x0100
        /*08ba*/ 	.byte	0x08
	.zero		1


	//   ....[8]....
        /*08bc*/ 	.word	0x000005a0
        /*08c0*/ 	.word	0x000000ff
        /*08c4*/ 	.word	0x00032460
        /*08c8*/ 	.short	0x0100
        /*08ca*/ 	.byte	0x08
	.zero		1


	//   ....[9]....
        /*08cc*/ 	.word	0x000005b0
        /*08d0*/ 	.word	0x000000ff
        /*08d4*/ 	.word	0x00032458
        /*08d8*/ 	.short	0x0100
        /*08da*/ 	.byte	0x08
	.zero		1


	//   ....[10]....
        /*08dc*/ 	.word	0x000005c0
        /*08e0*/ 	.word	0x000000ff
        /*08e4*/ 	.word	0x00032468
        /*08e8*/ 	.short	0x0100
        /*08ea*/ 	.byte	0x08
	.zero		1


	//   ....[11]....
        /*08ec*/ 	.word	0x000006b0
        /*08f0*/ 	.word	0x000000ff
        /*08f4*/ 	.word	0x00032470
        /*08f8*/ 	.short	0x0100
        /*08fa*/ 	.byte	0x06
	.zero		1


	//   ....[12]....
        /*08fc*/ 	.word	0x000006c0
        /*0900*/ 	.word	0x000000ff
        /*0904*/ 	.word	0x00032480
        /*0908*/ 	.short	0x0100
        /*090a*/ 	.byte	0x06
	.zero		1


	//   ....[13]....
        /*090c*/ 	.word	0x000006d0
        /*0910*/ 	.word	0x000000ff
        /*0914*/ 	.word	0x00032478
        /*0918*/ 	.short	0x0100
        /*091a*/ 	.byte	0x06
	.zero		1


	//   ....[14]....
        /*091c*/ 	.word	0x000006e0
        /*0920*/ 	.word	0x000000ff
        /*0924*/ 	.word	0x00032488
        /*0928*/ 	.short	0x0100
        /*092a*/ 	.byte	0x06
	.zero		1


	//   ....[15]....
        /*092c*/ 	.word	0x00000810
        /*0930*/ 	.word	0x000000ff
        /*0934*/ 	.word	0x00032490
        /*0938*/ 	.short	0x0100
        /*093a*/ 	.byte	0x08
	.zero		1


	//   ....[16]....
        /*093c*/ 	.word	0x00000820
        /*0940*/ 	.word	0x000000ff
        /*0944*/ 	.word	0x000324a0
        /*0948*/ 	.short	0x0100
        /*094a*/ 	.byte	0x08
	.zero		1


	//   ....[17]....
        /*094c*/ 	.word	0x00000830
        /*0950*/ 	.word	0x000000ff
        /*0954*/ 	.word	0x00032498
        /*0958*/ 	.short	0x0100
        /*095a*/ 	.byte	0x08
	.zero		1


	//   ....[18]....
        /*095c*/ 	.word	0x00000840
        /*0960*/ 	.word	0x000000ff
        /*0964*/ 	.word	0x000324a8
        /*0968*/ 	.short	0x0100
        /*096a*/ 	.byte	0x08
	.zero		1


	//   ....[19]....
        /*096c*/ 	.word	0x00000970
        /*0970*/ 	.word	0x000000ff
        /*0974*/ 	.word	0x000324b0
        /*0978*/ 	.short	0x0100
        /*097a*/ 	.byte	0x08
	.zero		1


	//   ....[20]....
        /*097c*/ 	.word	0x00000980
        /*0980*/ 	.word	0x000000ff
        /*0984*/ 	.word	0x000324c0
        /*0988*/ 	.short	0x0100
        /*098a*/ 	.byte	0x08
	.zero		1


	//   ....[21]....
        /*098c*/ 	.word	0x00000990
        /*0990*/ 	.word	0x000000ff
        /*0994*/ 	.word	0x000324b8
        /*0998*/ 	.short	0x0100
        /*099a*/ 	.byte	0x08
	.zero		1


	//   ....[22]....
        /*099c*/ 	.word	0x000009a0
        /*09a0*/ 	.word	0x000000ff
        /*09a4*/ 	.word	0x000324c8
        /*09a8*/ 	.short	0x0100
        /*09aa*/ 	.byte	0x08
	.zero		1


	//   ....[23]....
        /*09ac*/ 	.word	0x00002dd0
        /*09b0*/ 	.word	0x0000005a
        /*09b4*/ 	.word	0x00032490
        /*09b8*/ 	.short	0x010a
        /*09ba*/ 	.byte	0x3f
	.zero		1


	//   ....[24]....
        /*09bc*/ 	.word	0x00003f30
        /*09c0*/ 	.word	0x0000005a
        /*09c4*/ 	.word	0x00032490
        /*09c8*/ 	.short	0x010a
        /*09ca*/ 	.byte	0x3f
	.zero		1


	//   ....[25]....
        /*09cc*/ 	.word	0x00004fd0
        /*09d0*/ 	.word	0x0000005a
        /*09d4*/ 	.word	0x00032490
        /*09d8*/ 	.short	0x010a
        /*09da*/ 	.byte	0x3f
	.zero		1


	//   ....[26]....
        /*09dc*/ 	.word	0x000051f0
        /*09e0*/ 	.word	0x00000004
        /*09e4*/ 	.word	0x00000000
        /*09e8*/ 	.short	0x0101
        /*09ea*/ 	.byte	0x3f
	.zero		1


	//   ....[27]....
        /*09ec*/ 	.word	0x00005230
        /*09f0*/ 	.word	0x0000005a
        /*09f4*/ 	.word	0x000324b0
        /*09f8*/ 	.short	0x010a
        /*09fa*/ 	.byte	0x3f
	.zero		1


	//   ....[28]....
        /*09fc*/ 	.word	0x00005890
        /*0a00*/ 	.word	0x0000005a
        /*0a04*/ 	.word	0x00000000
        /*0a08*/ 	.short	0x0101
        /*0a0a*/ 	.byte	0x3f
	.zero		1


	//   ....[29]....
        /*0a0c*/ 	.word	0x000060a0
        /*0a10*/ 	.word	0x00000011
        /*0a14*/ 	.word	0x00032400
        /*0a18*/ 	.short	0x010a
        /*0a1a*/ 	.byte	0x3f
	.zero		1


	//   ....[30]....
        /*0a1c*/ 	.word	0x000060f0
        /*0a20*/ 	.word	0x00000011
        /*0a24*/ 	.word	0x00032400
        /*0a28*/ 	.short	0x010a
        /*0a2a*/ 	.byte	0x3f
	.zero		1


	//   ....[31]....
        /*0a2c*/ 	.word	0x00006dc0
        /*0a30*/ 	.word	0x00000011
        /*0a34*/ 	.word	0x00032400
        /*0a38*/ 	.short	0x010a
        /*0a3a*/ 	.byte	0x3f
	.zero		1


	//   ....[32]....
        /*0a3c*/ 	.word	0x000081b0
        /*0a40*/ 	.word	0x00000011
        /*0a44*/ 	.word	0x00032400
        /*0a48*/ 	.short	0x010a
        /*0a4a*/ 	.byte	0x3f
	.zero		1


	//   ....[33]....
        /*0a4c*/ 	.word	0x00009180
        /*0a50*/ 	.word	0x000000ad
        /*0a54*/ 	.word	0x00032430
        /*0a58*/ 	.short	0x010a
        /*0a5a*/ 	.byte	0x3f
	.zero		1


	//   ....[34]....
        /*0a5c*/ 	.word	0x00009210
        /*0a60*/ 	.word	0x000000ad
        /*0a64*/ 	.word	0x00032430
        /*0a68*/ 	.short	0x010a
        /*0a6a*/ 	.byte	0x3f
	.zero		1


	//   ....[35]....
        /*0a6c*/ 	.word	0x00009510
        /*0a70*/ 	.word	0x00000011
        /*0a74*/ 	.word	0x00032410
        /*0a78*/ 	.short	0x010a
        /*0a7a*/ 	.byte	0x3f
	.zero		1


	//   ....[36]....
        /*0a7c*/ 	.word	0x00009560
        /*0a80*/ 	.word	0x000000ad
        /*0a84*/ 	.word	0x00032450
        /*0a88*/ 	.short	0x010a
        /*0a8a*/ 	.byte	0x3f
	.zero		1


	//   ....[37]....
        /*0a8c*/ 	.word	0x000095e0
        /*0a90*/ 	.word	0x000000ad
        /*0a94*/ 	.word	0x00032450
        /*0a98*/ 	.short	0x010a
        /*0a9a*/ 	.byte	0x3f
	.zero		1


	//   ....[38]....
        /*0a9c*/ 	.word	0x0000aea0
        /*0aa0*/ 	.word	0x00000018
        /*0aa4*/ 	.word	0x00000000
        /*0aa8*/ 	.short	0x0101
        /*0aaa*/ 	.byte	0x3f
	.zero		1


	//   ....[39]....
        /*0aac*/ 	.word	0x0000baa0
        /*0ab0*/ 	.word	0x000000ad
        /*0ab4*/ 	.word	0x00000000
        /*0ab8*/ 	.short	0x0101
        /*0aba*/ 	.byte	0x3f
	.zero		1


	//   ....[40]....
        /*0abc*/ 	.word	0x0000bb90
        /*0ac0*/ 	.word	0x000000c9
        /*0ac4*/ 	.word	0x00032430
        /*0ac8*/ 	.short	0x010a
        /*0aca*/ 	.byte	0x3f
	.zero		1


	//   ....[41]....
        /*0acc*/ 	.word	0x0000bc00
        /*0ad0*/ 	.word	0x000000c9
        /*0ad4*/ 	.word	0x00032430
        /*0ad8*/ 	.short	0x010a
        /*0ada*/ 	.byte	0x3f
	.zero		1


	//   ....[42]....
        /*0adc*/ 	.word	0x0000be70
        /*0ae0*/ 	.word	0x000000c9
        /*0ae4*/ 	.word	0x00032450
        /*0ae8*/ 	.short	0x010a
        /*0aea*/ 	.byte	0x3f
	.zero		1


	//   ....[43]....
        /*0aec*/ 	.word	0x0000bec0
        /*0af0*/ 	.word	0x000000c9
        /*0af4*/ 	.word	0x00032450
        /*0af8*/ 	.short	0x010a
        /*0afa*/ 	.byte	0x3f
	.zero		1


	//   ....[44]....
        /*0afc*/ 	.word	0x0000e050
        /*0b00*/ 	.word	0x0000009f
        /*0b04*/ 	.word	0x00000000
        /*0b08*/ 	.short	0x0101
        /*0b0a*/ 	.byte	0x3f
	.zero		1


	//   ....[45]....
        /*0b0c*/ 	.word	0x0000ea20
        /*0b10*/ 	.word	0x000000c9
        /*0b14*/ 	.word	0x00000000
        /*0b18*/ 	.short	0x0101
        /*0b1a*/ 	.byte	0x3f
	.zero		1


	//   ....[46]....
        /*0b1c*/ 	.word	0x0000eb30
        /*0b20*/ 	.word	0x000000d7
        /*0b24*/ 	.word	0x00032430
        /*0b28*/ 	.short	0x010a
        /*0b2a*/ 	.byte	0x3f
	.zero		1


	//   ....[47]....
        /*0b2c*/ 	.word	0x0000eba0
        /*0b30*/ 	.word	0x000000d7
        /*0b34*/ 	.word	0x00032430
        /*0b38*/ 	.short	0x010a
        /*0b3a*/ 	.byte	0x3f
	.zero		1


	//   ....[48]....
        /*0b3c*/ 	.word	0x0000ee10
        /*0b40*/ 	.word	0x000000d7
        /*0b44*/ 	.word	0x00032450
        /*0b48*/ 	.short	0x010a
        /*0b4a*/ 	.byte	0x3f
	.zero		1


	//   ....[49]....
        /*0b4c*/ 	.word	0x0000ee60
        /*0b50*/ 	.word	0x000000d7
        /*0b54*/ 	.word	0x00032450
        /*0b58*/ 	.short	0x010a
        /*0b5a*/ 	.byte	0x3f
	.zero		1


	//   ....[50]....
        /*0b5c*/ 	.word	0x00010420
        /*0b60*/ 	.word	0x00000098
        /*0b64*/ 	.word	0x00000000
        /*0b68*/ 	.short	0x0101
        /*0b6a*/ 	.byte	0x3f
	.zero		1


	//   ....[51]....
        /*0b6c*/ 	.word	0x000111e0
        /*0b70*/ 	.word	0x000000d7
        /*0b74*/ 	.word	0x00000000
        /*0b78*/ 	.short	0x0101
        /*0b7a*/ 	.byte	0x3f
	.zero		1


	//   ....[52]....
        /*0b7c*/ 	.word	0x00013460
        /*0b80*/ 	.word	0x00000000
        /*0b84*/ 	.word	0x00000000
        /*0b88*/ 	.short	0x0101
        /*0b8a*/ 	.byte	0x3f
	.zero		1


	//   ....[53]....
        /*0b8c*/ 	.word	0x00015c60
        /*0b90*/ 	.word	0x00000009
        /*0b94*/ 	.word	0x00032420
        /*0b98*/ 	.short	0x010a
        /*0b9a*/ 	.byte	0x3f
	.zero		1


	//   ....[54]....
        /*0b9c*/ 	.word	0x00015ce0
        /*0ba0*/ 	.word	0x00000005
        /*0ba4*/ 	.word	0x000324a0
        /*0ba8*/ 	.short	0x010a
        /*0baa*/ 	.byte	0x3f
	.zero		1


	//   ....[55]....
        /*0bac*/ 	.word	0x00015ec0
        /*0bb0*/ 	.word	0x00000005
        /*0bb4*/ 	.word	0x000324c0
        /*0bb8*/ 	.short	0x010a
        /*0bba*/ 	.byte	0x3f
	.zero		1


	//   ....[56]....
        /*0bbc*/ 	.word	0x000162d0
        /*0bc0*/ 	.word	0x00000006
        /*0bc4*/ 	.word	0x000324a0
        /*0bc8*/ 	.short	0x010a
        /*0bca*/ 	.byte	0x3f
	.zero		1


	//   ....[57]....
        /*0bcc*/ 	.word	0x00016490
        /*0bd0*/ 	.word	0x00000006
        /*0bd4*/ 	.word	0x000324c0
        /*0bd8*/ 	.short	0x010a
        /*0bda*/ 	.byte	0x3f
	.zero		1


	//   ....[58]....
        /*0bdc*/ 	.word	0x00017260
        /*0be0*/ 	.word	0x00000009
        /*0be4*/ 	.word	0x00032440
        /*0be8*/ 	.short	0x010a
        /*0bea*/ 	.byte	0x3f
	.zero		1


	//   ....[59]....
        /*0bec*/ 	.word	0x00017880
        /*0bf0*/ 	.word	0x00000009
        /*0bf4*/ 	.word	0x00032420
        /*0bf8*/ 	.short	0x010a
        /*0bfa*/ 	.byte	0x3f
	.zero		1


	//   ....[60]....
        /*0bfc*/ 	.word	0x00017950
        /*0c00*/ 	.word	0x00000005
        /*0c04*/ 	.word	0x00032460
        /*0c08*/ 	.short	0x010a
        /*0c0a*/ 	.byte	0x3f
	.zero		1


	//   ....[61]....
        /*0c0c*/ 	.word	0x00017f80
        /*0c10*/ 	.word	0x00000002
        /*0c14*/ 	.word	0x00032440
        /*0c18*/ 	.short	0x010a
        /*0c1a*/ 	.byte	0x3f
	.zero		1


	//   ....[62]....
        /*0c1c*/ 	.word	0x00018190
        /*0c20*/ 	.word	0x00000002
        /*0c24*/ 	.word	0x00032460
        /*0c28*/ 	.short	0x010a
        /*0c2a*/ 	.byte	0x3f
	.zero		1


	//   ....[63]....
        /*0c2c*/ 	.word	0x000186e0
        /*0c30*/ 	.word	0x00000002
        /*0c34*/ 	.word	0x00032440
        /*0c38*/ 	.short	0x010a
        /*0c3a*/ 	.byte	0x3f
	.zero		1


	//   ....[64]....
        /*0c3c*/ 	.word	0x000188e0
        /*0c40*/ 	.word	0x00000002
        /*0c44*/ 	.word	0x00032460
        /*0c48*/ 	.short	0x010a
        /*0c4a*/ 	.byte	0x3f
	.zero		1


	//   ....[65]....
        /*0c4c*/ 	.word	0x00018dc0
        /*0c50*/ 	.word	0x00000002
        /*0c54*/ 	.word	0x00032440
        /*0c58*/ 	.short	0x010a
        /*0c5a*/ 	.byte	0x3f
	.zero		1


	//   ....[66]....
        /*0c5c*/ 	.word	0x00018fd0
        /*0c60*/ 	.word	0x00000002
        /*0c64*/ 	.word	0x00032460
        /*0c68*/ 	.short	0x010a
        /*0c6a*/ 	.byte	0x3f
	.zero		1


	//   ....[67]....
        /*0c6c*/ 	.word	0x0001a140
        /*0c70*/ 	.word	0x00000000
        /*0c74*/ 	.word	0x00032420
        /*0c78*/ 	.short	0x010a
        /*0c7a*/ 	.byte	0x3f
	.zero		1


	//   ....[68]....
        /*0c7c*/ 	.word	0x0001a2e0
        /*0c80*/ 	.word	0x00000006
        /*0c84*/ 	.word	0x00000000
        /*0c88*/ 	.short	0x010a
        /*0c8a*/ 	.byte	0x3f
	.zero		1


	//   ....[69]....
        /*0c8c*/ 	.word	0x0001a350
        /*0c90*/ 	.word	0x00000007
        /*0c94*/ 	.word	0x00000000
        /*0c98*/ 	.short	0x010a
        /*0c9a*/ 	.byte	0x3f
	.zero		1


	//   ....[70]....
        /*0c9c*/ 	.word	0x0001a3c0
        /*0ca0*/ 	.word	0x00000004
        /*0ca4*/ 	.word	0x00000000
        /*0ca8*/ 	.short	0x010a
        /*0caa*/ 	.byte	0x3f
	.zero		1


	//   ....[71]....
        /*0cac*/ 	.word	0x0001a3f0
        /*0cb0*/ 	.word	0x00000003
        /*0cb4*/ 	.word	0x00000000
        /*0cb8*/ 	.short	0x010a
        /*0cba*/ 	.byte	0x3f
	.zero		1


	//   ....[72]....
        /*0cbc*/ 	.word	0x0001a450
        /*0cc0*/ 	.word	0x0000005a
        /*0cc4*/ 	.word	0x00032490
        /*0cc8*/ 	.short	0x010a
        /*0cca*/ 	.byte	0x3f
	.zero		1


	//   ....[73]....
        /*0ccc*/ 	.word	0x0001a4a0
        /*0cd0*/ 	.word	0x0000005a
        /*0cd4*/ 	.word	0x00032490
        /*0cd8*/ 	.short	0x010a
        /*0cda*/ 	.byte	0x3f
	.zero		1


	//   ....[74]....
        /*0cdc*/ 	.word	0x0001a4f0
        /*0ce0*/ 	.word	0x0000005a
        /*0ce4*/ 	.word	0x00032490
        /*0ce8*/ 	.short	0x010a
        /*0cea*/ 	.byte	0x3f
	.zero		1


	//   ....[75]....
        /*0cec*/ 	.word	0x0001a540
        /*0cf0*/ 	.word	0x0000005a
        /*0cf4*/ 	.word	0x000324b0
        /*0cf8*/ 	.short	0x010a
        /*0cfa*/ 	.byte	0x3f
	.zero		1


	//   ....[76]....
        /*0cfc*/ 	.word	0x0001ab80
        /*0d00*/ 	.word	0x00000011
        /*0d04*/ 	.word	0x00032400
        /*0d08*/ 	.short	0x010a
        /*0d0a*/ 	.byte	0x3f
	.zero		1


	//   ....[77]....
        /*0d0c*/ 	.word	0x0001b0d0
        /*0d10*/ 	.word	0x00000011
        /*0d14*/ 	.word	0x00032400
        /*0d18*/ 	.short	0x010a
        /*0d1a*/ 	.byte	0x3f
	.zero		1


	//   ....[78]....
        /*0d1c*/ 	.word	0x0001b120
        /*0d20*/ 	.word	0x000000ad
        /*0d24*/ 	.word	0x00032430
        /*0d28*/ 	.short	0x010a
        /*0d2a*/ 	.byte	0x3f
	.zero		1


	//   ....[79]....
        /*0d2c*/ 	.word	0x0001b170
        /*0d30*/ 	.word	0x00000011
        /*0d34*/ 	.word	0x00032410
        /*0d38*/ 	.short	0x010a
        /*0d3a*/ 	.byte	0x3f
	.zero		1


	//   ....[80]....
        /*0d3c*/ 	.word	0x0001b1c0
        /*0d40*/ 	.word	0x000000ad
        /*0d44*/ 	.word	0x00032450
        /*0d48*/ 	.short	0x010a
        /*0d4a*/ 	.byte	0x3f
	.zero		1


	//   ....[81]....
        /*0d4c*/ 	.word	0x0001b210
        /*0d50*/ 	.word	0x000000c9
        /*0d54*/ 	.word	0x00032430
        /*0d58*/ 	.short	0x010a
        /*0d5a*/ 	.byte	0x3f
	.zero		1


	//   ....[82]....
        /*0d5c*/ 	.word	0x0001b260
        /*0d60*/ 	.word	0x000000c9
        /*0d64*/ 	.word	0x00032450
        /*0d68*/ 	.short	0x010a
        /*0d6a*/ 	.byte	0x3f
	.zero		1


	//   ....[83]....
        /*0d6c*/ 	.word	0x0001b2b0
        /*0d70*/ 	.word	0x000000d7
        /*0d74*/ 	.word	0x00032430
        /*0d78*/ 	.short	0x010a
        /*0d7a*/ 	.byte	0x3f
	.zero		1


	//   ....[84]....
        /*0d7c*/ 	.word	0x0001b300
        /*0d80*/ 	.word	0x000000d7
        /*0d84*/ 	.word	0x00032450
        /*0d88*/ 	.short	0x010a
        /*0d8a*/ 	.byte	0x3f
	.zero		1


	//   ....[85]....
        /*0d8c*/ 	.word	0x0001b4a0
        /*0d90*/ 	.word	0x00000009
        /*0d94*/ 	.word	0x00032420
        /*0d98*/ 	.short	0x010a
        /*0d9a*/ 	.byte	0x3f
	.zero		1


	//   ....[86]....
        /*0d9c*/ 	.word	0x0001b4f0
        /*0da0*/ 	.word	0x00000005
        /*0da4*/ 	.word	0x000324a0
        /*0da8*/ 	.short	0x010a
        /*0daa*/ 	.byte	0x3f
	.zero		1


	//   ....[87]....
        /*0dac*/ 	.word	0x0001b540
        /*0db0*/ 	.word	0x00000005
        /*0db4*/ 	.word	0x000324c0
        /*0db8*/ 	.short	0x010a
        /*0dba*/ 	.byte	0x3f
	.zero		1


	//   ....[88]....
        /*0dbc*/ 	.word	0x0001b590
        /*0dc0*/ 	.word	0x00000006
        /*0dc4*/ 	.word	0x000324a0
        /*0dc8*/ 	.short	0x010a
        /*0dca*/ 	.byte	0x3f
	.zero		1


	//   ....[89]....
        /*0dcc*/ 	.word	0x0001b5e0
        /*0dd0*/ 	.word	0x00000006
        /*0dd4*/ 	.word	0x000324c0
        /*0dd8*/ 	.short	0x010a
        /*0dda*/ 	.byte	0x3f
	.zero		1


	//   ....[90]....
        /*0ddc*/ 	.word	0x0001b780
        /*0de0*/ 	.word	0x00000009
        /*0de4*/ 	.word	0x00032440
        /*0de8*/ 	.short	0x010a
        /*0dea*/ 	.byte	0x3f
	.zero		1


	//   ....[91]....
        /*0dec*/ 	.word	0x0001b800
        /*0df0*/ 	.word	0x00000009
        /*0df4*/ 	.word	0x00032420
        /*0df8*/ 	.short	0x010a
        /*0dfa*/ 	.byte	0x3f
	.zero		1


	//   ....[92]....
        /*0dfc*/ 	.word	0x0001b850
        /*0e00*/ 	.word	0x00000005
        /*0e04*/ 	.word	0x00032460
        /*0e08*/ 	.short	0x010a
        /*0e0a*/ 	.byte	0x3f
	.zero		1


	//   ....[93]....
        /*0e0c*/ 	.word	0x0001b8a0
        /*0e10*/ 	.word	0x00000002
        /*0e14*/ 	.word	0x00032440
        /*0e18*/ 	.short	0x010a
        /*0e1a*/ 	.byte	0x3f
	.zero		1


	//   ....[94]....
        /*0e1c*/ 	.word	0x0001b8f0
        /*0e20*/ 	.word	0x00000002
        /*0e24*/ 	.word	0x00032460
        /*0e28*/ 	.short	0x010a
        /*0e2a*/ 	.byte	0x3f
	.zero		1


	//   ....[95]....
        /*0e2c*/ 	.word	0x0001b940
        /*0e30*/ 	.word	0x00000002
        /*0e34*/ 	.word	0x00032440
        /*0e38*/ 	.short	0x010a
        /*0e3a*/ 	.byte	0x3f
	.zero		1


	//   ....[96]....
        /*0e3c*/ 	.word	0x0001b990
        /*0e40*/ 	.word	0x00000002
        /*0e44*/ 	.word	0x00032460
        /*0e48*/ 	.short	0x010a
        /*0e4a*/ 	.byte	0x3f
	.zero		1


	//   ....[97]....
        /*0e4c*/ 	.word	0x0001b9e0
        /*0e50*/ 	.word	0x00000002
        /*0e54*/ 	.word	0x00032440
        /*0e58*/ 	.short	0x010a
        /*0e5a*/ 	.byte	0x3f
	.zero		1


	//   ....[98]....
        /*0e5c*/ 	.word	0x0001ba30
        /*0e60*/ 	.word	0x00000002
        /*0e64*/ 	.word	0x00032460
        /*0e68*/ 	.short	0x010a
        /*0e6a*/ 	.byte	0x3f
	.zero		1


	//   ....[99]....
        /*0e6c*/ 	.word	0x0001c3f0
        /*0e70*/ 	.word	0x00000000
        /*0e74*/ 	.word	0x00032420
        /*0e78*/ 	.short	0x010a
        /*0e7a*/ 	.byte	0x3f
	.zero		1


	//   ....[100]....
        /*0e7c*/ 	.word	0x0001c590
        /*0e80*/ 	.word	0x00000006
        /*0e84*/ 	.word	0x00000000
        /*0e88*/ 	.short	0x010a
        /*0e8a*/ 	.byte	0x3f
	.zero		1


	//   ....[101]....
        /*0e8c*/ 	.word	0x0001c5e0
        /*0e90*/ 	.word	0x00000007
        /*0e94*/ 	.word	0x00000000
        /*0e98*/ 	.short	0x010a
        /*0e9a*/ 	.byte	0x3f
	.zero		1


	//   ....[102]....
        /*0e9c*/ 	.word	0x0001c630
        /*0ea0*/ 	.word	0x00000004
        /*0ea4*/ 	.word	0x00000000
        /*0ea8*/ 	.short	0x010a
        /*0eaa*/ 	.byte	0x3f
	.zero		1


	//----- nvinfo : EIATTR_NUM_MBARRIERS
	.align		4
.L_646:
        /*0eac*/ 	.byte	0x03, 0x38
        /*0eae*/ 	.short	0x0017


	//----- nvinfo : EIATTR_EXIT_INSTR_OFFSETS
	.align		4
        /*0eb0*/ 	.byte	0x04, 0x1c
        /*0eb2*/ 	.short	(.L_648 - .L_647)


	//   ....[0]....
.L_647:
        /*0eb4*/ 	.word	0x0001a440


	//----- nvinfo : EIATTR_MAX_THREADS
	.align		4
.L_648:
        /*0eb8*/ 	.byte	0x04, 0x05
        /*0eba*/ 	.short	(.L_650 - .L_649)
.L_649:
        /*0ebc*/ 	.word	0x00000180
        /*0ec0*/ 	.word	0x00000001
        /*0ec4*/ 	.word	0x00000001


	//----- nvinfo : EIATTR_CRS_STACK_SIZE
	.align		4
.L_650:
        /*0ec8*/ 	.byte	0x04, 0x1e
        /*0eca*/ 	.short	(.L_652 - .L_651)
.L_651:
        /*0ecc*/ 	.word	0x00000000


	//----- nvinfo : EIATTR_CBANK_PARAM_SIZE
	.align		4
.L_652:
        /*0ed0*/ 	.byte	0x03, 0x19
        /*0ed2*/ 	.short	0x0b70


	//----- nvinfo : EIATTR_PARAM_CBANK
	.align		4
        /*0ed4*/ 	.byte	0x04, 0x0a
        /*0ed6*/ 	.short	(.L_654 - .L_653)
	.align		4
.L_653:
        /*0ed8*/ 	.word	index@(.nv.constant0._ZN7cutlass13device_kernelIN5flash11enable_sm90INS1_16FlashAttnFwdSm90INS1_25CollectiveMainloopFwdSm90ILi2EN4cute5tupleIJNS5_1CILi1EEES8_S8_EEENS6_IJNS7_ILi128EEENS7_ILi96EEENS7_ILi64EEEEEELi256ENS_6half_tEfNS_4arch4Sm90ELb1ELb0ELb0ELb1ELb0ELb1ELb1ELb1ELb0ELb0ELb0ELb0EEENS1_21CollectiveEpilogueFwdINS6_IJSA_NS7_ILi256EEESB_EEES9_SE_SG_Li256ELb1ELb0ELb0ELb0EEENS1_36VarlenDynamicPersistentTileSchedulerILi128ELi96ELi256ELi32ELb0ELb0ELb1ELb1ELb1ELb1EEEEEEEEEvNT_6ParamsE)
        /*0edc*/ 	.short	0x0210
        /*0ede*/ 	.short	0x0b70


	//----- nvinfo : EIATTR_SW_WAR
	.align		4
.L_654:
        /*0ee0*/ 	.byte	0x04, 0x36
        /*0ee2*/ 	.short	(.L_656 - .L_655)
.L_655:
        /*0ee4*/ 	.word	0x00000008
.L_656:


//--------------------- .nv.callgraph             --------------------------
	.section	.nv.callgraph,"",@"SHT_CUDA_CALLGRAPH"
	.align	4
	.sectionentsize	8
	.align		4
        /*0000*/ 	.word	0x00000000
	.align		4
        /*0004*/ 	.word	0xffffffff
	.align		4
        /*0008*/ 	.word	index@(_ZN7cutlass13device_kernelIN5flash11enable_sm90INS1_16FlashAttnFwdSm90INS1_25CollectiveMainloopFwdSm90ILi2EN4cute5tupleIJNS5_1CILi1EEES8_S8_EEENS6_IJNS7_ILi128EEENS7_ILi96EEENS7_ILi64EEEEEELi256ENS_6half_tEfNS_4arch4Sm90ELb0ELb0ELb0ELb0ELb0ELb0ELb0ELb1ELb0ELb0ELb0ELb0EEENS1_21CollectiveEpilogueFwdINS6_IJSA_NS7_ILi256EEESB_EEES9_SE_SG_Li256ELb0ELb0ELb0ELb0EEENS1_29StaticPersistentTileSchedulerILb0EEEEEEEEEvNT_6ParamsE)
	.align		4
        /*000c*/ 	.word	index@(__assertfail)
	.align		4
        /*0010*/ 	.word	index@(_ZN7cutlass13device_kernelIN5flash11enable_sm90INS1_16FlashAttnFwdSm90INS1_25CollectiveMainloopFwdSm90ILi2EN4cute5tupleIJNS5_1CILi1EEES8_S8_EEENS6_IJNS7_ILi128EEENS7_ILi96EEENS7_ILi64EEEEEELi256ENS_6half_tEfNS_4arch4Sm90ELb0ELb0ELb0ELb0ELb0ELb0ELb1ELb1ELb0ELb0ELb0ELb0EEENS1_21CollectiveEpilogueFwdINS6_IJSA_NS7_ILi256EEESB_EEES9_SE_SG_Li256ELb0ELb0ELb0ELb0EEENS1_29StaticPersistentTileSchedulerILb0EEEEEEEEEvNT_6ParamsE)
	.align		4
        /*0014*/ 	.word	index@(__assertfail)
	.align		4
        /*0018*/ 	.word	index@(_ZN7cutlass13device_kernelIN5flash11enable_sm90INS1_16FlashAttnFwdSm90INS1_25CollectiveMainloopFwdSm90ILi2EN4cute5tupleIJNS5_1CILi1EEES8_S8_EEENS6_IJNS7_ILi128EEENS7_ILi96EEENS7_ILi64EEEEEELi256ENS_6half_tEfNS_4arch4Sm90ELb0ELb0ELb0ELb1ELb0ELb0ELb0ELb1ELb0ELb0ELb0ELb0EEENS1_21CollectiveEpilogueFwdINS6_IJSA_NS7_ILi256EEESB_EEES9_SE_SG_Li256ELb1ELb0ELb0ELb0EEENS1_36VarlenDynamicPersistentTileSchedulerILi128ELi96ELi256ELi32ELb0ELb0ELb1ELb0ELb1ELb1EEEEEEEEEvNT_6ParamsE)
	.align		4
        /*001c*/ 	.word	index@(__assertfail)
	.align		4
        /*0020*/ 	.word	index@(_ZN7cutlass13device_kernelIN5flash11enable_sm90INS1_16FlashAttnFwdSm90INS1_25CollectiveMainloopFwdSm90ILi2EN4cute5tupleIJNS5_1CILi1EEES8_S8_EEENS6_IJNS7_ILi128EEENS7_ILi96EEENS7_ILi64EEEEEELi256ENS_6half_tEfNS_4arch4Sm90ELb0ELb0ELb0ELb1ELb0ELb1ELb0ELb1ELb0ELb0ELb0ELb0EEENS1_21CollectiveEpilogueFwdINS6_IJSA_NS7_ILi256EEESB_EEES9_SE_SG_Li256ELb1ELb0ELb0ELb0EEENS1_36VarlenDynamicPersistentTileSchedulerILi128ELi96ELi256ELi32ELb0ELb0ELb1ELb0ELb1ELb1EEEEEEEEEvNT_6ParamsE)
	.align		4
        /*0024*/ 	.word	index@(__assertfail)
	.align		4
        /*0028*/ 	.word	index@(_ZN7cutlass13device_kernelIN5flash11enable_sm90INS1_16FlashAttnFwdSm90INS1_25CollectiveMainloopFwdSm90ILi2EN4cute5tupleIJNS5_1CILi1EEES8_S8_EEENS6_IJNS7_ILi128EEENS7_ILi96EEENS7_ILi64EEEEEELi256ENS_6half_tEfNS_4arch4Sm90ELb0ELb0ELb0ELb1ELb0ELb0ELb1ELb1ELb0ELb0ELb0ELb0EEENS1_21CollectiveEpilogueFwdINS6_IJSA_NS7_ILi256EEESB_EEES9_SE_SG_Li256ELb1ELb0ELb0ELb0EEENS1_36VarlenDynamicPersistentTileSchedulerILi128ELi96ELi256ELi32ELb0ELb0ELb1ELb0ELb1ELb1EEEEEEEEEvNT_6ParamsE)
	.align		4
        /*002c*/ 	.word	index@(__assertfail)
	.align		4
        /*0030*/ 	.word	index@(_ZN7cutlass13device_kernelIN5flash11enable_sm90INS1_16FlashAttnFwdSm90INS1_25CollectiveMainloopFwdSm90ILi2EN4cute5tupleIJNS5_1CILi1EEES8_S8_EEENS6_IJNS7_ILi128EEENS7_ILi96EEENS7_ILi64EEEEEELi256ENS_6half_tEfNS_4arch4Sm90ELb0ELb0ELb0ELb1ELb0ELb1ELb1ELb1ELb0ELb0ELb0ELb0EEENS1_21CollectiveEpilogueFwdINS6_IJSA_NS7_ILi256EEESB_EEES9_SE_SG_Li256ELb1ELb0ELb0ELb0EEENS1_36VarlenDynamicPersistentTileSchedulerILi128ELi96ELi256ELi32ELb0ELb0ELb1ELb0ELb1ELb1EEEEEEEEEvNT_6ParamsE)
	.align		4
        /*0034*/ 	.word	index@(__assertfail)
	.align		4
        /*0038*/ 	.word	index@(_ZN7cutlass13device_kernelIN5flash11enable_sm90INS1_16FlashAttnFwdSm90INS1_25CollectiveMainloopFwdSm90ILi2EN4cute5tupleIJNS5_1CILi1EEES8_S8_EEENS6_IJNS7_ILi128EEENS7_ILi96EEENS7_ILi64EEEEEELi256ENS_6half_tEfNS_4arch4Sm90ELb0ELb1ELb0ELb0ELb0ELb0ELb0ELb1ELb0ELb0ELb0ELb0EEENS1_21CollectiveEpilogueFwdINS6_IJSA_NS7_ILi256EEESB_EEES9_SE_SG_Li256ELb0ELb0ELb0ELb0EEENS1_30DynamicPersistentTileSchedulerILi256ELi32ELb0ELb0ELb1EEEEEEEEEvNT_6ParamsE)
	.align		4
        /*003c*/ 	.word	index@(__assertfail)
	.align		4
        /*0040*/ 	.word	index@(_ZN7cutlass13device_kernelIN5flash11enable_sm90INS1_16FlashAttnFwdSm90INS1_25CollectiveMainloopFwdSm90ILi2EN4cute5tupleIJNS5_1CILi1EEES8_S8_EEENS6_IJNS7_ILi128EEENS7_ILi96EEENS7_ILi64EEEEEELi256ENS_6half_tEfNS_4arch4Sm90ELb0ELb1ELb0ELb0ELb0ELb0ELb1ELb1ELb0ELb0ELb0ELb0EEENS1_21CollectiveEpilogueFwdINS6_IJSA_NS7_ILi256EEESB_EEES9_SE_SG_Li256ELb0ELb0ELb0ELb0EEENS1_30DynamicPersistentTileSchedulerILi256ELi32ELb0ELb0ELb1EEEEEEEEEvNT_6ParamsE)
	.align		4
        /*0044*/ 	.word	index@(__assertfail)
	.align		4
        /*0048*/ 	.word	index@(_ZN7cutlass13device_kernelIN5flash11enable_sm90INS1_16FlashAttnFwdSm90INS1_25CollectiveMainloopFwdSm90ILi2EN4cute5tupleIJNS5_1CILi1EEES8_S8_EEENS6_IJNS7_ILi128EEENS7_ILi96EEENS7_ILi64EEEEEELi256ENS_6half_tEfNS_4arch4Sm90ELb0ELb1ELb0ELb1ELb0ELb0ELb0ELb1ELb0ELb0ELb0ELb0EEENS1_21CollectiveEpilogueFwdINS6_IJSA_NS7_ILi256EEESB_EEES9_SE_SG_Li256ELb1ELb0ELb0ELb0EEENS1_36VarlenDynamicPersistentTileSchedulerILi128ELi96ELi256ELi32ELb0ELb0ELb1ELb1ELb0ELb1EEEEEEEEEvNT_6ParamsE)
	.align		4
        /*004c*/ 	.word	index@(__assertfail)
	.align		4
        /*0050*/ 	.word	index@(_ZN7cutlass13device_kernelIN5flash11enable_sm90INS1_16FlashAttnFwdSm90INS1_25CollectiveMainloopFwdSm90ILi2EN4cute5tupleIJNS5_1CILi1EEES8_S8_EEENS6_IJNS7_ILi128EEENS7_ILi96EEENS7_ILi64EEEEEELi256ENS_6half_tEfNS_4arch4Sm90ELb0ELb1ELb0ELb1ELb0ELb1ELb0ELb1ELb0ELb0ELb0ELb0EEENS1_21CollectiveEpilogueFwdINS6_IJSA_NS7_ILi256EEESB_EEES9_SE_SG_Li256ELb1ELb0ELb0ELb0EEENS1_36VarlenDynamicPersistentTileSchedulerILi128ELi96ELi256ELi32ELb0ELb0ELb1ELb1ELb0ELb1EEEEEEEEEvNT_6ParamsE)
	.align		4
        /*0054*/ 	.word	index@(__assertfail)
	.align		4
        /*0058*/ 	.word	index@(_ZN7cutlass13device_kernelIN5flash11enable_sm90INS1_16FlashAttnFwdSm90INS1_25CollectiveMainloopFwdSm90ILi2EN4cute5tupleIJNS5_1CILi1EEES8_S8_EEENS6_IJNS7_ILi128EEENS7_ILi96EEENS7_ILi64EEEEEELi256ENS_6half_tEfNS_4arch4Sm90ELb0ELb1ELb0ELb1ELb0ELb0ELb1ELb1ELb0ELb0ELb0ELb0EEENS1_21CollectiveEpilogueFwdINS6_IJSA_NS7_ILi256EEESB_EEES9_SE_SG_Li256ELb1ELb0ELb0ELb0EEENS1_36VarlenDynamicPersistentTileSchedulerILi128ELi96ELi256ELi32ELb0ELb0ELb1ELb1ELb0ELb1EEEEEEEEEvNT_6ParamsE)
	.align		4
        /*005c*/ 	.word	index@(__assertfail)
	.align		4
        /*0060*/ 	.word	index@(_ZN7cutlass13device_kernelIN5flash11enable_sm90INS1_16FlashAttnFwdSm90INS1_25CollectiveMainloopFwdSm90ILi2EN4cute5tupleIJNS5_1CILi1EEES8_S8_EEENS6_IJNS7_ILi128EEENS7_ILi96EEENS7_ILi64EEEEEELi256ENS_6half_tEfNS_4arch4Sm90ELb0ELb1ELb0ELb1ELb0ELb1ELb1ELb1ELb0ELb0ELb0ELb0EEENS1_21CollectiveEpilogueFwdINS6_IJSA_NS7_ILi256EEESB_EEES9_SE_SG_Li256ELb1ELb0ELb0ELb0EEENS1_36VarlenDynamicPersistentTileSchedulerILi128ELi96ELi256ELi32ELb0ELb0ELb1ELb1ELb0ELb1EEEEEEEEEvNT_6ParamsE)
	.align		4
        /*0064*/ 	.word	index@(__assertfail)
	.align		4
        /*0068*/ 	.word	index@(_ZN7cutlass13device_kernelIN5flash11enable_sm90INS1_16FlashAttnFwdSm90INS1_25CollectiveMainloopFwdSm90ILi2EN4cute5tupleIJNS5_1CILi1EEES8_S8_EEENS6_IJNS7_ILi128EEENS7_ILi96EEENS7_ILi64EEEEEELi256ENS_6half_tEfNS_4arch4Sm90ELb1ELb0ELb0ELb0ELb0ELb0ELb0ELb1ELb0ELb0ELb0ELb0EEENS1_21CollectiveEpilogueFwdINS6_IJSA_NS7_ILi256EEESB_EEES9_SE_SG_Li256ELb0ELb0ELb0ELb0EEENS1_30DynamicPersistentTileSchedulerILi256ELi32ELb0ELb0ELb1EEEEEEEEEvNT_6ParamsE)
	.align		4
        /*006c*/ 	.word	index@(__assertfail)
	.align		4
        /*0070*/ 	.word	index@(_ZN7cutlass13device_kernelIN5flash11enable_sm90INS1_16FlashAttnFwdSm90INS1_25CollectiveMainloopFwdSm90ILi2EN4cute5tupleIJNS5_1CILi1EEES8_S8_EEENS6_IJNS7_ILi128EEENS7_ILi96EEENS7_ILi64EEEEEELi256ENS_6half_tEfNS_4arch4Sm90ELb1ELb0ELb0ELb0ELb0ELb0ELb1ELb1ELb0ELb0ELb0ELb0EEENS1_21CollectiveEpilogueFwdINS6_IJSA_NS7_ILi256EEESB_EEES9_SE_SG_Li256ELb0ELb0ELb0ELb0EEENS1_30DynamicPersistentTileSchedulerILi256ELi32ELb0ELb0ELb1EEEEEEEEEvNT_6ParamsE)
	.align		4
        /*0074*/ 	.word	index@(__assertfail)
	.align		4
        /*0078*/ 	.word	index@(_ZN7cutlass13device_kernelIN5flash11enable_sm90INS1_16FlashAttnFwdSm90INS1_25CollectiveMainloopFwdSm90ILi2EN4cute5tupleIJNS5_1CILi1EEES8_S8_EEENS6_IJNS7_ILi128EEENS7_ILi96EEENS7_ILi64EEEEEELi256ENS_6half_tEfNS_4arch4Sm90ELb1ELb0ELb0ELb1ELb0ELb0ELb0ELb1ELb0ELb0ELb0ELb0EEENS1_21CollectiveEpilogueFwdINS6_IJSA_NS7_ILi256EEESB_EEES9_SE_SG_Li256ELb1ELb0ELb0ELb0EEENS1_36VarlenDynamicPersistentTileSchedulerILi128ELi96ELi256ELi32ELb0ELb0ELb1ELb1ELb1ELb1EEEEEEEEEvNT_6ParamsE)
	.align		4
        /*007c*/ 	.word	index@(__assertfail)
	.align		4
        /*0080*/ 	.word	index@(_ZN7cutlass13device_kernelIN5flash11enable_sm90INS1_16FlashAttnFwdSm90INS1_25CollectiveMainloopFwdSm90ILi2EN4cute5tupleIJNS5_1CILi1EEES8_S8_EEENS6_IJNS7_ILi128EEENS7_ILi96EEENS7_ILi64EEEEEELi256ENS_6half_tEfNS_4arch4Sm90ELb1ELb0ELb0ELb1ELb0ELb1ELb0ELb1ELb0ELb0ELb0ELb0EEENS1_21CollectiveEpilogueFwdINS6_IJSA_NS7_ILi256EEESB_EEES9_SE_SG_Li256ELb1ELb0ELb0ELb0EEENS1_36VarlenDynamicPersistentTileSchedulerILi128ELi96ELi256ELi32ELb0ELb0ELb1ELb1ELb1ELb1EEEEEEEEEvNT_6ParamsE)
	.align		4
        /*0084*/ 	.word	index@(__assertfail)
	.align		4
        /*0088*/ 	.word	index@(_ZN7cutlass13device_kernelIN5flash11enable_sm90INS1_16FlashAttnFwdSm90INS1_25CollectiveMainloopFwdSm90ILi2EN4cute5tupleIJNS5_1CILi1EEES8_S8_EEENS6_IJNS7_ILi128EEENS7_ILi96EEENS7_ILi64EEEEEELi256ENS_6half_tEfNS_4arch4Sm90ELb1ELb0ELb0ELb1ELb0ELb0ELb1ELb1ELb0ELb0ELb0ELb0EEENS1_21CollectiveEpilogueFwdINS6_IJSA_NS7_ILi256EEESB_EEES9_SE_SG_Li256ELb1ELb0ELb0ELb0EEENS1_36VarlenDynamicPersistentTileSchedulerILi128ELi96ELi256ELi32ELb0ELb0ELb1ELb1ELb1ELb1EEEEEEEEEvNT_6ParamsE)
	.align		4
        /*008c*/ 	.word	index@(__assertfail)
	.align		4
        /*0090*/ 	.word	index@(_ZN7cutlass13device_kernelIN5flash11enable_sm90INS1_16FlashAttnFwdSm90INS1_25CollectiveMainloopFwdSm90ILi2EN4cute5tupleIJNS5_1CILi1EEES8_S8_EEENS6_IJNS7_ILi128EEENS7_ILi96EEENS7_ILi64EEEEEELi256ENS_6half_tEfNS_4arch4Sm90ELb1ELb0ELb0ELb1ELb0ELb1ELb1ELb1ELb0ELb0ELb0ELb0EEENS1_21CollectiveEpilogueFwdINS6_IJSA_NS7_ILi256EEESB_EEES9_SE_SG_Li256ELb1ELb0ELb0ELb0EEENS1_36VarlenDynamicPersistentTileSchedulerILi128ELi96ELi256ELi32ELb0ELb0ELb1ELb1ELb1ELb1EEEEEEEEEvNT_6ParamsE)
	.align		4
        /*0094*/ 	.word	index@(__assertfail)
	.align		4
        /*0098*/ 	.word	0x00000000
	.align		4
        /*009c*/ 	.word	0xfffffffe
	.align		4
        /*00a0*/ 	.word	0x00000000
	.align		4
        /*00a4*/ 	.word	0xfffffffd
	.align		4
        /*00a8*/ 	.word	0x00000000
	.align		4
        /*00ac*/ 	.word	0xfffffffc


//--------------------- .nv.constant4             --------------------------
	.section	.nv.constant4,"a",@progbits
	.align	8
	.align		8
.nv.constant4:
        /*0000*/ 	.dword	__assertfail
	.align		8
        /*0008*/ 	.dword	__unnamed_1
	.align		8
        /*0010*/ 	.dword	__unnamed_2
	.align		8
        /*0018*/ 	.dword	__unnamed_3
	.align		8
        /*0020*/ 	.dword	__unnamed_4
	.align		8
        /*0028*/ 	.dword	__unnamed_5
	.align		8
        /*0030*/ 	.dword	__unnamed_6
	.align		8
        /*0038*/ 	.dword	_ZN69_INTERNAL_337706d3_33_flash_fwd_hdim64_256_fp16_sm90_cu_9b94ef52_32974cuda3std3__45__cpo5beginE
	.align		8
        /*0040*/ 	.dword	_ZN69_INTERNAL_337706d3_33_flash_fwd_hdim64_256_fp16_sm90_cu_9b94ef52_32974cuda3std3__45__cpo3endE
	.align		8
        /*0048*/ 	.dword	_ZN69_INTERNAL_337706d3_33_flash_fwd_hdim64_256_fp16_sm90_cu_9b94ef52_32974cuda3std3__45__cpo6cbeginE
	.align		8
        /*0050*/ 	.dword	_ZN69_INTERNAL_337706d3_33_flash_fwd_hdim64_256_fp16_sm90_cu_9b94ef52_32974cuda3std3__45__cpo4cendE
	.align		8
        /*0058*/ 	.dword	_ZN69_INTERNAL_337706d3_33_flash_fwd_hdim64_256_fp16_sm90_cu_9b94ef52_32974cuda3std3__471_GLOBAL__N__337706d3_33_flash_fwd_hdim64_256_fp16_sm90_cu_9b94ef52_32976ignoreE
	.align		8
        /*0060*/ 	.dword	_ZN69_INTERNAL_337706d3_33_flash_fwd_hdim64_256_fp16_sm90_cu_9b94ef52_32974cuda3std3__419piecewise_constructE
	.align		8
        /*0068*/ 	.dword	_ZN69_INTERNAL_337706d3_33_flash_fwd_hdim64_256_fp16_sm90_cu_9b94ef52_32974cuda3std3__48in_placeE
	.align		8
        /*0070*/ 	.dword	_ZN69_INTERNAL_337706d3_33_flash_fwd_hdim64_256_fp16_sm90_cu_9b94ef52_32974cuda3std6ranges3__45__cpo4swapE
	.align		8
        /*0078*/ 	.dword	_ZN69_INTERNAL_337706d3_33_flash_fwd_hdim64_256_fp16_sm90_cu_9b94ef52_32974cuda3std6ranges3__45__cpo9iter_moveE
	.align		8
        /*0080*/ 	.dword	_ZN69_INTERNAL_337706d3_33_flash_fwd_hdim64_256_fp16_sm90_cu_9b94ef52_32974cute7productE
	.align		8
        /*0088*/ 	.dword	_ZN69_INTERNAL_337706d3_33_flash_fwd_hdim64_256_fp16_sm90_cu_9b94ef52_32974cute1_E
	.align		8
        /*0090*/ 	.dword	$str$20
	.align		8
        /*0098*/ 	.dword	$str$21


//--------------------- .text._ZN7cutlass13device_kernelIN5flash11enable_sm90INS1_16FlashAttnFwdSm90INS1_25CollectiveMainloopFwdSm90ILi2EN4cute5tupleIJNS5_1CILi1EEES8_S8_EEENS6_IJNS7_ILi128EEENS7_ILi96EEENS7_ILi64EEEEEELi256ENS_6half_tEfNS_4arch4Sm90ELb0ELb0ELb0ELb0ELb0ELb0ELb0ELb1ELb0ELb0ELb0ELb0EEENS1_21CollectiveEpilogueFwdINS6_IJSA_NS7_ILi256EEESB_EEES9_SE_SG_Li256ELb0ELb0ELb0ELb0EEENS1_29StaticPersistentTileSchedulerILb0EEEEEEEEEvNT_6ParamsE --------------------------
	.section	.text._ZN7cutlass13device_kernelIN5flash11enable_sm90INS1_16FlashAttnFwdSm90INS1_25CollectiveMainloopFwdSm90ILi2EN4cute5tupleIJNS5_1CILi1EEES8_S8_EEENS6_IJNS7_ILi128EEENS7_ILi96EEENS7_ILi64EEEEEELi256ENS_6half_tEfNS_4arch4Sm90ELb0ELb0ELb0ELb0ELb0ELb0ELb0ELb1ELb0ELb0ELb0ELb0EEENS1_21CollectiveEpilogueFwdINS6_IJSA_NS7_ILi256EEESB_EEES9_SE_SG_Li256ELb0ELb0ELb0ELb0EEENS1_29StaticPersistentTileSchedulerILb0EEEEEEEEEvNT_6ParamsE,"ax",@progbits
	.align	128
.text._ZN7cutlass13device_kernelIN5flash11enable_sm90INS1_16FlashAttnFwdSm90INS1_25CollectiveMainloopFwdSm90ILi2EN4cute5tupleIJNS5_1CILi1EEES8_S8_EEENS6_IJNS7_ILi128EEENS7_ILi96EEENS7_ILi64EEEEEELi256ENS_6half_tEfNS_4arch4Sm90ELb0ELb0ELb0ELb0ELb0ELb0ELb0ELb1ELb0ELb0ELb0ELb0EEENS1_21CollectiveEpilogueFwdINS6_IJSA_NS7_ILi256EEESB_EEES9_SE_SG_Li256ELb0ELb0ELb0ELb0EEENS1_29StaticPersistentTileSchedulerILb0EEEEEEEEEvNT_6ParamsE:
        .type           _ZN7cutlass13device_kernelIN5flash11enable_sm90INS1_16FlashAttnFwdSm90INS1_25CollectiveMainloopFwdSm90ILi2EN4cute5tupleIJNS5_1CILi1EEES8_S8_EEENS6_IJNS7_ILi128EEENS7_ILi96EEENS7_ILi64EEEEEELi256ENS_6half_tEfNS_4arch4Sm90ELb0ELb0ELb0ELb0ELb0ELb0ELb0ELb1ELb0ELb0ELb0ELb0EEENS1_21CollectiveEpilogueFwdINS6_IJSA_NS7_ILi256EEESB_EEES9_SE_SG_Li256ELb0ELb0ELb0ELb0EEENS1_29StaticPersistentTileSchedulerILb0EEEEEEEEEvNT_6ParamsE,@function
        .size           _ZN7cutlass13device_kernelIN5flash11enable_sm90INS1_16FlashAttnFwdSm90INS1_25CollectiveMainloopFwdSm90ILi2EN4cute5tupleIJNS5_1CILi1EEES8_S8_EEENS6_IJNS7_ILi128EEENS7_ILi96EEENS7_ILi64EEEEEELi256ENS_6half_tEfNS_4arch4Sm90ELb0ELb0ELb0ELb0ELb0ELb0ELb0ELb1ELb0ELb0ELb0ELb0EEENS1_21CollectiveEpilogueFwdINS6_IJSA_NS7_ILi256EEESB_EEES9_SE_SG_Li256ELb0ELb0ELb0ELb0EEENS1_29StaticPersistentTileSchedulerILb0EEEEEEEEEvNT_6ParamsE,(.L_x_4714 - _ZN7cutlass13device_kernelIN5flash11enable_sm90INS1_16FlashAttnFwdSm90INS1_25CollectiveMainloopFwdSm90ILi2EN4cute5tupleIJNS5_1CILi1EEES8_S8_EEENS6_IJNS7_ILi128EEENS7_ILi96EEENS7_ILi64EEEEEELi256ENS_6half_tEfNS_4arch4Sm90ELb0ELb0ELb0ELb0ELb0ELb0ELb0ELb1ELb0ELb0ELb0ELb0EEENS1_21CollectiveEpilogueFwdINS6_IJSA_NS7_ILi256EEESB_EEES9_SE_SG_Li256ELb0ELb0ELb0ELb0EEENS1_29StaticPersistentTileSchedulerILb0EEEEEEEEEvNT_6ParamsE)
        .other          _ZN7cutlass13device_kernelIN5flash11enable_sm90INS1_16FlashAttnFwdSm90INS1_25CollectiveMainloopFwdSm90ILi2EN4cute5tupleIJNS5_1CILi1EEES8_S8_EEENS6_IJNS7_ILi128EEENS7_ILi96EEENS7_ILi64EEEEEELi256ENS_6half_tEfNS_4arch4Sm90ELb0ELb0ELb0ELb0ELb0ELb0ELb0ELb1ELb0ELb0ELb0ELb0EEENS1_21CollectiveEpilogueFwdINS6_IJSA_NS7_ILi256EEESB_EEES9_SE_SG_Li256ELb0ELb0ELb0ELb0EEENS1_29StaticPersistentTileSchedulerILb0EEEEEEEEEvNT_6ParamsE,@"STO_CUDA_ENTRY STV_DEFAULT"
_ZN7cutlass13device_kernelIN5flash11enable_sm90INS1_16FlashAttnFwdSm90INS1_25CollectiveMainloopFwdSm90ILi2EN4cute5tupleIJNS5_1CILi1EEES8_S8_EEENS6_IJNS7_ILi128EEENS7_ILi96EEENS7_ILi64EEEEEELi256ENS_6half_tEfNS_4arch4Sm90ELb0ELb0ELb0ELb0ELb0ELb0ELb0ELb1ELb0ELb0ELb0ELb0EEENS1_21CollectiveEpilogueFwdINS6_IJSA_NS7_ILi256EEESB_EEES9_SE_SG_Li256ELb0ELb0ELb0ELb0EEENS1_29StaticPersistentTileSchedulerILb0EEEEEEEEEvNT_6ParamsE:
[----:B------:R-:W1:Y:S02]  /*0000*/  LDC R1, c[0x0][0x28] ;  /* 0x00000a00ff017b82 */ /* 0x000e640000000800 */
[----:B-1----:R-:W-:Y:S01]  /*0010*/  VIADD R1, R1, 0xffffffe0 ;  /* 0xffffffe001017836 */ /* 0x002fe20000000000 */
[----:B------:R-:W1:Y:S01]  /*0020*/  S2R R3, SR_TID.X ;  /* 0x0000000000037919 */ /* 0x000e620000002100 */
[----:B------:R-:W-:Y:S01]  /*0030*/  ELECT P0, URZ, PT ;  /* 0x00000000003f782f */ /* 0x000fe20003800000 */
[----:B------:R-:W-:Y:S01]  /*0040*/  BSSY B0, `(.L_x_0) ;  /* 0x0000014000007945 */ /* 0x000fe20003800000 */
[--C-:B-1----:R-:W-:Y:S02]  /*0050*/  SHF.R.U32.HI R0, RZ, 0x5, R3.reuse ;  /* 0x00000005ff007819 */ /* 0x102fe40000011603 */
[----:B------:R-:W-:-:S03]  /*0060*/  SHF.R.U32.HI R18, RZ, 0x7, R3 ;  /* 0x00000007ff127819 */ /* 0x000fc60000011603 */
[----:B------:R-:W1:Y:S02]  /*0070*/  SHFL.IDX PT, R2, R0, RZ, 0x1f ;  /* 0x00001fff00027589 */ /* 0x000e6400000e0000 */
[----:B-1----:R-:W-:-:S13]  /*0080*/  ISETP.EQ.AND P0, PT, R2, RZ, P0 ;  /* 0x000000ff0200720c */ /* 0x002fda0000702270 */
[----:B------:R-:W-:Y:S05]  /*0090*/  @!P0 BRA `(.L_x_1) ;  /* 0x0000000000388947 */ /* 0x000fea0003800000 */
[----:B------:R-:W-:Y:S02]  /*00a0*/  ULDC.64 UR4, c[0x0][0x198] ;  /* 0x0000660000047ab9 */ /* 0x000fe40000000a00 */
[----:B------:R-:W-:Y:S02]  /*00b0*/  UIADD3 UR6, UP0, UR4, 0x270, URZ ;  /* 0x0000027004067890 */ /* 0x000fe4000ff1e03f */
[----:B------:R-:W-:Y:S02]  /*00c0*/  UIADD3 UR8, UP1, UR4, 0x370, URZ ;  /* 0x0000037004087890 */ /* 0x000fe4000ff3e03f */
[----:B------:R-:W-:Y:S02]  /*00d0*/  UIADD3 UR10, UP2, UR4, 0x470, URZ ;  /* 0x00000470040a7890 */ /* 0x000fe4000ff5e03f */
[----:B------:R-:W-:Y:S02]  /*00e0*/  UIADD3 UR4, UP3, UR4, 0x9f0, URZ ;  /* 0x000009f004047890 */ /* 0x000fe4000ff7e03f */
[----:B------:R-:W-:-:S02]  /*00f0*/  UIADD3.X UR7, URZ, UR5, URZ, UP0, !UPT ;  /* 0x000000053f077290 */ /* 0x000fc400087fe43f */
[----:B------:R-:W-:Y:S02]  /*0100*/  UIADD3.X UR9, URZ, UR5, URZ, UP1, !UPT ;  /* 0x000000053f097290 */ /* 0x000fe40008ffe43f */
[----:B------:R-:W-:Y:S02]  /*0110*/  UIADD3.X UR11, URZ, UR5, URZ, UP2, !UPT ;  /* 0x000000053f0b7290 */ /* 0x000fe400097fe43f */
[----:B------:R-:W-:-:S03]  /*0120*/  UIADD3.X UR5, URZ, UR5, URZ, UP3, !UPT ;  /* 0x000000053f057290 */ /* 0x000fc60009ffe43f */
[----:B------:R1:W-:Y:S02]  /*0130*/  UTMACCTL.PF [UR6] ;  /* 0x00000000060079b9 */ /* 0x0003e40008040000 */
[----:B------:R1:W-:Y:S02]  /*0140*/  UTMACCTL.PF [UR8] ;  /* 0x00000000080079b9 */ /* 0x0003e40008040000 */
[----:B------:R1:W-:Y:S02]  /*0150*/  UTMACCTL.PF [UR10] ;  /* 0x000000000a0079b9 */ /* 0x0003e40008040000 */
[----:B------:R1:W-:Y:S02]  /*0160*/  UTMACCTL.PF [UR4] ;  /* 0x00000000040079b9 */ /* 0x0003e40008040000 */
[----:B-1----:R-:W-:Y:S01]  /*0170*/  NOP ;  /* 0x0000000000007918 */ /* 0x002fe20000000000 */
.L_x_1:
[----:B------:R-:W-:Y:S05]  /*0180*/  BSYNC B0 ;  /* 0x0000000000007941 */ /* 0x000fea0003800000 */
.L_x_0:
[----:B------:R-:W-:Y:S01]  /*0190*/  VOTEU.ANY UP0, P0 ;  /* 0x00000000003f7886 */ /* 0x000fe20000000100 */
[----:B------:R-:W1:Y:S01]  /*01a0*/  SHFL.IDX PT, R4, R18, RZ, 0x1f ;  /* 0x00001fff12047589 */ /* 0x000e6200000e0000 */
[----:B------:R-:W-:Y:S01]  /*01b0*/  UMOV UR4, 0x1 ;  /* 0x0000000100047882 */ /* 0x000fe20000000000 */
[----:B------:R-:W-:Y:S01]  /*01c0*/  VOTEU.ANY UP1, P0 ;  /* 0x00000000003f7886 */ /* 0x000fe20000020100 */
[----:B------:R-:W-:Y:S01]  /*01d0*/  VOTEU.ANY UP2, P0 ;  /* 0x00000000003f7886 */ /* 0x000fe20000040100 */
[----:B------:R-:W2:Y:S01]  /*01e0*/  @UP0 S2UR UR7, SR_CgaCtaId ;  /* 0x00000000000709c3 */ /* 0x000ea20000008800 */
[----:B------:R-:W3:Y:S01]  /*01f0*/  SHFL.IDX PT, R2, R0, RZ, 0x1f ;  /* 0x00001fff00027589 */ /* 0x000ee200000e0000 */
[----:B------:R-:W-:Y:S01]  /*0200*/  @UP0 UMOV UR6, 0x400 ;  /* 0x0000040000060882 */ /* 0x000fe20000000000 */
[----:B------:R-:W-:-:S04]  /*0210*/  @UP0 UIADD3 UR4, -UR4, 0x100000, URZ ;  /* 0x0010000004040890 */ /* 0x000fc8000fffe13f */
[----:B------:R-:W-:Y:S02]  /*0220*/  @UP0 USHF.L.U32 UR5, UR4, 0xb, URZ ;  /* 0x0000000b04050899 */ /* 0x000fe4000800063f */
[----:B------:R-:W-:Y:S01]  /*0230*/  @UP0 USHF.L.U32 UR4, UR4, 0x1, URZ ;  /* 0x0000000104040899 */ /* 0x000fe2000800063f */
[----:B-1----:R-:W-:Y:S01]  /*0240*/  R2UR UR8, R4 ;  /* 0x00000000040872ca */ /* 0x002fe200000e0000 */
[----:B--2---:R-:W-:Y:S01]  /*0250*/  @UP0 ULEA UR6, UR7, UR6, 0x18 ;  /* 0x0000000607060291 */ /* 0x004fe2000f8ec03f */
[----:B---3--:R-:W-:-:S11]  /*0260*/  ISETP.NE.AND P1, PT, R2, RZ, PT ;  /* 0x000000ff0200720c */ /* 0x008fd60003f25270 */
[----:B------:R-:W-:Y:S01]  /*0270*/  UISETP.NE.AND UP0, UPT, UR8, URZ, UPT ;  /* 0x0000003f0800728c */ /* 0x000fe2000bf05270 */
[----:B------:R-:W1:Y:S02]  /*0280*/  FENCE.VIEW.ASYNC.S ;  /* 0x00000000000073c6 */ /* 0x000e640000000000 */
[----:B-1----:R1:W2:Y:S01]  /*0290*/  @UP1 SYNCS.EXCH.64 URZ, [UR6+0x22800], UR4 ;  /* 0x02280004063f15b2 */ /* 0x0022a20008000100 */
[----:B------:R1:W3:Y:S01]  /*02a0*/  @UP2 SYNCS.EXCH.64 URZ, [UR6+0x22820], UR4 ;  /* 0x02282004063f25b2 */ /* 0x0002e20008000100 */
[----:B------:R-:W-:Y:S06]  /*02b0*/  @P1 BRA `(.L_x_2) ;  /* 0x0000000000481947 */ /* 0x000fec0003800000 */
[----:B-1----:R-:W1:Y:S01]  /*02c0*/  S2UR UR5, SR_CgaCtaId ;  /* 0x00000000000579c3 */ /* 0x002e620000008800 */
[----:B------:R-:W-:Y:S01]  /*02d0*/  UMOV UR4, 0x400 ;  /* 0x0000040000047882 */ /* 0x000fe20000000000 */
[----:B------:R-:W-:Y:S01]  /*02e0*/  UMOV UR6, 0x1 ;  /* 0x0000000100067882 */ /* 0x000fe20000000000 */
[----:B------:R-:W-:Y:S01]  /*02f0*/  UMOV UR9, 0x2 ;  /* 0x0000000200097882 */ /* 0x000fe20000000000 */
[----:B------:R-:W-:-:S04]  /*0300*/  UIADD3 UR6, -UR6, 0x100000, URZ ;  /* 0x0010000006067890 */ /* 0x000fc8000fffe13f */
[----:B------:R-:W-:Y:S02]  /*0310*/  USHF.L.U32 UR7, UR6, 0xb, URZ ;  /* 0x0000000b06077899 */ /* 0x000fe4000800063f */
[----:B------:R-:W-:Y:S01]  /*0320*/  USHF.L.U32 UR6, UR6, 0x1, URZ ;  /* 0x0000000106067899 */ /* 0x000fe2000800063f */
[----:B------:R-:W-:Y:S01]  /*0330*/  ELECT P0, URZ, PT ;  /* 0x00000000003f782f */ /* 0x000fe20003800000 */
[----:B-1----:R-:W-:Y:S02]  /*0340*/  ULEA UR8, UR5, UR4, 0x18 ;  /* 0x0000000405087291 */ /* 0x002fe4000f8ec03f */
[----:B------:R-:W-:-:S04]  /*0350*/  UIADD3 UR4, -UR9, 0x100000, URZ ;  /* 0x0010000009047890 */ /* 0x000fc8000fffe13f */
[----:B------:R-:W-:Y:S02]  /*0360*/  USHF.L.U32 UR5, UR4, 0xb, URZ ;  /* 0x0000000b04057899 */ /* 0x000fe4000800063f */
[----:B------:R-:W-:Y:S01]  /*0370*/  USHF.L.U32 UR4, UR4, 0x1, URZ ;  /* 0x0000000104047899 */ /* 0x000fe2000800063f */
[----:B------:R-:W1:Y:S03]  /*0380*/  FENCE.VIEW.ASYNC.S ;  /* 0x00000000000073c6 */ /* 0x000e660000000000 */
[----:B-1----:R4:W1:Y:S08]  /*0390*/  SYNCS.EXCH.64 URZ, [UR8+0x22830], UR6 ;  /* 0x02283006083f75b2 */ /* 0x0028700008000100 */
[----:B------:R4:W1:Y:S01]  /*03a0*/  SYNCS.EXCH.64 URZ, [UR8+0x22840], UR4 ;  /* 0x02284004083f75b2 */ /* 0x0008620008000100 */
[----:B------:R4:W1:Y:S01]  /*03b0*/  SYNCS.EXCH.64 URZ, [UR8+0x22838], UR6 ;  /* 0x02283806083f75b2 */ /* 0x0008620008000100 */
[----:B------:R4:W1:Y:S02]  /*03c0*/  SYNCS.EXCH.64 URZ, [UR8+0x22848], UR4 ;  /* 0x02284804083f75b2 */ /* 0x0008640008000100 */
[----:B----4-:R-:W-:Y:S01]  /*03d0*/  NOP ;  /* 0x0000000000007918 */ /* 0x010fe20000000000 */
.L_x_2:
[----:B------:R-:W4:Y:S01]  /*03e0*/  SHFL.IDX PT, R2, R0, RZ, 0x1f ;  /* 0x00001fff00027589 */ /* 0x000f2200000e0000 */
[----:B------:R-:W-:Y:S01]  /*03f0*/  NOP ;  /* 0x0000000000007918 */ /* 0x000fe20000000000 */
[----:B----4-:R-:W-:-:S13]  /*0400*/  ISETP.NE.AND P0, PT, R2, RZ, PT ;  /* 0x000000ff0200720c */ /* 0x010fda0003f05270 */
[----:B------:R-:W-:Y:S05]  /*0410*/  @P0 BRA `(.L_x_3) ;  /* 0x0000000000480947 */ /* 0x000fea0003800000 */
[----:B-1----:R-:W1:Y:S01]  /*0420*/  S2UR UR5, SR_CgaCtaId ;  /* 0x00000000000579c3 */ /* 0x002e620000008800 */
[----:B------:R-:W-:Y:S01]  /*0430*/  UMOV UR4, 0x400 ;  /* 0x0000040000047882 */ /* 0x000fe20000000000 */
[----:B------:R-:W-:Y:S01]  /*0440*/  UMOV UR6, 0x1 ;  /* 0x0000000100067882 */ /* 0x000fe20000000000 */
[----:B------:R-:W-:Y:S01]  /*0450*/  UMOV UR7, 0x2 ;  /* 0x0000000200077882 */ /* 0x000fe20000000000 */
[----:B------:R-:W-:Y:S01]  /*0460*/  ELECT P0, URZ, PT ;  /* 0x00000000003f782f */ /* 0x000fe20003800000 */
[----:B-1----:R-:W-:Y:S02]  /*0470*/  ULEA UR8, UR5, UR4, 0x18 ;  /* 0x0000000405087291 */ /* 0x002fe4000f8ec03f */
[----:B------:R-:W-:-:S04]  /*0480*/  UIADD3 UR4, -UR6, 0x100000, URZ ;  /* 0x0010000006047890 */ /* 0x000fc8000fffe13f */
[----:B------:R-:W-:Y:S02]  /*0490*/  USHF.L.U32 UR5, UR4, 0xb, URZ ;  /* 0x0000000b04057899 */ /* 0x000fe4000800063f */
[----:B------:R-:W-:Y:S02]  /*04a0*/  USHF.L.U32 UR4, UR4, 0x1, URZ ;  /* 0x0000000104047899 */ /* 0x000fe4000800063f */
        /* <DEDUP_REMOVED lines=9> */
.L_x_3:
[----:B------:R-:W4:Y:S01]  /*0540*/  SHFL.IDX PT, R2, R0, RZ, 0x1f ;  /* 0x00001fff00027589 */ /* 0x000f2200000e0000 */
[----:B------:R-:W-:Y:S01]  /*0550*/  NOP ;  /* 0x0000000000007918 */ /* 0x000fe20000000000 */
[----:B----4-:R-:W-:-:S13]  /*0560*/  ISETP.NE.AND P0, PT, R2, RZ, PT ;  /* 0x000000ff0200720c */ /* 0x010fda0003f05270 */
[----:B------:R-:W-:Y:S05]  /*0570*/  @P0 BRA `(.L_x_4) ;  /* 0x0000000000380947 */ /* 0x000fea0003800000 */
[----:B-1----:R-:W1:Y:S01]  /*0580*/  S2UR UR5, SR_CgaCtaId ;  /* 0x00000000000579c3 */ /* 0x002e620000008800 */
[----:B------:R-:W-:Y:S01]  /*0590*/  UMOV UR4, 0x400 ;  /* 0x0000040000047882 */ /* 0x000fe20000000000 */
[----:B------:R-:W-:Y:S01]  /*05a0*/  UMOV UR7, 0x1 ;  /* 0x0000000100077882 */ /* 0x000fe20000000000 */
[----:B------:R-:W-:Y:S01]  /*05b0*/  ELECT P0, URZ, PT ;  /* 0x00000000003f782f */ /* 0x000fe20003800000 */
[----:B-1----:R-:W-:Y:S02]  /*05c0*/  ULEA UR6, UR5, UR4, 0x18 ;  /* 0x0000000405067291 */ /* 0x002fe4000f8ec03f */
[----:B------:R-:W-:-:S04]  /*05d0*/  UIADD3 UR4, -UR7, 0x100000, URZ ;  /* 0x0010000007047890 */ /* 0x000fc8000fffe13f */
[----:B------:R-:W-:Y:S02]  /*05e0*/  USHF.L.U32 UR5, UR4, 0xb, URZ ;  /* 0x0000000b04057899 */ /* 0x000fe4000800063f */
[----:B------:R-:W-:Y:S01]  /*05f0*/  USHF.L.U32 UR4, UR4, 0x1, URZ ;  /* 0x0000000104047899 */ /* 0x000fe2000800063f */
[----:B------:R-:W1:Y:S11]  /*0600*/  FENCE.VIEW.ASYNC.S ;  /* 0x00000000000073c6 */ /* 0x000e760000000000 */
[----:B-1----:R4:W1:Y:S01]  /*0610*/  SYNCS.EXCH.64 URZ, [UR6+0x22870], UR4 ;  /* 0x02287004063f75b2 */ /* 0x0028620008000100 */
[----:B------:R4:W1:Y:S01]  /*0620*/  SYNCS.EXCH.64 URZ, [UR6+0x22880], UR4 ;  /* 0x02288004063f75b2 */ /* 0x0008620008000100 */
[----:B------:R4:W1:Y:S01]  /*0630*/  SYNCS.EXCH.64 URZ, [UR6+0x22878], UR4 ;  /* 0x02287804063f75b2 */ /* 0x0008620008000100 */
[----:B------:R4:W1:Y:S02]  /*0640*/  SYNCS.EXCH.64 URZ, [UR6+0x22888], UR4 ;  /* 0x02288804063f75b2 */ /* 0x0008640008000100 */
[----:B----4-:R-:W-:Y:S01]  /*0650*/  NOP ;  /* 0x0000000000007918 */ /* 0x010fe20000000000 */
.L_x_4:
        /* <DEDUP_REMOVED lines=22> */
.L_x_5:
        /* <DEDUP_REMOVED lines=22> */
.L_x_6:
[----:B------:R-:W-:Y:S01]  /*0920*/  PLOP3.LUT P0, PT, PT, PT, UP0, 0x80, 0x0 ;  /* 0x000000000000781c */ /* 0x000fe20003f0f008 */
[----:B------:R-:W-:Y:S01]  /*0930*/  UMOV UR38, 0x1 ;  /* 0x0000000100267882 */ /* 0x000fe20000000000 */
[----:B------:R-:W-:Y:S01]  /*0940*/  NOP ;  /* 0x0000000000007918 */ /* 0x000fe20000000000 */
[----:B------:R-:W-:Y:S01]  /*0950*/  USEL UR38, UR38, 0x2, !UP0 ;  /* 0x0000000226267887 */ /* 0x000fe2000c000000 */
[----:B------:R-:W-:Y:S01]  /*0960*/  ULDC.64 UR40, c[0x0][0x208] ;  /* 0x0000820000287ab9 */ /* 0x000fe20000000a00 */
[----:B-123--:R-:W-:Y:S08]  /*0970*/  BAR.SYNC.DEFER_BLOCKING 0x0 ;  /* 0x0000000000007b1d */ /* 0x00eff00000010000 */
[----:B------:R-:W-:Y:S05]  /*0980*/  @!P0 BRA `(.L_x_7) ;  /* 0x0000005800348947 */ /* 0x000fea0003800000 */
.L_x_8:
[----:B------:R-:W-:-:S08]  /*0990*/  NOP ;  /* 0x0000000000007918 */ /* 0x000fd00000000000 */
[----:B------:R-:W1:Y:S02]  /*09a0*/  USETMAXREG.TRY_ALLOC.CTAPOOL UP0, 0xf0 ;  /* 0x000000f0000079c8 */ /* 0x000e640008000600 */
[----:B-1----:R-:W-:-:S13]  /*09b0*/  PLOP3.LUT P0, PT, PT, PT, UP0, 0x80, 0x0 ;  /* 0x000000000000781c */ /* 0x002fda0003f0f008 */
[----:B------:R-:W-:Y:S05]  /*09c0*/  @!P0 BRA `(.L_x_8) ;  /* 0xfffffffc00f08947 */ /* 0x000fea000383ffff */
[----:B------:R-:W1:Y:S08]  /*09d0*/  S2UR UR44, SR_CTAID.X ;  /* 0x00000000002c79c3 */ /* 0x000e700000002500 */
[----:B------:R-:W-:Y:S06]  /*09e0*/  BAR.ARV 0x8, 0x120 ;  /* 0x0204800000007b1d */ /* 0x000fec0000002000 */
[----:B------:R-:W-:-:S02]  /*09f0*/  ISETP.NE.AND P0, PT, R18, 0x1, PT ;  /* 0x000000011200780c */ /* 0x000fc40003f05270 */
[----:B------:R-:W1:Y:S11]  /*0a00*/  LDC R0, c[0x0][0xda4] ;  /* 0x00036900ff007b82 */ /* 0x000e760000000800 */
[----:B------:R-:W-:Y:S06]  /*0a10*/  @!P0 BAR.ARV 0x9, 0x100 ;  /* 0x0244000000008b1d */ /* 0x000fec0000002000 */
[----:B-1----:R-:W-:-:S13]  /*0a20*/  ISETP.LE.AND P0, PT, R0, UR44, PT ;  /* 0x0000002c00007c0c */ /* 0x002fda000bf03270 */
[----:B------:R-:W-:Y:S05]  /*0a30*/  @P0 EXIT ;  /* 0x000000000000094d */ /* 0x000fea0003800000 */
[----:B------:R-:W-:Y:S01]  /*0a40*/  VIADD R0, R3, 0xffffff80 ;  /* 0xffffff8003007836 */ /* 0x000fe20000000000 */
[----:B------:R-:W1:Y:S01]  /*0a50*/  S2UR UR4, SR_CgaCtaId ;  /* 0x00000000000479c3 */ /* 0x000e620000008800 */
[----:B------:R-:W-:Y:S01]  /*0a60*/  UMOV UR46, 0x400 ;  /* 0x00000400002e7882 */ /* 0x000fe20000000000 */
[----:B------:R-:W-:Y:S02]  /*0a70*/  ULOP3.LUT UR45, UR38, 0x1, URZ, 0xfc, !UPT ;  /* 0x00000001262d7892 */ /* 0x000fe4000f8efc3f */
[----:B------:R-:W-:Y:S01]  /*0a80*/  SHF.R.S32.HI R3, RZ, 0x1f, R0 ;  /* 0x0000001fff037819 */ /* 0x000fe20000011400 */
[----:B------:R-:W-:Y:S01]  /*0a90*/  ULDC.64 UR48, c[0x0][0x198] ;  /* 0x0000660000307ab9 */ /* 0x000fe20000000a00 */
[----:B------:R-:W-:Y:S01]  /*0aa0*/  UMOV UR43, URZ ;  /* 0x0000003f002b7c82 */ /* 0x000fe20008000000 */
[----:B------:R-:W-:Y:S01]  /*0ab0*/  UMOV UR42, URZ ;  /* 0x0000003f002a7c82 */ /* 0x000fe20008000000 */
[CC--:B------:R-:W-:Y:S01]  /*0ac0*/  LEA.HI R4, R3.reuse, R0.reuse, RZ, 0x7 ;  /* 0x0000000003047211 */ /* 0x0c0fe200078f38ff */
[----:B------:R-:W2:Y:S01]  /*0ad0*/  S2UR UR6, SR_SWINHI ;  /* 0x00000000000679c3 */ /* 0x000ea20000002f00 */
[----:B------:R-:W-:Y:S01]  /*0ae0*/  LEA.HI R6, R3, R0, RZ, 0x4 ;  /* 0x0000000003067211 */ /* 0x000fe200078f20ff */
[----:B------:R-:W-:Y:S01]  /*0af0*/  UMOV UR39, URZ ;  /* 0x0000003f00277c82 */ /* 0x000fe20008000000 */
[----:B------:R-:W-:-:S02]  /*0b00*/  LOP3.LUT R5, R4, 0xffffff80, RZ, 0xc0, !PT ;  /* 0xffffff8004057812 */ /* 0x000fc400078ec0ff */
[----:B------:R-:W-:Y:S02]  /*0b10*/  SHF.R.S32.HI R7, RZ, 0x4, R6 ;  /* 0x00000004ff077819 */ /* 0x000fe40000011406 */
[----:B------:R-:W-:Y:S01]  /*0b20*/  LEA.HI R22, R3, R0, RZ, 0x5 ;  /* 0x0000000003167211 */ /* 0x000fe200078f28ff */
[----:B------:R-:W-:Y:S01]  /*0b30*/  IMAD.IADD R2, R0, 0x1, -R5 ;  /* 0x0000000100027824 */ /* 0x000fe200078e0a05 */
[C---:B------:R-:W-:Y:S02]  /*0b40*/  LOP3.LUT R5, R6.reuse, 0x3fffff0, RZ, 0xc0, !PT ;  /* 0x03fffff006057812 */ /* 0x040fe400078ec0ff */
[----:B------:R-:W-:Y:S02]  /*0b50*/  LEA.HI R8, R6, R7, RZ, 0x1 ;  /* 0x0000000706087211 */ /* 0x000fe400078f08ff */
[----:B------:R-:W-:Y:S01]  /*0b60*/  SHF.R.S32.HI R9, RZ, 0x1f, R2 ;  /* 0x0000001fff097819 */ /* 0x000fe20000011402 */
[----:B------:R-:W-:Y:S01]  /*0b70*/  IMAD.IADD R5, R0, 0x1, -R5 ;  /* 0x0000000100057824 */ /* 0x000fe200078e0a05 */
[----:B------:R-:W-:Y:S01]  /*0b80*/  LOP3.LUT R8, R8, 0x1ffffffe, RZ, 0xc0, !PT ;  /* 0x1ffffffe08087812 */ /* 0x000fe200078ec0ff */
[----:B-1----:R-:W-:Y:S01]  /*0b90*/  ULEA UR46, UR4, UR46, 0x18 ;  /* 0x0000002e042e7291 */ /* 0x002fe2000f8ec03f */
[----:B------:R-:W-:-:S02]  /*0ba0*/  LEA.HI R0, R9, R2, RZ, 0x2 ;  /* 0x0000000209007211 */ /* 0x000fc400078f10ff */
[----:B------:R-:W-:Y:S01]  /*0bb0*/  SHF.R.S32.HI R22, RZ, 0x5, R22 ;  /* 0x00000005ff167819 */ /* 0x000fe20000011416 */
[----:B------:R-:W-:Y:S01]  /*0bc0*/  IMAD.IADD R8, R7, 0x1, -R8 ;  /* 0x0000000107087824 */ /* 0x000fe200078e0a08 */
[--C-:B------:R-:W-:Y:S02]  /*0bd0*/  SHF.R.S32.HI R3, RZ, 0x2, R0.reuse ;  /* 0x00000002ff037819 */ /* 0x100fe40000011400 */
[----:B------:R-:W-:Y:S01]  /*0be0*/  SHF.R.S32.HI R6, RZ, 0x1f, R0 ;  /* 0x0000001fff067819 */ /* 0x000fe20000011400 */
[----:B------:R-:W-:Y:S01]  /*0bf0*/  IMAD R5, R22, 0x10, R5 ;  /* 0x0000001016057824 */ /* 0x000fe200078e0205 */
[----:B------:R-:W-:Y:S01]  /*0c00*/  SHF.R.S32.HI R19, RZ, 0x7, R4 ;  /* 0x00000007ff137819 */ /* 0x000fe20000011404 */
[----:B------:R-:W-:Y:S01]  /*0c10*/  UMOV UR4, UR46 ;  /* 0x0000002e00047c82 */ /* 0x000fe20008000000 */
[----:B--2---:R-:W-:Y:S01]  /*0c20*/  UMOV UR5, UR6 ;  /* 0x0000000600057c82 */ /* 0x004fe20008000000 */
[----:B------:R-:W-:Y:S01]  /*0c30*/  LEA.HI R6, R6, R3, RZ, 0x3 ;  /* 0x0000000306067211 */ /* 0x000fe200078f18ff */
[----:B------:R-:W-:Y:S01]  /*0c40*/  IMAD R5, R5, 0x8, R8 ;  /* 0x0000000805057824 */ /* 0x000fe200078e0208 */
[----:B------:R-:W-:Y:S01]  /*0c50*/  LEA.HI R9, R9, R2, RZ, 0x5 ;  /* 0x0000000209097211 */ /* 0x000fe200078f28ff */
[----:B------:R-:W-:Y:S01]  /*0c60*/  IMAD.U32 R17, RZ, RZ, UR5 ;  /* 0x00000005ff117e24 */ /* 0x000fe2000f8e00ff */
[----:B------:R-:W-:-:S02]  /*0c70*/  LOP3.LUT R6, R6, 0xfffffff8, RZ, 0xc0, !PT ;  /* 0xfffffff806067812 */ /* 0x000fc400078ec0ff */
[----:B------:R-:W-:Y:S02]  /*0c80*/  LEA.HI R4, R4, R19, RZ, 0x1 ;  /* 0x0000001304047211 */ /* 0x000fe400078f08ff */
[----:B------:R-:W-:Y:S01]  /*0c90*/  SHF.R.S32.HI R9, RZ, 0x5, R9 ;  /* 0x00000005ff097819 */ /* 0x000fe20000011409 */
[----:B------:R-:W-:Y:S01]  /*0ca0*/  IMAD.IADD R6, R3, 0x1, -R6 ;  /* 0x0000000103067824 */ /* 0x000fe200078e0a06 */
[----:B------:R-:W-:Y:S01]  /*0cb0*/  LOP3.LUT R4, R4, 0x3fffffe, RZ, 0xc0, !PT ;  /* 0x03fffffe04047812 */ /* 0x000fe200078ec0ff */
[----:B------:R-:W-:Y:S01]  /*0cc0*/  IMAD.SHL.U32 R3, R5, 0x8, RZ ;  /* 0x0000000805037824 */ /* 0x000fe200078e00ff */
[----:B------:R-:W-:Y:S01]  /*0cd0*/  MOV R16, UR4 ;  /* 0x0000000400107c02 */ /* 0x000fe20008000f00 */
[----:B------:R-:W-:Y:S01]  /*0ce0*/  IMAD R9, R9, 0x10, R6 ;  /* 0x0000001009097824 */ /* 0x000fe200078e0206 */
[----:B------:R-:W-:Y:S01]  /*0cf0*/  LOP3.LUT R23, R0, 0x7ffffffc, RZ, 0xc0, !PT ;  /* 0x7ffffffc00177812 */ /* 0x000fe200078ec0ff */
[----:B------:R-:W-:Y:S02]  /*0d00*/  IMAD.IADD R4, R19, 0x1, -R4 ;  /* 0x0000000113047824 */ /* 0x000fe400078e0a04 */
[----:B------:R-:W-:-:S04]  /*0d10*/  IMAD.WIDE R16, R3, 0x2, R16 ;  /* 0x0000000203107825 */ /* 0x000fc800078e0210 */
[----:B------:R-:W-:Y:S02]  /*0d20*/  IMAD R200, R4, 0x40, R9 ;  /* 0x0000004004c87824 */ /* 0x000fe400078e0209 */
[----:B------:R-:W-:-:S07]  /*0d30*/  IMAD.IADD R23, R2, 0x1, -R23 ;  /* 0x0000000102177824 */ /* 0x000fce00078e0a17 */
.L_x_31:
[----:B------:R-:W1:Y:S01]  /*0d40*/  SHFL.IDX PT, R0, R19, RZ, 0x1f ;  /* 0x00001fff13007589 */ /* 0x000e6200000e0000 */
[----:B------:R-:W-:Y:S01]  /*0d50*/  ULDC.64 UR6, c[0x0][0x3f8] ;  /* 0x0000fe0000067ab9 */ /* 0x000fe20000000a00 */
[----:B------:R-:W-:Y:S01]  /*0d60*/  ULDC UR4, c[0x0][0xda8] ;  /* 0x00036a0000047ab9 */ /* 0x000fe20000000800 */
[----:B------:R-:W-:Y:S02]  /*0d70*/  UISETP.NE.U32.AND UP0, UPT, UR6, URZ, UPT ;  /* 0x0000003f0600728c */ /* 0x000fe4000bf05070 */
[----:B------:R-:W-:Y:S02]  /*0d80*/  UISETP.NE.AND UP1, UPT, UR4, 0x1, UPT ;  /* 0x000000010400788c */ /* 0x000fe4000bf25270 */
[----:B------:R-:W-:Y:S01]  /*0d90*/  UISETP.NE.AND.EX UP0, UPT, UR7, URZ, UPT, UP0 ;  /* 0x0000003f0700728c */ /* 0x000fe2000bf05300 */
[----:B------:R-:W-:Y:S01]  /*0da0*/  ULDC UR4, c[0x0][0xdb4] ;  /* 0x00036d0000047ab9 */ /* 0x000fe20000000800 */
[----:B------:R-:W-:Y:S01]  /*0db0*/  ULDC UR50, c[0x0][0x404] ;  /* 0x0001010000327ab9 */ /* 0x000fe20000000800 */
[----:B------:R-:W-:-:S02]  /*0dc0*/  UISETP.NE.AND UP2, UPT, UR4, 0x1, UPT ;  /* 0x000000010400788c */ /* 0x000fc4000bf45270 */
[----:B------:R-:W-:Y:S02]  /*0dd0*/  UIADD3 UR11, UR46, 0x18400, URZ ;  /* 0x000184002e0b7890 */ /* 0x000fe4000fffe03f */
[----:B------:R-:W-:Y:S01]  /*0de0*/  USEL UR50, UR50, 0x1, UP0 ;  /* 0x0000000132327887 */ /* 0x000fe20008000000 */
[----:B------:R-:W-:Y:S01]  /*0df0*/  ULDC UR10, c[0x0][0x2e0] ;  /* 0x0000b800000a7ab9 */ /* 0x000fe20000000800 */
[----:B------:R-:W-:Y:S02]  /*0e00*/  ULOP3.LUT UP0, URZ, UR11, 0x1bf, URZ, 0xc0, !UPT ;  /* 0x000001bf0b3f7892 */ /* 0x000fe4000f80c03f */
[----:B------:R-:W-:Y:S01]  /*0e10*/  UIMAD UR50, UR50, UR10, URZ ;  /* 0x0000000a323272a4 */ /* 0x000fe2000f8e023f */
[----:B------:R-:W-:Y:S01]  /*0e20*/  @UP1 ULDC UR6, c[0x0][0xdac] ;  /* 0x00036b0000061ab9 */ /* 0x000fe20000000800 */
[----:B------:R-:W-:Y:S01]  /*0e30*/  @UP1 ULDC UR12, c[0x0][0xdb0] ;  /* 0x00036c00000c1ab9 */ /* 0x000fe20000000800 */
[----:B-1----:R-:W-:Y:S01]  /*0e40*/  R2UR UR8, R0 ;  /* 0x00000000000872ca */ /* 0x002fe200000e0000 */
[----:B------:R-:W-:Y:S01]  /*0e50*/  UIMAD.WIDE.U32 UR6, UR44, UR6, URZ ;  /* 0x000000062c0672a5 */ /* 0x000fe2000f8e003f */
[----:B------:R-:W-:Y:S01]  /*0e60*/  PLOP3.LUT P0, PT, PT, PT, UP0, 0x80, 0x0 ;  /* 0x000000000000781c */ /* 0x000fe20003f0f008 */
[----:B------:R-:W-:-:S02]  /*0e70*/  UMOV UR37, UR44 ;  /* 0x0000002c00257c82 */ /* 0x000fc40008000000 */
[----:B------:R-:W-:-:S07]  /*0e80*/  @UP1 USHF.R.U32.HI UR37, URZ, UR12, UR7 ;  /* 0x0000000c3f251299 */ /* 0x000fce0008011607 */
[----:B------:R-:W-:Y:S01]  /*0e90*/  UMOV UR36, UR37 ;  /* 0x0000002500247c82 */ /* 0x000fe20008000000 */
[----:B------:R-:W-:-:S04]  /*0ea0*/  ULEA.HI UR4, UR8, UR8, URZ, 0x1 ;  /* 0x0000000808047291 */ /* 0x000fc8000f8f083f */
[----:B------:R-:W-:-:S03]  /*0eb0*/  ULOP3.LUT UR9, UR4, 0x1e, URZ, 0xc0, !UPT ;  /* 0x0000001e04097892 */ /* 0x000fc6000f8ec03f */
[----:B------:R-:W-:Y:S01]  /*0ec0*/  @UP2 ULDC.64 UR4, c[0x0][0xdb8] ;  /* 0x00036e0000042ab9 */ /* 0x000fe20000000a00 */
[----:B------:R-:W-:Y:S02]  /*0ed0*/  UIADD3 UR9, UR8, -UR9, URZ ;  /* 0x8000000908097290 */ /* 0x000fe4000fffe03f */
[----:B------:R-:W-:Y:S02]  /*0ee0*/  UIADD3 UR8, UR50, 0x5f, URZ ;  /* 0x0000005f32087890 */ /* 0x000fe4000fffe03f */
[----:B------:R-:W-:Y:S02]  /*0ef0*/  ULEA UR10, UR9, UR11, 0xd ;  /* 0x0000000b090a7291 */ /* 0x000fe4000f8e683f */
[----:B------:R-:W-:Y:S02]  /*0f00*/  UIMAD.WIDE UR8, UR8, 0x2aaaaaab, URZ ;  /* 0x2aaaaaab080878a5 */ /* 0x000fe4000f8e023f */
[----:B------:R-:W-:Y:S02]  /*0f10*/  UIMAD.WIDE.U32 UR6, UR37, UR4, URZ ;  /* 0x00000004250672a5 */ /* 0x000fe4000f8e003f */
[----:B------:R-:W-:-:S02]  /*0f20*/  USHF.R.U32.HI UR10, URZ, 0x4, UR10 ;  /* 0x000000043f0a7899 */ /* 0x000fc4000801160a */
[----:B------:R-:W-:Y:S02]  /*0f30*/  USHF.R.U32.HI UR47, URZ, 0x1f, UR9 ;  /* 0x0000001f3f2f7899 */ /* 0x000fe40008011609 */
[----:B------:R-:W-:Y:S02]  /*0f40*/  ULOP3.LUT UR51, UR10, 0x3fff, URZ, 0xc0, !UPT ;  /* 0x00003fff0a337892 */ /* 0x000fe4000f8ec03f */
[----:B------:R-:W-:Y:S02]  /*0f50*/  @UP2 USHF.R.U32.HI UR36, URZ, UR5, UR7 ;  /* 0x000000053f242299 */ /* 0x000fe40008011607 */
[----:B------:R-:W-:Y:S01]  /*0f60*/  ULEA.HI.SX32 UR47, UR9, UR47, 0x1c ;  /* 0x0000002f092f7291 */ /* 0x000fe2000f8fe23f */
[----:B------:R-:W-:Y:S11]  /*0f70*/  @!P0 BRA `(.L_x_9) ;  /* 0x0000000000408947 */ /* 0x000ff60003800000 */
[----:B------:R-:W-:Y:S01]  /*0f80*/  MOV R0, 0x0 ;  /* 0x0000000000007802 */ /* 0x000fe20000000f00 */
[----:B------:R-:W-:Y:S01]  /*0f90*/  ULDC.64 UR4, c[0x4][0x90] ;  /* 0x0100240000047ab9 */ /* 0x000fe20000000a00 */
[----:B------:R-:W-:Y:S01]  /*0fa0*/  ULDC.64 UR6, c[0x4][0x28] ;  /* 0x01000a0000067ab9 */ /* 0x000fe20000000a00 */
[----:B------:R-:W-:Y:S01]  /*0fb0*/  IMAD.U32 R4, RZ, RZ, UR4 ;  /* 0x00000004ff047e24 */ /* 0x000fe2000f8e00ff */
[----:B------:R1:W2:Y:S01]  /*0fc0*/  LDC.64 R14, c[0x4][R0] ;  /* 0x01000000000e7b82 */ /* 0x0002a20000000a00 */
[----:B------:R-:W-:Y:S01]  /*0fd0*/  IMAD.U32 R5, RZ, RZ, UR5 ;  /* 0x00000005ff057e24 */ /* 0x000fe2000f8e00ff */
[----:B------:R-:W-:Y:S01]  /*0fe0*/  ULDC.64 UR4, c[0x4][0x98] ;  /* 0x0100260000047ab9 */ /* 0x000fe20000000a00 */
[----:B------:R-:W-:Y:S01]  /*0ff0*/  IMAD.U32 R10, RZ, RZ, UR6 ;  /* 0x00000006ff0a7e24 */ /* 0x000fe2000f8e00ff */
[----:B------:R-:W-:Y:S01]  /*1000*/  MOV R6, UR4 ;  /* 0x0000000400067c02 */ /* 0x000fe20008000f00 */
[----:B------:R-:W-:Y:S02]  /*1010*/  IMAD.U32 R7, RZ, RZ, UR5 ;  /* 0x00000005ff077e24 */ /* 0x000fe4000f8e00ff */
[----:B------:R-:W-:-:S02]  /*1020*/  IMAD.U32 R11, RZ, RZ, UR7 ;  /* 0x00000007ff0b7e24 */ /* 0x000fc4000f8e00ff */
[----:B------:R-:W-:Y:S02]  /*1030*/  IMAD.MOV.U32 R8, RZ, RZ, 0x70 ;  /* 0x00000070ff087424 */ /* 0x000fe400078e00ff */
[----:B------:R-:W-:Y:S02]  /*1040*/  IMAD.MOV.U32 R12, RZ, RZ, 0x1 ;  /* 0x00000001ff0c7424 */ /* 0x000fe400078e00ff */
[----:B-1----:R-:W-:-:S07]  /*1050*/  IMAD.MOV.U32 R13, RZ, RZ, RZ ;  /* 0x000000ffff0d7224 */ /* 0x002fce00078e00ff */
[----:B------:R-:W-:-:S07]  /*1060*/  LEPC R20, `(.L_x_9) ;  /* 0x000000001014794e */ /* 0x000fce0000000000 */
[----:B--2---:R-:W-:Y:S05]  /*1070*/  CALL.ABS.NOINC R14 ;  /* 0x000000000e007343 */ /* 0x004fea0003c00000 */
.L_x_9:
[----:B------:R-:W-:Y:S01]  /*1080*/  ULOP3.LUT UR4, UR43, 0x1, URZ, 0xc0, !UPT ;  /* 0x000000012b047892 */ /* 0x000fe2000f8ec03f */
[----:B------:R-:W-:-:S05]  /*1090*/  VIADD R6, R18, 0x8 ;  /* 0x0000000812067836 */ /* 0x000fca0000000000 */
[----:B------:R-:W-:-:S05]  /*10a0*/  IMAD.U32 R0, RZ, RZ, UR4 ;  /* 0x00000004ff007e24 */ /* 0x000fca000f8e00ff */
[----:B------:R-:W-:-:S04]  /*10b0*/  SHF.L.U32 R0, R0, 0x1f, RZ ;  /* 0x0000001f00007819 */ /* 0x000fc800000006ff */
[----:B------:R-:W1:Y:S02]  /*10c0*/  SYNCS.PHASECHK.TRANS64.TRYWAIT P0, [UR46+0x22800], R0 ;  /* 0x02280000ff0075a7 */ /* 0x000e64000800016e */
[----:B-1----:R-:W-:Y:S05]  /*10d0*/  @!P0 BRA `(.L_x_10) ;  /* 0x0000007c00808947 */ /* 0x002fea0003800000 */
.L_x_87:
[----:B-1----:R-:W-:Y:S01]  /*10e0*/  MOV R0, UR45 ;  /* 0x0000002d00007c02 */ /* 0x002fe20008000f00 */
[----:B------:R-:W-:Y:S05]  /*10f0*/  WARPSYNC.ALL ;  /* 0x0000000000007948 */ /* 0x000fea0003800000 */
[----:B------:R1:W-:Y:S01]  /*1100*/  BAR.SYNC.DEFER_BLOCKING R6, 0x100 ;  /* 0x000400060000751d */ /* 0x0003e20000010000 */
[----:B------:R-:W-:-:S13]  /*1110*/  ISETP.NE.AND P0, PT, R0, 0x3, PT ;  /* 0x000000030000780c */ /* 0x000fda0003f05270 */
[----:B-1----:R-:W-:Y:S05]  /*1120*/  @!P0 BRA `(.L_x_11) ;  /* 0x0000000000048947 */ /* 0x002fea0003800000 */
[----:B------:R-:W-:Y:S01]  /*1130*/  BPT.TRAP 0x1 ;  /* 0x000000040000795c */ /* 0x000fe20000300000 */
.L_x_11:
[----:B------:R-:W-:Y:S01]  /*1140*/  ULEA UR21, UR39, UR46, 0x3 ;  /* 0x0000002e27157291 */ /* 0x000fe2000f8e183f */
[----:B------:R-:W-:-:S05]  /*1150*/  IMAD.U32 R7, RZ, RZ, UR42 ;  /* 0x0000002aff077e24 */ /* 0x000fca000f8e00ff */
[----:B------:R-:W-:-:S04]  /*1160*/  SHF.L.U32 R7, R7, 0x1f, RZ ;  /* 0x0000001f07077819 */ /* 0x000fc800000006ff */
[----:B------:R1:W2:Y:S01]  /*1170*/  SYNCS.PHASECHK.TRANS64.TRYWAIT P1, [UR21+0x22830], R7 ;  /* 0x02283007ff0075a7 */ /* 0x0002a20008020155 */
[----:B------:R-:W-:Y:S05]  /*1180*/  @!P0 BRA `(.L_x_12) ;  /* 0x0000000000048947 */ /* 0x000fea0003800000 */
[----:B------:R-:W-:Y:S01]  /*1190*/  BPT.TRAP 0x1 ;  /* 0x000000040000795c */ /* 0x000fe20000300000 */
.L_x_12:
[----:B--2---:R-:W-:Y:S05]  /*11a0*/  @P1 BRA `(.L_x_13) ;  /* 0x0000000000081947 */ /* 0x004fea0003800000 */
[----:B------:R-:W2:Y:S02]  /*11b0*/  SYNCS.PHASECHK.TRANS64.TRYWAIT P1, [UR21+0x22830], R7 ;  /* 0x02283007ff0075a7 */ /* 0x000ea40008020155 */
[----:B--2---:R-:W-:Y:S05]  /*11c0*/  @!P1 BRA `(.L_x_14) ;  /* 0x0000007c005c9947 */ /* 0x004fea0003800000 */
.L_x_13:
[----:B------:R-:W-:Y:S01]  /*11d0*/  UIADD3 UR4, UR46, 0x1c400, URZ ;  /* 0x0001c4002e047890 */ /* 0x000fe2000fffe03f */
[----:B------:R-:W-:Y:S01]  /*11e0*/  WARPGROUP.ARRIVE ;  /* 0x00000000000079c5 */ /* 0x000fe20000000000 */
[----:B------:R-:W-:Y:S01]  /*11f0*/  ULOP3.LUT UR16, UR51, 0x10000, URZ, 0xfc, !UPT ;  /* 0x0001000033107892 */ /* 0x000fe2000f8efc3f */
[----:B------:R-:W-:Y:S01]  /*1200*/  P2R R10, PR, RZ, 0x1 ;  /* 0x00000001ff0a7803 */ /* 0x000fe20000000000 */
[----:B------:R-:W-:-:S03]  /*1210*/  USHF.R.U32.HI UR4, URZ, 0x4, UR4 ;  /* 0x000000043f047899 */ /* 0x000fc60008011604 */
[----:B------:R-:W3:Y:S01]  /*1220*/  S2R R12, SR_TID.X ;  /* 0x00000000000c7919 */ /* 0x000ee20000002100 */
[----:B------:R-:W-:Y:S01]  /*1230*/  UMOV UR17, 0x40000040 ;  /* 0x4000004000117882 */ /* 0x000fe20000000000 */
[----:B------:R-:W-:Y:S01]  /*1240*/  UMOV UR19, 0x40000040 ;  /* 0x4000004000137882 */ /* 0x000fe20000000000 */
[----:B------:R-:W-:Y:S01]  /*1250*/  ULOP3.LUT UR4, UR4, 0x3fff, URZ, 0xc0, !UPT ;  /* 0x00003fff04047892 */ /* 0x000fe2000f8ec03f */
[----:B------:R-:W-:Y:S01]  /*1260*/  UMOV UR5, 0x40000040 ;  /* 0x4000004000057882 */ /* 0x000fe20000000000 */
[----:B------:R-:W-:Y:S02]  /*1270*/  UMOV UR7, 0x40000040 ;  /* 0x4000004000077882 */ /* 0x000fe40000000000 */
[----:B------:R-:W-:Y:S02]  /*1280*/  ULOP3.LUT UR20, UR4, 0x10000, URZ, 0xfc, !UPT ;  /* 0x0001000004147892 */ /* 0x000fe4000f8efc3f */
[----:B------:R-:W-:Y:S02]  /*1290*/  UIADD3 UR4, UR16, 0x2, URZ ;  /* 0x0000000210047890 */ /* 0x000fe4000fffe03f */
[----:B------:R-:W-:-:S02]  /*12a0*/  UIMAD UR18, UR39, 0x300, UR20 ;  /* 0x00000300271278a4 */ /* 0x000fc4000f8e0214 */
[----:B------:R-:W-:Y:S02]  /*12b0*/  UIADD3 UR8, UR16, 0x4, URZ ;  /* 0x0000000410087890 */ /* 0x000fe4000fffe03f */
[----:B------:R-:W-:Y:S02]  /*12c0*/  UIADD3 UR6, UR18, 0x2, URZ ;  /* 0x0000000212067890 */ /* 0x000fe4000fffe03f */
[----:B------:R-:W-:Y:S01]  /*12d0*/  UIADD3 UR10, UR18, 0x4, URZ ;  /* 0x00000004120a7890 */ /* 0x000fe2000fffe03f */
[----:B------:R-:W-:Y:S02]  /*12e0*/  UMOV UR9, 0x40000040 ;  /* 0x4000004000097882 */ /* 0x000fe40000000000 */
[----:B------:R-:W-:Y:S01]  /*12f0*/  HGMMA.64x96x16.F32 R24, gdesc[UR16], RZ, !UPT, gsb0 ;  /* 0x01600000101879f0 */ /* 0x000fe2000c0008ff */
[----:B------:R-:W-:Y:S01]  /*1300*/  UMOV UR11, 0x40000040 ;  /* 0x40000040000b7882 */ /* 0x000fe20000000000 */
[----:B------:R-:W-:Y:S02]  /*1310*/  UIADD3 UR12, UR16, 0x6, URZ ;  /* 0x00000006100c7890 */ /* 0x000fe4000fffe03f */
[----:B------:R-:W-:Y:S01]  /*1320*/  UIADD3 UR14, UR18, 0x6, URZ ;  /* 0x00000006120e7890 */ /* 0x000fe2000fffe03f */
[----:B------:R-:W-:Y:S01]  /*1330*/  UMOV UR13, 0x40000040 ;  /* 0x40000040000d7882 */ /* 0x000fe20000000000 */
[----:B------:R-:W-:Y:S01]  /*1340*/  UMOV UR15, 0x40000040 ;  /* 0x40000040000f7882 */ /* 0x000fe20000000000 */
[----:B---3--:R-:W-:Y:S01]  /*1350*/  LOP3.LUT R12, R12, 0x7f, RZ, 0xc0, !PT ;  /* 0x0000007f0c0c7812 */ /* 0x008fe200078ec0ff */
[----:B------:R-:W-:-:S02]  /*1360*/  WARPGROUP.DEPBAR.LE gsb0, 0x0 ;  /* 0x00008000000079c5 */ /* 0x000fc40000010000 */
[----:B------:R-:W-:-:S06]  /*1370*/  WARPGROUP.ARRIVE ;  /* 0x00000000000079c5 */ /* 0x000fcc0000000000 */
[----:B------:R-:W-:Y:S01]  /*1380*/  HGMMA.64x96x16.F32 R24, gdesc[UR4], R24, gsb0 ;  /* 0x01600000041879f0 */ /* 0x000fe20008000818 */
[----:B------:R-:W-:-:S04]  /*1390*/  UIMAD UR6, UR47, -0x60, UR50 ;  /* 0xffffffa02f0678a4 */ /* 0x000fc8000f8e0232 */
[----:B------:R-:W-:-:S06]  /*13a0*/  UIADD3 UR6, UR6, 0x60, URZ ;  /* 0x0000006006067890 */ /* 0x000fcc000fffe03f */
[----:B--2---:R-:W-:-:S04]  /*13b0*/  IMAD.U32 R0, RZ, RZ, UR6 ;  /* 0x00000006ff007e24 */ /* 0x004fc8000f8e00ff */
[----:B------:R-:W-:-:S05]  /*13c0*/  IMAD R0, R23, -0x2, R0 ;  /* 0xfffffffe17007824 */ /* 0x000fca00078e0200 */
[C---:B------:R-:W-:Y:S02]  /*13d0*/  ISETP.GT.AND P6, PT, R0.reuse, RZ, PT ;  /* 0x000000ff0000720c */ /* 0x040fe40003fc4270 */
[C---:B------:R-:W-:Y:S02]  /*13e0*/  ISETP.GT.AND P5, PT, R0.reuse, 0x1, PT ;  /* 0x000000010000780c */ /* 0x040fe40003fa4270 */
[C---:B------:R-:W-:Y:S02]  /*13f0*/  ISETP.GT.AND P4, PT, R0.reuse, 0x8, PT ;  /* 0x000000080000780c */ /* 0x040fe40003f84270 */
[C---:B------:R-:W-:Y:S02]  /*1400*/  ISETP.GT.AND P3, PT, R0.reuse, 0x9, PT ;  /* 0x000000090000780c */ /* 0x040fe40003f64270 */
[C---:B------:R-:W-:Y:S02]  /*1410*/  ISETP.GT.AND P2, PT, R0.reuse, 0x10, PT ;  /* 0x000000100000780c */ /* 0x040fe40003f44270 */
[----:B------:R-:W-:Y:S01]  /*1420*/  ISETP.GT.AND P1, PT, R0, 0x11, PT ;  /* 0x000000110000780c */ /* 0x000fe20003f24270 */
[----:B------:R-:W-:-:S02]  /*1430*/  WARPGROUP.DEPBAR.LE gsb0, 0x0 ;  /* 0x00008000000079c5 */ /* 0x000fc40000010000 */
[----:B------:R-:W-:-:S06]  /*1440*/  WARPGROUP.ARRIVE ;  /* 0x00000000000079c5 */ /* 0x000fcc0000000000 */
[----:B------:R-:W-:Y:S01]  /*1450*/  HGMMA.64x96x16.F32 R24, gdesc[UR8], R24, gsb0 ;  /* 0x01600000081879f0 */ /* 0x000fe20008000818 */
[----:B------:R-:W-:Y:S02]  /*1460*/  ULDC UR10, c[0x0][0x988] ;  /* 0x00026200000a7ab9 */ /* 0x000fe40000000800 */
[----:B------:R-:W-:Y:S02]  /*1470*/  WARPGROUP.DEPBAR.LE gsb0, 0x0 ;  /* 0x00008000000079c5 */ /* 0x000fe40000010000 */
[----:B------:R-:W-:-:S06]  /*1480*/  WARPGROUP.ARRIVE ;  /* 0x00000000000079c5 */ /* 0x000fcc0000000000 */
[----:B------:R-:W-:Y:S03]  /*1490*/  HGMMA.64x96x16.F32 R24, gdesc[UR12], R24, gsb0 ;  /* 0x016000000c1879f0 */ /* 0x000fe60008000818 */
[----:B------:R-:W-:Y:S02]  /*14a0*/  WARPGROUP.DEPBAR.LE gsb0, 0x0 ;  /* 0x00008000000079c5 */ /* 0x000fe40000010000 */
[----:B------:R-:W-:Y:S02]  /*14b0*/  FSEL R24, R24, -INF , P6 ;  /* 0xff80000018187808 */ /* 0x000fe40003000000 */
[----:B------:R-:W-:Y:S02]  /*14c0*/  FSEL R25, R25, -INF , P5 ;  /* 0xff80000019197808 */ /* 0x000fe40002800000 */
[----:B------:R-:W-:Y:S02]  /*14d0*/  FSEL R28, R28, -INF , P4 ;  /* 0xff8000001c1c7808 */ /* 0x000fe40002000000 */
[----:B------:R-:W-:-:S02]  /*14e0*/  FMNMX.FTZ R3, R24, R25, !PT ;  /* 0x0000001918037209 */ /* 0x000fc40007810000 */
[----:B------:R-:W-:Y:S02]  /*14f0*/  FSEL R29, R29, -INF , P3 ;  /* 0xff8000001d1d7808 */ /* 0x000fe40001800000 */
[----:B------:R-:W-:Y:S02]  /*1500*/  FMNMX.FTZ R4, R28, R3, !PT ;  /* 0x000000031c047209 */ /* 0x000fe40007810000 */
[----:B------:R-:W-:Y:S02]  /*1510*/  FSEL R32, R32, -INF , P2 ;  /* 0xff80000020207808 */ /* 0x000fe40001000000 */
[----:B------:R-:W-:Y:S02]  /*1520*/  FMNMX.FTZ R3, R29, R4, !PT ;  /* 0x000000041d037209 */ /* 0x000fe40007810000 */
[----:B------:R-:W-:Y:S02]  /*1530*/  FSEL R26, R26, -INF , P6 ;  /* 0xff8000001a1a7808 */ /* 0x000fe40003000000 */
[----:B------:R-:W-:-:S02]  /*1540*/  ISETP.GT.AND P6, PT, R0, 0x18, PT ;  /* 0x000000180000780c */ /* 0x000fc40003fc4270 */
[----:B------:R-:W-:Y:S02]  /*1550*/  FSEL R33, R33, -INF , P1 ;  /* 0xff80000021217808 */ /* 0x000fe40000800000 */
[----:B------:R-:W-:Y:S02]  /*1560*/  FMNMX.FTZ R4, R32, R3, !PT ;  /* 0x0000000320047209 */ /* 0x000fe40007810000 */
[----:B------:R-:W-:Y:S02]  /*1570*/  FSEL R27, R27, -INF , P5 ;  /* 0xff8000001b1b7808 */ /* 0x000fe40002800000 */
[----:B------:R-:W-:Y:S02]  /*1580*/  ISETP.GT.AND P5, PT, R0, 0x19, PT ;  /* 0x000000190000780c */ /* 0x000fe40003fa4270 */
[----:B------:R-:W-:Y:S02]  /*1590*/  FSEL R36, R36, -INF , P6 ;  /* 0xff80000024247808 */ /* 0x000fe40003000000 */
[----:B------:R-:W-:-:S02]  /*15a0*/  FMNMX.FTZ R3, R33, R4, !PT ;  /* 0x0000000421037209 */ /* 0x000fc40007810000 */
[----:B------:R-:W-:Y:S02]  /*15b0*/  FSEL R30, R30, -INF , P4 ;  /* 0xff8000001e1e7808 */ /* 0x000fe40002000000 */
[----:B------:R-:W-:Y:S02]  /*15c0*/  ISETP.GT.AND P4, PT, R0, 0x20, PT ;  /* 0x000000200000780c */ /* 0x000fe40003f84270 */
        /* <DEDUP_REMOVED lines=63> */
[----:B------:R-:W-:-:S02]  /*19c0*/  FMNMX.FTZ R0, R68, R3, !PT ;  /* 0x0000000344007209 */ /* 0x000fc40007810000 */
[----:B------:R-:W-:Y:S02]  /*19d0*/  FSEL R62, R62, -INF , P6 ;  /* 0xff8000003e3e7808 */ /* 0x000fe40003000000 */
[----:B------:R-:W-:Y:S02]  /*19e0*/  FMNMX.FTZ R5, R69, R0, !PT ;  /* 0x0000000045057209 */ /* 0x000fe40007810000 */
[----:B------:R-:W-:Y:S02]  /*19f0*/  FSEL R63, R63, -INF , P5 ;  /* 0xff8000003f3f7808 */ /* 0x000fe40002800000 */
[----:B------:R-:W-:Y:S01]  /*1a00*/  FSEL R66, R66, -INF , P4 ;  /* 0xff80000042427808 */ /* 0x000fe20002000000 */
[----:B------:R-:W2:Y:S01]  /*1a10*/  SHFL.BFLY PT, R0, R5, 0x2, 0x1f ;  /* 0x0c401f0005007f89 */ /* 0x000ea200000e0000 */
[----:B------:R-:W-:Y:S02]  /*1a20*/  FSEL R67, R67, -INF , P3 ;  /* 0xff80000043437808 */ /* 0x000fe40001800000 */
[----:B------:R-:W-:-:S02]  /*1a30*/  FSEL R70, R70, -INF , P2 ;  /* 0xff80000046467808 */ /* 0x000fc40001000000 */
[----:B------:R-:W-:Y:S02]  /*1a40*/  FSEL R71, R71, -INF , P1 ;  /* 0xff80000047477808 */ /* 0x000fe40000800000 */
[----:B--2---:R-:W-:-:S05]  /*1a50*/  FMNMX.FTZ R8, R5, R0, !PT ;  /* 0x0000000005087209 */ /* 0x004fca0007810000 */
[----:B------:R-:W2:Y:S02]  /*1a60*/  SHFL.BFLY PT, R3, R8, 0x1, 0x1f ;  /* 0x0c201f0008037f89 */ /* 0x000ea400000e0000 */
[----:B--2---:R-:W-:Y:S01]  /*1a70*/  FMNMX.FTZ R0, R8, R3, !PT ;  /* 0x0000000308007209 */ /* 0x004fe20007810000 */
[----:B------:R-:W-:-:S03]  /*1a80*/  IMAD.U32 R8, RZ, RZ, UR21 ;  /* 0x00000015ff087e24 */ /* 0x000fc6000f8e00ff */
[C---:B------:R-:W-:Y:S01]  /*1a90*/  FSETP.NEU.FTZ.AND P0, PT, R0.reuse, -INF , PT ;  /* 0xff8000000000780b */ /* 0x040fe20003f1d000 */
[----:B------:R-:W-:-:S05]  /*1aa0*/  FMUL.FTZ R3, R0, UR10 ;  /* 0x0000000a00037c20 */ /* 0x000fca0008410000 */
[----:B------:R-:W-:Y:S02]  /*1ab0*/  FSEL R9, R3, RZ, P0 ;  /* 0x000000ff03097208 */ /* 0x000fe40000000000 */
[----:B------:R-:W-:Y:S02]  /*1ac0*/  FMNMX.FTZ R3, R26, R27, !PT ;  /* 0x0000001b1a037209 */ /* 0x000fe40007810000 */
[----:B------:R-:W-:Y:S01]  /*1ad0*/  ISETP.NE.AND P0, PT, R10, RZ, PT ;  /* 0x000000ff0a00720c */ /* 0x000fe20003f05270 */
[--C-:B------:R-:W-:Y:S01]  /*1ae0*/  FFMA.FTZ R24, R24, UR10, -R9.reuse ;  /* 0x0000000a18187c23 */ /* 0x100fe20008010809 */
[----:B------:R-:W-:Y:S01]  /*1af0*/  FMNMX.FTZ R4, R30, R3, !PT ;  /* 0x000000031e047209 */ /* 0x000fe20007810000 */
[--C-:B------:R-:W-:Y:S01]  /*1b00*/  FFMA.FTZ R25, R25, UR10, -R9.reuse ;  /* 0x0000000a19197c23 */ /* 0x100fe20008010809 */
[--C-:B------:R-:W-:Y:S01]  /*1b10*/  FFMA.FTZ R28, R28, UR10, -R9.reuse ;  /* 0x0000000a1c1c7c23 */ /* 0x100fe20008010809 */
[--C-:B------:R-:W-:Y:S01]  /*1b20*/  FFMA.FTZ R29, R29, UR10, -R9.reuse ;  /* 0x0000000a1d1d7c23 */ /* 0x100fe20008010809 */
[----:B------:R-:W-:Y:S01]  /*1b30*/  FMNMX.FTZ R3, R31, R4, !PT ;  /* 0x000000041f037209 */ /* 0x000fe20007810000 */
[----:B------:R-:W-:Y:S01]  /*1b40*/  MUFU.EX2 R24, R24 ;  /* 0x0000001800187308 */ /* 0x000fe20000000800 */
[--C-:B------:R-:W-:Y:S01]  /*1b50*/  FFMA.FTZ R32, R32, UR10, -R9.reuse ;  /* 0x0000000a20207c23 */ /* 0x100fe20008010809 */
[--C-:B------:R-:W-:Y:S01]  /*1b60*/  FFMA.FTZ R33, R33, UR10, -R9.reuse ;  /* 0x0000000a21217c23 */ /* 0x100fe20008010809 */
[----:B------:R-:W-:Y:S01]  /*1b70*/  FMNMX.FTZ R4, R34, R3, !PT ;  /* 0x0000000322047209 */ /* 0x000fe20007810000 */
[--C-:B------:R-:W-:Y:S01]  /*1b80*/  FFMA.FTZ R36, R36, UR10, -R9.reuse ;  /* 0x0000000a24247c23 */ /* 0x100fe20008010809 */
[--C-:B------:R-:W-:Y:S01]  /*1b90*/  FFMA.FTZ R37, R37, UR10, -R9.reuse ;  /* 0x0000000a25257c23 */ /* 0x100fe20008010809 */
[--C-:B------:R-:W-:Y:S01]  /*1ba0*/  FFMA.FTZ R40, R40, UR10, -R9.reuse ;  /* 0x0000000a28287c23 */ /* 0x100fe20008010809 */
[----:B------:R-:W-:Y:S01]  /*1bb0*/  FMNMX.FTZ R3, R35, R4, !PT ;  /* 0x0000000423037209 */ /* 0x000fe20007810000 */
[----:B------:R-:W2:Y:S01]  /*1bc0*/  MUFU.EX2 R25, R25 ;  /* 0x0000001900197308 */ /* 0x000ea20000000800 */
[--C-:B------:R-:W-:Y:S01]  /*1bd0*/  FFMA.FTZ R41, R41, UR10, -R9.reuse ;  /* 0x0000000a29297c23 */ /* 0x100fe20008010809 */
        /* <DEDUP_REMOVED lines=12> */
[----:B------:R-:W-:Y:S01]  /*1ca0*/  FFMA.FTZ R60, R60, UR10, -R9 ;  /* 0x0000000a3c3c7c23 */ /* 0x000fe20008010809 */
[----:B------:R-:W-:Y:S01]  /*1cb0*/  FMNMX.FTZ R3, R43, R4, !PT ;  /* 0x000000042b037209 */ /* 0x000fe20007810000 */
[----:B------:R-:W3:Y:S01]  /*1cc0*/  MUFU.EX2 R29, R29 ;  /* 0x0000001d001d7308 */ /* 0x000ee20000000800 */
[----:B--2---:R-:W-:Y:S01]  /*1cd0*/  FADD.FTZ R11, R24, R25 ;  /* 0x00000019180b7221 */ /* 0x004fe20000010000 */
[--C-:B------:R-:W-:Y:S01]  /*1ce0*/  FFMA.FTZ R61, R61, UR10, -R9.reuse ;  /* 0x0000000a3d3d7c23 */ /* 0x100fe20008010809 */
[----:B------:R-:W-:Y:S01]  /*1cf0*/  FMNMX.FTZ R4, R46, R3, !PT ;  /* 0x000000032e047209 */ /* 0x000fe20007810000 */
[--C-:B------:R-:W-:Y:S01]  /*1d00*/  FFMA.FTZ R64, R64, UR10, -R9.reuse ;  /* 0x0000000a40407c23 */ /* 0x100fe20008010809 */
[--C-:B------:R-:W-:Y:S01]  /*1d10*/  FFMA.FTZ R65, R65, UR10, -R9.reuse ;  /* 0x0000000a41417c23 */ /* 0x100fe20008010809 */
[--C-:B------:R-:W-:Y:S01]  /*1d20*/  FFMA.FTZ R68, R68, UR10, -R9.reuse ;  /* 0x0000000a44447c23 */ /* 0x100fe20008010809 */
[----:B------:R-:W-:Y:S01]  /*1d30*/  FMNMX.FTZ R3, R47, R4, !PT ;  /* 0x000000042f037209 */ /* 0x000fe20007810000 */
[----:B------:R-:W-:Y:S01]  /*1d40*/  MUFU.EX2 R32, R32 ;  /* 0x0000002000207308 */ /* 0x000fe20000000800 */
[----:B------:R-:W-:Y:S01]  /*1d50*/  FFMA.FTZ R9, R69, UR10, -R9 ;  /* 0x0000000a45097c23 */ /* 0x000fe20008010809 */
[----:B------:R-:W-:-:S02]  /*1d60*/  F2FP.F16.F32.PACK_AB R152, R25, R24 ;  /* 0x000000181998723e */ /* 0x000fc400000000ff */
[----:B------:R-:W-:-:S04]  /*1d70*/  FMNMX.FTZ R4, R50, R3, !PT ;  /* 0x0000000332047209 */ /* 0x000fc80007810000 */
[----:B------:R-:W-:Y:S01]  /*1d80*/  FMNMX.FTZ R3, R51, R4, !PT ;  /* 0x0000000433037209 */ /* 0x000fe20007810000 */
[----:B------:R-:W2:Y:S01]  /*1d90*/  MUFU.EX2 R33, R33 ;  /* 0x0000002100217308 */ /* 0x000ea20000000800 */
[----:B---3--:R-:W-:Y:S02]  /*1da0*/  F2FP.F16.F32.PACK_AB R154, R29, R28 ;  /* 0x0000001c1d9a723e */ /* 0x008fe400000000ff */
[----:B------:R-:W-:-:S04]  /*1db0*/  FMNMX.FTZ R4, R54, R3, !PT ;  /* 0x0000000336047209 */ /* 0x000fc80007810000 */
[----:B------:R-:W-:Y:S01]  /*1dc0*/  FMNMX.FTZ R3, R55, R4, !PT ;  /* 0x0000000437037209 */ /* 0x000fe20007810000 */
[----:B------:R-:W-:Y:S03]  /*1dd0*/  MUFU.EX2 R36, R36 ;  /* 0x0000002400247308 */ /* 0x000fe60000000800 */
[----:B------:R-:W-:-:S04]  /*1de0*/  FMNMX.FTZ R4, R58, R3, !PT ;  /* 0x000000033a047209 */ /* 0x000fc80007810000 */
[----:B------:R-:W-:Y:S01]  /*1df0*/  FMNMX.FTZ R3, R59, R4, !PT ;  /* 0x000000043b037209 */ /* 0x000fe20007810000 */
[----:B------:R-:W3:Y:S01]  /*1e00*/  MUFU.EX2 R37, R37 ;  /* 0x0000002500257308 */ /* 0x000ee20000000800 */
[----:B--2---:R-:W-:Y:S02]  /*1e10*/  F2FP.F16.F32.PACK_AB R156, R33, R32 ;  /* 0x00000020219c723e */ /* 0x004fe400000000ff */
[----:B------:R-:W-:-:S04]  /*1e20*/  FMNMX.FTZ R4, R62, R3, !PT ;  /* 0x000000033e047209 */ /* 0x000fc80007810000 */
[----:B------:R-:W-:Y:S01]  /*1e30*/  FMNMX.FTZ R3, R63, R4, !PT ;  /* 0x000000043f037209 */ /* 0x000fe20007810000 */
[----:B------:R-:W-:Y:S03]  /*1e40*/  MUFU.EX2 R40, R40 ;  /* 0x0000002800287308 */ /* 0x000fe60000000800 */
[----:B------:R-:W-:-:S04]  /*1e50*/  FMNMX.FTZ R4, R66, R3, !PT ;  /* 0x0000000342047209 */ /* 0x000fc80007810000 */
[----:B------:R-:W-:Y:S01]  /*1e60*/  FMNMX.FTZ R3, R67, R4, !PT ;  /* 0x0000000443037209 */ /* 0x000fe20007810000 */
[----:B------:R-:W2:Y:S01]  /*1e70*/  MUFU.EX2 R41, R41 ;  /* 0x0000002900297308 */ /* 0x000ea20000000800 */
[----:B---3--:R-:W-:Y:S02]  /*1e80*/  F2FP.F16.F32.PACK_AB R158, R37, R36 ;  /* 0x00000024259e723e */ /* 0x008fe400000000ff */
[----:B------:R-:W-:-:S04]  /*1e90*/  FMNMX.FTZ R4, R70, R3, !PT ;  /* 0x0000000346047209 */ /* 0x000fc80007810000 */
[----:B------:R-:W-:Y:S01]  /*1ea0*/  FMNMX.FTZ R4, R71, R4, !PT ;  /* 0x0000000447047209 */ /* 0x000fe20007810000 */
[----:B------:R-:W-:Y:S04]  /*1eb0*/  MUFU.EX2 R44, R44 ;  /* 0x0000002c002c7308 */ /* 0x000fe80000000800 */
[----:B------:R-:W3:Y:S04]  /*1ec0*/  SHFL.BFLY PT, R3, R4, 0x2, 0x1f ;  /* 0x0c401f0004037f89 */ /* 0x000ee800000e0000 */
[----:B------:R-:W4:Y:S01]  /*1ed0*/  MUFU.EX2 R45, R45 ;  /* 0x0000002d002d7308 */ /* 0x000f220000000800 */
[----:B--2---:R-:W-:-:S07]  /*1ee0*/  F2FP.F16.F32.PACK_AB R160, R41, R40 ;  /* 0x0000002829a0723e */ /* 0x004fce00000000ff */
[----:B------:R-:W-:Y:S08]  /*1ef0*/  MUFU.EX2 R48, R48 ;  /* 0x0000003000307308 */ /* 0x000ff00000000800 */
[----:B------:R-:W2:Y:S01]  /*1f00*/  MUFU.EX2 R49, R49 ;  /* 0x0000003100317308 */ /* 0x000ea20000000800 */
[----:B----4-:R-:W-:Y:S02]  /*1f10*/  F2FP.F16.F32.PACK_AB R162, R45, R44 ;  /* 0x0000002c2da2723e */ /* 0x010fe400000000ff */
[----:B---3--:R-:W-:-:S05]  /*1f20*/  FMNMX.FTZ R5, R4, R3, !PT ;  /* 0x0000000304057209 */ /* 0x008fca0007810000 */
[----:B------:R-:W-:Y:S01]  /*1f30*/  MUFU.EX2 R52, R52 ;  /* 0x0000003400347308 */ /* 0x000fe20000000800 */
[----:B------:R-:W3:Y:S07]  /*1f40*/  SHFL.BFLY PT, R4, R5, 0x1, 0x1f ;  /* 0x0c201f0005047f89 */ /* 0x000eee00000e0000 */
[----:B------:R-:W4:Y:S01]  /*1f50*/  MUFU.EX2 R53, R53 ;  /* 0x0000003500357308 */ /* 0x000f220000000800 */
[----:B--2---:R-:W-:-:S07]  /*1f60*/  F2FP.F16.F32.PACK_AB R164, R49, R48 ;  /* 0x0000003031a4723e */ /* 0x004fce00000000ff */
[----:B------:R-:W-:Y:S08]  /*1f70*/  MUFU.EX2 R56, R56 ;  /* 0x0000003800387308 */ /* 0x000ff00000000800 */
[----:B------:R-:W-:Y:S01]  /*1f80*/  MUFU.EX2 R57, R57 ;  /* 0x0000003900397308 */ /* 0x000fe20000000800 */
[----:B---3--:R-:W-:Y:S02]  /*1f90*/  FMNMX.FTZ R3, R5, R4, !PT ;  /* 0x0000000405037209 */ /* 0x008fe40007810000 */
[----:B----4-:R-:W-:-:S02]  /*1fa0*/  F2FP.F16.F32.PACK_AB R166, R53, R52 ;  /* 0x0000003435a6723e */ /* 0x010fc400000000ff */
[C---:B------:R-:W-:Y:S01]  /*1fb0*/  FSETP.NEU.FTZ.AND P1, PT, R3.reuse, -INF , PT ;  /* 0xff8000000300780b */ /* 0x040fe20003f3d000 */
[----:B------:R-:W-:Y:S02]  /*1fc0*/  FMUL.FTZ R4, R3, UR10 ;  /* 0x0000000a03047c20 */ /* 0x000fe40008410000 */
[----:B------:R-:W-:Y:S03]  /*1fd0*/  MUFU.EX2 R60, R60 ;  /* 0x0000003c003c7308 */ /* 0x000fe60000000800 */
[----:B------:R-:W-:Y:S01]  /*1fe0*/  FSEL R5, R4, RZ, P1 ;  /* 0x000000ff04057208 */ /* 0x000fe20000800000 */
[----:B------:R-:W-:Y:S01]  /*1ff0*/  FADD.FTZ R4, R28, R11 ;  /* 0x0000000b1c047221 */ /* 0x000fe20000010000 */
[----:B------:R-:W-:Y:S02]  /*2000*/  ISETP.NE.AND P1, PT, R12, RZ, PT ;  /* 0x000000ff0c00720c */ /* 0x000fe40003f25270 */
[----:B------:R-:W-:Y:S01]  /*2010*/  IADD3 R12, -R18, 0xb, RZ ;  /* 0x0000000b120c7810 */ /* 0x000fe20007ffe1ff */
[--C-:B------:R-:W-:Y:S01]  /*2020*/  FFMA.FTZ R26, R26, UR10, -R5.reuse ;  /* 0x0000000a1a1a7c23 */ /* 0x100fe20008010805 */
[--C-:B------:R-:W-:Y:S01]  /*2030*/  FFMA.FTZ R27, R27, UR10, -R5.reuse ;  /* 0x0000000a1b1b7c23 */ /* 0x100fe20008010805 */
[--C-:B------:R-:W-:Y:S01]  /*2040*/  FFMA.FTZ R30, R30, UR10, -R5.reuse ;  /* 0x0000000a1e1e7c23 */ /* 0x100fe20008010805 */
[--C-:B------:R-:W-:Y:S01]  /*2050*/  FFMA.FTZ R31, R31, UR10, -R5.reuse ;  /* 0x0000000a1f1f7c23 */ /* 0x100fe20008010805 */
[--C-:B------:R-:W-:Y:S01]  /*2060*/  FFMA.FTZ R34, R34, UR10, -R5.reuse ;  /* 0x0000000a22227c23 */ /* 0x100fe20008010805 */
[--C-:B------:R-:W-:Y:S01]  /*2070*/  FFMA.FTZ R35, R35, UR10, -R5.reuse ;  /* 0x0000000a23237c23 */ /* 0x100fe20008010805 */
[----:B------:R-:W-:Y:S01]  /*2080*/  MUFU.EX2 R26, R26 ;  /* 0x0000001a001a7308 */ /* 0x000fe20000000800 */
[----:B------:R-:W-:Y:S01]  /*2090*/  FADD.FTZ R11, R29, R4 ;  /* 0x000000041d0b7221 */ /* 0x000fe20000010000 */
[--C-:B------:R-:W-:Y:S01]  /*20a0*/  FFMA.FTZ R38, R38, UR10, -R5.reuse ;  /* 0x0000000a26267c23 */ /* 0x100fe20008010805 */
[--C-:B------:R-:W-:Y:S01]  /*20b0*/  FFMA.FTZ R39, R39, UR10, -R5.reuse ;  /* 0x0000000a27277c23 */ /* 0x100fe20008010805 */
[----:B------:R-:W-:Y:S01]  /*20c0*/  FFMA.FTZ R42, R42, UR10, -R5 ;  /* 0x0000000a2a2a7c23 */ /* 0x000fe20008010805 */
[----:B------:R-:W-:Y:S01]  /*20d0*/  FADD.FTZ R4, R32, R11 ;  /* 0x0000000b20047221 */ /* 0x000fe20000010000 */
[--C-:B------:R-:W-:Y:S01]  /*20e0*/  FFMA.FTZ R43, R43, UR10, -R5.reuse ;  /* 0x0000000a2b2b7c23 */ /* 0x100fe20008010805 */
[--C-:B------:R-:W-:Y:S01]  /*20f0*/  FFMA.FTZ R46, R46, UR10, -R5.reuse ;  /* 0x0000000a2e2e7c23 */ /* 0x100fe20008010805 */
[----:B------:R-:W2:Y:S01]  /*2100*/  MUFU.EX2 R27, R27 ;  /* 0x0000001b001b7308 */ /* 0x000ea20000000800 */
[----:B------:R-:W-:Y:S01]  /*2110*/  FADD.FTZ R13, R33, R4 ;  /* 0x00000004210d7221 */ /* 0x000fe20000010000 */
[--C-:B------:R-:W-:Y:S01]  /*2120*/  FFMA.FTZ R47, R47, UR10, -R5.reuse ;  /* 0x0000000a2f2f7c23 */ /* 0x100fe20008010805 */
[--C-:B------:R-:W-:Y:S01]  /*2130*/  FFMA.FTZ R50, R50, UR10, -R5.reuse ;  /* 0x0000000a32327c23 */ /* 0x100fe20008010805 */
[----:B------:R-:W-:Y:S01]  /*2140*/  FFMA.FTZ R51, R51, UR10, -R5 ;  /* 0x0000000a33337c23 */ /* 0x000fe20008010805 */
[----:B------:R-:W-:Y:S01]  /*2150*/  FADD.FTZ R10, R36, R13 ;  /* 0x0000000d240a7221 */ /* 0x000fe20000010000 */
[--C-:B------:R-:W-:Y:S01]  /*2160*/  FFMA.FTZ R54, R54, UR10, -R5.reuse ;  /* 0x0000000a36367c23 */ /* 0x100fe20008010805 */
[--C-:B------:R-:W-:Y:S01]  /*2170*/  FFMA.FTZ R55, R55, UR10, -R5.reuse ;  /* 0x0000000a37377c23 */ /* 0x100fe20008010805 */
[----:B------:R-:W3:Y:S01]  /*2180*/  MUFU.EX2 R30, R30 ;  /* 0x0000001e001e7308 */ /* 0x000ee20000000800 */
[----:B------:R-:W-:Y:S01]  /*2190*/  FADD.FTZ R13, R37, R10 ;  /* 0x0000000a250d7221 */ /* 0x000fe20000010000 */
[--C-:B------:R-:W-:Y:S01]  /*21a0*/  FFMA.FTZ R58, R58, UR10, -R5.reuse ;  /* 0x0000000a3a3a7c23 */ /* 0x100fe20008010805 */
[--C-:B------:R-:W-:Y:S01]  /*21b0*/  FFMA.FTZ R59, R59, UR10, -R5.reuse ;  /* 0x0000000a3b3b7c23 */ /* 0x100fe20008010805 */
[----:B------:R-:W-:Y:S01]  /*21c0*/  FFMA.FTZ R62, R62, UR10, -R5 ;  /* 0x0000000a3e3e7c23 */ /* 0x000fe20008010805 */
[----:B------:R-:W-:Y:S01]  /*21d0*/  FADD.FTZ R14, R40, R13 ;  /* 0x0000000d280e7221 */ /* 0x000fe20000010000 */
[--C-:B------:R-:W-:Y:S01]  /*21e0*/  FFMA.FTZ R63, R63, UR10, -R5.reuse ;  /* 0x0000000a3f3f7c23 */ /* 0x100fe20008010805 */
[----:B------:R-:W-:Y:S01]  /*21f0*/  FFMA.FTZ R66, R66, UR10, -R5 ;  /* 0x0000000a42427c23 */ /* 0x000fe20008010805 */
[----:B------:R-:W4:Y:S01]  /*2200*/  MUFU.EX2 R31, R31 ;  /* 0x0000001f001f7308 */ /* 0x000f220000000800 */
[----:B--2---:R-:W-:Y:S01]  /*2210*/  FADD.FTZ R11, R26, R27 ;  /* 0x0000001b1a0b7221 */ /* 0x004fe20000010000 */
[----:B------:R-:W-:Y:S01]  /*2220*/  FADD.FTZ R13, R41, R14 ;  /* 0x0000000e290d7221 */ /* 0x000fe20000010000 */
[--C-:B------:R-:W-:Y:S01]  /*2230*/  FFMA.FTZ R67, R67, UR10, -R5.reuse ;  /* 0x0000000a43437c23 */ /* 0x100fe20008010805 */
[--C-:B------:R-:W-:Y:S01]  /*2240*/  FFMA.FTZ R70, R70, UR10, -R5.reuse ;  /* 0x0000000a46467c23 */ /* 0x100fe20008010805 */
[----:B------:R-:W-:Y:S01]  /*2250*/  FFMA.FTZ R71, R71, UR10, -R5 ;  /* 0x0000000a47477c23 */ /* 0x000fe20008010805 */
[----:B------:R-:W-:Y:S01]  /*2260*/  FADD.FTZ R14, R44, R13 ;  /* 0x0000000d2c0e7221 */ /* 0x000fe20000010000 */
[----:B------:R-:W-:Y:S01]  /*2270*/  F2FP.F16.F32.PACK_AB R168, R57, R56 ;  /* 0x0000003839a8723e */ /* 0x000fe200000000ff */
[----:B------:R-:W2:Y:S01]  /*2280*/  MUFU.EX2 R34, R34 ;  /* 0x0000002200227308 */ /* 0x000ea20000000800 */
[----:B---3--:R-:W-:Y:S01]  /*2290*/  FADD.FTZ R4, R30, R11 ;  /* 0x0000000b1e047221 */ /* 0x008fe20000010000 */
[----:B------:R-:W-:Y:S01]  /*22a0*/  FADD.FTZ R13, R45, R14 ;  /* 0x0000000e2d0d7221 */ /* 0x000fe20000010000 */
[----:B------:R-:W-:-:S05]  /*22b0*/  F2FP.F16.F32.PACK_AB R153, R27, R26 ;  /* 0x0000001a1b99723e */ /* 0x000fca00000000ff */
[----:B------:R-:W3:Y:S01]  /*22c0*/  MUFU.EX2 R35, R35 ;  /* 0x0000002300237308 */ /* 0x000ee20000000800 */
[C---:B----4-:R-:W-:Y:S01]  /*22d0*/  FADD.FTZ R11, R31.reuse, R4 ;  /* 0x000000041f0b7221 */ /* 0x050fe20000010000 */
[----:B------:R-:W-:Y:S01]  /*22e0*/  @!P1 VIADD R4, R8, 0x22840 ;  /* 0x0002284008049836 */ /* 0x000fe20000000000 */
[----:B------:R-:W-:-:S04]  /*22f0*/  F2FP.F16.F32.PACK_AB R155, R31, R30 ;  /* 0x0000001e1f9b723e */ /* 0x000fc800000000ff */
[----:B------:R-:W-:Y:S01]  /*2300*/  @!P1 PRMT R4, RZ, 0x654, R4 ;  /* 0x00000654ff049816 */ /* 0x000fe20000000004 */
[----:B------:R-:W4:Y:S01]  /*2310*/  MUFU.EX2 R38, R38 ;  /* 0x0000002600267308 */ /* 0x000f220000000800 */
[----:B--2---:R-:W-:Y:S01]  /*2320*/  FADD.FTZ R10, R34, R11 ;  /* 0x0000000b220a7221 */ /* 0x004fe20000010000 */
[----:B------:R2:W-:Y:S06]  /*2330*/  BAR.ARV R12, 0x100 ;  /* 0x0004000c0000751d */ /* 0x0005ec0000002000 */
[----:B------:R-:W5:Y:S01]  /*2340*/  MUFU.EX2 R39, R39 ;  /* 0x0000002700277308 */ /* 0x000f620000000800 */
[C---:B---3--:R-:W-:Y:S01]  /*2350*/  FADD.FTZ R11, R35.reuse, R10 ;  /* 0x0000000a230b7221 */ /* 0x048fe20000010000 */
[----:B------:R3:W-:Y:S01]  /*2360*/  @!P1 SYNCS.ARRIVE.TRANS64.RED.A1T0 RZ, [R4+URZ], RZ ;  /* 0x000000ff04ff99a7 */ /* 0x0007e2000810043f */
[----:B------:R-:W-:-:S05]  /*2370*/  F2FP.F16.F32.PACK_AB R157, R35, R34 ;  /* 0x00000022239d723e */ /* 0x000fca00000000ff */
[----:B------:R-:W3:Y:S01]  /*2380*/  MUFU.EX2 R42, R42 ;  /* 0x0000002a002a7308 */ /* 0x000ee20000000800 */
[----:B----4-:R-:W-:-:S07]  /*2390*/  FADD.FTZ R10, R38, R11 ;  /* 0x0000000b260a7221 */ /* 0x010fce0000010000 */
[----:B------:R-:W4:Y:S01]  /*23a0*/  MUFU.EX2 R43, R43 ;  /* 0x0000002b002b7308 */ /* 0x000f220000000800 */
[C---:B-----5:R-:W-:Y:S01]  /*23b0*/  FADD.FTZ R11, R39.reuse, R10 ;  /* 0x0000000a270b7221 */ /* 0x060fe20000010000 */
[----:B------:R-:W-:Y:S01]  /*23c0*/  FADD.FTZ R10, R48, R13 ;  /* 0x0000000d300a7221 */ /* 0x000fe20000010000 */
[----:B------:R-:W-:-:S03]  /*23d0*/  F2FP.F16.F32.PACK_AB R159, R39, R38 ;  /* 0x00000026279f723e */ /* 0x000fc600000000ff */
[----:B------:R-:W-:Y:S02]  /*23e0*/  FADD.FTZ R13, R49, R10 ;  /* 0x0000000a310d7221 */ /* 0x000fe40000010000 */
[----:B------:R-:W5:Y:S01]  /*23f0*/  MUFU.EX2 R46, R46 ;  /* 0x0000002e002e7308 */ /* 0x000f620000000800 */
[----:B---3--:R-:W-:Y:S01]  /*2400*/  FADD.FTZ R4, R42, R11 ;  /* 0x0000000b2a047221 */ /* 0x008fe20000010000 */
[----:B------:R-:W-:-:S04]  /*2410*/  FADD.FTZ R10, R52, R13 ;  /* 0x0000000d340a7221 */ /* 0x000fc80000010000 */
[----:B------:R-:W-:Y:S02]  /*2420*/  FADD.FTZ R13, R53, R10 ;  /* 0x0000000a350d7221 */ /* 0x000fe40000010000 */
[----:B------:R-:W3:Y:S01]  /*2430*/  MUFU.EX2 R47, R47 ;  /* 0x0000002f002f7308 */ /* 0x000ee20000000800 */
[C---:B----4-:R-:W-:Y:S01]  /*2440*/  FADD.FTZ R11, R43.reuse, R4 ;  /* 0x000000042b0b7221 */ /* 0x050fe20000010000 */
[----:B------:R-:W-:Y:S01]  /*2450*/  FADD.FTZ R10, R56, R13 ;  /* 0x0000000d380a7221 */ /* 0x000fe20000010000 */
[----:B------:R-:W-:-:S05]  /*2460*/  F2FP.F16.F32.PACK_AB R161, R43, R42 ;  /* 0x0000002a2ba1723e */ /* 0x000fca00000000ff */
[----:B------:R-:W4:Y:S01]  /*2470*/  MUFU.EX2 R50, R50 ;  /* 0x0000003200327308 */ /* 0x000f220000000800 */
[----:B-----5:R-:W-:-:S07]  /*2480*/  FADD.FTZ R4, R46, R11 ;  /* 0x0000000b2e047221 */ /* 0x020fce0000010000 */
[----:B------:R-:W5:Y:S01]  /*2490*/  MUFU.EX2 R51, R51 ;  /* 0x0000003300337308 */ /* 0x000f620000000800 */
[C---:B---3--:R-:W-:Y:S01]  /*24a0*/  FADD.FTZ R11, R47.reuse, R4 ;  /* 0x000000042f0b7221 */ /* 0x048fe20000010000 */
[----:B------:R-:W-:-:S06]  /*24b0*/  F2FP.F16.F32.PACK_AB R163, R47, R46 ;  /* 0x0000002e2fa3723e */ /* 0x000fcc00000000ff */
[----:B------:R-:W3:Y:S01]  /*24c0*/  MUFU.EX2 R54, R54 ;  /* 0x0000003600367308 */ /* 0x000ee20000000800 */
[----:B----4-:R-:W-:Y:S01]  /*24d0*/  FADD.FTZ R4, R50, R11 ;  /* 0x0000000b32047221 */ /* 0x010fe20000010000 */
[----:B------:R-:W-:-:S04]  /*24e0*/  FADD.FTZ R11, R57, R10 ;  /* 0x0000000a390b7221 */ /* 0x000fc80000010000 */
[----:B------:R-:W-:Y:S02]  /*24f0*/  FADD.FTZ R10, R60, R11 ;  /* 0x0000000b3c0a7221 */ /* 0x000fe40000010000 */
[----:B------:R-:W4:Y:S01]  /*2500*/  MUFU.EX2 R55, R55 ;  /* 0x0000003700377308 */ /* 0x000f220000000800 */
[C---:B-----5:R-:W-:Y:S01]  /*2510*/  FADD.FTZ R5, R51.reuse, R4 ;  /* 0x0000000433057221 */ /* 0x060fe20000010000 */
[----:B------:R-:W-:-:S06]  /*2520*/  F2FP.F16.F32.PACK_AB R165, R51, R50 ;  /* 0x0000003233a5723e */ /* 0x000fcc00000000ff */
[----:B------:R-:W5:Y:S01]  /*2530*/  MUFU.EX2 R61, R61 ;  /* 0x0000003d003d7308 */ /* 0x000f620000000800 */
[----:B---3--:R-:W-:-:S07]  /*2540*/  FADD.FTZ R4, R54, R5 ;  /* 0x0000000536047221 */ /* 0x008fce0000010000 */
[----:B------:R-:W3:Y:S01]  /*2550*/  MUFU.EX2 R58, R58 ;  /* 0x0000003a003a7308 */ /* 0x000ee20000000800 */
[C---:B----4-:R-:W-:Y:S01]  /*2560*/  FADD.FTZ R5, R55.reuse, R4 ;  /* 0x0000000437057221 */ /* 0x050fe20000010000 */
[----:B------:R-:W-:-:S06]  /*2570*/  F2FP.F16.F32.PACK_AB R167, R55, R54 ;  /* 0x0000003637a7723e */ /* 0x000fcc00000000ff */
[----:B------:R-:W4:Y:S01]  /*2580*/  MUFU.EX2 R64, R64 ;  /* 0x0000004000407308 */ /* 0x000f220000000800 */
[C---:B-----5:R-:W-:Y:S01]  /*2590*/  FADD.FTZ R11, R61.reuse, R10 ;  /* 0x0000000a3d0b7221 */ /* 0x060fe20000010000 */
[----:B------:R-:W-:-:S06]  /*25a0*/  F2FP.F16.F32.PACK_AB R170, R61, R60 ;  /* 0x0000003c3daa723e */ /* 0x000fcc00000000ff */
[----:B------:R-:W5:Y:S01]  /*25b0*/  MUFU.EX2 R59, R59 ;  /* 0x0000003b003b7308 */ /* 0x000f620000000800 */
[----:B---3--:R-:W-:-:S07]  /*25c0*/  FADD.FTZ R4, R58, R5 ;  /* 0x000000053a047221 */ /* 0x008fce0000010000 */
[----:B------:R-:W3:Y:S01]  /*25d0*/  MUFU.EX2 R65, R65 ;  /* 0x0000004100417308 */ /* 0x000ee20000000800 */
[----:B----4-:R-:W-:-:S07]  /*25e0*/  FADD.FTZ R10, R64, R11 ;  /* 0x0000000b400a7221 */ /* 0x010fce0000010000 */
[----:B------:R-:W4:Y:S01]  /*25f0*/  MUFU.EX2 R62, R62 ;  /* 0x0000003e003e7308 */ /* 0x000f220000000800 */
[C---:B-----5:R-:W-:Y:S01]  /*2600*/  FADD.FTZ R5, R59.reuse, R4 ;  /* 0x000000043b057221 */ /* 0x060fe20000010000 */
[----:B------:R-:W-:-:S06]  /*2610*/  F2FP.F16.F32.PACK_AB R169, R59, R58 ;  /* 0x0000003a3ba9723e */ /* 0x000fcc00000000ff */
[----:B------:R-:W5:Y:S01]  /*2620*/  MUFU.EX2 R68, R68 ;  /* 0x0000004400447308 */ /* 0x000f620000000800 */
[C---:B---3--:R-:W-:Y:S01]  /*2630*/  FADD.FTZ R11, R65.reuse, R10 ;  /* 0x0000000a410b7221 */ /* 0x048fe20000010000 */
[----:B------:R-:W-:-:S06]  /*2640*/  F2FP.F16.F32.PACK_AB R172, R65, R64 ;  /* 0x0000004041ac723e */ /* 0x000fcc00000000ff */
[----:B------:R-:W3:Y:S01]  /*2650*/  MUFU.EX2 R63, R63 ;  /* 0x0000003f003f7308 */ /* 0x000ee20000000800 */
[----:B----4-:R-:W-:-:S07]  /*2660*/  FADD.FTZ R4, R62, R5 ;  /* 0x000000053e047221 */ /* 0x010fce0000010000 */
[----:B------:R-:W4:Y:S01]  /*2670*/  MUFU.EX2 R66, R66 ;  /* 0x0000004200427308 */ /* 0x000f220000000800 */
[----:B-----5:R-:W-:-:S07]  /*2680*/  FADD.FTZ R10, R68, R11 ;  /* 0x0000000b440a7221 */ /* 0x020fce0000010000 */
[----:B------:R-:W5:Y:S01]  /*2690*/  MUFU.EX2 R9, R9 ;  /* 0x0000000900097308 */ /* 0x000f620000000800 */
[C---:B---3--:R-:W-:Y:S01]  /*26a0*/  FADD.FTZ R11, R63.reuse, R4 ;  /* 0x000000043f0b7221 */ /* 0x048fe20000010000 */
[----:B------:R-:W-:-:S06]  /*26b0*/  F2FP.F16.F32.PACK_AB R171, R63, R62 ;  /* 0x0000003e3fab723e */ /* 0x000fcc00000000ff */
[----:B------:R-:W3:Y:S01]  /*26c0*/  MUFU.EX2 R67, R67 ;  /* 0x0000004300437308 */ /* 0x000ee20000000800 */
[----:B----4-:R-:W-:-:S07]  /*26d0*/  FADD.FTZ R4, R66, R11 ;  /* 0x0000000b42047221 */ /* 0x010fce0000010000 */
[----:B------:R-:W4:Y:S01]  /*26e0*/  MUFU.EX2 R70, R70 ;  /* 0x0000004600467308 */ /* 0x000f220000000800 */
[C---:B-----5:R-:W-:Y:S01]  /*26f0*/  FADD.FTZ R5, R9.reuse, R10 ;  /* 0x0000000a09057221 */ /* 0x060fe20000010000 */
[----:B------:R-:W-:-:S06]  /*2700*/  F2FP.F16.F32.PACK_AB R174, R9, R68 ;  /* 0x0000004409ae723e */ /* 0x000fcc00000000ff */
[----:B------:R-:W5:Y:S01]  /*2710*/  MUFU.EX2 R71, R71 ;  /* 0x0000004700477308 */ /* 0x000f620000000800 */
[C---:B---3--:R-:W-:Y:S01]  /*2720*/  FADD.FTZ R9, R67.reuse, R4 ;  /* 0x0000000443097221 */ /* 0x048fe20000010000 */
[----:B------:R-:W-:-:S03]  /*2730*/  F2FP.F16.F32.PACK_AB R173, R67, R66 ;  /* 0x0000004243ad723e */ /* 0x000fc600000000ff */
[----:B----4-:R-:W-:-:S04]  /*2740*/  FADD.FTZ R4, R70, R9 ;  /* 0x0000000946047221 */ /* 0x010fc80000010000 */
[C---:B-----5:R-:W-:Y:S01]  /*2750*/  FADD.FTZ R4, R71.reuse, R4 ;  /* 0x0000000447047221 */ /* 0x060fe20000010000 */
[----:B------:R-:W-:Y:S01]  /*2760*/  F2FP.F16.F32.PACK_AB R175, R71, R70 ;  /* 0x0000004647af723e */ /* 0x000fe200000000ff */
[----:B--2---:R-:W-:Y:S06]  /*2770*/  @!P0 BRA `(.L_x_15) ;  /* 0x0000000000048947 */ /* 0x004fec0003800000 */
[----:B------:R-:W-:Y:S01]  /*2780*/  BPT.TRAP 0x1 ;  /* 0x000000040000795c */ /* 0x000fe20000300000 */
.L_x_15:
[----:B------:R2:W3:Y:S01]  /*2790*/  SYNCS.PHASECHK.TRANS64.TRYWAIT P2, [UR21+0x22850], R7 ;  /* 0x02285007ff0075a7 */ /* 0x0004e20008040155 */
[----:B------:R-:W-:Y:S05]  /*27a0*/  @!P0 BRA `(.L_x_16) ;  /* 0x0000000000048947 */ /* 0x000fea0003800000 */
[----:B------:R-:W-:Y:S01]  /*27b0*/  BPT.TRAP 0x1 ;  /* 0x000000040000795c */ /* 0x000fe20000300000 */
.L_x_16:
[----:B---3--:R-:W-:Y:S05]  /*27c0*/  @P2 BRA `(.L_x_17) ;  /* 0x0000000000082947 */ /* 0x008fea0003800000 */
[----:B------:R-:W3:Y:S02]  /*27d0*/  SYNCS.PHASECHK.TRANS64.TRYWAIT P2, [UR21+0x22850], R7 ;  /* 0x02285007ff0075a7 */ /* 0x000ee40008040155 */
[----:B---3--:R-:W-:Y:S05]  /*27e0*/  @!P2 BRA `(.L_x_18) ;  /* 0x0000006400eca947 */ /* 0x008fea0003800000 */
.L_x_17:
[----:B------:R4:W-:Y:S01]  /*27f0*/  BAR.SYNC.DEFER_BLOCKING R6, 0x100 ;  /* 0x000400060000751d */ /* 0x0009e20000010000 */
[----:B------:R-:W-:Y:S01]  /*2800*/  UIADD3 UR6, UR46, 0x400, URZ ;  /* 0x000004002e067890 */ /* 0x000fe2000fffe03f */
[----:B---3--:R-:W-:Y:S01]  /*2810*/  @!P1 VIADD R8, R8, 0x22860 ;  /* 0x0002286008089836 */ /* 0x008fe20000000000 */
[----:B------:R-:W-:Y:S02]  /*2820*/  UISETP.GE.AND UP0, UPT, UR50, 0x61, UPT ;  /* 0x000000613200788c */ /* 0x000fe4000bf06270 */
[----:B------:R-:W-:Y:S01]  /*2830*/  USHF.R.U32.HI UR6, URZ, 0x4, UR6 ;  /* 0x000000043f067899 */ /* 0x000fe20008011606 */
[----:B------:R-:W-:Y:S01]  /*2840*/  UMOV UR7, 0x40000040 ;  /* 0x4000004000077882 */ /* 0x000fe20000000000 */
[----:B------:R-:W-:Y:S02]  /*2850*/  @!P1 PRMT R8, RZ, 0x654, R8 ;  /* 0x00000654ff089816 */ /* 0x000fe40000000008 */
[----:B------:R-:W-:Y:S01]  /*2860*/  ULOP3.LUT UR6, UR6, 0x3fff, URZ, 0xc0, !UPT ;  /* 0x00003fff06067892 */ /* 0x000fe2000f8ec03f */
[----:B------:R-:W-:-:S03]  /*2870*/  PLOP3.LUT P2, PT, PT, PT, UP0, 0x80, 0x0 ;  /* 0x000000000000781c */ /* 0x000fc60003f4f008 */
[----:B------:R-:W-:-:S04]  /*2880*/  ULOP3.LUT UR21, UR6, 0x3000000, URZ, 0xfc, !UPT ;  /* 0x0300000006157892 */ /* 0x000fc8000f8efc3f */
[----:B------:R-:W-:Y:S01]  /*2890*/  UIMAD UR11, UR39, 0xc00, UR21 ;  /* 0x00000c00270b78a4 */ /* 0x000fe2000f8e0215 */
[----:B------:R-:W-:-:S06]  /*28a0*/  WARPGROUP.ARRIVE ;  /* 0x00000000000079c5 */ /* 0x000fcc0000000000 */
[----:B------:R-:W-:Y:S02]  /*28b0*/  UMOV UR6, UR11 ;  /* 0x0000000b00067c82 */ /* 0x000fe40008000000 */
[----:B------:R-:W-:Y:S01]  /*28c0*/  HGMMA.64x256x16.F32 R24, R152, gdesc[UR4].tnspB, RZ, !UPT, gsb0 ;  /* 0x43e0000498187df0 */ /* 0x000fe2000c0008ff */
[----:B------:R-:W-:Y:S01]  /*28d0*/  UIADD3 UR6, UR11, 0x80, URZ ;  /* 0x000000800b067890 */ /* 0x000fe2000fffe03f */
[----:B------:R-:W-:Y:S01]  /*28e0*/  UMOV UR7, 0x40000040 ;  /* 0x4000004000077882 */ /* 0x000fe20000000000 */
[----:B------:R-:W-:Y:S02]  /*28f0*/  WARPGROUP.DEPBAR.LE gsb0, 0x0 ;  /* 0x00008000000079c5 */ /* 0x000fe40000010000 */
[----:B------:R-:W-:-:S15]  /*2900*/  WARPGROUP.ARRIVE ;  /* 0x00000000000079c5 */ /* 0x000fde0000000000 */
[----:B------:R-:W-:-:S08]  /*2910*/  NOP ;  /* 0x0000000000007918 */ /* 0x000fd00000000000 */
[----:B------:R-:W-:Y:S01]  /*2920*/  HGMMA.64x256x16.F32 R24, R156, gdesc[UR4].tnspB, R24, gsb0 ;  /* 0x43e000049c187df0 */ /* 0x000fe20008000818 */
        /* <DEDUP_REMOVED lines=23> */
[----:B------:R-:W-:Y:S03]  /*2aa0*/  HGMMA.64x256x16.F32 R24, R172, gdesc[UR4].tnspB, R24, gsb0 ;  /* 0x43e00004ac187df0 */ /* 0x000fe60008000818 */
[----:B------:R-:W-:Y:S02]  /*2ab0*/  WARPGROUP.DEPBAR.LE gsb0, 0x0 ;  /* 0x00008000000079c5 */ /* 0x000fe40000010000 */
[----:B------:R4:W-:Y:S01]  /*2ac0*/  @!P1 SYNCS.ARRIVE.TRANS64.RED.A1T0 RZ, [R8+URZ], RZ ;  /* 0x000000ff08ff99a7 */ /* 0x0009e2000810043f */
[----:B------:R-:W-:Y:S05]  /*2ad0*/  @!P2 BRA `(.L_x_19) ;  /* 0x0000001c004ca947 */ /* 0x000fea0003800000 */
[----:B------:R-:W-:Y:S01]  /*2ae0*/  IMAD.MOV.U32 R20, RZ, RZ, R3 ;  /* 0x000000ffff147224 */ /* 0x000fe200078e0003 */
[----:B------:R-:W-:Y:S01]  /*2af0*/  UIADD3 UR47, UR47, -0x2, URZ ;  /* 0xfffffffe2f2f7890 */ /* 0x000fe2000fffe03f */
[----:B-12---:R-:W-:Y:S01]  /*2b00*/  IMAD.MOV.U32 R7, RZ, RZ, R0 ;  /* 0x000000ffff077224 */ /* 0x006fe200078e0000 */
[----:B------:R-:W-:-:S10]  /*2b10*/  ULDC UR22, c[0x0][0x988] ;  /* 0x0002620000167ab9 */ /* 0x000fd40000000800 */
.L_x_28:
[----:B------:R-:W-:Y:S01]  /*2b20*/  UIADD3 UR39, UR39, 0x1, URZ ;  /* 0x0000000127277890 */ /* 0x000fe2000fffe03f */
[----:B------:R-:W-:Y:S01]  /*2b30*/  IMAD.U32 R0, RZ, RZ, UR47 ;  /* 0x0000002fff007e24 */ /* 0x000fe2000f8e00ff */
[----:B------:R-:W-:Y:S02]  /*2b40*/  UIADD3 UR47, UR47, -0x1, URZ ;  /* 0xffffffff2f2f7890 */ /* 0x000fe4000fffe03f */
[----:B------:R-:W-:Y:S02]  /*2b50*/  UISETP.NE.AND UP0, UPT, UR39, 0x2, UPT ;  /* 0x000000022700788c */ /* 0x000fe4000bf05270 */
[----:B------:R-:W-:Y:S02]  /*2b60*/  ISETP.GT.AND P2, PT, R0, RZ, PT ;  /* 0x000000ff0000720c */ /* 0x000fe40003f44270 */
[----:B------:R-:W-:Y:S02]  /*2b70*/  USEL UR6, URZ, 0x1, UP0 ;  /* 0x000000013f067887 */ /* 0x000fe40008000000 */
[----:B------:R-:W-:-:S02]  /*2b80*/  USEL UR39, UR39, URZ, UP0 ;  /* 0x0000003f27277287 */ /* 0x000fc40008000000 */
[----:B------:R-:W-:Y:S01]  /*2b90*/  ULOP3.LUT UR42, UR42, UR6, URZ, 0x3c, !UPT ;  /* 0x000000062a2a7292 */ /* 0x000fe2000f8e3c3f */
[----:B---3--:R-:W-:Y:S11]  /*2ba0*/  @!P0 BRA `(.L_x_20) ;  /* 0x0000000000048947 */ /* 0x008ff60003800000 */
[----:B------:R-:W-:Y:S01]  /*2bb0*/  BPT.TRAP 0x1 ;  /* 0x000000040000795c */ /* 0x000fe20000300000 */
.L_x_20:
[----:B------:R-:W-:Y:S01]  /*2bc0*/  MOV R0, UR42 ;  /* 0x0000002a00007c02 */ /* 0x000fe20008000f00 */
[----:B------:R-:W-:-:S03]  /*2bd0*/  ULEA UR23, UR39, UR46, 0x3 ;  /* 0x0000002e27177291 */ /* 0x000fc6000f8e183f */
[----:B------:R-:W-:-:S04]  /*2be0*/  SHF.L.U32 R0, R0, 0x1f, RZ ;  /* 0x0000001f00007819 */ /* 0x000fc800000006ff */
[----:B------:R-:W-:-:S13]  /*2bf0*/  R2UR UR24, R0 ;  /* 0x00000000001872ca */ /* 0x000fda00000e0000 */
[----:B------:R-:W-:-:S04]  /*2c00*/  IMAD.U32 R0, RZ, RZ, UR24 ;  /* 0x00000018ff007e24 */ /* 0x000fc8000f8e00ff */
[----:B------:R1:W2:Y:S01]  /*2c10*/  SYNCS.PHASECHK.TRANS64.TRYWAIT P3, [UR23+0x22830], R0 ;  /* 0x02283000ff0075a7 */ /* 0x0002a20008060157 */
[----:B------:R-:W-:Y:S05]  /*2c20*/  @!P0 BRA `(.L_x_21) ;  /* 0x0000000000048947 */ /* 0x000fea0003800000 */
[----:B------:R-:W-:Y:S01]  /*2c30*/  BPT.TRAP 0x1 ;  /* 0x000000040000795c */ /* 0x000fe20000300000 */
.L_x_21:
[----:B--2---:R-:W-:Y:S05]  /*2c40*/  @P3 BRA `(.L_x_22) ;  /* 0x00000000000c3947 */ /* 0x004fea0003800000 */
[----:B-1----:R-:W-:-:S04]  /*2c50*/  IMAD.U32 R0, RZ, RZ, UR24 ;  /* 0x00000018ff007e24 */ /* 0x002fc8000f8e00ff */
[----:B------:R-:W1:Y:S02]  /*2c60*/  SYNCS.PHASECHK.TRANS64.TRYWAIT P3, [UR23+0x22830], R0 ;  /* 0x02283000ff0075a7 */ /* 0x000e640008060157 */
[----:B-1----:R-:W-:Y:S05]  /*2c70*/  @!P3 BRA `(.L_x_23) ;  /* 0x0000006000dcb947 */ /* 0x002fea0003800000 */
.L_x_22:
[----:B------:R-:W-:Y:S01]  /*2c80*/  UIMAD UR18, UR39, 0x300, UR20 ;  /* 0x00000300271278a4 */ /* 0x000fe2000f8e0214 */
[----:B------:R-:W-:Y:S01]  /*2c90*/  WARPGROUP.ARRIVE ;  /* 0x00000000000079c5 */ /* 0x000fe20000000000 */
[----:B------:R-:W-:Y:S01]  /*2ca0*/  UMOV UR19, 0x40000040 ;  /* 0x4000004000137882 */ /* 0x000fe20000000000 */
[----:B------:R-:W-:Y:S01]  /*2cb0*/  UMOV UR7, 0x40000040 ;  /* 0x4000004000077882 */ /* 0x000fe20000000000 */
[----:B------:R-:W-:Y:S02]  /*2cc0*/  UIADD3 UR6, UR18, 0x2, URZ ;  /* 0x0000000212067890 */ /* 0x000fe4000fffe03f */
[----:B------:R-:W-:Y:S01]  /*2cd0*/  UIADD3 UR10, UR18, 0x4, URZ ;  /* 0x00000004120a7890 */ /* 0x000fe2000fffe03f */
[----:B------:R-:W-:Y:S02]  /*2ce0*/  UMOV UR11, 0x40000040 ;  /* 0x40000040000b7882 */ /* 0x000fe40000000000 */
[----:B------:R-:W-:Y:S01]  /*2cf0*/  HGMMA.64x96x16.F32 R152, gdesc[UR16], RZ, !UPT, gsb0 ;  /* 0x01600000109879f0 */ /* 0x000fe2000c0008ff */
[----:B------:R-:W-:Y:S01]  /*2d00*/  UIADD3 UR14, UR18, 0x6, URZ ;  /* 0x00000006120e7890 */ /* 0x000fe2000fffe03f */
[----:B------:R-:W-:Y:S01]  /*2d10*/  UMOV UR15, 0x40000040 ;  /* 0x40000040000f7882 */ /* 0x000fe20000000000 */
[----:B------:R-:W-:-:S02]  /*2d20*/  WARPGROUP.DEPBAR.LE gsb0, 0x0 ;  /* 0x00008000000079c5 */ /* 0x000fc40000010000 */
[----:B------:R-:W-:-:S06]  /*2d30*/  WARPGROUP.ARRIVE ;  /* 0x00000000000079c5 */ /* 0x000fcc0000000000 */
[----:B------:R-:W-:Y:S03]  /*2d40*/  HGMMA.64x96x16.F32 R152, gdesc[UR4], R152, gsb0 ;  /* 0x01600000049879f0 */ /* 0x000fe60008000898 */
[----:B------:R-:W-:Y:S02]  /*2d50*/  WARPGROUP.DEPBAR.LE gsb0, 0x0 ;  /* 0x00008000000079c5 */ /* 0x000fe40000010000 */
[----:B------:R-:W-:-:S06]  /*2d60*/  WARPGROUP.ARRIVE ;  /* 0x00000000000079c5 */ /* 0x000fcc0000000000 */
[----:B------:R-:W-:Y:S01]  /*2d70*/  HGMMA.64x96x16.F32 R152, gdesc[UR8], R152, gsb0 ;  /* 0x01600000089879f0 */ /* 0x000fe20008000898 */
[----:B------:R-:W-:Y:S02]  /*2d80*/  UMOV UR10, UR22 ;  /* 0x00000016000a7c82 */ /* 0x000fe40008000000 */
[----:B------:R-:W-:Y:S02]  /*2d90*/  WARPGROUP.DEPBAR.LE gsb0, 0x0 ;  /* 0x00008000000079c5 */ /* 0x000fe40000010000 */
[----:B------:R-:W-:-:S06]  /*2da0*/  WARPGROUP.ARRIVE ;  /* 0x00000000000079c5 */ /* 0x000fcc0000000000 */
[----:B------:R-:W-:Y:S03]  /*2db0*/  HGMMA.64x96x16.F32 R152, gdesc[UR12], R152, gsb0 ;  /* 0x016000000c9879f0 */ /* 0x000fe60008000898 */
[----:B------:R-:W-:Y:S02]  /*2dc0*/  WARPGROUP.DEPBAR.LE gsb0, 0x0 ;  /* 0x00008000000079c5 */ /* 0x000fe40000010000 */
[----:B-1----:R-:W-:Y:S02]  /*2dd0*/  FMNMX.FTZ R0, R152, R7, !PT ;  /* 0x0000000798007209 */ /* 0x002fe40007810000 */
[----:B----4-:R-:W-:Y:S02]  /*2de0*/  FMNMX.FTZ R8, R154, R20, !PT ;  /* 0x000000149a087209 */ /* 0x010fe40007810000 */
[----:B------:R-:W-:-:S04]  /*2df0*/  FMNMX.FTZ R3, R153, R0, !PT ;  /* 0x0000000099037209 */ /* 0x000fc80007810000 */
        /* <DEDUP_REMOVED lines=21> */
[----:B------:R-:W-:-:S05]  /*2f50*/  FMNMX.FTZ R3, R197, R0, !PT ;  /* 0x00000000c5037209 */ /* 0x000fca0007810000 */
[----:B------:R-:W1:Y:S02]  /*2f60*/  SHFL.BFLY PT, R0, R3, 0x2, 0x1f ;  /* 0x0c401f0003007f89 */ /* 0x000e6400000e0000 */
[----:B-1----:R-:W-:Y:S02]  /*2f70*/  FMNMX.FTZ R9, R3, R0, !PT ;  /* 0x0000000003097209 */ /* 0x002fe40007810000 */
[----:B------:R-:W-:-:S03]  /*2f80*/  FMNMX.FTZ R3, R155, R8, !PT ;  /* 0x000000089b037209 */ /* 0x000fc60007810000 */
[----:B------:R-:W1:Y:S01]  /*2f90*/  SHFL.BFLY PT, R0, R9, 0x1, 0x1f ;  /* 0x0c201f0009007f89 */ /* 0x000e6200000e0000 */
[----:B------:R-:W-:-:S04]  /*2fa0*/  FMNMX.FTZ R8, R158, R3, !PT ;  /* 0x000000039e087209 */ /* 0x000fc80007810000 */
[----:B------:R-:W-:-:S04]  /*2fb0*/  FMNMX.FTZ R3, R159, R8, !PT ;  /* 0x000000089f037209 */ /* 0x000fc80007810000 */
[----:B------:R-:W-:-:S04]  /*2fc0*/  FMNMX.FTZ R8, R162, R3, !PT ;  /* 0x00000003a2087209 */ /* 0x000fc80007810000 */
[----:B------:R-:W-:-:S04]  /*2fd0*/  FMNMX.FTZ R3, R163, R8, !PT ;  /* 0x00000008a3037209 */ /* 0x000fc80007810000 */
[----:B------:R-:W-:-:S04]  /*2fe0*/  FMNMX.FTZ R10, R166, R3, !PT ;  /* 0x00000003a60a7209 */ /* 0x000fc80007810000 */
[----:B------:R-:W-:Y:S02]  /*2ff0*/  FMNMX.FTZ R3, R167, R10, !PT ;  /* 0x0000000aa7037209 */ /* 0x000fe40007810000 */
[----:B-1----:R-:W-:Y:S02]  /*3000*/  FMNMX.FTZ R0, R9, R0, !PT ;  /* 0x0000000009007209 */ /* 0x002fe40007810000 */
[----:B------:R-:W-:-:S03]  /*3010*/  FMNMX.FTZ R10, R170, R3, !PT ;  /* 0x00000003aa0a7209 */ /* 0x000fc60007810000 */
[C---:B------:R-:W-:Y:S01]  /*3020*/  FMUL.FTZ R12, R0.reuse, UR10 ;  /* 0x0000000a000c7c20 */ /* 0x040fe20008410000 */
[----:B------:R-:W-:Y:S01]  /*3030*/  FMNMX.FTZ R3, R171, R10, !PT ;  /* 0x0000000aab037209 */ /* 0x000fe20007810000 */
[----:B------:R-:W-:Y:S02]  /*3040*/  FADD.FTZ R6, -R0, R7 ;  /* 0x0000000700067221 */ /* 0x000fe40000010100 */
[--C-:B------:R-:W-:Y:S01]  /*3050*/  FFMA.FTZ R164, R164, UR10, -R12.reuse ;  /* 0x0000000aa4a47c23 */ /* 0x100fe2000801080c */
[----:B------:R-:W-:Y:S01]  /*3060*/  FMNMX.FTZ R10, R174, R3, !PT ;  /* 0x00000003ae0a7209 */ /* 0x000fe20007810000 */
[--C-:B------:R-:W-:Y:S01]  /*3070*/  FFMA.FTZ R9, R157, UR10, -R12.reuse ;  /* 0x0000000a9d097c23 */ /* 0x100fe2000801080c */
[--C-:B------:R-:W-:Y:S01]  /*3080*/  FFMA.FTZ R157, R172, UR10, -R12.reuse ;  /* 0x0000000aac9d7c23 */ /* 0x100fe2000801080c */
[--C-:B------:R-:W-:Y:S01]  /*3090*/  FFMA.FTZ R11, R156, UR10, -R12.reuse ;  /* 0x0000000a9c0b7c23 */ /* 0x100fe2000801080c */
[----:B------:R-:W-:Y:S01]  /*30a0*/  FMNMX.FTZ R3, R175, R10, !PT ;  /* 0x0000000aaf037209 */ /* 0x000fe20007810000 */
[--C-:B------:R-:W-:Y:S01]  /*30b0*/  FFMA.FTZ R161, R161, UR10, -R12.reuse ;  /* 0x0000000aa1a17c23 */ /* 0x100fe2000801080c */
[--C-:B------:R-:W-:Y:S01]  /*30c0*/  FFMA.FTZ R21, R173, UR10, -R12.reuse ;  /* 0x0000000aad157c23 */ /* 0x100fe2000801080c */
[----:B------:R-:W-:Y:S01]  /*30d0*/  MUFU.EX2 R8, R11 ;  /* 0x0000000b00087308 */ /* 0x000fe20000000800 */
        /* <DEDUP_REMOVED lines=15> */
[----:B------:R1:W-:Y:S01]  /*31d0*/  MUFU.EX2 R11, R161 ;  /* 0x000000a1000b7308 */ /* 0x0003e20000000800 */
[----:B------:R-:W-:Y:S01]  /*31e0*/  FMNMX.FTZ R14, R186, R3, !PT ;  /* 0x00000003ba0e7209 */ /* 0x000fe20007810000 */
[--C-:B------:R-:W-:Y:S01]  /*31f0*/  FFMA.FTZ R169, R192, UR10, -R12.reuse ;  /* 0x0000000ac0a97c23 */ /* 0x100fe2000801080c */
[--C-:B------:R-:W-:Y:S01]  /*3200*/  FFMA.FTZ R196, R196, UR10, -R12.reuse ;  /* 0x0000000ac4c47c23 */ /* 0x100fe2000801080c */
[----:B------:R-:W-:Y:S01]  /*3210*/  FFMA.FTZ R197, R197, UR10, -R12 ;  /* 0x0000000ac5c57c23 */ /* 0x000fe2000801080c */
[----:B------:R-:W-:Y:S01]  /*3220*/  FMNMX.FTZ R3, R187, R14, !PT ;  /* 0x0000000ebb037209 */ /* 0x000fe20007810000 */
[----:B------:R-:W-:-:S02]  /*3230*/  FMUL.FTZ R6, R6, UR10 ;  /* 0x0000000a06067c20 */ /* 0x000fc40008410000 */
[----:B------:R-:W-:Y:S01]  /*3240*/  MUFU.EX2 R7, R7 ;  /* 0x0000000700077308 */ /* 0x000fe20000000800 */
[----:B------:R-:W-:Y:S01]  /*3250*/  FMNMX.FTZ R14, R190, R3, !PT ;  /* 0x00000003be0e7209 */ /* 0x000fe20007810000 */
[----:B-1----:R-:W-:-:S03]  /*3260*/  FFMA.FTZ R161, R184, UR10, -R12 ;  /* 0x0000000ab8a17c23 */ /* 0x002fc6000801080c */
[----:B------:R-:W-:-:S03]  /*3270*/  FMNMX.FTZ R3, R191, R14, !PT ;  /* 0x0000000ebf037209 */ /* 0x000fc60007810000 */
[----:B------:R-:W1:Y:S01]  /*3280*/  MUFU.EX2 R6, R6 ;  /* 0x0000000600067308 */ /* 0x000e620000000800 */
[----:B------:R-:W-:-:S04]  /*3290*/  FMNMX.FTZ R14, R194, R3, !PT ;  /* 0x00000003c20e7209 */ /* 0x000fc80007810000 */
[----:B------:R-:W-:-:S03]  /*32a0*/  FMNMX.FTZ R3, R195, R14, !PT ;  /* 0x0000000ec3037209 */ /* 0x000fc60007810000 */
[----:B------:R-:W-:Y:S01]  /*32b0*/  MUFU.EX2 R14, R157 ;  /* 0x0000009d000e7308 */ /* 0x000fe20000000800 */
[----:B------:R-:W-:-:S04]  /*32c0*/  FMNMX.FTZ R164, R198, R3, !PT ;  /* 0x00000003c6a47209 */ /* 0x000fc80007810000 */
[----:B------:R-:W-:Y:S01]  /*32d0*/  FMNMX.FTZ R3, R199, R164, !PT ;  /* 0x000000a4c7037209 */ /* 0x000fe20007810000 */
[--C-:B------:R-:W-:Y:S01]  /*32e0*/  FFMA.FTZ R164, R176, UR10, -R12.reuse ;  /* 0x0000000ab0a47c23 */ /* 0x100fe2000801080c */
[--C-:B------:R-:W-:Y:S01]  /*32f0*/  FFMA.FTZ R176, R189, UR10, -R12.reuse ;  /* 0x0000000abdb07c23 */ /* 0x100fe2000801080c */
[----:B------:R2:W-:Y:S01]  /*3300*/  MUFU.EX2 R157, R180 ;  /* 0x000000b4009d7308 */ /* 0x0005e20000000800 */
[----:B-1----:R-:W-:Y:S01]  /*3310*/  FFMA.FTZ R5, R6, R5, R7 ;  /* 0x0000000506057223 */ /* 0x002fe20000010007 */
[----:B------:R-:W1:Y:S01]  /*3320*/  SHFL.BFLY PT, R172, R3, 0x2, 0x1f ;  /* 0x0c401f0003ac7f89 */ /* 0x000e6200000e0000 */
[-C--:B------:R-:W-:Y:S01]  /*3330*/  FMUL.FTZ R24, R24, R6.reuse ;  /* 0x0000000618187220 */ /* 0x080fe20000410000 */
[-C--:B------:R-:W-:Y:S01]  /*3340*/  FMUL.FTZ R25, R25, R6.reuse ;  /* 0x0000000619197220 */ /* 0x080fe20000410000 */
[-C--:B------:R-:W-:Y:S01]  /*3350*/  FMUL.FTZ R28, R28, R6.reuse ;  /* 0x000000061c1c7220 */ /* 0x080fe20000410000 */
[-C--:B------:R-:W-:Y:S01]  /*3360*/  FMUL.FTZ R29, R29, R6.reuse ;  /* 0x000000061d1d7220 */ /* 0x080fe20000410000 */
[-C--:B------:R-:W-:Y:S01]  /*3370*/  FMUL.FTZ R32, R32, R6.reuse ;  /* 0x0000000620207220 */ /* 0x080fe20000410000 */
[----:B------:R-:W3:Y:S01]  /*3380*/  MUFU.EX2 R152, R152 ;  /* 0x0000009800987308 */ /* 0x000ee20000000800 */
[--C-:B--2---:R-:W-:Y:S01]  /*3390*/  FFMA.FTZ R180, R193, UR10, -R12.reuse ;  /* 0x0000000ac1b47c23 */ /* 0x104fe2000801080c */
[-C--:B------:R-:W-:Y:S01]  /*33a0*/  FMUL.FTZ R33, R33, R6.reuse ;  /* 0x0000000621217220 */ /* 0x080fe20000410000 */
[-C--:B------:R-:W-:Y:S01]  /*33b0*/  FMUL.FTZ R36, R36, R6.reuse ;  /* 0x0000000624247220 */ /* 0x080fe20000410000 */
[-C--:B------:R-:W-:Y:S01]  /*33c0*/  FMUL.FTZ R37, R37, R6.reuse ;  /* 0x0000000625257220 */ /* 0x080fe20000410000 */
[-C--:B------:R-:W-:Y:S01]  /*33d0*/  FMUL.FTZ R40, R40, R6.reuse ;  /* 0x0000000628287220 */ /* 0x080fe20000410000 */
[-C--:B------:R-:W-:Y:S01]  /*33e0*/  FMUL.FTZ R41, R41, R6.reuse ;  /* 0x0000000629297220 */ /* 0x080fe20000410000 */
[-C--:B------:R-:W-:Y:S01]  /*33f0*/  FMUL.FTZ R44, R44, R6.reuse ;  /* 0x000000062c2c7220 */ /* 0x080fe20000410000 */
[----:B------:R-:W-:Y:S01]  /*3400*/  MUFU.EX2 R9, R9 ;  /* 0x0000000900097308 */ /* 0x000fe20000000800 */
[-C--:B------:R-:W-:Y:S01]  /*3410*/  FMUL.FTZ R45, R45, R6.reuse ;  /* 0x000000062d2d7220 */ /* 0x080fe20000410000 */
[-C--:B------:R-:W-:Y:S01]  /*3420*/  FMUL.FTZ R48, R48, R6.reuse ;  /* 0x0000000630307220 */ /* 0x080fe20000410000 */
[-C--:B------:R-:W-:Y:S01]  /*3430*/  FMUL.FTZ R49, R49, R6.reuse ;  /* 0x0000000631317220 */ /* 0x080fe20000410000 */
[-C--:B------:R-:W-:Y:S01]  /*3440*/  FMUL.FTZ R52, R52, R6.reuse ;  /* 0x0000000634347220 */ /* 0x080fe20000410000 */
[-C--:B------:R-:W-:Y:S01]  /*3450*/  FMUL.FTZ R53, R53, R6.reuse ;  /* 0x0000000635357220 */ /* 0x080fe20000410000 */
[-C--:B------:R-:W-:Y:S01]  /*3460*/  FMUL.FTZ R56, R56, R6.reuse ;  /* 0x0000000638387220 */ /* 0x080fe20000410000 */
[----:B------:R-:W-:Y:S01]  /*3470*/  FMUL.FTZ R57, R57, R6 ;  /* 0x0000000639397220 */ /* 0x000fe20000410000 */
[----:B------:R-:W-:Y:S01]  /*3480*/  MUFU.EX2 R156, R156 ;  /* 0x0000009c009c7308 */ /* 0x000fe20000000800 */
[C---:B---3--:R-:W-:Y:S01]  /*3490*/  FADD.FTZ R5, R152.reuse, R5 ;  /* 0x0000000598057221 */ /* 0x048fe20000010000 */
[----:B-1----:R-:W-:Y:S01]  /*34a0*/  FMNMX.FTZ R173, R3, R172, !PT ;  /* 0x000000ac03ad7209 */ /* 0x002fe20007810000 */
[----:B------:R-:W-:Y:S01]  /*34b0*/  FFMA.FTZ R172, R185, UR10, -R12 ;  /* 0x0000000ab9ac7c23 */ /* 0x000fe2000801080c */
[----:B------:R-:W-:Y:S01]  /*34c0*/  F2FP.F16.F32.PACK_AB R152, R152, R7 ;  /* 0x000000079898723e */ /* 0x000fe200000000ff */
[-C--:B------:R-:W-:Y:S01]  /*34d0*/  FMUL.FTZ R60, R60, R6.reuse ;  /* 0x000000063c3c7220 */ /* 0x080fe20000410000 */
[-C--:B------:R-:W-:Y:S01]  /*34e0*/  FMUL.FTZ R61, R61, R6.reuse ;  /* 0x000000063d3d7220 */ /* 0x080fe20000410000 */
[----:B------:R-:W1:Y:S01]  /*34f0*/  SHFL.BFLY PT, R184, R173, 0x1, 0x1f ;  /* 0x0c201f00adb87f89 */ /* 0x000e6200000e0000 */
[----:B------:R-:W-:Y:S01]  /*3500*/  MUFU.EX2 R13, R13 ;  /* 0x0000000d000d7308 */ /* 0x000fe20000000800 */
[-C--:B------:R-:W-:Y:S01]  /*3510*/  FMUL.FTZ R64, R64, R6.reuse ;  /* 0x0000000640407220 */ /* 0x080fe20000410000 */
        /* <DEDUP_REMOVED lines=20> */
[----:B------:R-:W-:Y:S01]  /*3660*/  FMUL.FTZ R101, R101, R6 ;  /* 0x0000000665657220 */ /* 0x000fe20000410000 */
[----:B-1----:R-:W-:Y:S01]  /*3670*/  FMNMX.FTZ R3, R173, R184, !PT ;  /* 0x000000b8ad037209 */ /* 0x002fe20007810000 */
[----:B------:R-:W-:Y:S01]  /*3680*/  MUFU.EX2 R21, R21 ;  /* 0x0000001500157308 */ /* 0x000fe20000000800 */
[-C--:B------:R-:W-:Y:S01]  /*3690*/  FMUL.FTZ R104, R104, R6.reuse ;  /* 0x0000000668687220 */ /* 0x080fe20000410000 */
[-C--:B------:R-:W-:Y:S01]  /*36a0*/  FMUL.FTZ R105, R105, R6.reuse ;  /* 0x0000000669697220 */ /* 0x080fe20000410000 */
[-C--:B------:R-:W-:Y:S01]  /*36b0*/  FMUL.FTZ R108, R108, R6.reuse ;  /* 0x000000066c6c7220 */ /* 0x080fe20000410000 */
[C---:B------:R-:W-:Y:S01]  /*36c0*/  FMUL.FTZ R185, R3.reuse, UR10 ;  /* 0x0000000a03b97c20 */ /* 0x040fe20008410000 */
[----:B------:R-:W-:Y:S01]  /*36d0*/  FADD.FTZ R12, -R3, R20 ;  /* 0x00000014030c7221 */ /* 0x000fe20000010100 */
[-C--:B------:R-:W-:Y:S01]  /*36e0*/  FMUL.FTZ R109, R109, R6.reuse ;  /* 0x000000066d6d7220 */ /* 0x080fe20000410000 */
[----:B------:R-:W-:Y:S01]  /*36f0*/  FMUL.FTZ R112, R112, R6 ;  /* 0x0000000670707220 */ /* 0x000fe20000410000 */
[--C-:B------:R-:W-:Y:S01]  /*3700*/  FFMA.FTZ R184, R154, UR10, -R185.reuse ;  /* 0x0000000a9ab87c23 */ /* 0x100fe200080108b9 */
[----:B------:R-:W-:Y:S01]  /*3710*/  FMUL.FTZ R12, R12, UR10 ;  /* 0x0000000a0c0c7c20 */ /* 0x000fe20008410000 */
[--C-:B------:R-:W-:Y:S01]  /*3720*/  FFMA.FTZ R155, R155, UR10, -R185.reuse ;  /* 0x0000000a9b9b7c23 */ /* 0x100fe200080108b9 */
[--C-:B------:R-:W-:Y:S01]  /*3730*/  FFMA.FTZ R181, R158, UR10, -R185.reuse ;  /* 0x0000000a9eb57c23 */ /* 0x100fe200080108b9 */
[--C-:B------:R-:W-:Y:S01]  /*3740*/  FFMA.FTZ R188, R159, UR10, -R185.reuse ;  /* 0x0000000a9fbc7c23 */ /* 0x100fe200080108b9 */
[----:B------:R1:W-:Y:S01]  /*3750*/  MUFU.EX2 R177, R12 ;  /* 0x0000000c00b17308 */ /* 0x0003e20000000800 */
[--C-:B------:R-:W-:Y:S01]  /*3760*/  FFMA.FTZ R204, R175, UR10, -R185.reuse ;  /* 0x0000000aafcc7c23 */ /* 0x100fe200080108b9 */
[--C-:B------:R-:W-:Y:S01]  /*3770*/  FFMA.FTZ R175, R178, UR10, -R185.reuse ;  /* 0x0000000ab2af7c23 */ /* 0x100fe200080108b9 */
[--C-:B------:R-:W-:Y:S01]  /*3780*/  FFMA.FTZ R178, R179, UR10, -R185.reuse ;  /* 0x0000000ab3b27c23 */ /* 0x100fe200080108b9 */
[--C-:B------:R-:W-:Y:S01]  /*3790*/  FFMA.FTZ R179, R182, UR10, -R185.reuse ;  /* 0x0000000ab6b37c23 */ /* 0x100fe200080108b9 */
[--C-:B------:R-:W-:Y:S01]  /*37a0*/  FFMA.FTZ R159, R162, UR10, -R185.reuse ;  /* 0x0000000aa29f7c23 */ /* 0x100fe200080108b9 */
[--C-:B------:R-:W-:Y:S01]  /*37b0*/  FFMA.FTZ R182, R183, UR10, -R185.reuse ;  /* 0x0000000ab7b67c23 */ /* 0x100fe200080108b9 */
[----:B------:R-:W-:Y:S01]  /*37c0*/  IMAD.U32 R183, RZ, RZ, UR23 ;  /* 0x00000017ffb77e24 */ /* 0x000fe2000f8e00ff */
[----:B------:R-:W2:Y:S01]  /*37d0*/  MUFU.EX2 R184, R184 ;  /* 0x000000b800b87308 */ /* 0x000ea20000000800 */
[--C-:B------:R-:W-:Y:S01]  /*37e0*/  FFMA.FTZ R192, R163, UR10, -R185.reuse ;  /* 0x0000000aa3c07c23 */ /* 0x100fe200080108b9 */
[--C-:B------:R-:W-:Y:S01]  /*37f0*/  FFMA.FTZ R163, R166, UR10, -R185.reuse ;  /* 0x0000000aa6a37c23 */ /* 0x100fe200080108b9 */
[----:B------:R-:W-:Y:S01]  /*3800*/  @!P1 VIADD R154, R183, 0x22840 ;  /* 0x00022840b79a9836 */ /* 0x000fe20000000000 */
[----:B-1----:R-:W-:Y:S01]  /*3810*/  IADD3 R12, -R18, 0xb, RZ ;  /* 0x0000000b120c7810 */ /* 0x002fe20007ffe1ff */
[--C-:B------:R-:W-:Y:S01]  /*3820*/  FFMA.FTZ R202, R171, UR10, -R185.reuse ;  /* 0x0000000aabca7c23 */ /* 0x100fe200080108b9 */
[--C-:B------:R-:W-:Y:S01]  /*3830*/  FFMA.FTZ R171, R174, UR10, -R185.reuse ;  /* 0x0000000aaeab7c23 */ /* 0x100fe200080108b9 */
[--C-:B------:R-:W-:Y:S01]  /*3840*/  FFMA.FTZ R186, R186, UR10, -R185.reuse ;  /* 0x0000000ababa7c23 */ /* 0x100fe200080108b9 */
[----:B------:R-:W1:Y:S01]  /*3850*/  MUFU.EX2 R155, R155 ;  /* 0x0000009b009b7308 */ /* 0x000e620000000800 */
[----:B------:R-:W-:Y:S01]  /*3860*/  @!P1 PRMT R154, RZ, 0x654, R154 ;  /* 0x00000654ff9a9816 */ /* 0x000fe2000000009a */
[----:B------:R3:W-:Y:S06]  /*3870*/  BAR.ARV R12, 0x100 ;  /* 0x0004000c0000751d */ /* 0x0007ec0000002000 */
[----:B------:R-:W4:Y:S01]  /*3880*/  MUFU.EX2 R181, R181 ;  /* 0x000000b500b57308 */ /* 0x000f220000000800 */
[----:B--2---:R-:W-:Y:S01]  /*3890*/  FFMA.FTZ R4, R177, R4, R184 ;  /* 0x00000004b1047223 */ /* 0x004fe200000100b8 */
[----:B------:R2:W-:Y:S01]  /*38a0*/  @!P1 SYNCS.ARRIVE.TRANS64.RED.A1T0 RZ, [R154+URZ], RZ ;  /* 0x000000ff9aff99a7 */ /* 0x0005e2000810043f */
[--C-:B------:R-:W-:Y:S01]  /*38b0*/  FFMA.FTZ R187, R187, UR10, -R185.reuse ;  /* 0x0000000abbbb7c23 */ /* 0x100fe200080108b9 */
[--C-:B------:R-:W-:Y:S01]  /*38c0*/  FFMA.FTZ R189, R190, UR10, -R185.reuse ;  /* 0x0000000abebd7c23 */ /* 0x100fe200080108b9 */
[--C-:B------:R-:W-:Y:S01]  /*38d0*/  FFMA.FTZ R190, R191, UR10, -R185.reuse ;  /* 0x0000000abfbe7c23 */ /* 0x100fe200080108b9 */
[--C-:B------:R-:W-:Y:S01]  /*38e0*/  FFMA.FTZ R194, R194, UR10, -R185.reuse ;  /* 0x0000000ac2c27c23 */ /* 0x100fe200080108b9 */
[----:B------:R-:W-:Y:S01]  /*38f0*/  FFMA.FTZ R195, R195, UR10, -R185 ;  /* 0x0000000ac3c37c23 */ /* 0x000fe200080108b9 */
[----:B------:R-:W5:Y:S01]  /*3900*/  MUFU.EX2 R188, R188 ;  /* 0x000000bc00bc7308 */ /* 0x000f620000000800 */
[----:B-1----:R-:W-:Y:S01]  /*3910*/  FADD.FTZ R4, R155, R4 ;  /* 0x000000049b047221 */ /* 0x002fe20000010000 */
[----:B--2---:R-:W-:Y:S01]  /*3920*/  FADD.FTZ R154, R8, R5 ;  /* 0x00000005089a7221 */ /* 0x004fe20000010000 */
[--C-:B------:R-:W-:Y:S01]  /*3930*/  FFMA.FTZ R198, R198, UR10, -R185.reuse ;  /* 0x0000000ac6c67c23 */ /* 0x100fe200080108b9 */
[----:B------:R-:W-:Y:S01]  /*3940*/  FFMA.FTZ R199, R199, UR10, -R185 ;  /* 0x0000000ac7c77c23 */ /* 0x000fe200080108b9 */
[-C--:B------:R-:W-:Y:S01]  /*3950*/  FMUL.FTZ R113, R113, R6.reuse ;  /* 0x0000000671717220 */ /* 0x080fe20000410000 */
[----:B------:R-:W-:Y:S01]  /*3960*/  FADD.FTZ R5, R9, R154 ;  /* 0x0000009a09057221 */ /* 0x000fe20000010000 */
[-C--:B------:R-:W-:Y:S01]  /*3970*/  FMUL.FTZ R116, R116, R6.reuse ;  /* 0x0000000674747220 */ /* 0x080fe20000410000 */
[----:B------:R-:W1:Y:S01]  /*3980*/  MUFU.EX2 R159, R159 ;  /* 0x0000009f009f7308 */ /* 0x000e620000000800 */
[----:B----4-:R-:W-:Y:S01]  /*3990*/  FADD.FTZ R7, R181, R4 ;  /* 0x00000004b5077221 */ /* 0x010fe20000010000 */
[----:B------:R-:W-:Y:S01]  /*39a0*/  FADD.FTZ R154, R156, R5 ;  /* 0x000000059c9a7221 */ /* 0x000fe20000010000 */
[-C--:B------:R-:W-:Y:S01]  /*39b0*/  FMUL.FTZ R117, R117, R6.reuse ;  /* 0x0000000675757220 */ /* 0x080fe20000410000 */
[-C--:B------:R-:W-:Y:S01]  /*39c0*/  FMUL.FTZ R120, R120, R6.reuse ;  /* 0x0000000678787220 */ /* 0x080fe20000410000 */
[-C--:B------:R-:W-:Y:S01]  /*39d0*/  FMUL.FTZ R121, R121, R6.reuse ;  /* 0x0000000679797220 */ /* 0x080fe20000410000 */
[----:B------:R-:W-:Y:S01]  /*39e0*/  FADD.FTZ R5, R11, R154 ;  /* 0x0000009a0b057221 */ /* 0x000fe20000010000 */
[-C--:B------:R-:W-:Y:S01]  /*39f0*/  FMUL.FTZ R124, R124, R6.reuse ;  /* 0x000000067c7c7220 */ /* 0x080fe20000410000 */
[----:B------:R-:W2:Y:S01]  /*3a00*/  MUFU.EX2 R192, R192 ;  /* 0x000000c000c07308 */ /* 0x000ea20000000800 */
[----:B-----5:R-:W-:Y:S01]  /*3a10*/  FADD.FTZ R4, R188, R7 ;  /* 0x00000007bc047221 */ /* 0x020fe20000010000 */
[----:B------:R-:W-:Y:S01]  /*3a20*/  FADD.FTZ R154, R10, R5 ;  /* 0x000000050a9a7221 */ /* 0x000fe20000010000 */
[-C--:B------:R-:W-:Y:S01]  /*3a30*/  FMUL.FTZ R125, R125, R6.reuse ;  /* 0x000000067d7d7220 */ /* 0x080fe20000410000 */
[-C--:B------:R-:W-:Y:S01]  /*3a40*/  FMUL.FTZ R128, R128, R6.reuse ;  /* 0x0000000680807220 */ /* 0x080fe20000410000 */
[-C--:B------:R-:W-:Y:S01]  /*3a50*/  FMUL.FTZ R129, R129, R6.reuse ;  /* 0x0000000681817220 */ /* 0x080fe20000410000 */
[----:B------:R-:W-:Y:S01]  /*3a60*/  FADD.FTZ R5, R13, R154 ;  /* 0x0000009a0d057221 */ /* 0x000fe20000010000 */
[-C--:B------:R-:W-:Y:S01]  /*3a70*/  FMUL.FTZ R132, R132, R6.reuse ;  /* 0x0000000684847220 */ /* 0x080fe20000410000 */
[----:B------:R4:W-:Y:S01]  /*3a80*/  MUFU.EX2 R173, R196 ;  /* 0x000000c400ad7308 */ /* 0x0009e20000000800 */
[----:B-1----:R-:W-:Y:S01]  /*3a90*/  FADD.FTZ R7, R159, R4 ;  /* 0x000000049f077221 */ /* 0x002fe20000010000 */
[----:B------:R-:W-:Y:S01]  /*3aa0*/  FADD.FTZ R154, R160, R5 ;  /* 0x00000005a09a7221 */ /* 0x000fe20000010000 */
[-C--:B------:R-:W-:Y:S01]  /*3ab0*/  FMUL.FTZ R133, R133, R6.reuse ;  /* 0x0000000685857220 */ /* 0x080fe20000410000 */
[-C--:B------:R-:W-:Y:S01]  /*3ac0*/  FMUL.FTZ R136, R136, R6.reuse ;  /* 0x0000000688887220 */ /* 0x080fe20000410000 */
[-C--:B------:R-:W-:Y:S01]  /*3ad0*/  FMUL.FTZ R137, R137, R6.reuse ;  /* 0x0000000689897220 */ /* 0x080fe20000410000 */
[----:B------:R-:W-:Y:S01]  /*3ae0*/  FADD.FTZ R5, R15, R154 ;  /* 0x0000009a0f057221 */ /* 0x000fe20000010000 */
[-C--:B------:R-:W-:Y:S01]  /*3af0*/  FMUL.FTZ R140, R140, R6.reuse ;  /* 0x000000068c8c7220 */ /* 0x080fe20000410000 */
[----:B------:R-:W1:Y:S01]  /*3b00*/  MUFU.EX2 R163, R163 ;  /* 0x000000a300a37308 */ /* 0x000e620000000800 */
[--C-:B----4-:R-:W-:Y:S01]  /*3b10*/  FFMA.FTZ R196, R167, UR10, -R185.reuse ;  /* 0x0000000aa7c47c23 */ /* 0x110fe200080108b9 */
[----:B------:R-:W-:Y:S01]  /*3b20*/  FFMA.FTZ R167, R170, UR10, -R185 ;  /* 0x0000000aaaa77c23 */ /* 0x000fe200080108b9 */
[----:B--2---:R-:W-:Y:S01]  /*3b30*/  FADD.FTZ R4, R192, R7 ;  /* 0x00000007c0047221 */ /* 0x004fe20000010000 */
[----:B------:R-:W-:Y:S01]  /*3b40*/  FADD.FTZ R154, R14, R5 ;  /* 0x000000050e9a7221 */ /* 0x000fe20000010000 */
[-C--:B------:R-:W-:Y:S01]  /*3b50*/  FMUL.FTZ R141, R141, R6.reuse ;  /* 0x000000068d8d7220 */ /* 0x080fe20000410000 */
[-C--:B------:R-:W-:Y:S01]  /*3b60*/  FMUL.FTZ R144, R144, R6.reuse ;  /* 0x0000000690907220 */ /* 0x080fe20000410000 */
[-C--:B------:R-:W-:Y:S01]  /*3b70*/  FMUL.FTZ R145, R145, R6.reuse ;  /* 0x0000000691917220 */ /* 0x080fe20000410000 */
[----:B------:R-:W2:Y:S01]  /*3b80*/  MUFU.EX2 R196, R196 ;  /* 0x000000c400c47308 */ /* 0x000ea20000000800 */
[----:B------:R-:W-:Y:S01]  /*3b90*/  FADD.FTZ R5, R21, R154 ;  /* 0x0000009a15057221 */ /* 0x000fe20000010000 */
[-C--:B------:R-:W-:Y:S01]  /*3ba0*/  FMUL.FTZ R148, R148, R6.reuse ;  /* 0x0000000694947220 */ /* 0x080fe20000410000 */
[----:B------:R-:W-:Y:S01]  /*3bb0*/  FMUL.FTZ R149, R149, R6 ;  /* 0x0000000695957220 */ /* 0x000fe20000410000 */
[----:B------:R-:W-:Y:S01]  /*3bc0*/  F2FP.F16.F32.PACK_AB R156, R11, R156 ;  /* 0x0000009c0b9c723e */ /* 0x000fe200000000ff */
[-C--:B------:R-:W-:Y:S01]  /*3bd0*/  FMUL.FTZ R26, R26, R177.reuse ;  /* 0x000000b11a1a7220 */ /* 0x080fe20000410000 */
[----:B------:R-:W-:Y:S01]  /*3be0*/  F2FP.F16.F32.PACK_AB R160, R15, R160 ;  /* 0x000000a00fa0723e */ /* 0x000fe200000000ff */
[-C--:B------:R-:W-:Y:S01]  /*3bf0*/  FMUL.FTZ R27, R27, R177.reuse ;  /* 0x000000b11b1b7220 */ /* 0x080fe20000410000 */
[----:B------:R-:W4:Y:S01]  /*3c00*/  MUFU.EX2 R167, R167 ;  /* 0x000000a700a77308 */ /* 0x000f220000000800 */
[----:B-1----:R-:W-:Y:S01]  /*3c10*/  FADD.FTZ R7, R163, R4 ;  /* 0x00000004a3077221 */ /* 0x002fe20000010000 */
[----:B------:R-:W-:Y:S01]  /*3c20*/  F2FP.F16.F32.PACK_AB R162, R21, R14 ;  /* 0x0000000e15a2723e */ /* 0x000fe200000000ff */
[-C--:B------:R-:W-:Y:S01]  /*3c30*/  FMUL.FTZ R30, R30, R177.reuse ;  /* 0x000000b11e1e7220 */ /* 0x080fe20000410000 */
[-C--:B------:R-:W-:Y:S01]  /*3c40*/  FMUL.FTZ R31, R31, R177.reuse ;  /* 0x000000b11f1f7220 */ /* 0x080fe20000410000 */
[-C--:B------:R-:W-:Y:S01]  /*3c50*/  FMUL.FTZ R34, R34, R177.reuse ;  /* 0x000000b122227220 */ /* 0x080fe20000410000 */
[-C--:B------:R-:W-:Y:S01]  /*3c60*/  FMUL.FTZ R35, R35, R177.reuse ;  /* 0x000000b123237220 */ /* 0x080fe20000410000 */
[-C--:B------:R-:W-:Y:S01]  /*3c70*/  FMUL.FTZ R38, R38, R177.reuse ;  /* 0x000000b126267220 */ /* 0x080fe20000410000 */
[----:B------:R-:W1:Y:S01]  /*3c80*/  MUFU.EX2 R202, R202 ;  /* 0x000000ca00ca7308 */ /* 0x000e620000000800 */
[----:B--2---:R-:W-:Y:S01]  /*3c90*/  FADD.FTZ R4, R196, R7 ;  /* 0x00000007c4047221 */ /* 0x004fe20000010000 */
[-C--:B------:R-:W-:Y:S01]  /*3ca0*/  FMUL.FTZ R39, R39, R177.reuse ;  /* 0x000000b127277220 */ /* 0x080fe20000410000 */
[-C--:B------:R-:W-:Y:S01]  /*3cb0*/  FMUL.FTZ R42, R42, R177.reuse ;  /* 0x000000b12a2a7220 */ /* 0x080fe20000410000 */
[-C--:B------:R-:W-:Y:S01]  /*3cc0*/  FMUL.FTZ R43, R43, R177.reuse ;  /* 0x000000b12b2b7220 */ /* 0x080fe20000410000 */
[-C--:B------:R-:W-:Y:S01]  /*3cd0*/  FMUL.FTZ R46, R46, R177.reuse ;  /* 0x000000b12e2e7220 */ /* 0x080fe20000410000 */
[-C--:B------:R-:W-:Y:S01]  /*3ce0*/  FMUL.FTZ R47, R47, R177.reuse ;  /* 0x000000b12f2f7220 */ /* 0x080fe20000410000 */
[-C--:B------:R-:W-:Y:S01]  /*3cf0*/  FMUL.FTZ R50, R50, R177.reuse ;  /* 0x000000b132327220 */ /* 0x080fe20000410000 */
[----:B------:R-:W2:Y:S01]  /*3d00*/  MUFU.EX2 R171, R171 ;  /* 0x000000ab00ab7308 */ /* 0x000ea20000000800 */
[----:B----4-:R-:W-:Y:S01]  /*3d10*/  FADD.FTZ R7, R167, R4 ;  /* 0x00000004a7077221 */ /* 0x010fe20000010000 */
[-C--:B------:R-:W-:Y:S01]  /*3d20*/  FMUL.FTZ R51, R51, R177.reuse ;  /* 0x000000b133337220 */ /* 0x080fe20000410000 */
[-C--:B------:R-:W-:Y:S01]  /*3d30*/  FMUL.FTZ R54, R54, R177.reuse ;  /* 0x000000b136367220 */ /* 0x080fe20000410000 */
[-C--:B------:R-:W-:Y:S01]  /*3d40*/  FMUL.FTZ R55, R55, R177.reuse ;  /* 0x000000b137377220 */ /* 0x080fe20000410000 */
[-C--:B------:R-:W-:Y:S01]  /*3d50*/  FMUL.FTZ R58, R58, R177.reuse ;  /* 0x000000b13a3a7220 */ /* 0x080fe20000410000 */
[-C--:B------:R-:W-:Y:S01]  /*3d60*/  FMUL.FTZ R59, R59, R177.reuse ;  /* 0x000000b13b3b7220 */ /* 0x080fe20000410000 */
[-C--:B------:R-:W-:Y:S01]  /*3d70*/  FMUL.FTZ R62, R62, R177.reuse ;  /* 0x000000b13e3e7220 */ /* 0x080fe20000410000 */
[----:B------:R-:W4:Y:S01]  /*3d80*/  MUFU.EX2 R204, R204 ;  /* 0x000000cc00cc7308 */ /* 0x000f220000000800 */
[----:B-1----:R-:W-:Y:S01]  /*3d90*/  FADD.FTZ R4, R202, R7 ;  /* 0x00000007ca047221 */ /* 0x002fe20000010000 */
[-C--:B------:R-:W-:Y:S01]  /*3da0*/  FMUL.FTZ R63, R63, R177.reuse ;  /* 0x000000b13f3f7220 */ /* 0x080fe20000410000 */
        /* <DEDUP_REMOVED lines=38> */
[C---:B----4-:R-:W-:Y:S01]  /*4010*/  FADD.FTZ R154, R153.reuse, R154 ;  /* 0x0000009a999a7221 */ /* 0x050fe20000010000 */
[----:B------:R-:W-:Y:S01]  /*4020*/  F2FP.F16.F32.PACK_AB R164, R153, R164 ;  /* 0x000000a499a4723e */ /* 0x000fe200000000ff */
[-C--:B------:R-:W-:Y:S01]  /*4030*/  FMUL.FTZ R123, R123, R177.reuse ;  /* 0x000000b17b7b7220 */ /* 0x080fe20000410000 */
[----:B------:R-:W-:Y:S01]  /*4040*/  F2FP.F16.F32.PACK_AB R153, R155, R184 ;  /* 0x000000b89b99723e */ /* 0x000fe200000000ff */
[----:B------:R-:W-:Y:S01]  /*4050*/  FADD.FTZ R5, R157, R154 ;  /* 0x0000009a9d057221 */ /* 0x000fe20000010000 */
        /* <DEDUP_REMOVED lines=17> */
[----:B------:R-:W-:Y:S01]  /*4170*/  FMUL.FTZ R151, R151, R177 ;  /* 0x000000b197977220 */ /* 0x000fe20000410000 */
[----:B------:R-:W2:Y:S01]  /*4180*/  MUFU.EX2 R161, R161 ;  /* 0x000000a100a17308 */ /* 0x000ea20000000800 */
[C---:B----4-:R-:W-:Y:S01]  /*4190*/  FADD.FTZ R154, R168.reuse, R5 ;  /* 0x00000005a89a7221 */ /* 0x050fe20000010000 */
[----:B------:R-:W-:-:S02]  /*41a0*/  F2FP.F16.F32.PACK_AB R166, R168, R157 ;  /* 0x0000009da8a6723e */ /* 0x000fc400000000ff */
[----:B------:R-:W-:Y:S02]  /*41b0*/  F2FP.F16.F32.PACK_AB R157, R192, R159 ;  /* 0x0000009fc09d723e */ /* 0x000fe400000000ff */
[----:B------:R-:W-:Y:S02]  /*41c0*/  F2FP.F16.F32.PACK_AB R159, R196, R163 ;  /* 0x000000a3c49f723e */ /* 0x000fe400000000ff */
[----:B------:R-:W4:Y:S01]  /*41d0*/  MUFU.EX2 R186, R186 ;  /* 0x000000ba00ba7308 */ /* 0x000f220000000800 */
[----:B-1----:R-:W-:Y:S01]  /*41e0*/  FADD.FTZ R7, R182, R7 ;  /* 0x00000007b6077221 */ /* 0x002fe20000010000 */
[----:B------:R-:W-:Y:S02]  /*41f0*/  F2FP.F16.F32.PACK_AB R163, R204, R171 ;  /* 0x000000abcca3723e */ /* 0x000fe400000000ff */
[----:B------:R-:W-:-:S04]  /*4200*/  F2FP.F16.F32.PACK_AB R155, R188, R181 ;  /* 0x000000b5bc9b723e */ /* 0x000fc800000000ff */
[----:B------:R-:W1:Y:S01]  /*4210*/  MUFU.EX2 R172, R172 ;  /* 0x000000ac00ac7308 */ /* 0x000e620000000800 */
[----:B--2---:R-:W-:-:S07]  /*4220*/  FADD.FTZ R5, R161, R154 ;  /* 0x0000009aa1057221 */ /* 0x004fce0000010000 */
[----:B------:R-:W2:Y:S01]  /*4230*/  MUFU.EX2 R187, R187 ;  /* 0x000000bb00bb7308 */ /* 0x000ea20000000800 */
[----:B----4-:R-:W-:-:S07]  /*4240*/  FADD.FTZ R4, R186, R7 ;  /* 0x00000007ba047221 */ /* 0x010fce0000010000 */
[----:B------:R-:W4:Y:S01]  /*4250*/  MUFU.EX2 R165, R165 ;  /* 0x000000a500a57308 */ /* 0x000f220000000800 */
[C---:B-1----:R-:W-:Y:S01]  /*4260*/  FADD.FTZ R154, R172.reuse, R5 ;  /* 0x00000005ac9a7221 */ /* 0x042fe20000010000 */
[----:B------:R-:W-:Y:S02]  /*4270*/  F2FP.F16.F32.PACK_AB R168, R172, R161 ;  /* 0x000000a1aca8723e */ /* 0x000fe400000000ff */
[----:B------:R-:W-:Y:S02]  /*4280*/  F2FP.F16.F32.PACK_AB R161, R202, R167 ;  /* 0x000000a7caa1723e */ /* 0x000fe400000000ff */
[----:B------:R-:W-:Y:S02]  /*4290*/  F2FP.F16.F32.PACK_AB R167, R182, R179 ;  /* 0x000000b3b6a7723e */ /* 0x000fe400000000ff */
[----:B------:R-:W1:Y:S01]  /*42a0*/  MUFU.EX2 R189, R189 ;  /* 0x000000bd00bd7308 */ /* 0x000e620000000800 */
[----:B--2---:R-:W-:-:S07]  /*42b0*/  FADD.FTZ R4, R187, R4 ;  /* 0x00000004bb047221 */ /* 0x004fce0000010000 */
[----:B------:R-:W2:Y:S01]  /*42c0*/  MUFU.EX2 R176, R176 ;  /* 0x000000b000b07308 */ /* 0x000ea20000000800 */
[----:B----4-:R-:W-:Y:S01]  /*42d0*/  FADD.FTZ R5, R165, R154 ;  /* 0x0000009aa5057221 */ /* 0x010fe20000010000 */
[----:B------:R-:W-:-:S06]  /*42e0*/  F2FP.F16.F32.PACK_AB R154, R9, R8 ;  /* 0x00000008099a723e */ /* 0x000fcc00000000ff */
[----:B------:R-:W4:Y:S01]  /*42f0*/  MUFU.EX2 R190, R190 ;  /* 0x000000be00be7308 */ /* 0x000f220000000800 */
[----:B-1----:R-:W-:-:S07]  /*4300*/  FADD.FTZ R7, R189, R4 ;  /* 0x00000004bd077221 */ /* 0x002fce0000010000 */
[----:B------:R-:W1:Y:S01]  /*4310*/  MUFU.EX2 R169, R169 ;  /* 0x000000a900a97308 */ /* 0x000e620000000800 */
[C---:B--2---:R-:W-:Y:S01]  /*4320*/  FADD.FTZ R158, R176.reuse, R5 ;  /* 0x00000005b09e7221 */ /* 0x044fe20000010000 */
[----:B------:R-:W-:Y:S02]  /*4330*/  F2FP.F16.F32.PACK_AB R170, R176, R165 ;  /* 0x000000a5b0aa723e */ /* 0x000fe400000000ff */
[----:B------:R-:W-:-:S04]  /*4340*/  F2FP.F16.F32.PACK_AB R165, R178, R175 ;  /* 0x000000afb2a5723e */ /* 0x000fc800000000ff */
[----:B------:R-:W2:Y:S01]  /*4350*/  MUFU.EX2 R185, R194 ;  /* 0x000000c200b97308 */ /* 0x000ea20000000800 */
[C---:B----4-:R-:W-:Y:S01]  /*4360*/  FADD.FTZ R4, R190.reuse, R7 ;  /* 0x00000007be047221 */ /* 0x050fe20000010000 */
[----:B------:R-:W-:-:S06]  /*4370*/  F2FP.F16.F32.PACK_AB R171, R190, R189 ;  /* 0x000000bdbeab723e */ /* 0x000fcc00000000ff */
[----:B------:R-:W4:Y:S01]  /*4380*/  MUFU.EX2 R180, R180 ;  /* 0x000000b400b47308 */ /* 0x000f220000000800 */
[----:B-1----:R-:W-:Y:S01]  /*4390*/  FADD.FTZ R5, R169, R158 ;  /* 0x0000009ea9057221 */ /* 0x002fe20000010000 */
[----:B------:R-:W-:-:S06]  /*43a0*/  F2FP.F16.F32.PACK_AB R158, R13, R10 ;  /* 0x0000000a0d9e723e */ /* 0x000fcc00000000ff */
[----:B------:R-:W1:Y:S01]  /*43b0*/  MUFU.EX2 R6, R195 ;  /* 0x000000c300067308 */ /* 0x000e620000000800 */
[----:B--2---:R-:W-:-:S07]  /*43c0*/  FADD.FTZ R7, R185, R4 ;  /* 0x00000004b9077221 */ /* 0x004fce0000010000 */
[----:B------:R-:W2:Y:S01]  /*43d0*/  MUFU.EX2 R198, R198 ;  /* 0x000000c600c67308 */ /* 0x000ea20000000800 */
[C---:B----4-:R-:W-:Y:S01]  /*43e0*/  FADD.FTZ R8, R180.reuse, R5 ;  /* 0x00000005b4087221 */ /* 0x050fe20000010000 */
[----:B------:R-:W-:Y:S02]  /*43f0*/  F2FP.F16.F32.PACK_AB R172, R180, R169 ;  /* 0x000000a9b4ac723e */ /* 0x000fe400000000ff */
[----:B------:R-:W-:Y:S01]  /*4400*/  F2FP.F16.F32.PACK_AB R169, R187, R186 ;  /* 0x000000babba9723e */ /* 0x000fe200000000ff */
[----:B------:R-:W-:-:S03]  /*4410*/  FADD.FTZ R5, R173, R8 ;  /* 0x00000008ad057221 */ /* 0x000fc60000010000 */
[----:B------:R-:W4:Y:S01]  /*4420*/  MUFU.EX2 R20, R197 ;  /* 0x000000c500147308 */ /* 0x000f220000000800 */
[----:B-1----:R-:W-:-:S07]  /*4430*/  FADD.FTZ R7, R6, R7 ;  /* 0x0000000706077221 */ /* 0x002fce0000010000 */
[----:B------:R-:W1:Y:S01]  /*4440*/  MUFU.EX2 R199, R199 ;  /* 0x000000c700c77308 */ /* 0x000e620000000800 */
[----:B--2---:R-:W-:Y:S01]  /*4450*/  FADD.FTZ R4, R198, R7 ;  /* 0x00000007c6047221 */ /* 0x004fe20000010000 */
[C---:B----4-:R-:W-:Y:S01]  /*4460*/  F2FP.F16.F32.PACK_AB R174, R20.reuse, R173 ;  /* 0x000000ad14ae723e */ /* 0x050fe200000000ff */
[----:B------:R-:W-:Y:S01]  /*4470*/  FADD.FTZ R5, R20, R5 ;  /* 0x0000000514057221 */ /* 0x000fe20000010000 */
[----:B------:R-:W-:Y:S01]  /*4480*/  F2FP.F16.F32.PACK_AB R173, R6, R185 ;  /* 0x000000b906ad723e */ /* 0x000fe200000000ff */
[C---:B-1----:R-:W-:Y:S01]  /*4490*/  FADD.FTZ R4, R199.reuse, R4 ;  /* 0x00000004c7047221 */ /* 0x042fe20000010000 */
[----:B------:R-:W-:Y:S01]  /*44a0*/  F2FP.F16.F32.PACK_AB R175, R199, R198 ;  /* 0x000000c6c7af723e */ /* 0x000fe200000000ff */
[----:B---3--:R-:W-:Y:S06]  /*44b0*/  @!P0 BRA `(.L_x_24) ;  /* 0x0000000000048947 */ /* 0x008fec0003800000 */
[----:B------:R-:W-:Y:S01]  /*44c0*/  BPT.TRAP 0x1 ;  /* 0x000000040000795c */ /* 0x000fe20000300000 */
.L_x_24:
[----:B------:R-:W-:-:S04]  /*44d0*/  IMAD.U32 R6, RZ, RZ, UR24 ;  /* 0x00000018ff067e24 */ /* 0x000fc8000f8e00ff */
[----:B------:R1:W2:Y:S01]  /*44e0*/  SYNCS.PHASECHK.TRANS64.TRYWAIT P3, [UR23+0x22850], R6 ;  /* 0x02285006ff0075a7 */ /* 0x0002a20008060157 */
[----:B------:R-:W-:Y:S05]  /*44f0*/  @!P0 BRA `(.L_x_25) ;  /* 0x0000000000048947 */ /* 0x000fea0003800000 */
[----:B------:R-:W-:Y:S01]  /*4500*/  BPT.TRAP 0x1 ;  /* 0x000000040000795c */ /* 0x000fe20000300000 */
.L_x_25:
[----:B--2---:R-:W-:Y:S05]  /*4510*/  @P3 BRA `(.L_x_26) ;  /* 0x00000000000c3947 */ /* 0x004fea0003800000 */
[----:B-1----:R-:W-:-:S04]  /*4520*/  IMAD.U32 R6, RZ, RZ, UR24 ;  /* 0x00000018ff067e24 */ /* 0x002fc8000f8e00ff */
[----:B------:R-:W1:Y:S02]  /*4530*/  SYNCS.PHASECHK.TRANS64.TRYWAIT P3, [UR23+0x22850], R6 ;  /* 0x02285006ff0075a7 */ /* 0x000e640008060157 */
[----:B-1----:R-:W-:Y:S05]  /*4540*/  @!P3 BRA `(.L_x_27) ;  /* 0x0000004800c4b947 */ /* 0x002fea0003800000 */
.L_x_26:
[----:B-1----:R-:W-:Y:S01]  /*4550*/  VIADD R6, R18, 0x8 ;  /* 0x0000000812067836 */ /* 0x002fe20000000000 */
[----:B------:R-:W-:Y:S01]  /*4560*/  UIMAD UR11, UR39, 0xc00, UR21 ;  /* 0x00000c00270b78a4 */ /* 0x000fe2000f8e0215 */
[----:B------:R-:W-:Y:S01]  /*4570*/  @!P1 VIADD R183, R183, 0x22860 ;  /* 0x00022860b7b79836 */ /* 0x000fe20000000000 */
[----:B------:R-:W-:Y:S01]  /*4580*/  UMOV UR7, 0x40000040 ;  /* 0x4000004000077882 */ /* 0x000fe20000000000 */
[----:B------:R-:W-:Y:S01]  /*4590*/  MOV R20, R3 ;  /* 0x0000000300147202 */ /* 0x000fe20000000f00 */
[----:B------:R3:W-:Y:S01]  /*45a0*/  BAR.SYNC.DEFER_BLOCKING R6, 0x100 ;  /* 0x000400060000751d */ /* 0x0007e20000010000 */
[----:B------:R-:W-:Y:S01]  /*45b0*/  IMAD.MOV.U32 R7, RZ, RZ, R0 ;  /* 0x000000ffff077224 */ /* 0x000fe200078e0000 */
[----:B------:R-:W-:-:S04]  /*45c0*/  @!P1 PRMT R183, RZ, 0x654, R183 ;  /* 0x00000654ffb79816 */ /* 0x000fc800000000b7 */
[----:B------:R-:W-:Y:S01]  /*45d0*/  UMOV UR6, UR11 ;  /* 0x0000000b00067c82 */ /* 0x000fe20008000000 */
[----:B------:R-:W-:-:S06]  /*45e0*/  WARPGROUP.ARRIVE ;  /* 0x00000000000079c5 */ /* 0x000fcc0000000000 */
        /* <DEDUP_REMOVED lines=33> */
[----:B------:R-:W-:Y:S05]  /*4800*/  @P2 BRA `(.L_x_28) ;  /* 0xffffffe000c42947 */ /* 0x000fea000383ffff */
.L_x_19:
[----:B---34-:R-:W3:Y:S01]  /*4810*/  SHFL.BFLY PT, R6, R5, 0x2, 0x1f ;  /* 0x0c401f0005067f89 */ /* 0x018ee200000e0000 */
[C---:B------:R-:W-:Y:S01]  /*4820*/  IADD3 R11, P0, R16.reuse, 0x20, RZ ;  /* 0x00000020100b7810 */ /* 0x040fe20007f1e0ff */
[----:B------:R-:W-:Y:S01]  /*4830*/  UIADD3 UR34, -UR37, URZ, URZ ;  /* 0x0000003f25227290 */ /* 0x000fe2000fffe13f */
[C---:B------:R-:W-:Y:S01]  /*4840*/  IADD3 R165, P3, R16.reuse, 0x4000, RZ ;  /* 0x0000400010a57810 */ /* 0x040fe20007f7e0ff */
[----:B-12---:R-:W1:Y:S01]  /*4850*/  SHFL.BFLY PT, R7, R4, 0x2, 0x1f ;  /* 0x0c401f0004077f89 */ /* 0x006e6200000e0000 */
[----:B------:R-:W-:Y:S01]  /*4860*/  LOP3.LUT R9, R11, 0x380, RZ, 0xc0, !PT ;  /* 0x000003800b097812 */ /* 0x000fe200078ec0ff */
[----:B------:R-:W-:Y:S01]  /*4870*/  ULDC UR4, c[0x0][0xda8] ;  /* 0x00036a0000047ab9 */ /* 0x000fe20000000800 */
[----:B------:R-:W-:Y:S01]  /*4880*/  LOP3.LUT R164, R165, 0x380, RZ, 0xc0, !PT ;  /* 0x00000380a5a47812 */ /* 0x000fe200078ec0ff */
[----:B------:R-:W-:Y:S01]  /*4890*/  UIADD3 UR35, -UR36, URZ, URZ ;  /* 0x0000003f24237290 */ /* 0x000fe2000fffe13f */
[----:B------:R-:W-:Y:S01]  /*48a0*/  IADD3 R13, P4, R16, 0x60, RZ ;  /* 0x00000060100d7810 */ /* 0x000fe20007f9e0ff */
[----:B------:R-:W-:Y:S01]  /*48b0*/  UIMAD UR34, UR4, UR34, UR44 ;  /* 0x00000022042272a4 */ /* 0x000fe2000f8e022c */
[----:B------:R-:W-:Y:S01]  /*48c0*/  SHF.R.U64 R164, R164, 0x3, RZ ;  /* 0x00000003a4a47819 */ /* 0x000fe200000012ff */
[----:B------:R-:W-:Y:S01]  /*48d0*/  ULDC.64 UR8, c[0x0][0xb70] ;  /* 0x0002dc0000087ab9 */ /* 0x000fe20000000a00 */
[----:B------:R-:W-:Y:S01]  /*48e0*/  IADD3 R163, P1, R16, 0x40, RZ ;  /* 0x0000004010a37810 */ /* 0x000fe20007f3e0ff */
[----:B------:R-:W-:Y:S01]  /*48f0*/  ULDC UR4, c[0x0][0xdb4] ;  /* 0x00036d0000047ab9 */ /* 0x000fe20000000800 */
[----:B------:R-:W-:Y:S01]  /*4900*/  LOP3.LUT R164, R164, R165, RZ, 0x3c, !PT ;  /* 0x000000a5a4a47212 */ /* 0x000fe200078e3cff */
[----:B------:R-:W-:Y:S01]  /*4910*/  IMAD.X R165, RZ, RZ, R17, P3 ;  /* 0x000000ffffa57224 */ /* 0x000fe200018e0611 */
[----:B------:R-:W-:Y:S01]  /*4920*/  IADD3 R177, P3, R16, 0x8060, RZ ;  /* 0x0000806010b17810 */ /* 0x000fe20007f7e0ff */
[----:B------:R-:W-:Y:S01]  /*4930*/  UIMAD UR35, UR4, UR35, UR37 ;  /* 0x00000023042372a4 */ /* 0x000fe2000f8e0225 */
[----:B------:R-:W-:Y:S01]  /*4940*/  LOP3.LUT R162, R163, 0x380, RZ, 0xc0, !PT ;  /* 0x00000380a3a27812 */ /* 0x000fe200078ec0ff */
[----:B------:R-:W-:Y:S01]  /*4950*/  USHF.L.U32 UR34, UR34, 0x7, URZ ;  /* 0x0000000722227899 */ /* 0x000fe2000800063f */
[----:B------:R-:W-:Y:S01]  /*4960*/  LOP3.LUT R176, R177, 0x380, RZ, 0xc0, !PT ;  /* 0x00000380b1b07812 */ /* 0x000fe200078ec0ff */
[----:B------:R-:W-:Y:S01]  /*4970*/  USHF.R.S32.HI UR4, URZ, 0x1f, UR35 ;  /* 0x0000001f3f047899 */ /* 0x000fe20008011423 */
[----:B------:R-:W-:Y:S01]  /*4980*/  SHF.R.U64 R162, R162, 0x3, RZ ;  /* 0x00000003a2a27819 */ /* 0x000fe200000012ff */
[----:B---3--:R-:W-:Y:S01]  /*4990*/  FADD.FTZ R6, R6, R5 ;  /* 0x0000000506067221 */ /* 0x008fe20000010000 */
[----:B------:R-:W-:Y:S01]  /*49a0*/  LOP3.LUT R5, R13, 0x380, RZ, 0xc0, !PT ;  /* 0x000003800d057812 */ /* 0x000fe200078ec0ff */
[----:B------:R-:W-:Y:S01]  /*49b0*/  UIMAD UR6, UR4, UR8, URZ ;  /* 0x00000008040672a4 */ /* 0x000fe2000f8e023f */
[----:B------:R-:W-:Y:S01]  /*49c0*/  SHF.R.U64 R176, R176, 0x3, RZ ;  /* 0x00000003b0b07819 */ /* 0x000fe200000012ff */
[----:B-1----:R-:W-:Y:S01]  /*49d0*/  FADD.FTZ R7, R7, R4 ;  /* 0x0000000407077221 */ /* 0x002fe20000010000 */
[----:B------:R-:W1:Y:S01]  /*49e0*/  SHFL.BFLY PT, R169, R6, 0x1, 0x1f ;  /* 0x0c201f0006a97f89 */ /* 0x000e6200000e0000 */
[----:B------:R-:W-:Y:S01]  /*49f0*/  SHF.R.U64 R4, R9, 0x3, RZ ;  /* 0x0000000309047819 */ /* 0x000fe200000012ff */
[----:B------:R-:W-:Y:S01]  /*4a00*/  UIMAD.WIDE.U32 UR4, UR35, UR8, URZ ;  /* 0x00000008230472a5 */ /* 0x000fe2000f8e003f */
[----:B------:R-:W-:Y:S01]  /*4a10*/  IADD3 R9, P6, R16, 0x4020, RZ ;  /* 0x0000402010097810 */ /* 0x000fe20007fde0ff */
[----:B------:R-:W2:Y:S01]  /*4a20*/  SHFL.BFLY PT, R8, R7, 0x1, 0x1f ;  /* 0x0c201f0007087f89 */ /* 0x000ea200000e0000 */
[----:B------:R-:W-:Y:S01]  /*4a30*/  LOP3.LUT R4, R4, R11, RZ, 0x3c, !PT ;  /* 0x0000000b04047212 */ /* 0x000fe200078e3cff */
[----:B------:R-:W-:Y:S01]  /*4a40*/  ULDC UR7, c[0x0][0xa88] ;  /* 0x0002a20000077ab9 */ /* 0x000fe20000000800 */
[----:B------:R-:W-:Y:S01]  /*4a50*/  IADD3 R11, P2, R16, 0x4060, RZ ;  /* 0x00004060100b7810 */ /* 0x000fe20007f5e0ff */
[----:B------:R-:W-:Y:S01]  /*4a60*/  UIMAD UR6, UR35, UR9, UR6 ;  /* 0x00000009230672a4 */ /* 0x000fe2000f8e0206 */
[----:B------:R-:W-:Y:S01]  /*4a70*/  LOP3.LUT R176, R176, R177, RZ, 0x3c, !PT ;  /* 0x000000b1b0b07212 */ /* 0x000fe200078e3cff */
[----:B------:R-:W-:Y:S01]  /*4a80*/  IMAD.X R177, RZ, RZ, R17, P3 ;  /* 0x000000ffffb17224 */ /* 0x000fe200018e0611 */
[----:B------:R-:W-:-:S02]  /*4a90*/  LOP3.LUT R10, R11, 0x380, RZ, 0xc0, !PT ;  /* 0x000003800b0a7812 */ /* 0x000fc400078ec0ff */
[----:B------:R-:W-:Y:S01]  /*4aa0*/  LOP3.LUT R162, R162, R163, RZ, 0x3c, !PT ;  /* 0x000000a3a2a27212 */ /* 0x000fe200078e3cff */
[--C-:B------:R-:W-:Y:S01]  /*4ab0*/  IMAD.X R163, RZ, RZ, R17.reuse, P1 ;  /* 0x000000ffffa37224 */ /* 0x100fe200008e0611 */
[----:B------:R-:W-:Y:S02]  /*4ac0*/  SHF.R.U64 R10, R10, 0x3, RZ ;  /* 0x000000030a0a7819 */ /* 0x000fe400000012ff */
[----:B------:R-:W-:Y:S02]  /*4ad0*/  IADD3 R159, P5, R16, 0x4040, RZ ;  /* 0x00004040109f7810 */ /* 0x000fe40007fbe0ff */
[----:B------:R-:W-:Y:S01]  /*4ae0*/  LOP3.LUT R10, R10, R11, RZ, 0x3c, !PT ;  /* 0x0000000b0a0a7212 */ /* 0x000fe200078e3cff */
[----:B------:R-:W-:Y:S01]  /*4af0*/  IMAD.X R11, RZ, RZ, R17, P2 ;  /* 0x000000ffff0b7224 */ /* 0x000fe200010e0611 */
[----:B------:R-:W-:Y:S02]  /*4b00*/  IADD3 R173, P2, R16, 0xc040, RZ ;  /* 0x0000c04010ad7810 */ /* 0x000fe40007f5e0ff */
[----:B------:R-:W-:Y:S01]  /*4b10*/  MOV R162, R162 ;  /* 0x000000a200a27202 */ /* 0x000fe20000000f00 */
[----:B-1----:R-:W-:Y:S01]  /*4b20*/  FADD.FTZ R169, R6, R169 ;  /* 0x000000a906a97221 */ /* 0x002fe20000010000 */
[----:B------:R-:W-:Y:S01]  /*4b30*/  SHF.R.U64 R6, R5, 0x3, RZ ;  /* 0x0000000305067819 */ /* 0x000fe200000012ff */
[--C-:B------:R-:W-:Y:S01]  /*4b40*/  IMAD.X R5, RZ, RZ, R17.reuse, P0 ;  /* 0x000000ffff057224 */ /* 0x100fe200000e0611 */
[----:B------:R-:W-:Y:S01]  /*4b50*/  LOP3.LUT R172, R173, 0x380, RZ, 0xc0, !PT ;  /* 0x00000380adac7812 */ /* 0x000fe200078ec0ff */
[----:B--2---:R-:W-:Y:S01]  /*4b60*/  FADD.FTZ R167, R7, R8 ;  /* 0x0000000807a77221 */ /* 0x004fe20000010000 */
[----:B------:R-:W-:Y:S01]  /*4b70*/  LOP3.LUT R8, R9, 0x380, RZ, 0xc0, !PT ;  /* 0x0000038009087812 */ /* 0x000fe200078ec0ff */
[----:B------:R-:W-:Y:S01]  /*4b80*/  IMAD.X R7, RZ, RZ, R17, P4 ;  /* 0x000000ffff077224 */ /* 0x000fe200020e0611 */
[----:B------:R-:W-:-:S02]  /*4b90*/  LOP3.LUT R6, R6, R13, RZ, 0x3c, !PT ;  /* 0x0000000d06067212 */ /* 0x000fc400078e3cff */
[----:B------:R-:W-:Y:S02]  /*4ba0*/  SHF.R.U64 R172, R172, 0x3, RZ ;  /* 0x00000003acac7819 */ /* 0x000fe400000012ff */
[----:B------:R-:W-:Y:S01]  /*4bb0*/  IADD3 R13, P0, R16, 0x8000, RZ ;  /* 0x00008000100d7810 */ /* 0x000fe20007f1e0ff */
[----:B------:R1:W-:Y:S06]  /*4bc0*/  BAR.ARV R12, 0x100 ;  /* 0x0004000c0000751d */ /* 0x0003ec0000002000 */
[----:B------:R-:W-:Y:S02]  /*4bd0*/  SHF.R.U64 R8, R8, 0x3, RZ ;  /* 0x0000000308087819 */ /* 0x000fe400000012ff */
[----:B------:R-:W-:Y:S01]  /*4be0*/  FSETP.NE.FTZ.AND P3, PT, R169, RZ, PT ;  /* 0x000000ffa900720b */ /* 0x000fe20003f75000 */
[----:B------:R-:W-:Y:S06]  /*4bf0*/  BAR.ARV 0x8, 0x120 ;  /* 0x0204800000007b1d */ /* 0x000fec0000002000 */
[----:B------:R-:W-:Y:S01]  /*4c00*/  LOP3.LUT R172, R172, R173, RZ, 0x3c, !PT ;  /* 0x000000adacac7212 */ /* 0x000fe200078e3cff */
[--C-:B------:R-:W-:Y:S01]  /*4c10*/  IMAD.X R173, RZ, RZ, R17.reuse, P2 ;  /* 0x000000ffffad7224 */ /* 0x100fe200010e0611 */
[----:B-1----:R-:W-:Y:S01]  /*4c20*/  LOP3.LUT R12, R13, 0x380, RZ, 0xc0, !PT ;  /* 0x000003800d0c7812 */ /* 0x002fe200078ec0ff */
[----:B------:R-:W-:Y:S01]  /*4c30*/  BAR.SYNC.DEFER_BLOCKING 0x1, 0x100 ;  /* 0x0044000000007b1d */ /* 0x000fe20000010000 */
[----:B------:R-:W-:Y:S01]  /*4c40*/  LOP3.LUT R8, R8, R9, RZ, 0x3c, !PT ;  /* 0x0000000908087212 */ /* 0x000fe200078e3cff */
[----:B------:R-:W-:Y:S01]  /*4c50*/  IMAD.X R9, RZ, RZ, R17, P6 ;  /* 0x000000ffff097224 */ /* 0x000fe200030e0611 */
[----:B------:R-:W-:-:S02]  /*4c60*/  FSETP.NE.FTZ.AND P2, PT, R167, RZ, PT ;  /* 0x000000ffa700720b */ /* 0x000fc40003f55000 */
[----:B------:R-:W-:Y:S02]  /*4c70*/  IADD3 R155, P6, R16, 0xc000, RZ ;  /* 0x0000c000109b7810 */ /* 0x000fe40007fde0ff */
[----:B------:R-:W-:Y:S02]  /*4c80*/  SHF.R.U64 R12, R12, 0x3, RZ ;  /* 0x000000030c0c7819 */ /* 0x000fe400000012ff */
[----:B------:R-:W-:Y:S01]  /*4c90*/  MOV R161, R4 ;  /* 0x0000000400a17202 */ /* 0x000fe20000000f00 */
[----:B------:R-:W-:Y:S01]  /*4ca0*/  IMAD.MOV.U32 R4, RZ, RZ, RZ ;  /* 0x000000ffff047224 */ /* 0x000fe200078e00ff */
[----:B------:R-:W-:Y:S02]  /*4cb0*/  LOP3.LUT R154, R155, 0x380, RZ, 0xc0, !PT ;  /* 0x000003809b9a7812 */ /* 0x000fe400078ec0ff */
[----:B------:R-:W-:Y:S01]  /*4cc0*/  MOV R163, R6 ;  /* 0x0000000600a37202 */ /* 0x000fe20000000f00 */
[----:B------:R-:W-:Y:S01]  /*4cd0*/  IMAD.MOV.U32 R6, RZ, RZ, RZ ;  /* 0x000000ffff067224 */ /* 0x000fe200078e00ff */
[----:B------:R-:W-:Y:S01]  /*4ce0*/  IADD3 R21, P1, R16, 0x8020, RZ ;  /* 0x0000802010157810 */ /* 0x000fe20007f3e0ff */
[----:B------:R-:W1:Y:S01]  /*4cf0*/  @P3 MUFU.RCP R4, R169 ;  /* 0x000000a900043308 */ /* 0x000e620000001000 */
[----:B------:R-:W-:-:S02]  /*4d00*/  LOP3.LUT R12, R12, R13, RZ, 0x3c, !PT ;  /* 0x0000000d0c0c7212 */ /* 0x000fc400078e3cff */
[----:B------:R-:W-:Y:S02]  /*4d10*/  IADD3.X R13, RZ, R17, RZ, P0, !PT ;  /* 0x00000011ff0d7210 */ /* 0x000fe400007fe4ff */
[----:B------:R-:W-:Y:S02]  /*4d20*/  IADD3 R171, P0, R16, 0xc060, RZ ;  /* 0x0000c06010ab7810 */ /* 0x000fe40007f1e0ff */
[----:B------:R-:W-:Y:S01]  /*4d30*/  LOP3.LUT R158, R159, 0x380, RZ, 0xc0, !PT ;  /* 0x000003809f9e7812 */ /* 0x000fe200078ec0ff */
[----:B------:R-:W2:Y:S01]  /*4d40*/  @P2 MUFU.RCP R6, R167 ;  /* 0x000000a700062308 */ /* 0x000ea20000001000 */
[----:B------:R-:W-:Y:S02]  /*4d50*/  SHF.R.U64 R154, R154, 0x3, RZ ;  /* 0x000000039a9a7819 */ /* 0x000fe400000012ff */
[----:B------:R-:W-:Y:S02]  /*4d60*/  LOP3.LUT R20, R21, 0x380, RZ, 0xc0, !PT ;  /* 0x0000038015147812 */ /* 0x000fe400078ec0ff */
[----:B------:R-:W-:-:S02]  /*4d70*/  LOP3.LUT R15, R16, 0x380, RZ, 0xc0, !PT ;  /* 0x00000380100f7812 */ /* 0x000fc400078ec0ff */
[----:B------:R-:W-:Y:S01]  /*4d80*/  LOP3.LUT R170, R171, 0x380, RZ, 0xc0, !PT ;  /* 0x00000380abaa7812 */ /* 0x000fe200078ec0ff */
[----:B------:R-:W3:Y:S01]  /*4d90*/  @P3 MUFU.LG2 R169, R169 ;  /* 0x000000a900a93308 */ /* 0x000ee20000000c00 */
[----:B------:R-:W-:Y:S01]  /*4da0*/  SHF.R.U64 R158, R158, 0x3, RZ ;  /* 0x000000039e9e7819 */ /* 0x000fe200000012ff */
[-C--:B-1----:R-:W-:Y:S01]  /*4db0*/  FMUL.FTZ R168, R32, R4.reuse ;  /* 0x0000000420a87220 */ /* 0x082fe20000410000 */
[----:B------:R-:W-:Y:S01]  /*4dc0*/  LOP3.LUT R154, R154, R155, RZ, 0x3c, !PT ;  /* 0x0000009b9a9a7212 */ /* 0x000fe200078e3cff */
[--C-:B------:R-:W-:Y:S01]  /*4dd0*/  IMAD.X R155, RZ, RZ, R17.reuse, P6 ;  /* 0x000000ffff9b7224 */ /* 0x100fe200030e0611 */
[----:B------:R-:W-:Y:S01]  /*4de0*/  SHF.R.U64 R20, R20, 0x3, RZ ;  /* 0x0000000314147819 */ /* 0x000fe200000012ff */
[-C--:B------:R-:W-:Y:S01]  /*4df0*/  FMUL.FTZ R7, R37, R4.reuse ;  /* 0x0000000425077220 */ /* 0x080fe20000410000 */
[----:B------:R-:W-:Y:S01]  /*4e00*/  SHF.R.U64 R15, R15, 0x3, RZ ;  /* 0x000000030f0f7819 */ /* 0x000fe200000012ff */
[----:B------:R-:W1:Y:S01]  /*4e10*/  @P2 MUFU.LG2 R167, R167 ;  /* 0x000000a700a72308 */ /* 0x000e620000000c00 */
[----:B------:R-:W-:Y:S01]  /*4e20*/  SHF.R.U64 R170, R170, 0x3, RZ ;  /* 0x00000003aaaa7819 */ /* 0x000fe200000012ff */
[----:B------:R-:W-:Y:S01]  /*4e30*/  FMUL.FTZ R166, R36, R4 ;  /* 0x0000000424a67220 */ /* 0x000fe20000410000 */
[----:B------:R-:W-:Y:S01]  /*4e40*/  LOP3.LUT R158, R158, R159, RZ, 0x3c, !PT ;  /* 0x0000009f9e9e7212 */ /* 0x000fe200078e3cff */
[--C-:B------:R-:W-:Y:S01]  /*4e50*/  IMAD.X R159, RZ, RZ, R17.reuse, P5 ;  /* 0x000000ffff9f7224 */ /* 0x100fe200028e0611 */
[----:B------:R-:W-:Y:S01]  /*4e60*/  LOP3.LUT R20, R20, R21, RZ, 0x3c, !PT ;  /* 0x0000001514147212 */ /* 0x000fe200078e3cff */
[--C-:B------:R-:W-:Y:S01]  /*4e70*/  IMAD.X R21, RZ, RZ, R17.reuse, P1 ;  /* 0x000000ffff157224 */ /* 0x100fe200008e0611 */
[----:B------:R-:W-:Y:S01]  /*4e80*/  LOP3.LUT R14, R15, R16, RZ, 0x3c, !PT ;  /* 0x000000100f0e7212 */ /* 0x000fe200078e3cff */
[----:B------:R-:W-:Y:S01]  /*4e90*/  IMAD.MOV.U32 R15, RZ, RZ, R17 ;  /* 0x000000ffff0f7224 */ /* 0x000fe200078e0011 */
[----:B------:R-:W-:Y:S01]  /*4ea0*/  MOV R155, R154 ;  /* 0x0000009a009b7202 */ /* 0x000fe20000000f00 */
[----:B------:R-:W-:Y:S01]  /*4eb0*/  VIADD R154, R200, UR34 ;  /* 0x00000022c89a7c36 */ /* 0x000fe20008000000 */
[----:B------:R-:W-:Y:S01]  /*4ec0*/  LOP3.LUT R170, R170, R171, RZ, 0x3c, !PT ;  /* 0x000000abaaaa7212 */ /* 0x000fe200078e3cff */
[----:B------:R-:W-:Y:S01]  /*4ed0*/  FMUL.FTZ R25, R25, R4 ;  /* 0x0000000419197220 */ /* 0x000fe20000410000 */
[----:B------:R-:W-:Y:S01]  /*4ee0*/  IADD3.X R171, RZ, R17, RZ, P0, !PT ;  /* 0x00000011ffab7210 */ /* 0x000fe200007fe4ff */
[----:B------:R-:W-:Y:S01]  /*4ef0*/  VIADD R5, R154, 0x8 ;  /* 0x000000089a057836 */ /* 0x000fe20000000000 */
[----:B------:R-:W-:Y:S01]  /*4f00*/  MOV R158, R158 ;  /* 0x0000009e009e7202 */ /* 0x000fe20000000f00 */
[----:B------:R-:W-:Y:S01]  /*4f10*/  FMUL.FTZ R24, R24, R4 ;  /* 0x0000000418187220 */ /* 0x000fe20000410000 */
        /* <DEDUP_REMOVED lines=11> */
[-C--:B------:R-:W-:Y:S01]  /*4fd0*/  FMUL.FTZ R170, R28, R4.reuse ;  /* 0x000000041caa7220 */ /* 0x080fe20000410000 */
[----:B------:R-:W-:Y:S01]  /*4fe0*/  LOP3.LUT P0, RZ, R2, 0x3, RZ, 0xc0, !PT ;  /* 0x0000000302ff7812 */ /* 0x000fe2000780c0ff */
[----:B------:R-:W-:Y:S01]  /*4ff0*/  FMUL.FTZ R8, R41, R4 ;  /* 0x0000000429087220 */ /* 0x000fe20000410000 */
[----:B------:R-:W-:Y:S01]  /*5000*/  MOV R160, R12 ;  /* 0x0000000c00a07202 */ /* 0x000fe20000000f00 */
[-C--:B------:R-:W-:Y:S01]  /*5010*/  FMUL.FTZ R11, R44, R4.reuse ;  /* 0x000000042c0b7220 */ /* 0x080fe20000410000 */
        /* <DEDUP_REMOVED lines=50> */
[----:B------:R-:W-:Y:S01]  /*5340*/  FMUL.FTZ R148, R148, R4 ;  /* 0x0000000494947220 */ /* 0x000fe20000410000 */
[----:B------:R-:W-:Y:S01]  /*5350*/  IMAD.U32 R40, RZ, RZ, UR10 ;  /* 0x0000000aff287e24 */ /* 0x000fe2000f8e00ff */
[----:B------:R-:W-:Y:S01]  /*5360*/  ISETP.GE.OR P1, PT, R5, UR7, P0 ;  /* 0x0000000705007c0c */ /* 0x000fe20008726670 */
[----:B------:R-:W-:-:S02]  /*5370*/  IMAD.U32 R4, RZ, RZ, UR4 ;  /* 0x00000004ff047e24 */ /* 0x000fc4000f8e00ff */
[-C--:B--2---:R-:W-:Y:S01]  /*5380*/  FMUL.FTZ R43, R43, R6.reuse ;  /* 0x000000062b2b7220 */ /* 0x084fe20000410000 */
[-C--:B------:R-:W-:Y:S01]  /*5390*/  FMUL.FTZ R42, R42, R6.reuse ;  /* 0x000000062a2a7220 */ /* 0x080fe20000410000 */
[----:B------:R-:W-:Y:S01]  /*53a0*/  MOV R5, UR5 ;  /* 0x0000000500057c02 */ /* 0x000fe20008000f00 */
[----:B------:R-:W-:Y:S01]  /*53b0*/  @P3 FMUL.FTZ R5, R40, 0.69314718246459960938 ;  /* 0x3f31721828053820 */ /* 0x000fe20000410000 */
[----:B------:R-:W-:Y:S02]  /*53c0*/  IMAD.MOV.U32 R40, RZ, RZ, R4 ;  /* 0x000000ffff287224 */ /* 0x000fe400078e0004 */
[-C--:B------:R-:W-:Y:S01]  /*53d0*/  FMUL.FTZ R27, R27, R6.reuse ;  /* 0x000000061b1b7220 */ /* 0x080fe20000410000 */
[----:B------:R-:W-:Y:S01]  /*53e0*/  FMUL.FTZ R64, R26, R6 ;  /* 0x000000061a407220 */ /* 0x000fe20000410000 */
[----:B------:R-:W-:Y:S01]  /*53f0*/  F2FP.F16.F32.PACK_AB R4, R9, R168 ;  /* 0x000000a80904723e */ /* 0x000fe200000000ff */
[-C--:B------:R-:W-:Y:S01]  /*5400*/  FMUL.FTZ R31, R31, R6.reuse ;  /* 0x000000061f1f7220 */ /* 0x080fe20000410000 */
[----:B------:R-:W-:Y:S01]  /*5410*/  IADD3 R153, P4, R16, 0x8040, RZ ;  /* 0x0000804010997810 */ /* 0x000fe20007f9e0ff */
[----:B------:R-:W-:Y:S01]  /*5420*/  FMUL.FTZ R72, R30, R6 ;  /* 0x000000061e487220 */ /* 0x000fe20000410000 */
[----:B---3--:R-:W-:Y:S01]  /*5430*/  @P3 FMUL.FTZ R26, R169, 0.69314718246459960938 ;  /* 0x3f317218a91a3820 */ /* 0x008fe20000410000 */
[----:B------:R-:W-:Y:S01]  /*5440*/  F2FP.F16.F32.PACK_AB R9, R43, R42 ;  /* 0x0000002a2b09723e */ /* 0x000fe200000000ff */
[----:B------:R-:W-:Y:S01]  /*5450*/  IMAD.MOV.U32 R48, RZ, RZ, -0x800000 ;  /* 0xff800000ff307424 */ /* 0x000fe200078e00ff */
[----:B------:R-:W2:Y:S01]  /*5460*/  LDC.64 R42, c[0x0][0xb78] ;  /* 0x0002de00ff2a7b82 */ /* 0x000ea20000000a00 */
[----:B------:R-:W-:Y:S01]  /*5470*/  IADD3 R175, P5, R16, 0xc020, RZ ;  /* 0x0000c02010af7810 */ /* 0x000fe20007fbe0ff */
[----:B------:R-:W-:Y:S01]  /*5480*/  IMAD.U32 R49, RZ, RZ, UR10 ;  /* 0x0000000aff317e24 */ /* 0x000fe2000f8e00ff */
[----:B------:R-:W-:Y:S01]  /*5490*/  F2FP.F16.F32.PACK_AB R24, R25, R24 ;  /* 0x000000181918723e */ /* 0x000fe200000000ff */
[-C--:B------:R-:W-:Y:S01]  /*54a0*/  FMUL.FTZ R35, R35, R6.reuse ;  /* 0x0000000623237220 */ /* 0x080fe20000410000 */
[----:B------:R-:W-:Y:S01]  /*54b0*/  LOP3.LUT R152, R153, 0x380, RZ, 0xc0, !PT ;  /* 0x0000038099987812 */ /* 0x000fe200078ec0ff */
[-C--:B------:R-:W-:Y:S01]  /*54c0*/  FMUL.FTZ R34, R34, R6.reuse ;  /* 0x0000000622227220 */ /* 0x080fe20000410000 */
[-C--:B------:R-:W-:Y:S01]  /*54d0*/  FMUL.FTZ R39, R39, R6.reuse ;  /* 0x0000000627277220 */ /* 0x080fe20000410000 */
[----:B------:R-:W-:Y:S01]  /*54e0*/  FMUL.FTZ R38, R38, R6 ;  /* 0x0000000626267220 */ /* 0x000fe20000410000 */
[----:B------:R-:W-:Y:S01]  /*54f0*/  @P3 FFMA.FTZ R48, R5, R0, R26 ;  /* 0x0000000005303223 */ /* 0x000fe2000001001a */
[----:B------:R-:W-:Y:S01]  /*5500*/  F2FP.F16.F32.PACK_AB R25, R27, R64 ;  /* 0x000000401b19723e */ /* 0x000fe200000000ff */
[-C--:B------:R-:W-:Y:S01]  /*5510*/  FMUL.FTZ R47, R47, R6.reuse ;  /* 0x000000062f2f7220 */ /* 0x080fe20000410000 */
[----:B------:R-:W-:Y:S01]  /*5520*/  FMUL.FTZ R46, R46, R6 ;  /* 0x000000062e2e7220 */ /* 0x000fe20000410000 */
[----:B------:R-:W-:Y:S01]  /*5530*/  F2FP.F16.F32.PACK_AB R26, R29, R170 ;  /* 0x000000aa1d1a723e */ /* 0x000fe200000000ff */
[----:B------:R-:W-:Y:S01]  /*5540*/  FMUL.FTZ R51, R51, R6 ;  /* 0x0000000633337220 */ /* 0x000fe20000410000 */
[----:B------:R-:W-:Y:S01]  /*5550*/  F2FP.F16.F32.PACK_AB R27, R31, R72 ;  /* 0x000000481f1b723e */ /* 0x000fe200000000ff */
[-C--:B------:R-:W-:Y:S01]  /*5560*/  FMUL.FTZ R50, R50, R6.reuse ;  /* 0x0000000632327220 */ /* 0x080fe20000410000 */
[-C--:B------:R-:W-:Y:S01]  /*5570*/  FMUL.FTZ R55, R55, R6.reuse ;  /* 0x0000000637377220 */ /* 0x080fe20000410000 */
[-C--:B------:R-:W-:Y:S01]  /*5580*/  FMUL.FTZ R54, R54, R6.reuse ;  /* 0x0000000636367220 */ /* 0x080fe20000410000 */
[----:B------:R-:W-:Y:S01]  /*5590*/  LOP3.LUT R174, R175, 0x380, RZ, 0xc0, !PT ;  /* 0x00000380afae7812 */ /* 0x000fe200078ec0ff */
        /* <DEDUP_REMOVED lines=48> */
[----:B------:R-:W-:Y:S01]  /*58a0*/  SHF.R.U64 R152, R152, 0x3, RZ ;  /* 0x0000000398987819 */ /* 0x000fe200000012ff */
[----:B------:R-:W-:Y:S01]  /*58b0*/  @P2 FMUL.FTZ R49, R49, 0.69314718246459960938 ;  /* 0x3f31721831312820 */ /* 0x000fe20000410000 */
[----:B-1----:R-:W-:Y:S01]  /*58c0*/  @P2 FMUL.FTZ R30, R167, 0.69314718246459960938 ;  /* 0x3f317218a71e2820 */ /* 0x002fe20000410000 */
[----:B------:R-:W-:Y:S01]  /*58d0*/  F2FP.F16.F32.PACK_AB R6, R7, R166 ;  /* 0x000000a60706723e */ /* 0x000fe200000000ff */
[----:B------:R1:W-:Y:S01]  /*58e0*/  STSM.16.M88.4 [R14], R24 ;  /* 0x000000180e007844 */ /* 0x0003e20000000200 */
[----:B------:R-:W-:Y:S01]  /*58f0*/  F2FP.F16.F32.PACK_AB R5, R35, R34 ;  /* 0x000000222305723e */ /* 0x000fe200000000ff */
[----:B------:R-:W-:Y:S01]  /*5900*/  IMAD.MOV.U32 R44, RZ, RZ, -0x800000 ;  /* 0xff800000ff2c7424 */ /* 0x000fe200078e00ff */
[----:B------:R-:W-:Y:S01]  /*5910*/  F2FP.F16.F32.PACK_AB R7, R39, R38 ;  /* 0x000000262707723e */ /* 0x000fe200000000ff */
[----:B------:R-:W-:Y:S01]  /*5920*/  UIADD3 UR4, UR5, UR6, URZ ;  /* 0x0000000605047290 */ /* 0x000fe2000fffe03f */
[----:B------:R-:W-:Y:S01]  /*5930*/  F2FP.F16.F32.PACK_AB R10, R10, R11 ;  /* 0x0000000b0a0a723e */ /* 0x000fe200000000ff */
[----:B------:R-:W-:Y:S01]  /*5940*/  @P2 FFMA.FTZ R44, R49, R3, R30 ;  /* 0x00000003312c2223 */ /* 0x000fe2000001001e */
[----:B------:R-:W-:Y:S01]  /*5950*/  F2FP.F16.F32.PACK_AB R8, R8, R15 ;  /* 0x0000000f0808723e */ /* 0x000fe200000000ff */
[----:B------:R3:W-:Y:S01]  /*5960*/  STSM.16.M88.4 [R161], R4 ;  /* 0x00000004a1007844 */ /* 0x0007e20000000200 */
[----:B------:R-:W-:Y:S01]  /*5970*/  F2FP.F16.F32.PACK_AB R11, R47, R46 ;  /* 0x0000002e2f0b723e */ /* 0x000fe200000000ff */
[----:B------:R-:W-:Y:S01]  /*5980*/  IMAD.U32 R41, RZ, RZ, UR4 ;  /* 0x00000004ff297e24 */ /* 0x000fe2000f8e00ff */
[----:B------:R-:W-:Y:S01]  /*5990*/  F2FP.F16.F32.PACK_AB R12, R12, R13 ;  /* 0x0000000d0c0c723e */ /* 0x000fe200000000ff */
[----:B------:R-:W-:Y:S01]  /*59a0*/  USHF.R.S32.HI UR4, URZ, 0x1f, UR36 ;  /* 0x0000001f3f047899 */ /* 0x000fe20008011424 */
[----:B------:R-:W-:Y:S01]  /*59b0*/  SHF.R.U64 R174, R174, 0x3, RZ ;  /* 0x00000003aeae7819 */ /* 0x000fe200000012ff */
[----:B------:R4:W-:Y:S01]  /*59c0*/  STSM.16.M88.4 [R162], R8 ;  /* 0x00000008a2007844 */ /* 0x0009e20000000200 */
[----:B------:R-:W-:Y:S01]  /*59d0*/  F2FP.F16.F32.PACK_AB R13, R51, R50 ;  /* 0x00000032330d723e */ /* 0x000fe200000000ff */
[----:B--2---:R-:W-:Y:S01]  /*59e0*/  IMAD.WIDE.U32 R40, R42, UR36, R40 ;  /* 0x000000242a287c25 */ /* 0x004fe2000f8e0028 */
[----:B-1----:R-:W-:-:S02]  /*59f0*/  F2FP.F16.F32.PACK_AB R14, R53, R52 ;  /* 0x00000034350e723e */ /* 0x002fc400000000ff */
[----:B------:R-:W-:Y:S01]  /*5a00*/  F2FP.F16.F32.PACK_AB R15, R55, R54 ;  /* 0x00000036370f723e */ /* 0x000fe200000000ff */
[----:B------:R-:W-:Y:S01]  /*5a10*/  IMAD R0, R42, UR4, RZ ;  /* 0x000000042a007c24 */ /* 0x000fe2000f8e02ff */
[----:B------:R-:W-:Y:S01]  /*5a20*/  LOP3.LUT R152, R152, R153, RZ, 0x3c, !PT ;  /* 0x0000009998987212 */ /* 0x000fe200078e3cff */
[----:B------:R-:W-:Y:S01]  /*5a30*/  IMAD.X R153, RZ, RZ, R17, P4 ;  /* 0x000000ffff997224 */ /* 0x000fe200020e0611 */
[----:B------:R-:W-:Y:S01]  /*5a40*/  F2FP.F16.F32.PACK_AB R24, R57, R56 ;  /* 0x000000383918723e */ /* 0x000fe200000000ff */
[----:B------:R-:W-:Y:S01]  /*5a50*/  STSM.16.M88.4 [R163], R12 ;  /* 0x0000000ca3007844 */ /* 0x000fe20000000200 */
[----:B------:R-:W-:Y:S01]  /*5a60*/  F2FP.F16.F32.PACK_AB R25, R59, R58 ;  /* 0x0000003a3b19723e */ /* 0x000fe200000000ff */
[----:B------:R-:W-:Y:S01]  /*5a70*/  IMAD R0, R43, UR36, R0 ;  /* 0x000000242b007c24 */ /* 0x000fe2000f8e0200 */
[----:B------:R-:W-:Y:S01]  /*5a80*/  F2FP.F16.F32.PACK_AB R26, R61, R60 ;  /* 0x0000003c3d1a723e */ /* 0x000fe200000000ff */
[----:B------:R-:W-:Y:S01]  /*5a90*/  ULDC.64 UR4, c[0x0][0xb40] ;  /* 0x0002d00000047ab9 */ /* 0x000fe20000000a00 */
[----:B------:R-:W-:-:S02]  /*5aa0*/  F2FP.F16.F32.PACK_AB R27, R63, R62 ;  /* 0x0000003e3f1b723e */ /* 0x000fc400000000ff */
[----:B------:R-:W-:Y:S02]  /*5ab0*/  F2FP.F16.F32.PACK_AB R28, R28, R45 ;  /* 0x0000002d1c1c723e */ /* 0x000fe400000000ff */
[----:B------:R-:W-:Y:S01]  /*5ac0*/  F2FP.F16.F32.PACK_AB R29, R67, R66 ;  /* 0x00000042431d723e */ /* 0x000fe200000000ff */
[----:B------:R-:W-:Y:S01]  /*5ad0*/  STSM.16.M88.4 [R164], R24 ;  /* 0x00000018a4007844 */ /* 0x000fe20000000200 */
[----:B------:R-:W-:Y:S02]  /*5ae0*/  F2FP.F16.F32.PACK_AB R30, R69, R68 ;  /* 0x00000044451e723e */ /* 0x000fe400000000ff */
[----:B------:R-:W-:Y:S02]  /*5af0*/  F2FP.F16.F32.PACK_AB R31, R71, R70 ;  /* 0x00000046471f723e */ /* 0x000fe400000000ff */
[----:B------:R-:W-:Y:S02]  /*5b00*/  F2FP.F16.F32.PACK_AB R32, R32, R33 ;  /* 0x000000212020723e */ /* 0x000fe400000000ff */
[----:B------:R-:W-:Y:S01]  /*5b10*/  F2FP.F16.F32.PACK_AB R33, R75, R74 ;  /* 0x0000004a4b21723e */ /* 0x000fe200000000ff */
[----:B------:R-:W-:Y:S01]  /*5b20*/  STSM.16.M88.4 [R165], R28 ;  /* 0x0000001ca5007844 */ /* 0x000fe20000000200 */
[----:B------:R-:W-:-:S02]  /*5b30*/  F2FP.F16.F32.PACK_AB R34, R77, R76 ;  /* 0x0000004c4d22723e */ /* 0x000fc400000000ff */
[----:B------:R-:W-:Y:S02]  /*5b40*/  F2FP.F16.F32.PACK_AB R35, R79, R78 ;  /* 0x0000004e4f23723e */ /* 0x000fe400000000ff */
[----:B------:R-:W-:Y:S02]  /*5b50*/  F2FP.F16.F32.PACK_AB R36, R36, R37 ;  /* 0x000000252424723e */ /* 0x000fe400000000ff */
[----:B------:R-:W-:Y:S01]  /*5b60*/  LOP3.LUT R174, R174, R175, RZ, 0x3c, !PT ;  /* 0x000000afaeae7212 */ /* 0x000fe200078e3cff */
[----:B------:R-:W-:Y:S01]  /*5b70*/  IMAD.X R175, RZ, RZ, R17, P5 ;  /* 0x000000ffffaf7224 */ /* 0x000fe200028e0611 */
[----:B------:R-:W-:Y:S01]  /*5b80*/  F2FP.F16.F32.PACK_AB R37, R83, R82 ;  /* 0x000000525325723e */ /* 0x000fe200000000ff */
[----:B------:R-:W-:Y:S01]  /*5b90*/  STSM.16.M88.4 [R158], R32 ;  /* 0x000000209e007844 */ /* 0x000fe20000000200 */
[----:B------:R-:W-:Y:S02]  /*5ba0*/  F2FP.F16.F32.PACK_AB R38, R85, R84 ;  /* 0x000000545526723e */ /* 0x000fe400000000ff */
[----:B------:R-:W-:-:S02]  /*5bb0*/  F2FP.F16.F32.PACK_AB R39, R87, R86 ;  /* 0x000000565727723e */ /* 0x000fc400000000ff */
[----:B---3--:R-:W-:Y:S02]  /*5bc0*/  F2FP.F16.F32.PACK_AB R4, R89, R88 ;  /* 0x000000585904723e */ /* 0x008fe400000000ff */
[----:B------:R-:W-:Y:S01]  /*5bd0*/  F2FP.F16.F32.PACK_AB R5, R91, R90 ;  /* 0x0000005a5b05723e */ /* 0x000fe200000000ff */
[----:B------:R-:W-:Y:S01]  /*5be0*/  STSM.16.M88.4 [R157], R36 ;  /* 0x000000249d007844 */ /* 0x000fe20000000200 */
[----:B------:R-:W-:Y:S02]  /*5bf0*/  F2FP.F16.F32.PACK_AB R6, R93, R92 ;  /* 0x0000005c5d06723e */ /* 0x000fe400000000ff */
[----:B------:R-:W-:Y:S02]  /*5c00*/  F2FP.F16.F32.PACK_AB R7, R95, R94 ;  /* 0x0000005e5f07723e */ /* 0x000fe400000000ff */
[----:B------:R-:W-:Y:S02]  /*5c10*/  F2FP.F16.F32.PACK_AB R104, R105, R104 ;  /* 0x000000686968723e */ /* 0x000fe400000000ff */
[----:B----4-:R-:W-:Y:S01]  /*5c20*/  F2FP.F16.F32.PACK_AB R8, R97, R96 ;  /* 0x000000606108723e */ /* 0x010fe200000000ff */
[----:B------:R1:W-:Y:S01]  /*5c30*/  STSM.16.M88.4 [R160], R4 ;  /* 0x00000004a0007844 */ /* 0x0003e20000000200 */
[----:B------:R-:W-:-:S02]  /*5c40*/  F2FP.F16.F32.PACK_AB R9, R99, R98 ;  /* 0x000000626309723e */ /* 0x000fc400000000ff */
[----:B------:R-:W-:Y:S02]  /*5c50*/  F2FP.F16.F32.PACK_AB R10, R101, R100 ;  /* 0x00000064650a723e */ /* 0x000fe400000000ff */
[----:B------:R-:W-:Y:S02]  /*5c60*/  F2FP.F16.F32.PACK_AB R11, R103, R102 ;  /* 0x00000066670b723e */ /* 0x000fe400000000ff */
[----:B------:R-:W-:Y:S02]  /*5c70*/  F2FP.F16.F32.PACK_AB R105, R107, R106 ;  /* 0x0000006a6b69723e */ /* 0x000fe400000000ff */
[----:B------:R-:W-:Y:S01]  /*5c80*/  F2FP.F16.F32.PACK_AB R112, R113, R112 ;  /* 0x000000707170723e */ /* 0x000fe200000000ff */
[----:B------:R-:W-:Y:S01]  /*5c90*/  STSM.16.M88.4 [R159], R8 ;  /* 0x000000089f007844 */ /* 0x000fe20000000200 */
[----:B------:R-:W-:Y:S02]  /*5ca0*/  MOV R153, R152 ;  /* 0x0000009800997202 */ /* 0x000fe40000000f00 */
[----:B------:R-:W-:-:S02]  /*5cb0*/  F2FP.F16.F32.PACK_AB R106, R109, R108 ;  /* 0x0000006c6d6a723e */ /* 0x000fc400000000ff */
[----:B------:R-:W-:Y:S02]  /*5cc0*/  F2FP.F16.F32.PACK_AB R107, R111, R110 ;  /* 0x0000006e6f6b723e */ /* 0x000fe400000000ff */
[----:B------:R-:W-:Y:S02]  /*5cd0*/  F2FP.F16.F32.PACK_AB R113, R115, R114 ;  /* 0x000000727371723e */ /* 0x000fe400000000ff */
[----:B------:R-:W-:Y:S01]  /*5ce0*/  F2FP.F16.F32.PACK_AB R120, R121, R120 ;  /* 0x000000787978723e */ /* 0x000fe200000000ff */
[----:B------:R-:W-:Y:S01]  /*5cf0*/  STSM.16.M88.4 [R153], R104 ;  /* 0x0000006899007844 */ /* 0x000fe20000000200 */
[----:B------:R-:W-:Y:S02]  /*5d00*/  MOV R156, R176 ;  /* 0x000000b0009c7202 */ /* 0x000fe40000000f00 */
[----:B------:R-:W-:Y:S02]  /*5d10*/  F2FP.F16.F32.PACK_AB R114, R117, R116 ;  /* 0x000000747572723e */ /* 0x000fe400000000ff */
        /* <DEDUP_REMOVED lines=9> */
[----:B------:R-:W-:-:S02]  /*5db0*/  MOV R20, R174 ;  /* 0x000000ae00147202 */ /* 0x000fc40000000f00 */
        /* <DEDUP_REMOVED lines=11> */
[----:B------:R-:W-:Y:S02]  /*5e70*/  F2FP.F16.F32.PACK_AB R147, R151, R150 ;  /* 0x000000969793723e */ /* 0x000fe400000000ff */
[C---:B------:R-:W-:Y:S02]  /*5e80*/  ISETP.GE.OR P0, PT, R154.reuse, UR7, P0 ;  /* 0x000000079a007c0c */ /* 0x040fe40008706670 */
[----:B------:R-:W-:Y:S01]  /*5e90*/  SHF.R.S32.HI R3, RZ, 0x1f, R154 ;  /* 0x0000001fff037819 */ /* 0x000fe2000001149a */
[----:B------:R-:W-:Y:S01]  /*5ea0*/  STSM.16.M88.4 [R21], R144 ;  /* 0x0000009015007844 */ /* 0x000fe20000000200 */
[----:B------:R-:W-:Y:S01]  /*5eb0*/  IADD3 R154, P2, R154, R40, RZ ;  /* 0x000000289a9a7210 */ /* 0x000fe20007f5e0ff */
[----:B------:R-:W-:Y:S01]  /*5ec0*/  @!PT LDS RZ, [RZ] ;  /* 0x00000000fffff984 */ /* 0x000fe20000000800 */
[----:B------:R-:W-:Y:S01]  /*5ed0*/  @!PT LDS RZ, [RZ] ;  /* 0x00000000fffff984 */ /* 0x000fe20000000800 */
[----:B------:R-:W-:Y:S01]  /*5ee0*/  @!PT LDS RZ, [RZ] ;  /* 0x00000000fffff984 */ /* 0x000fe20000000800 */
[----:B------:R-:W-:Y:S01]  /*5ef0*/  @!PT LDS RZ, [RZ] ;  /* 0x00000000fffff984 */ /* 0x000fe20000000800 */
[----:B------:R2:W-:Y:S06]  /*5f00*/  MEMBAR.ALL.CTA ;  /* 0x0000000000007992 */ /* 0x0005ec0000008000 */
[----:B--2---:R-:W2:Y:S01]  /*5f10*/  FENCE.VIEW.ASYNC.S ;  /* 0x00000000000073c6 */ /* 0x004ea20000000000 */
[----:B------:R-:W-:Y:S01]  /*5f20*/  IADD3.X R3, R3, R41, R0, P2, !PT ;  /* 0x0000002903037210 */ /* 0x000fe200017fe400 */
[----:B--2---:R-:W-:Y:S06]  /*5f30*/  BAR.ARV 0x1, 0x120 ;  /* 0x0044800000007b1d */ /* 0x004fec0000002000 */
[C---:B-1----:R-:W-:Y:S01]  /*5f40*/  LEA R4, P2, R154.reuse, UR4, 0x2 ;  /* 0x000000049a047c11 */ /* 0x042fe2000f8410ff */
[----:B------:R-:W-:Y:S01]  /*5f50*/  ULDC UR4, c[0x0][0xc] ;  /* 0x0000030000047ab9 */ /* 0x000fe20000000800 */
[----:B------:R-:W1:Y:S01]  /*5f60*/  SHFL.IDX PT, R0, R22, RZ, 0x1f ;  /* 0x00001fff16007589 */ /* 0x000e6200000e0000 */
[----:B------:R-:W-:Y:S01]  /*5f70*/  UIADD3 UR44, UR4, UR44, URZ ;  /* 0x0000002c042c7290 */ /* 0x000fe2000fffe03f */
[----:B------:R-:W-:-:S05]  /*5f80*/  LEA.HI.X R5, R154, UR5, R3, 0x2, P2 ;  /* 0x000000059a057c11 */ /* 0x000fca00090f1403 */
[----:B------:R2:W-:Y:S04]  /*5f90*/  @!P1 STG.E desc[UR40][R4.64+0x20], R44 ;  /* 0x0000202c04009986 */ /* 0x0005e8000c101928 */
[----:B------:R2:W-:Y:S01]  /*5fa0*/  @!P0 STG.E desc[UR40][R4.64], R48 ;  /* 0x0000003004008986 */ /* 0x0005e2000c101928 */
[----:B-1----:R-:W-:-:S13]  /*5fb0*/  ISETP.NE.AND P0, PT, R0, 0x7, PT ;  /* 0x000000070000780c */ /* 0x002fda0003f05270 */
[----:B--2---:R-:W-:Y:S05]  /*5fc0*/  @P0 BRA `(.L_x_29) ;  /* 0x00000000007c0947 */ /* 0x004fea0003800000 */
[----:B------:R-:W-:Y:S01]  /*5fd0*/  BAR.SYNC.DEFER_BLOCKING 0x1, 0x120 ;  /* 0x0044800000007b1d */ /* 0x000fe20000010000 */
[----:B------:R-:W-:-:S05]  /*5fe0*/  ELECT P0, URZ, PT ;  /* 0x00000000003f782f */ /* 0x000fca0003800000 */
[----:B------:R-:W-:Y:S08]  /*5ff0*/  BSSY B0, `(.L_x_29) ;  /* 0x000001c000007945 */ /* 0x000ff00003800000 */
[----:B------:R-:W-:Y:S05]  /*6000*/  @!P0 BRA `(.L_x_30) ;  /* 0x0000000000688947 */ /* 0x000fea0003800000 */
[----:B------:R-:W-:Y:S02]  /*6010*/  UIADD3 UR4, UP0, UR48, 0x9f0, URZ ;  /* 0x000009f030047890 */ /* 0x000fe4000ff1e03f */
[----:B------:R-:W-:Y:S02]  /*6020*/  UIADD3 UR6, UR46, 0x4000, URZ ;  /* 0x000040002e067890 */ /* 0x000fe4000fffe03f */
[----:B------:R-:W-:Y:S02]  /*6030*/  UIADD3.X UR5, URZ, UR49, URZ, UP0, !UPT ;  /* 0x000000313f057290 */ /* 0x000fe400087fe43f */
[----:B------:R-:W-:Y:S01]  /*6040*/  UIADD3 UR8, UR46, 0x8000, URZ ;  /* 0x000080002e087890 */ /* 0x000fe2000fffe03f */
[----:B------:R-:W-:Y:S01]  /*6050*/  UMOV UR33, URZ ;  /* 0x0000003f00217c82 */ /* 0x000fe20008000000 */
[----:B------:R-:W-:Y:S01]  /*6060*/  UMOV UR37, URZ ;  /* 0x0000003f00257c82 */ /* 0x000fe20008000000 */
[----:B------:R-:W-:Y:S01]  /*6070*/  UMOV UR32, UR46 ;  /* 0x0000002e00207c82 */ /* 0x000fe20008000000 */
[----:B------:R-:W-:Y:S01]  /*6080*/  UMOV UR7, 0x40 ;  /* 0x0000004000077882 */ /* 0x000fe20000000000 */
[----:B------:R-:W-:-:S02]  /*6090*/  UIADD3 UR9, UR46, 0xc000, URZ ;  /* 0x0000c0002e097890 */ /* 0x000fc4000fffe03f */
[----:B------:R1:W-:Y:S02]  /*60a0*/  UTMASTG.5D [UR32], [UR4] ;  /* 0x00000020040073b5 */ /* 0x0003e40008020000 */
[----:B-1----:R-:W-:Y:S01]  /*60b0*/  UMOV UR32, UR6 ;  /* 0x0000000600207c82 */ /* 0x002fe20008000000 */
[----:B------:R-:W-:Y:S01]  /*60c0*/  UMOV UR33, UR7 ;  /* 0x0000000700217c82 */ /* 0x000fe20008000000 */
[----:B------:R-:W-:Y:S01]  /*60d0*/  UMOV UR6, 0x80 ;  /* 0x0000008000067882 */ /* 0x000fe20000000000 */
[----:B------:R1:W-:Y:S02]  /*60e0*/  UTMASTG.5D [UR32], [UR4] ;  /* 0x00000020040073b5 */ /* 0x0003e40008020000 */
[----:B-1----:R-:W-:Y:S01]  /*60f0*/  UMOV UR32, UR8 ;  /* 0x0000000800207c82 */ /* 0x002fe20008000000 */
[----:B------:R-:W-:Y:S01]  /*6100*/  UMOV UR33, UR6 ;  /* 0x0000000600217c82 */ /* 0x000fe20008000000 */
[----:B------:R-:W-:Y:S01]  /*6110*/  UMOV UR6, 0xc0 ;  /* 0x000000c000067882 */ /* 0x000fe20000000000 */
[----:B------:R1:W-:Y:S02]  /*6120*/  UTMASTG.5D [UR32], [UR4] ;  /* 0x00000020040073b5 */ /* 0x0003e40008020000 */
[----:B-1----:R-:W-:Y:S01]  /*6130*/  UMOV UR32, UR9 ;  /* 0x0000000900207c82 */ /* 0x002fe20008000000 */
[----:B------:R-:W-:Y:S01]  /*6140*/  UMOV UR33, UR6 ;  /* 0x0000000600217c82 */ /* 0x000fe20008000000 */
[----:B------:R-:W-:Y:S01]  /*6150*/  UIADD3 UR6, UR46, 0x22820, URZ ;  /* 0x000228202e067890 */ /* 0x000fe2000fffe03f */
[----:B------:R1:W-:Y:S03]  /*6160*/  UTMASTG.5D [UR32], [UR4] ;  /* 0x00000020040073b5 */ /* 0x0003e60008020000 */
[----:B------:R-:W-:Y:S01]  /*6170*/  UPRMT UR6, URZ, 0x654, UR6 ;  /* 0x000006543f067896 */ /* 0x000fe20008000006 */
[----:B------:R0:W-:Y:S01]  /*6180*/  UTMACMDFLUSH ;  /* 0x00000000000079b7 */ /* 0x0001e20000000000 */
[----:B------:R-:W-:-:S07]  /*6190*/  DEPBAR.LE SB0, 0x0 ;  /* 0x000080000000791a */ /* 0x000fce0000000000 */
[----:B-1----:R-:W-:Y:S03]  /*61a0*/  SYNCS.ARRIVE.TRANS64.RED.A1T0 RZ, [UR6], RZ ;  /* 0x000000ffffff79a7 */ /* 0x002fe60008100406 */
.L_x_30:
[----:B------:R-:W-:Y:S05]  /*61b0*/  BSYNC B0 ;  /* 0x0000000000007941 */ /* 0x000fea0003800000 */
.L_x_29:
[----:B------:R-:W1:Y:S01]  /*61c0*/  LDC R0, c[0x0][0xda4] ;  /* 0x00036900ff007b82 */ /* 0x000e620000000800 */
[----:B------:R-:W-:Y:S02]  /*61d0*/  UIADD3 UR39, UR39, 0x1, URZ ;  /* 0x0000000127277890 */ /* 0x000fe4000fffe03f */
[----:B------:R-:W-:Y:S02]  /*61e0*/  UIADD3 UR43, UR43, 0x1, URZ ;  /* 0x000000012b2b7890 */ /* 0x000fe4000fffe03f */
[----:B------:R-:W-:-:S04]  /*61f0*/  UISETP.NE.AND UP0, UPT, UR39, 0x2, UPT ;  /* 0x000000022700788c */ /* 0x000fc8000bf05270 */
[----:B------:R-:W-:Y:S02]  /*6200*/  USEL UR4, URZ, 0x1, UP0 ;  /* 0x000000013f047887 */ /* 0x000fe40008000000 */
[----:B------:R-:W-:Y:S02]  /*6210*/  USEL UR39, UR39, URZ, UP0 ;  /* 0x0000003f27277287 */ /* 0x000fe40008000000 */
[----:B------:R-:W-:Y:S01]  /*6220*/  ULOP3.LUT UR42, UR42, UR4, URZ, 0x3c, !UPT ;  /* 0x000000042a2a7292 */ /* 0x000fe2000f8e3c3f */
[----:B-1----:R-:W-:-:S13]  /*6230*/  ISETP.LE.AND P0, PT, R0, UR44, PT ;  /* 0x0000002c00007c0c */ /* 0x002fda000bf03270 */
[----:B------:R-:W-:Y:S05]  /*6240*/  @!P0 BRA `(.L_x_31) ;  /* 0xffffffa800bc8947 */ /* 0x000fea000383ffff */
[----:B------:R-:W-:Y:S05]  /*6250*/  EXIT ;  /* 0x000000000000794d */ /* 0x000fea0003800000 */
.L_x_7:
[----:B------:R-:W-:-:S08]  /*6260*/  NOP ;  /* 0x0000000000007918 */ /* 0x000fd00000000000 */
[----:B------:R-:W1:-:S00]  /*6270*/  USETMAXREG.DEALLOC.CTAPOOL 0x18 ;  /* 0x00000018000079c8 */ /* 0x000e4000080e0500 */
[----:B-1----:R-:W-:-:S06]  /*6280*/  LOP3.LUT R0, R0, 0x3, RZ, 0xc0, !PT ;  /* 0x0000000300007812 */ /* 0x002fcc00078ec0ff */
[----:B------:R-:W1:Y:S02]  /*6290*/  SHFL.IDX PT, R0, R0, RZ, 0x1f ;  /* 0x00001fff00007589 */ /* 0x000e6400000e0000 */
[----:B-1----:R-:W-:-:S13]  /*62a0*/  ISETP.NE.AND P0, PT, R0, RZ, PT ;  /* 0x000000ff0000720c */ /* 0x002fda0003f05270 */
[----:B------:R-:W-:Y:S05]  /*62b0*/  @P0 EXIT ;  /* 0x000000000000094d */ /* 0x000fea0003800000 */
[----:B------:R-:W1:Y:S01]  /*62c0*/  S2UR UR4, SR_CTAID.X ;  /* 0x00000000000479c3 */ /* 0x000e620000002500 */
[----:B------:R-:W-:Y:S02]  /*62d0*/  IMAD.MOV.U32 R16, RZ, RZ, RZ ;  /* 0x000000ffff107224 */ /* 0x000fe400078e00ff */
[----:B------:R-:W-:Y:S02]  /*62e0*/  IMAD.MOV.U32 R2, RZ, RZ, 0x1 ;  /* 0x00000001ff027424 */ /* 0x000fe400078e00ff */
[----:B------:R-:W-:-:S03]  /*62f0*/  IMAD.MOV.U32 R17, RZ, RZ, 0x1 ;  /* 0x00000001ff117424 */ /* 0x000fc600078e00ff */
[----:B------:R-:W1:Y:S02]  /*6300*/  LDC R0, c[0x0][0xda4] ;  /* 0x00036900ff007b82 */ /* 0x000e640000000800 */
[----:B-1----:R-:W-:-:S13]  /*6310*/  ISETP.LE.AND P0, PT, R0, UR4, PT ;  /* 0x0000000400007c0c */ /* 0x002fda000bf03270 */
[----:B------:R-:W-:Y:S05]  /*6320*/  @P0 BRA `(.L_x_32) ;  /* 0x0000002800180947 */ /* 0x000fea0003800000 */
[----:B------:R-:W-:Y:S01]  /*6330*/  IMAD.U32 R0, RZ, RZ, UR4 ;  /* 0x00000004ff007e24 */ /* 0x000fe2000f8e00ff */
[----:B------:R-:W-:Y:S01]  /*6340*/  ULDC.64 UR42, c[0x0][0x198] ;  /* 0x00006600002a7ab9 */ /* 0x000fe20000000a00 */
[----:B------:R-:W-:Y:S01]  /*6350*/  IMAD.MOV.U32 R16, RZ, RZ, RZ ;  /* 0x000000ffff107224 */ /* 0x000fe200078e00ff */
[----:B------:R-:W-:Y:S01]  /*6360*/  ULDC UR36, c[0x0][0xc] ;  /* 0x0000030000247ab9 */ /* 0x000fe20000000800 */
[----:B------:R-:W-:Y:S01]  /*6370*/  IMAD.MOV.U32 R17, RZ, RZ, 0x1 ;  /* 0x00000001ff117424 */ /* 0x000fe200078e00ff */
[----:B------:R1:W-:Y:S04]  /*6380*/  STL [R1+0xc], R0 ;  /* 0x00000c0001007387 */ /* 0x0003e80000100800 */
[----:B------:R1:W-:Y:S02]  /*6390*/  STL [R1+0x18], RZ ;  /* 0x000018ff01007387 */ /* 0x0003e40000100800 */
.L_x_74:
[----:B------:R-:W2:Y:S01]  /*63a0*/  LDL R2, [R1+0xc] ;  /* 0x00000c0001027983 */ /* 0x000ea20000100800 */
[----:B-1----:R-:W1:Y:S01]  /*63b0*/  LDC R0, c[0x0][0xda8] ;  /* 0x00036a00ff007b82 */ /* 0x002e620000000800 */
[----:B------:R-:W-:Y:S05]  /*63c0*/  YIELD ;  /* 0x0000000000007946 */ /* 0x000fea0003800000 */
[----:B------:R-:W3:Y:S01]  /*63d0*/  S2R R5, SR_CgaCtaId ;  /* 0x0000000000057919 */ /* 0x000ee20000008800 */
[----:B------:R-:W-:Y:S01]  /*63e0*/  ULDC.64 UR4, c[0x0][0x3f8] ;  /* 0x0000fe0000047ab9 */ /* 0x000fe20000000a00 */
[----:B------:R-:W4:Y:S01]  /*63f0*/  LDC R19, c[0x0][0xdb4] ;  /* 0x00036d00ff137b82 */ /* 0x000f220000000800 */
[----:B------:R-:W-:-:S03]  /*6400*/  UISETP.NE.U32.AND UP0, UPT, UR4, URZ, UPT ;  /* 0x0000003f0400728c */ /* 0x000fc6000bf05070 */
[----:B------:R-:W-:Y:S01]  /*6410*/  ULDC UR4, c[0x0][0x404] ;  /* 0x0001010000047ab9 */ /* 0x000fe20000000800 */
[----:B------:R-:W-:-:S04]  /*6420*/  UISETP.NE.AND.EX UP0, UPT, UR5, URZ, UPT, UP0 ;  /* 0x0000003f0500728c */ /* 0x000fc8000bf05300 */
[----:B------:R-:W-:Y:S01]  /*6430*/  USEL UR4, UR4, 0x1, UP0 ;  /* 0x0000000104047887 */ /* 0x000fe20008000000 */
[----:B-1----:R-:W-:Y:S02]  /*6440*/  ISETP.NE.AND P0, PT, R0, 0x1, PT ;  /* 0x000000010000780c */ /* 0x002fe40003f05270 */
[----:B----4-:R-:W-:-:S11]  /*6450*/  ISETP.NE.AND P1, PT, R19, 0x1, PT ;  /* 0x000000011300780c */ /* 0x010fd60003f25270 */
[----:B------:R-:W2:Y:S08]  /*6460*/  @P0 LDC R0, c[0x0][0xdac] ;  /* 0x00036b00ff000b82 */ /* 0x000eb00000000800 */
[----:B------:R-:W1:Y:S01]  /*6470*/  @P0 LDC R3, c[0x0][0xdb0] ;  /* 0x00036c00ff030b82 */ /* 0x000e620000000800 */
[----:B--2---:R-:W-:Y:S01]  /*6480*/  @P0 IMAD.HI.U32 R0, R2, R0, RZ ;  /* 0x0000000002000227 */ /* 0x004fe200078e00ff */
[----:B------:R-:W-:-:S04]  /*6490*/  MOV R4, R2 ;  /* 0x0000000200047202 */ /* 0x000fc80000000f00 */
[----:B-1----:R-:W-:Y:S02]  /*64a0*/  @P0 SHF.R.U32.HI R4, RZ, R3, R0 ;  /* 0x00000003ff040219 */ /* 0x002fe40000011600 */
[----:B------:R-:W1:Y:S03]  /*64b0*/  LDC R0, c[0x0][0x2e0] ;  /* 0x0000b800ff007b82 */ /* 0x000e660000000800 */
[----:B------:R-:W-:Y:S01]  /*64c0*/  IMAD.MOV.U32 R18, RZ, RZ, R4 ;  /* 0x000000ffff127224 */ /* 0x000fe200078e0004 */
[----:B------:R2:W-:Y:S04]  /*64d0*/  STL [R1+0x4], R4 ;  /* 0x0000040401007387 */ /* 0x0005e80000100800 */
[----:B------:R-:W4:Y:S01]  /*64e0*/  @P1 LDC.64 R2, c[0x0][0xdb8] ;  /* 0x00036e00ff021b82 */ /* 0x000f220000000a00 */
[----:B-1----:R-:W-:Y:S01]  /*64f0*/  IMAD R7, R0, UR4, RZ ;  /* 0x0000000400077c24 */ /* 0x002fe2000f8e02ff */
[----:B------:R-:W-:-:S04]  /*6500*/  MOV R0, 0x400 ;  /* 0x0000040000007802 */ /* 0x000fc80000000f00 */
[----:B---3--:R-:W-:Y:S01]  /*6510*/  LEA R6, R5, R0, 0x18 ;  /* 0x0000000005067211 */ /* 0x008fe200078ec0ff */
[----:B------:R-:W-:Y:S01]  /*6520*/  VIADD R0, R7, 0x5f ;  /* 0x0000005f07007836 */ /* 0x000fe20000000000 */
[----:B------:R2:W-:Y:S01]  /*6530*/  STL [R1+0x14], R7 ;  /* 0x0000140701007387 */ /* 0x0005e20000100800 */
[----:B----4-:R-:W-:-:S03]  /*6540*/  @P1 IMAD.HI.U32 R2, R4, R2, RZ ;  /* 0x0000000204021227 */ /* 0x010fc600078e00ff */
[----:B------:R2:W-:Y:S02]  /*6550*/  STL [R1], R6 ;  /* 0x0000000601007387 */ /* 0x0005e40000100800 */
[----:B------:R-:W-:Y:S01]  /*6560*/  @P1 SHF.R.U32.HI R18, RZ, R3, R2 ;  /* 0x00000003ff121219 */ /* 0x000fe20000011602 */
[----:B------:R-:W-:Y:S02]  /*6570*/  VIADD R3, R6, 0x1c400 ;  /* 0x0001c40006037836 */ /* 0x000fe40000000000 */
[----:B------:R-:W-:-:S03]  /*6580*/  IMAD.HI R2, R0, 0x2aaaaaab, RZ ;  /* 0x2aaaaaab00027827 */ /* 0x000fc600078e02ff */
[----:B------:R-:W-:Y:S01]  /*6590*/  LOP3.LUT P0, RZ, R3, 0x3ff, RZ, 0xc0, !PT ;  /* 0x000003ff03ff7812 */ /* 0x000fe2000780c0ff */
[----:B------:R-:W-:Y:S01]  /*65a0*/  IMAD.MOV R0, RZ, RZ, -R18 ;  /* 0x000000ffff007224 */ /* 0x000fe200078e0a12 */
[----:B------:R-:W-:-:S03]  /*65b0*/  SHF.R.U32.HI R3, RZ, 0x1f, R2 ;  /* 0x0000001fff037819 */ /* 0x000fc60000011602 */
[----:B------:R-:W-:Y:S01]  /*65c0*/  IMAD R19, R19, R0, R4 ;  /* 0x0000000013137224 */ /* 0x000fe200078e0204 */
[----:B------:R-:W-:-:S05]  /*65d0*/  LEA.HI.SX32 R0, R2, R3, 0x1c ;  /* 0x0000000302007211 */ /* 0x000fca00078fe2ff */
[----:B------:R2:W-:Y:S02]  /*65e0*/  STL [R1+0x8], R0 ;  /* 0x0000080001007387 */ /* 0x0005e40000100800 */
[----:B------:R-:W-:Y:S05]  /*65f0*/  @!P0 BRA `(.L_x_33) ;  /* 0x0000000000408947 */ /* 0x000fea0003800000 */
[----:B------:R-:W-:Y:S01]  /*6600*/  MOV R2, 0x0 ;  /* 0x0000000000027802 */ /* 0x000fe20000000f00 */
[----:B------:R-:W-:Y:S01]  /*6610*/  ULDC.64 UR6, c[0x4][0x90] ;  /* 0x0100240000067ab9 */ /* 0x000fe20000000a00 */
[----:B------:R-:W-:Y:S01]  /*6620*/  ULDC.64 UR8, c[0x4][0x98] ;  /* 0x0100260000087ab9 */ /* 0x000fe20000000a00 */
[----:B------:R-:W-:Y:S01]  /*6630*/  ULDC.64 UR4, c[0x4][0x8] ;  /* 0x0100020000047ab9 */ /* 0x000fe20000000a00 */
[----:B--2---:R-:W-:Y:S01]  /*6640*/  IMAD.U32 R4, RZ, RZ, UR6 ;  /* 0x00000006ff047e24 */ /* 0x004fe2000f8e00ff */
[----:B------:R-:W-:Y:S01]  /*6650*/  MOV R7, UR9 ;  /* 0x0000000900077c02 */ /* 0x000fe20008000f00 */
[----:B------:R-:W1:Y:S01]  /*6660*/  LDC.64 R2, c[0x4][R2] ;  /* 0x0100000002027b82 */ /* 0x000e620000000a00 */
[----:B------:R-:W-:Y:S02]  /*6670*/  IMAD.U32 R5, RZ, RZ, UR7 ;  /* 0x00000007ff057e24 */ /* 0x000fe4000f8e00ff */
[----:B------:R-:W-:Y:S02]  /*6680*/  IMAD.U32 R6, RZ, RZ, UR8 ;  /* 0x00000008ff067e24 */ /* 0x000fe4000f8e00ff */
[----:B------:R-:W-:-:S02]  /*6690*/  IMAD.U32 R10, RZ, RZ, UR4 ;  /* 0x00000004ff0a7e24 */ /* 0x000fc4000f8e00ff */
[----:B------:R-:W-:Y:S02]  /*66a0*/  IMAD.U32 R11, RZ, RZ, UR5 ;  /* 0x00000005ff0b7e24 */ /* 0x000fe4000f8e00ff */
[----:B------:R-:W-:Y:S02]  /*66b0*/  IMAD.MOV.U32 R8, RZ, RZ, 0x70 ;  /* 0x00000070ff087424 */ /* 0x000fe400078e00ff */
[----:B------:R-:W-:Y:S02]  /*66c0*/  IMAD.MOV.U32 R12, RZ, RZ, 0x1 ;  /* 0x00000001ff0c7424 */ /* 0x000fe400078e00ff */
[----:B------:R-:W-:-:S07]  /*66d0*/  IMAD.MOV.U32 R13, RZ, RZ, RZ ;  /* 0x000000ffff0d7224 */ /* 0x000fce00078e00ff */
[----:B------:R-:W-:-:S07]  /*66e0*/  LEPC R20, `(.L_x_33) ;  /* 0x000000001014794e */ /* 0x000fce0000000000 */
[----:B-1----:R-:W-:Y:S05]  /*66f0*/  CALL.ABS.NOINC R2 ;  /* 0x0000000002007343 */ /* 0x002fea0003c00000 */
.L_x_33:
[----:B------:R-:W2:Y:S02]  /*6700*/  LDL R2, [R1] ;  /* 0x0000000001027983 */ /* 0x000ea40000100800 */
[----:B--2---:R-:W-:-:S05]  /*6710*/  VIADD R0, R2, 0x400 ;  /* 0x0000040002007836 */ /* 0x004fca0000000000 */
[----:B------:R-:W-:-:S13]  /*6720*/  LOP3.LUT P0, RZ, R0, 0x3ff, RZ, 0xc0, !PT ;  /* 0x000003ff00ff7812 */ /* 0x000fda000780c0ff */
[----:B------:R-:W-:Y:S05]  /*6730*/  @!P0 BRA `(.L_x_34) ;  /* 0x0000000000808947 */ /* 0x000fea0003800000 */
[----:B------:R-:W-:Y:S01]  /*6740*/  MOV R0, 0x0 ;  /* 0x0000000000007802 */ /* 0x000fe20000000f00 */
[----:B------:R-:W-:Y:S01]  /*6750*/  ULDC.64 UR6, c[0x4][0x90] ;  /* 0x0100240000067ab9 */ /* 0x000fe20000000a00 */
[----:B------:R-:W-:Y:S01]  /*6760*/  ULDC.64 UR8, c[0x4][0x98] ;  /* 0x0100260000087ab9 */ /* 0x000fe20000000a00 */
[----:B------:R-:W-:Y:S01]  /*6770*/  ULDC.64 UR4, c[0x4][0x10] ;  /* 0x0100040000047ab9 */ /* 0x000fe20000000a00 */
[----:B------:R1:W2:Y:S01]  /*6780*/  LDC.64 R2, c[0x4][R0] ;  /* 0x0100000000027b82 */ /* 0x0002a20000000a00 */
[----:B------:R-:W-:Y:S01]  /*6790*/  IMAD.U32 R4, RZ, RZ, UR6 ;  /* 0x00000006ff047e24 */ /* 0x000fe2000f8e00ff */
[----:B------:R-:W-:Y:S01]  /*67a0*/  MOV R5, UR7 ;  /* 0x0000000700057c02 */ /* 0x000fe20008000f00 */
[----:B------:R-:W-:Y:S02]  /*67b0*/  IMAD.U32 R6, RZ, RZ, UR8 ;  /* 0x00000008ff067e24 */ /* 0x000fe4000f8e00ff */
[----:B------:R-:W-:Y:S02]  /*67c0*/  IMAD.U32 R7, RZ, RZ, UR9 ;  /* 0x00000009ff077e24 */ /* 0x000fe4000f8e00ff */
[----:B------:R-:W-:-:S02]  /*67d0*/  IMAD.U32 R10, RZ, RZ, UR4 ;  /* 0x00000004ff0a7e24 */ /* 0x000fc4000f8e00ff */
[----:B------:R-:W-:Y:S02]  /*67e0*/  IMAD.U32 R11, RZ, RZ, UR5 ;  /* 0x00000005ff0b7e24 */ /* 0x000fe4000f8e00ff */
[----:B------:R-:W-:Y:S02]  /*67f0*/  IMAD.MOV.U32 R8, RZ, RZ, 0x70 ;  /* 0x00000070ff087424 */ /* 0x000fe400078e00ff */
[----:B------:R-:W-:Y:S02]  /*6800*/  IMAD.MOV.U32 R12, RZ, RZ, 0x1 ;  /* 0x00000001ff0c7424 */ /* 0x000fe400078e00ff */
[----:B-1----:R-:W-:-:S07]  /*6810*/  IMAD.MOV.U32 R13, RZ, RZ, RZ ;  /* 0x000000ffff0d7224 */ /* 0x002fce00078e00ff */
[----:B------:R-:W-:-:S07]  /*6820*/  LEPC R20, `(.L_x_35) ;  /* 0x000000001014794e */ /* 0x000fce0000000000 */
[----:B--2---:R-:W-:Y:S05]  /*6830*/  CALL.ABS.NOINC R2 ;  /* 0x0000000002007343 */ /* 0x004fea0003c00000 */
.L_x_35:
[----:B------:R-:W-:Y:S01]  /*6840*/  MOV R2, 0x0 ;  /* 0x0000000000027802 */ /* 0x000fe20000000f00 */
[----:B------:R-:W-:Y:S01]  /*6850*/  ULDC.64 UR6, c[0x4][0x90] ;  /* 0x0100240000067ab9 */ /* 0x000fe20000000a00 */
[----:B------:R-:W-:Y:S01]  /*6860*/  ULDC.64 UR8, c[0x4][0x98] ;  /* 0x0100260000087ab9 */ /* 0x000fe20000000a00 */
[----:B------:R-:W-:Y:S01]  /*6870*/  ULDC.64 UR4, c[0x4][0x18] ;  /* 0x0100060000047ab9 */ /* 0x000fe20000000a00 */
[----:B------:R-:W-:Y:S01]  /*6880*/  MOV R4, UR6 ;  /* 0x0000000600047c02 */ /* 0x000fe20008000f00 */
[----:B------:R-:W-:Y:S01]  /*6890*/  IMAD.U32 R5, RZ, RZ, UR7 ;  /* 0x00000007ff057e24 */ /* 0x000fe2000f8e00ff */
[----:B------:R-:W1:Y:S01]  /*68a0*/  LDC.64 R2, c[0x4][R2] ;  /* 0x0100000002027b82 */ /* 0x000e620000000a00 */
[----:B------:R-:W-:Y:S01]  /*68b0*/  IMAD.U32 R6, RZ, RZ, UR8 ;  /* 0x00000008ff067e24 */ /* 0x000fe2000f8e00ff */
[----:B------:R-:W-:Y:S01]  /*68c0*/  MOV R13, RZ ;  /* 0x000000ff000d7202 */ /* 0x000fe20000000f00 */
[----:B------:R-:W-:Y:S02]  /*68d0*/  IMAD.U32 R7, RZ, RZ, UR9 ;  /* 0x00000009ff077e24 */ /* 0x000fe4000f8e00ff */
[----:B------:R-:W-:-:S02]  /*68e0*/  IMAD.U32 R10, RZ, RZ, UR4 ;  /* 0x00000004ff0a7e24 */ /* 0x000fc4000f8e00ff */
[----:B------:R-:W-:Y:S02]  /*68f0*/  IMAD.U32 R11, RZ, RZ, UR5 ;  /* 0x00000005ff0b7e24 */ /* 0x000fe4000f8e00ff */
[----:B------:R-:W-:Y:S02]  /*6900*/  IMAD.MOV.U32 R8, RZ, RZ, 0x70 ;  /* 0x00000070ff087424 */ /* 0x000fe400078e00ff */
[----:B------:R-:W-:-:S07]  /*6910*/  IMAD.MOV.U32 R12, RZ, RZ, 0x1 ;  /* 0x00000001ff0c7424 */ /* 0x000fce00078e00ff */
[----:B------:R-:W-:-:S07]  /*6920*/  LEPC R20, `(.L_x_34) ;  /* 0x000000001014794e */ /* 0x000fce0000000000 */
[----:B-1----:R-:W-:Y:S05]  /*6930*/  CALL.ABS.NOINC R2 ;  /* 0x0000000002007343 */ /* 0x002fea0003c00000 */
.L_x_34:
[----:B------:R-:W1:Y:S01]  /*6940*/  LDC R0, c[0x0][0x428] ;  /* 0x00010a00ff007b82 */ /* 0x000e620000000800 */
[----:B------:R-:W-:Y:S01]  /*6950*/  ULDC.64 UR4, c[0x0][0x9f8] ;  /* 0x00027e0000047ab9 */ /* 0x000fe20000000a00 */
[----:B------:R-:W2:Y:S01]  /*6960*/  LDL.LU R5, [R1+0x4] ;  /* 0x0000040001057983 */ /* 0x000ea20000300800 */
[----:B-1----:R-:W-:-:S03]  /*6970*/  ISETP.NE.AND P1, PT, R0, 0x1, PT ;  /* 0x000000010000780c */ /* 0x002fc60003f25270 */
[----:B------:R-:W3:Y:S01]  /*6980*/  LDL R4, [R1+0xc] ;  /* 0x00000c0001047983 */ /* 0x000ee20000100800 */
[----:B------:R-:W-:Y:S01]  /*6990*/  ISETP.NE.U32.AND P0, PT, RZ, UR4, PT ;  /* 0x00000004ff007c0c */ /* 0x000fe2000bf05070 */
[----:B------:R-:W-:Y:S01]  /*69a0*/  IMAD.MOV.U32 R0, RZ, RZ, R19 ;  /* 0x000000ffff007224 */ /* 0x000fe200078e0013 */
[----:B------:R-:W-:Y:S01]  /*69b0*/  ULDC UR4, c[0x0][0xda8] ;  /* 0x00036a0000047ab9 */ /* 0x000fe20000000800 */
[----:B------:R-:W-:Y:S01]  /*69c0*/  IMAD.MOV.U32 R6, RZ, RZ, R18 ;  /* 0x000000ffff067224 */ /* 0x000fe200078e0012 */
[----:B------:R-:W-:Y:S01]  /*69d0*/  ISETP.NE.AND.EX P0, PT, RZ, UR5, PT, P0 ;  /* 0x00000005ff007c0c */ /* 0x000fe2000bf05300 */
[----:B------:R-:W1:Y:S04]  /*69e0*/  S2R R7, SR_TID.X ;  /* 0x0000000000077919 */ /* 0x000e680000002100 */
[----:B------:R-:W4:Y:S08]  /*69f0*/  @P1 LDC R2, c[0x0][0x42c] ;  /* 0x00010b00ff021b82 */ /* 0x000f300000000800 */
[----:B------:R-:W1:Y:S01]  /*6a00*/  @P1 LDC R3, c[0x0][0x430] ;  /* 0x00010c00ff031b82 */ /* 0x000e620000000800 */
[----:B----4-:R-:W-:Y:S01]  /*6a10*/  @P1 IMAD.HI.U32 R2, R19, R2, RZ ;  /* 0x0000000213021227 */ /* 0x010fe200078e00ff */
[----:B-1----:R-:W-:-:S04]  /*6a20*/  LOP3.LUT R7, R7, 0x1f, RZ, 0xc0, !PT ;  /* 0x0000001f07077812 */ /* 0x002fc800078ec0ff */
[----:B------:R-:W-:Y:S02]  /*6a30*/  @P1 SHF.R.U32.HI R0, RZ, R3, R2 ;  /* 0x00000003ff001219 */ /* 0x000fe40000011602 */
[----:B------:R-:W1:Y:S02]  /*6a40*/  @P0 LDC.64 R2, c[0x0][0x9f8] ;  /* 0x00027e00ff020b82 */ /* 0x000e640000000a00 */
[----:B-1----:R-:W-:-:S05]  /*6a50*/  @P0 IMAD.WIDE R2, R18, 0x4, R2 ;  /* 0x0000000412020825 */ /* 0x002fca00078e0202 */
[----:B------:R1:W5:Y:S01]  /*6a60*/  @P0 LDG.E R6, desc[UR40][R2.64] ;  /* 0x0000002802060981 */ /* 0x000362000c1e1900 */
[----:B------:R-:W-:-:S04]  /*6a70*/  ISETP.NE.AND P1, PT, R7, RZ, PT ;  /* 0x000000ff0700720c */ /* 0x000fc80003f25270 */
[----:B------:R-:W-:-:S09]  /*6a80*/  PLOP3.LUT P2, PT, P1, PT, PT, 0x8, 0x0 ;  /* 0x000000000000781c */ /* 0x000fd20000f4e170 */
[----:B------:R-:W-:-:S05]  /*6a90*/  VOTEU.ALL UP1, P1 ;  /* 0x00000000003f7886 */ /* 0x000fca0000820000 */
[----:B------:R-:W-:-:S04]  /*6aa0*/  @!UP1 UIADD3 UR8, UP0, UR42, 0x270, URZ ;  /* 0x000002702a089890 */ /* 0x000fc8000ff1e03f */
[----:B------:R-:W-:-:S03]  /*6ab0*/  @!UP1 UIADD3.X UR9, URZ, UR43, URZ, UP0, !UPT ;  /* 0x0000002b3f099290 */ /* 0x000fc600087fe43f */
[----:B------:R-:W-:Y:S01]  /*6ac0*/  VOTEU.ALL UP0, P1 ;  /* 0x00000000003f7886 */ /* 0x000fe20000800000 */
[----:B--2---:R-:W-:-:S04]  /*6ad0*/  IMAD.MOV R8, RZ, RZ, -R5 ;  /* 0x000000ffff087224 */ /* 0x004fc800078e0a05 */
[----:B---3--:R-:W-:-:S04]  /*6ae0*/  IMAD R8, R8, UR4, R4 ;  /* 0x0000000408087c24 */ /* 0x008fc8000f8e0204 */
[----:B-1----:R-:W-:-:S07]  /*6af0*/  IMAD.SHL.U32 R8, R8, 0x80, RZ ;  /* 0x0000008008087824 */ /* 0x002fce00078e00ff */
.L_x_36:
[----:B------:R-:W-:Y:S02]  /*6b00*/  PLOP3.LUT P0, PT, P0, P2, PT, 0xa2, 0x0 ;  /* 0x000000000000781c */ /* 0x000fe40000705472 */
[----:B------:R-:W-:Y:S01]  /*6b10*/  @P2 R2UR P0, UR7, R18 ;  /* 0x00000000120722ca */ /* 0x000fe20000000000 */
[----:B------:R-:W-:-:S07]  /*6b20*/  UMOV UR4, URZ ;  /* 0x0000003f00047c82 */ /* 0x000fce0008000000 */
[----:B------:R-:W-:Y:S02]  /*6b30*/  PLOP3.LUT P0, PT, P0, P2, PT, 0xa2, 0x0 ;  /* 0x000000000000781c */ /* 0x000fe40000705472 */
[----:B------:R-:W-:-:S08]  /*6b40*/  @P2 R2UR.OR P0, UR6, R19 ;  /* 0x00000000130622ca */ /* 0x000fd00000100000 */
[----:B------:R-:W-:Y:S02]  /*6b50*/  PLOP3.LUT P0, PT, P0, P2, PT, 0xa2, 0x0 ;  /* 0x000000000000781c */ /* 0x000fe40000705472 */
[----:B------:R-:W-:-:S08]  /*6b60*/  @P2 R2UR.OR P0, UR5, R8 ;  /* 0x00000000080522ca */ /* 0x000fd00000100000 */
[----:B------:R-:W-:-:S05]  /*6b70*/  @P2 PLOP3.LUT P2, PT, P0, PT, PT, 0x80, 0x0 ;  /* 0x000000000000281c */ /* 0x000fca000074f070 */
[----:B------:R1:W-:Y:S08]  /*6b80*/  @!UP0 UTMAPF.L2.4D [UR4], [UR8] ;  /* 0x00000004080085b8 */ /* 0x0003f00008018000 */
[----:B-1----:R-:W-:Y:S05]  /*6b90*/  @P2 BRA.U.ANY `(.L_x_36) ;  /* 0xfffffffd00d82947 */ /* 0x002fea000393ffff */
[----:B------:R-:W1:Y:S01]  /*6ba0*/  LDC.64 R2, c[0x0][0x3f8] ;  /* 0x0000fe00ff027b82 */ /* 0x000e620000000a00 */
[----:B------:R-:W-:Y:S01]  /*6bb0*/  UMOV UR4, 0xffffffff ;  /* 0xffffffff00047882 */ /* 0x000fe20000000000 */
[----:B-1----:R-:W-:-:S04]  /*6bc0*/  ISETP.NE.U32.AND P0, PT, R2, RZ, PT ;  /* 0x000000ff0200720c */ /* 0x002fc80003f05070 */
[----:B------:R-:W-:-:S04]  /*6bd0*/  ISETP.NE.AND.EX P0, PT, R3, RZ, PT, P0 ;  /* 0x000000ff0300720c */ /* 0x000fc80003f05300 */
[----:B-----5:R-:W-:Y:S01]  /*6be0*/  SEL R4, R6, RZ, !P0 ;  /* 0x000000ff06047207 */ /* 0x020fe20004000000 */
[----:B------:R-:W-:Y:S08]  /*6bf0*/  BRA.DIV UR4, `(.L_x_37) ;  /* 0x0000002604307947 */ /* 0x000ff0000b800000 */
.L_x_90:
[----:B------:R-:W2:Y:S01]  /*6c00*/  LDL R5, [R1+0x8] ;  /* 0x0000080001057983 */ /* 0x000ea20000100800 */
[----:B------:R-:W-:Y:S01]  /*6c10*/  UMOV UR4, 0xffffffff ;  /* 0xffffffff00047882 */ /* 0x000fe20000000000 */
[----:B------:R-:W-:Y:S01]  /*6c20*/  SHF.R.S32.HI R7, RZ, 0x1f, R6 ;  /* 0x0000001fff077819 */ /* 0x000fe20000011406 */
[----:B--2---:R-:W-:Y:S01]  /*6c30*/  VIADD R9, R5, 0xffffffff ;  /* 0xffffffff05097836 */ /* 0x004fe20000000000 */
[----:B------:R-:W-:Y:S06]  /*6c40*/  BRA.DIV UR4, `(.L_x_38) ;  /* 0x0000002604507947 */ /* 0x000fec000b800000 */
[----:B------:R-:W-:-:S13]  /*6c50*/  ELECT P6, URZ, PT ;  /* 0x00000000003f782f */ /* 0x000fda00038c0000 */
.L_x_93:
[----:B------:R-:W-:Y:S05]  /*6c60*/  @!P6 BRA `(.L_x_39) ;  /* 0x0000000000ece947 */ /* 0x000fea0003800000 */
[----:B------:R1:W-:Y:S01]  /*6c70*/  STL [R1+0x10], R9 ;  /* 0x0000100901007387 */ /* 0x0003e20000100800 */
[----:B------:R-:W-:Y:S01]  /*6c80*/  IMAD.MOV.U32 R4, RZ, RZ, R6 ;  /* 0x000000ffff047224 */ /* 0x000fe200078e0006 */
[----:B------:R-:W-:Y:S06]  /*6c90*/  @!P0 BRA `(.L_x_40) ;  /* 0x0000000000488947 */ /* 0x000fec0003800000 */
[----:B------:R-:W2:Y:S01]  /*6ca0*/  LDC R11, c[0x0][0x41c] ;  /* 0x00010700ff0b7b82 */ /* 0x000ea20000000800 */
[----:B------:R-:W-:Y:S01]  /*6cb0*/  ULDC.64 UR4, c[0x0][0x408] ;  /* 0x0001020000047ab9 */ /* 0x000fe20000000a00 */
[----:B--2---:R-:W-:-:S13]  /*6cc0*/  ISETP.NE.AND P1, PT, R11, 0x1, PT ;  /* 0x000000010b00780c */ /* 0x004fda0003f25270 */
[----:B------:R-:W2:Y:S02]  /*6cd0*/  @P1 LDC.64 R4, c[0x0][0x420] ;  /* 0x00010800ff041b82 */ /* 0x000ea40000000a00 */
[----:B--2---:R-:W-:-:S04]  /*6ce0*/  @P1 IMAD.HI.U32 R10, R9, R4, RZ ;  /* 0x00000004090a1227 */ /* 0x004fc800078e00ff */
[----:B------:R-:W-:Y:S01]  /*6cf0*/  IMAD.MOV.U32 R4, RZ, RZ, R9 ;  /* 0x000000ffff047224 */ /* 0x000fe200078e0009 */
[----:B------:R-:W-:Y:S01]  /*6d00*/  @P1 SHF.R.U32.HI R4, RZ, R5, R10 ;  /* 0x00000005ff041219 */ /* 0x000fe2000001160a */
[----:B------:R-:W-:-:S03]  /*6d10*/  IMAD R10, R7, UR4, RZ ;  /* 0x00000004070a7c24 */ /* 0x000fc6000f8e02ff */
[----:B------:R-:W-:Y:S01]  /*6d20*/  IADD3 R5, -R4, RZ, RZ ;  /* 0x000000ff04057210 */ /* 0x000fe20007ffe1ff */
[----:B------:R-:W-:-:S04]  /*6d30*/  IMAD R10, R6, UR5, R10 ;  /* 0x00000005060a7c24 */ /* 0x000fc8000f8e020a */
[----:B------:R-:W-:-:S05]  /*6d40*/  IMAD R5, R11, R5, R9 ;  /* 0x000000050b057224 */ /* 0x000fca00078e0209 */
[----:B------:R2:W-:Y:S02]  /*6d50*/  STL [R1+0x10], R5 ;  /* 0x0000100501007387 */ /* 0x0005e40000100800 */
[----:B--2---:R-:W-:-:S03]  /*6d60*/  SHF.R.S32.HI R5, RZ, 0x1f, R4 ;  /* 0x0000001fff057819 */ /* 0x004fc60000011404 */
[----:B------:R-:W-:-:S04]  /*6d70*/  IMAD.WIDE.U32 R4, R6, UR4, R4 ;  /* 0x0000000406047c25 */ /* 0x000fc8000f8e0004 */
[----:B------:R-:W-:Y:S01]  /*6d80*/  IMAD.IADD R5, R5, 0x1, R10 ;  /* 0x0000000105057824 */ /* 0x000fe200078e020a */
[----:B------:R-:W-:-:S04]  /*6d90*/  LEA R10, P1, R4, R2, 0x2 ;  /* 0x00000002040a7211 */ /* 0x000fc800078210ff */
[----:B------:R-:W-:-:S05]  /*6da0*/  LEA.HI.X R11, R4, R3, R5, 0x2, P1 ;  /* 0x00000003040b7211 */ /* 0x000fca00008f1405 */
[----:B------:R2:W5:Y:S04]  /*6db0*/  LDG.E R4, desc[UR40][R10.64] ;  /* 0x000000280a047981 */ /* 0x000568000c1e1900 */
.L_x_40:
[----:B--2---:R-:W2:Y:S01]  /*6dc0*/  S2R R10, SR_CgaCtaId ;  /* 0x00000000000a7919 */ /* 0x004ea20000008800 */
[----:B------:R-:W-:-:S04]  /*6dd0*/  MOV R5, 0x400 ;  /* 0x0000040000057802 */ /* 0x000fc80000000f00 */
[----:B--2---:R-:W-:Y:S02]  /*6de0*/  LEA R5, R10, R5, 0x18 ;  /* 0x000000050a057211 */ /* 0x004fe400078ec0ff */
[----:B------:R-:W-:-:S03]  /*6df0*/  SHF.L.U32 R10, R17, 0x1f, RZ ;  /* 0x0000001f110a7819 */ /* 0x000fc600000006ff */
[----:B------:R-:W-:-:S04]  /*6e00*/  IMAD R5, R16, 0x8, R5 ;  /* 0x0000000810057824 */ /* 0x000fc800078e0205 */
[----:B------:R-:W2:Y:S02]  /*6e10*/  SYNCS.PHASECHK.TRANS64.TRYWAIT P1, [R5+URZ+0x22840], R10 ;  /* 0x0228400a050075a7 */ /* 0x000ea4000802017f */
[----:B--2---:R-:W-:Y:S05]  /*6e20*/  @!P1 BRA `(.L_x_41) ;  /* 0x0000002000f89947 */ /* 0x004fea0003800000 */
.L_x_94:
[----:B------:R-:W3:Y:S02]  /*6e30*/  S2R R11, SR_TID.X ;  /* 0x00000000000b7919 */ /* 0x000ee40000002100 */
[----:B---3--:R-:W-:-:S04]  /*6e40*/  LOP3.LUT R11, R11, 0x7f, RZ, 0xc0, !PT ;  /* 0x0000007f0b0b7812 */ /* 0x008fc800078ec0ff */
[----:B------:R-:W-:-:S13]  /*6e50*/  ISETP.NE.AND P1, PT, R11, RZ, PT ;  /* 0x000000ff0b00720c */ /* 0x000fda0003f25270 */
[----:B------:R-:W-:Y:S05]  /*6e60*/  @P1 BRA `(.L_x_42) ;  /* 0x00000000001c1947 */ /* 0x000fea0003800000 */
[----:B------:R-:W3:Y:S01]  /*6e70*/  S2R R11, SR_TID.X ;  /* 0x00000000000b7919 */ /* 0x000ee20000002100 */
[----:B--2---:R-:W-:-:S04]  /*6e80*/  IMAD.MOV.U32 R10, RZ, RZ, 0x3000 ;  /* 0x00003000ff0a7424 */ /* 0x004fc800078e00ff */
[----:B------:R4:W-:Y:S01]  /*6e90*/  SYNCS.ARRIVE.TRANS64 RZ, [R5+URZ+0x22830], R10 ;  /* 0x0228300a05ff79a7 */ /* 0x0009e2000800003f */
[----:B---3--:R-:W-:-:S04]  /*6ea0*/  LOP3.LUT R11, R11, 0x1f, RZ, 0xc0, !PT ;  /* 0x0000001f0b0b7812 */ /* 0x008fc800078ec0ff */
[----:B------:R-:W-:-:S13]  /*6eb0*/  ISETP.NE.AND P1, PT, R11, RZ, PT ;  /* 0x000000ff0b00720c */ /* 0x000fda0003f25270 */
[----:B----4-:R-:W-:Y:S05]  /*6ec0*/  @!P1 BRA `(.L_x_42) ;  /* 0x0000000000049947 */ /* 0x010fea0003800000 */
[----:B------:R-:W-:Y:S01]  /*6ed0*/  BPT.TRAP 0x1 ;  /* 0x000000040000795c */ /* 0x000fe20000300000 */
.L_x_42:
[----:B--2---:R-:W2:Y:S01]  /*6ee0*/  LDL R10, [R1+0x10] ;  /* 0x00001000010a7983 */ /* 0x004ea20000100800 */
[----:B------:R-:W-:Y:S01]  /*6ef0*/  MOV R11, 0x400 ;  /* 0x00000400000b7802 */ /* 0x000fe20000000f00 */
[----:B------:R-:W3:Y:S01]  /*6f00*/  S2R R12, SR_CgaCtaId ;  /* 0x00000000000c7919 */ /* 0x000ee20000008800 */
[----:B------:R-:W-:Y:S01]  /*6f10*/  R2UR UR9, R5 ;  /* 0x00000000050972ca */ /* 0x000fe200000e0000 */
[----:B------:R-:W-:Y:S01]  /*6f20*/  UIADD3 UR4, UP0, UR42, 0x370, URZ ;  /* 0x000003702a047890 */ /* 0x000fe2000ff1e03f */
[----:B------:R-:W-:Y:S02]  /*6f30*/  R2UR UR12, R0 ;  /* 0x00000000000c72ca */ /* 0x000fe400000e0000 */
[----:B-----5:R-:W-:Y:S01]  /*6f40*/  R2UR UR13, R4 ;  /* 0x00000000040d72ca */ /* 0x020fe200000e0000 */
[----:B------:R-:W-:Y:S01]  /*6f50*/  UIADD3.X UR5, URZ, UR43, URZ, UP0, !UPT ;  /* 0x0000002b3f057290 */ /* 0x000fe200087fe43f */
[----:B---3--:R-:W-:-:S05]  /*6f60*/  LEA R11, R12, R11, 0x18 ;  /* 0x0000000b0c0b7211 */ /* 0x008fca00078ec0ff */
[----:B------:R-:W-:-:S05]  /*6f70*/  IMAD R5, R16, 0x3000, R11 ;  /* 0x0000300010057824 */ /* 0x000fca00078e020b */
[----:B------:R-:W-:Y:S01]  /*6f80*/  R2UR UR8, R5 ;  /* 0x00000000050872ca */ /* 0x000fe200000e0000 */
[----:B------:R-:W-:Y:S01]  /*6f90*/  UIADD3 UR9, UR9, 0x22830, URZ ;  /* 0x0002283009097890 */ /* 0x000fe2000fffe03f */
[----:B------:R-:W-:Y:S01]  /*6fa0*/  UMOV UR6, 0x0 ;  /* 0x0000000000067882 */ /* 0x000fe20000000000 */
[----:B------:R-:W-:Y:S01]  /*6fb0*/  UMOV UR7, 0x14f00000 ;  /* 0x14f0000000077882 */ /* 0x000fe20000000000 */
[----:B------:R-:W-:-:S09]  /*6fc0*/  UMOV UR10, URZ ;  /* 0x0000003f000a7c82 */ /* 0x000fd20008000000 */
[----:B------:R-:W-:Y:S01]  /*6fd0*/  UIADD3 UR8, UR8, 0x1c400, URZ ;  /* 0x0001c40008087890 */ /* 0x000fe2000fffe03f */
[----:B--2---:R-:W-:-:S13]  /*6fe0*/  R2UR UR11, R10 ;  /* 0x000000000a0b72ca */ /* 0x004fda00000e0000 */
[----:B------:R-:W-:-:S09]  /*6ff0*/  UIMAD UR11, UR11, 0x60, URZ ;  /* 0x000000600b0b78a4 */ /* 0x000fd2000f8e023f */
[----:B------:R2:W-:Y:S02]  /*7000*/  UTMALDG.4D [UR8], [UR4], desc[UR6] ;  /* 0x00000608040075b4 */ /* 0x0005e40008019000 */
[----:B--2---:R-:W-:Y:S01]  /*7010*/  NOP ;  /* 0x0000000000007918 */ /* 0x004fe20000000000 */
.L_x_39:
[----:B------:R-:W2:Y:S01]  /*7020*/  LDL R12, [R1+0x18] ;  /* 0x00001800010c7983 */ /* 0x000ea20000100800 */
[----:B------:R-:W-:Y:S05]  /*7030*/  WARPSYNC.ALL ;  /* 0x0000000000007948 */ /* 0x000fea0003800000 */
[----:B------:R-:W3:Y:S01]  /*7040*/  S2R R11, SR_CgaCtaId ;  /* 0x00000000000b7919 */ /* 0x000ee20000008800 */
[----:B------:R-:W-:Y:S01]  /*7050*/  MOV R10, 0x400 ;  /* 0x00000400000a7802 */ /* 0x000fe20000000f00 */
[----:B------:R-:W-:Y:S01]  /*7060*/  BAR.SYNC.DEFER_BLOCKING 0x8, 0x120 ;  /* 0x0204800000007b1d */ /* 0x000fe20000010000 */
[----:B------:R-:W-:-:S13]  /*7070*/  ELECT P1, URZ, PT ;  /* 0x00000000003f782f */ /* 0x000fda0003820000 */
[----:B------:R-:W-:Y:S01]  /*7080*/  @P1 R2UR UR13, R18 ;  /* 0x00000000120d12ca */ /* 0x000fe200000e0000 */
[----:B------:R-:W-:Y:S01]  /*7090*/  UIADD3 UR4, UP0, UR42, 0x270, URZ ;  /* 0x000002702a047890 */ /* 0x000fe2000ff1e03f */
[----:B------:R-:W-:Y:S02]  /*70a0*/  @P1 R2UR UR12, R19 ;  /* 0x00000000130c12ca */ /* 0x000fe400000e0000 */
[----:B------:R-:W-:Y:S01]  /*70b0*/  @P1 R2UR UR11, R8 ;  /* 0x00000000080b12ca */ /* 0x000fe200000e0000 */
[----:B------:R-:W-:Y:S01]  /*70c0*/  UIADD3.X UR5, URZ, UR43, URZ, UP0, !UPT ;  /* 0x0000002b3f057290 */ /* 0x000fe200087fe43f */
[----:B------:R-:W-:Y:S01]  /*70d0*/  BSSY B0, `(.L_x_43) ;  /* 0x000000f000007945 */ /* 0x000fe20003800000 */
[----:B------:R-:W-:Y:S01]  /*70e0*/  UMOV UR6, 0x0 ;  /* 0x0000000000067882 */ /* 0x000fe20000000000 */
[----:B------:R-:W-:Y:S01]  /*70f0*/  UMOV UR7, 0x12f00000 ;  /* 0x12f0000000077882 */ /* 0x000fe20000000000 */
[----:B------:R-:W-:Y:S01]  /*7100*/  UMOV UR10, URZ ;  /* 0x0000003f000a7c82 */ /* 0x000fe20008000000 */
[----:B------:R-:W-:Y:S01]  /*7110*/  @P1 IMAD.MOV.U32 R5, RZ, RZ, 0x4000 ;  /* 0x00004000ff051424 */ /* 0x000fe200078e00ff */
[----:B---3--:R-:W-:-:S04]  /*7120*/  LEA R10, R11, R10, 0x18 ;  /* 0x0000000a0b0a7211 */ /* 0x008fc800078ec0ff */
[----:B------:R-:W-:Y:S01]  /*7130*/  R2UR UR9, R10 ;  /* 0x000000000a0972ca */ /* 0x000fe200000e0000 */
[----:B------:R2:W-:-:S12]  /*7140*/  @P1 SYNCS.ARRIVE.TRANS64 RZ, [R10+URZ+0x22800], R5 ;  /* 0x022800050aff19a7 */ /* 0x0005d8000800003f */
[----:B------:R-:W-:Y:S02]  /*7150*/  UIADD3 UR8, UR9, 0x18400, URZ ;  /* 0x0001840009087890 */ /* 0x000fe4000fffe03f */
[----:B------:R-:W-:-:S09]  /*7160*/  UIADD3 UR9, UR9, 0x22800, URZ ;  /* 0x0002280009097890 */ /* 0x000fd2000fffe03f */
[----:B------:R3:W-:Y:S01]  /*7170*/  UTMALDG.4D [UR8], [UR4], desc[UR6] ;  /* 0x00000608040075b4 */ /* 0x0007e20008019000 */
[----:B--2---:R-:W-:-:S04]  /*7180*/  LOP3.LUT R5, R12, 0x1, RZ, 0xc, !PT ;  /* 0x000000010c057812 */ /* 0x004fc800078e0cff */
[----:B------:R-:W-:-:S04]  /*7190*/  SHF.L.U32 R5, R5, 0x1f, RZ ;  /* 0x0000001f05057819 */ /* 0x000fc800000006ff */
[----:B------:R-:W2:Y:S02]  /*71a0*/  SYNCS.PHASECHK.TRANS64.TRYWAIT P1, [R10+URZ+0x22820], R5 ;  /* 0x022820050a0075a7 */ /* 0x000ea4000802017f */
[----:B--23--:R-:W-:Y:S05]  /*71b0*/  @!P1 BRA `(.L_x_44) ;  /* 0x0000002000289947 */ /* 0x00cfea0003800000 */
.L_x_95:
[----:B------:R-:W-:Y:S05]  /*71c0*/  BSYNC B0 ;  /* 0x0000000000007941 */ /* 0x000fea0003800000 */
.L_x_43:
[----:B------:R-:W-:Y:S04]  /*71d0*/  BSSY B0, `(.L_x_45) ;  /* 0x0000037000007945 */ /* 0x000fe80003800000 */
[----:B------:R-:W-:Y:S05]  /*71e0*/  @!P6 BRA `(.L_x_46) ;  /* 0x0000000000d4e947 */ /* 0x000fea0003800000 */
[----:B------:R-:W3:Y:S01]  /*71f0*/  S2R R11, SR_CgaCtaId ;  /* 0x00000000000b7919 */ /* 0x000ee20000008800 */
[----:B--2---:R-:W-:Y:S02]  /*7200*/  MOV R8, 0x400 ;  /* 0x0000040000087802 */ /* 0x004fe40000000f00 */
[----:B------:R-:W-:Y:S01]  /*7210*/  SHF.L.U32 R5, R17, 0x1f, RZ ;  /* 0x0000001f11057819 */ /* 0x000fe200000006ff */
[----:B------:R-:W2:Y:S01]  /*7220*/  S2R R10, SR_TID.X ;  /* 0x00000000000a7919 */ /* 0x000ea20000002100 */
[----:B---3--:R-:W-:Y:S02]  /*7230*/  LEA R8, R11, R8, 0x18 ;  /* 0x000000080b087211 */ /* 0x008fe400078ec0ff */
[----:B--2---:R-:W-:-:S03]  /*7240*/  LOP3.LUT R10, R10, 0x7f, RZ, 0xc0, !PT ;  /* 0x0000007f0a0a7812 */ /* 0x004fc600078ec0ff */
[----:B------:R-:W-:Y:S01]  /*7250*/  IMAD R8, R16, 0x8, R8 ;  /* 0x0000000810087824 */ /* 0x000fe200078e0208 */
[----:B------:R-:W-:-:S03]  /*7260*/  ISETP.NE.AND P2, PT, R10, RZ, PT ;  /* 0x000000ff0a00720c */ /* 0x000fc60003f45270 */
[----:B------:R-:W2:Y:S02]  /*7270*/  SYNCS.PHASECHK.TRANS64.TRYWAIT P1, [R8+URZ+0x22860], R5 ;  /* 0x02286005080075a7 */ /* 0x000ea4000802017f */
[----:B--2---:R-:W-:Y:S08]  /*7280*/  @!P1 BRA `(.L_x_47) ;  /* 0x0000002000149947 */ /* 0x004ff00003800000 */
.L_x_96:
        /* <DEDUP_REMOVED lines=8> */
.L_x_48:
[----:B------:R-:W3:Y:S01]  /*7310*/  LDL R10, [R1+0x10] ;  /* 0x00001000010a7983 */ /* 0x000ee20000100800 */
[----:B--2---:R-:W-:Y:S01]  /*7320*/  MOV R5, 0x400 ;  /* 0x0000040000057802 */ /* 0x004fe20000000f00 */
[----:B------:R-:W2:Y:S01]  /*7330*/  S2R R11, SR_CgaCtaId ;  /* 0x00000000000b7919 */ /* 0x000ea20000008800 */
[----:B------:R-:W-:Y:S01]  /*7340*/  R2UR UR9, R8 ;  /* 0x00000000080972ca */ /* 0x000fe200000e0000 */
[----:B------:R-:W-:Y:S01]  /*7350*/  UIADD3 UR4, UP0, UR42, 0x470, URZ ;  /* 0x000004702a047890 */ /* 0x000fe2000ff1e03f */
[----:B------:R-:W-:Y:S02]  /*7360*/  R2UR UR12, R0 ;  /* 0x00000000000c72ca */ /* 0x000fe400000e0000 */
[----:B------:R-:W-:Y:S01]  /*7370*/  R2UR UR13, R4 ;  /* 0x00000000040d72ca */ /* 0x000fe200000e0000 */
[----:B------:R-:W-:Y:S01]  /*7380*/  UIADD3.X UR5, URZ, UR43, URZ, UP0, !UPT ;  /* 0x0000002b3f057290 */ /* 0x000fe200087fe43f */
[----:B--2---:R-:W-:-:S05]  /*7390*/  LEA R5, R11, R5, 0x18 ;  /* 0x000000050b057211 */ /* 0x004fca00078ec0ff */
[----:B------:R-:W-:-:S05]  /*73a0*/  IMAD R5, R16, 0xc000, R5 ;  /* 0x0000c00010057824 */ /* 0x000fca00078e0205 */
[----:B------:R-:W-:Y:S01]  /*73b0*/  R2UR UR14, R5 ;  /* 0x00000000050e72ca */ /* 0x000fe200000e0000 */
[----:B------:R-:W-:Y:S01]  /*73c0*/  UIADD3 UR9, UR9, 0x22850, URZ ;  /* 0x0002285009097890 */ /* 0x000fe2000fffe03f */
[----:B------:R-:W-:Y:S01]  /*73d0*/  UMOV UR10, URZ ;  /* 0x0000003f000a7c82 */ /* 0x000fe20008000000 */
[----:B------:R-:W-:Y:S01]  /*73e0*/  UMOV UR6, 0x0 ;  /* 0x0000000000067882 */ /* 0x000fe20000000000 */
[----:B------:R-:W-:-:S09]  /*73f0*/  UMOV UR7, 0x14f00000 ;  /* 0x14f0000000077882 */ /* 0x000fd20000000000 */
[----:B------:R-:W-:Y:S02]  /*7400*/  UIADD3 UR8, UR14, 0x400, URZ ;  /* 0x000004000e087890 */ /* 0x000fe4000fffe03f */
[----:B------:R-:W-:Y:S02]  /*7410*/  UIADD3 UR15, UR14, 0x3400, URZ ;  /* 0x000034000e0f7890 */ /* 0x000fe4000fffe03f */
[----:B------:R-:W-:Y:S01]  /*7420*/  UIADD3 UR17, UR14, 0x6400, URZ ;  /* 0x000064000e117890 */ /* 0x000fe2000fffe03f */
[----:B------:R-:W-:Y:S01]  /*7430*/  UMOV UR16, 0x40 ;  /* 0x0000004000107882 */ /* 0x000fe20000000000 */
[----:B------:R-:W-:-:S03]  /*7440*/  UIADD3 UR18, UR14, 0x9400, URZ ;  /* 0x000094000e127890 */ /* 0x000fc6000fffe03f */
[----:B------:R-:W-:Y:S01]  /*7450*/  UMOV UR14, 0x80 ;  /* 0x00000080000e7882 */ /* 0x000fe20000000000 */
[----:B---3--:R-:W-:-:S13]  /*7460*/  R2UR UR11, R10 ;  /* 0x000000000a0b72ca */ /* 0x008fda00000e0000 */
[----:B------:R-:W-:-:S09]  /*7470*/  UIMAD UR11, UR11, 0x60, URZ ;  /* 0x000000600b0b78a4 */ /* 0x000fd2000f8e023f */
[----:B------:R2:W-:Y:S02]  /*7480*/  UTMALDG.4D [UR8], [UR4], desc[UR6] ;  /* 0x00000608040075b4 */ /* 0x0005e40008019000 */
[----:B--2---:R-:W-:Y:S01]  /*7490*/  UMOV UR8, UR15 ;  /* 0x0000000f00087c82 */ /* 0x004fe20008000000 */
[----:B------:R-:W-:Y:S02]  /*74a0*/  UMOV UR10, UR16 ;  /* 0x00000010000a7c82 */ /* 0x000fe40008000000 */
[----:B------:R2:W-:Y:S02]  /*74b0*/  UTMALDG.4D [UR8], [UR4], desc[UR6] ;  /* 0x00000608040075b4 */ /* 0x0005e40008019000 */
[----:B--2---:R-:W-:Y:S01]  /*74c0*/  UMOV UR8, UR17 ;  /* 0x0000001100087c82 */ /* 0x004fe20008000000 */
[----:B------:R-:W-:Y:S01]  /*74d0*/  UMOV UR10, UR14 ;  /* 0x0000000e000a7c82 */ /* 0x000fe20008000000 */
[----:B------:R-:W-:Y:S01]  /*74e0*/  UMOV UR14, 0xc0 ;  /* 0x000000c0000e7882 */ /* 0x000fe20000000000 */
[----:B------:R2:W-:Y:S02]  /*74f0*/  UTMALDG.4D [UR8], [UR4], desc[UR6] ;  /* 0x00000608040075b4 */ /* 0x0005e40008019000 */
[----:B--2---:R-:W-:Y:S01]  /*7500*/  UMOV UR8, UR18 ;  /* 0x0000001200087c82 */ /* 0x004fe20008000000 */
[----:B------:R-:W-:-:S02]  /*7510*/  UMOV UR10, UR14 ;  /* 0x0000000e000a7c82 */ /* 0x000fc40008000000 */
[----:B------:R3:W-:Y:S02]  /*7520*/  UTMALDG.4D [UR8], [UR4], desc[UR6] ;  /* 0x00000608040075b4 */ /* 0x0007e40008019000 */
[----:B---3--:R-:W-:Y:S01]  /*7530*/  NOP ;  /* 0x0000000000007918 */ /* 0x008fe20000000000 */
.L_x_46:
[----:B------:R-:W-:Y:S05]  /*7540*/  BSYNC B0 ;  /* 0x0000000000007941 */ /* 0x000fea0003800000 */
.L_x_45:
[----:B--2---:R-:W2:Y:S01]  /*7550*/  LDL.LU R5, [R1+0x14] ;  /* 0x0000140001057983 */ /* 0x004ea20000300800 */
[----:B------:R-:W-:-:S05]  /*7560*/  VIADD R16, R16, 0x1 ;  /* 0x0000000110107836 */ /* 0x000fca0000000000 */
[----:B------:R-:W-:-:S04]  /*7570*/  ISETP.NE.AND P1, PT, R16, 0x2, PT ;  /* 0x000000021000780c */ /* 0x000fc80003f25270 */
[----:B------:R-:W-:Y:S02]  /*7580*/  SEL R8, RZ, 0x1, P1 ;  /* 0x00000001ff087807 */ /* 0x000fe40000800000 */
[----:B------:R-:W-:Y:S02]  /*7590*/  SEL R16, R16, RZ, P1 ;  /* 0x000000ff10107207 */ /* 0x000fe40000800000 */
[----:B------:R-:W-:Y:S02]  /*75a0*/  LOP3.LUT R17, R17, R8, RZ, 0x3c, !PT ;  /* 0x0000000811117212 */ /* 0x000fe400078e3cff */
[----:B--2---:R-:W-:-:S13]  /*75b0*/  ISETP.GE.AND P2, PT, R5, 0x61, PT ;  /* 0x000000610500780c */ /* 0x004fda0003f46270 */
[----:B------:R-:W-:Y:S05]  /*75c0*/  @!P2 BRA `(.L_x_49) ;  /* 0x000000140048a947 */ /* 0x000fea0003800000 */
[----:B------:R-:W2:Y:S01]  /*75d0*/  LDL R11, [R1+0x8] ;  /* 0x00000800010b7983 */ /* 0x000ea20000100800 */
[----:B------:R-:W-:Y:S01]  /*75e0*/  IMAD.MOV.U32 R5, RZ, RZ, 0x1 ;  /* 0x00000001ff057424 */ /* 0x000fe200078e00ff */
[C---:B--2---:R-:W-:Y:S01]  /*75f0*/  IADD3 R10, -R11.reuse, RZ, RZ ;  /* 0x000000ff0b0a7210 */ /* 0x044fe20007ffe1ff */
[----:B------:R-:W-:-:S03]  /*7600*/  VIADD R8, R11, 0xfffffffe ;  /* 0xfffffffe0b087836 */ /* 0x000fc60000000000 */
[----:B------:R-:W-:-:S05]  /*7610*/  VIADDMNMX R10, R10, R5, 0xffffffff, !PT ;  /* 0xffffffff0a0a7446 */ /* 0x000fca0007800105 */
[----:B------:R-:W-:-:S05]  /*7620*/  IMAD.IADD R5, R11, 0x1, R10 ;  /* 0x000000010b057824 */ /* 0x000fca00078e020a */
[----:B------:R-:W-:-:S04]  /*7630*/  LOP3.LUT R5, R5, 0x1, RZ, 0xc0, !PT ;  /* 0x0000000105057812 */ /* 0x000fc800078ec0ff */
[----:B------:R-:W-:-:S13]  /*7640*/  ISETP.NE.U32.AND P1, PT, R5, 0x1, PT ;  /* 0x000000010500780c */ /* 0x000fda0003f25070 */
[----:B------:R-:W-:Y:S05]  /*7650*/  @P1 BRA `(.L_x_50) ;  /* 0x0000000400ac1947 */ /* 0x000fea0003800000 */
[----:B------:R-:W-:Y:S04]  /*7660*/  BSSY B0, `(.L_x_51) ;  /* 0x0000063000007945 */ /* 0x000fe80003800000 */
[----:B------:R-:W-:Y:S05]  /*7670*/  @!P6 BRA `(.L_x_52) ;  /* 0x000000040084e947 */ /* 0x000fea0003800000 */
[----:B------:R-:W-:Y:S05]  /*7680*/  @!P0 BRA `(.L_x_53) ;  /* 0x0000000000448947 */ /* 0x000fea0003800000 */
[----:B------:R-:W2:Y:S01]  /*7690*/  LDC R11, c[0x0][0x41c] ;  /* 0x00010700ff0b7b82 */ /* 0x000ea20000000800 */
[----:B------:R-:W-:Y:S01]  /*76a0*/  ULDC.64 UR4, c[0x0][0x408] ;  /* 0x0001020000047ab9 */ /* 0x000fe20000000a00 */
[----:B--2---:R-:W-:-:S13]  /*76b0*/  ISETP.NE.AND P1, PT, R11, 0x1, PT ;  /* 0x000000010b00780c */ /* 0x004fda0003f25270 */
[----:B------:R-:W2:Y:S02]  /*76c0*/  @P1 LDC.64 R4, c[0x0][0x420] ;  /* 0x00010800ff041b82 */ /* 0x000ea40000000a00 */
[----:B--2---:R-:W-:-:S04]  /*76d0*/  @P1 IMAD.HI.U32 R12, R8, R4, RZ ;  /* 0x00000004080c1227 */ /* 0x004fc800078e00ff */
[----:B------:R-:W-:Y:S01]  /*76e0*/  IMAD.MOV.U32 R4, RZ, RZ, R8 ;  /* 0x000000ffff047224 */ /* 0x000fe200078e0008 */
[----:B------:R-:W-:-:S05]  /*76f0*/  @P1 SHF.R.U32.HI R4, RZ, R5, R12 ;  /* 0x00000005ff041219 */ /* 0x000fca000001160c */
[----:B------:R-:W-:-:S04]  /*7700*/  IMAD.MOV R5, RZ, RZ, -R4 ;  /* 0x000000ffff057224 */ /* 0x000fc800078e0a04 */
[----:B------:R-:W-:Y:S01]  /*7710*/  IMAD R8, R11, R5, R8 ;  /* 0x000000050b087224 */ /* 0x000fe200078e0208 */
[--C-:B------:R-:W-:Y:S01]  /*7720*/  SHF.R.S32.HI R5, RZ, 0x1f, R4.reuse ;  /* 0x0000001fff057819 */ /* 0x100fe20000011404 */
[----:B------:R-:W-:Y:S02]  /*7730*/  IMAD R11, R7, UR4, RZ ;  /* 0x00000004070b7c24 */ /* 0x000fe4000f8e02ff */
[----:B------:R-:W-:-:S04]  /*7740*/  IMAD.WIDE.U32 R4, R6, UR4, R4 ;  /* 0x0000000406047c25 */ /* 0x000fc8000f8e0004 */
[----:B------:R-:W-:Y:S01]  /*7750*/  IMAD R11, R6, UR5, R11 ;  /* 0x00000005060b7c24 */ /* 0x000fe2000f8e020b */
[----:B------:R-:W-:-:S03]  /*7760*/  LEA R2, P1, R4, R2, 0x2 ;  /* 0x0000000204027211 */ /* 0x000fc600078210ff */
[----:B------:R-:W-:-:S05]  /*7770*/  IMAD.IADD R11, R11, 0x1, R5 ;  /* 0x000000010b0b7824 */ /* 0x000fca00078e0205 */
[----:B------:R-:W-:-:S05]  /*7780*/  LEA.HI.X R3, R4, R3, R11, 0x2, P1 ;  /* 0x0000000304037211 */ /* 0x000fca00008f140b */
[----:B------:R2:W5:Y:S02]  /*7790*/  LDG.E R4, desc[UR40][R2.64] ;  /* 0x0000002802047981 */ /* 0x000564000c1e1900 */
.L_x_53:
[----:B--2---:R-:W2:Y:S01]  /*77a0*/  S2R R3, SR_CgaCtaId ;  /* 0x0000000000037919 */ /* 0x004ea20000008800 */
[----:B------:R-:W-:Y:S01]  /*77b0*/  MOV R2, 0x400 ;  /* 0x0000040000027802 */ /* 0x000fe20000000f00 */
[----:B------:R-:W3:Y:S03]  /*77c0*/  S2R R5, SR_TID.X ;  /* 0x0000000000057919 */ /* 0x000ee60000002100 */
[----:B--2---:R-:W-:Y:S02]  /*77d0*/  LEA R2, R3, R2, 0x18 ;  /* 0x0000000203027211 */ /* 0x004fe400078ec0ff */
[----:B------:R-:W-:Y:S02]  /*77e0*/  SHF.L.U32 R3, R17, 0x1f, RZ ;  /* 0x0000001f11037819 */ /* 0x000fe400000006ff */
[----:B---3--:R-:W-:Y:S01]  /*77f0*/  LOP3.LUT R5, R5, 0x7f, RZ, 0xc0, !PT ;  /* 0x0000007f05057812 */ /* 0x008fe200078ec0ff */
[----:B------:R-:W-:-:S03]  /*7800*/  IMAD R2, R16, 0x8, R2 ;  /* 0x0000000810027824 */ /* 0x000fc600078e0202 */
[----:B------:R-:W-:Y:S01]  /*7810*/  ISETP.NE.AND P1, PT, R5, RZ, PT ;  /* 0x000000ff0500720c */ /* 0x000fe20003f25270 */
[----:B------:R-:W2:Y:S02]  /*7820*/  SYNCS.PHASECHK.TRANS64.TRYWAIT P2, [R2+URZ+0x22840], R3 ;  /* 0x02284003020075a7 */ /* 0x000ea4000804017f */
[----:B--2---:R-:W-:Y:S10]  /*7830*/  @!P2 BRA `(.L_x_54) ;  /* 0x0000001800bca947 */ /* 0x004ff40003800000 */
.L_x_97:
[----:B------:R-:W-:Y:S05]  /*7840*/  @P1 BRA `(.L_x_55) ;  /* 0x00000000001c1947 */ /* 0x000fea0003800000 */
[----:B------:R-:W3:Y:S01]  /*7850*/  S2R R11, SR_TID.X ;  /* 0x00000000000b7919 */ /* 0x000ee20000002100 */
[----:B------:R-:W-:-:S04]  /*7860*/  MOV R5, 0x3000 ;  /* 0x0000300000057802 */ /* 0x000fc80000000f00 */
[----:B------:R4:W-:Y:S01]  /*7870*/  SYNCS.ARRIVE.TRANS64 RZ, [R2+URZ+0x22830], R5 ;  /* 0x0228300502ff79a7 */ /* 0x0009e2000800003f */
[----:B---3--:R-:W-:-:S04]  /*7880*/  LOP3.LUT R11, R11, 0x1f, RZ, 0xc0, !PT ;  /* 0x0000001f0b0b7812 */ /* 0x008fc800078ec0ff */
[----:B------:R-:W-:-:S13]  /*7890*/  ISETP.NE.AND P2, PT, R11, RZ, PT ;  /* 0x000000ff0b00720c */ /* 0x000fda0003f45270 */
[----:B----4-:R-:W-:Y:S05]  /*78a0*/  @!P2 BRA `(.L_x_55) ;  /* 0x000000000004a947 */ /* 0x010fea0003800000 */
[----:B------:R-:W-:Y:S01]  /*78b0*/  BPT.TRAP 0x1 ;  /* 0x000000040000795c */ /* 0x000fe20000300000 */
.L_x_55:
[----:B------:R-:W3:Y:S01]  /*78c0*/  S2R R11, SR_CgaCtaId ;  /* 0x00000000000b7919 */ /* 0x000ee20000008800 */
[----:B------:R-:W-:Y:S01]  /*78d0*/  MOV R5, 0x400 ;  /* 0x0000040000057802 */ /* 0x000fe20000000f00 */
[----:B------:R-:W-:Y:S01]  /*78e0*/  IMAD R8, R8, 0x60, RZ ;  /* 0x0000006008087824 */ /* 0x000fe200078e02ff */
[----:B------:R-:W-:Y:S01]  /*78f0*/  R2UR UR9, R2 ;  /* 0x00000000020972ca */ /* 0x000fe200000e0000 */
[----:B------:R-:W-:Y:S01]  /*7900*/  UIADD3 UR4, UP0, UR42, 0x370, URZ ;  /* 0x000003702a047890 */ /* 0x000fe2000ff1e03f */
[----:B------:R-:W-:Y:S01]  /*7910*/  R2UR UR12, R0 ;  /* 0x00000000000c72ca */ /* 0x000fe200000e0000 */
[----:B------:R-:W-:Y:S01]  /*7920*/  UMOV UR6, 0x0 ;  /* 0x0000000000067882 */ /* 0x000fe20000000000 */
[----:B-----5:R-:W-:Y:S01]  /*7930*/  R2UR UR13, R4 ;  /* 0x00000000040d72ca */ /* 0x020fe200000e0000 */
[----:B------:R-:W-:Y:S01]  /*7940*/  UIADD3.X UR5, URZ, UR43, URZ, UP0, !UPT ;  /* 0x0000002b3f057290 */ /* 0x000fe200087fe43f */
[----:B------:R-:W-:Y:S01]  /*7950*/  R2UR UR11, R8 ;  /* 0x00000000080b72ca */ /* 0x000fe200000e0000 */
[----:B------:R-:W-:Y:S01]  /*7960*/  UMOV UR7, 0x14f00000 ;  /* 0x14f0000000077882 */ /* 0x000fe20000000000 */
[----:B------:R-:W-:-:S05]  /*7970*/  UMOV UR10, URZ ;  /* 0x0000003f000a7c82 */ /* 0x000fca0008000000 */
[----:B------:R-:W-:Y:S01]  /*7980*/  UIADD3 UR9, UR9, 0x22830, URZ ;  /* 0x0002283009097890 */ /* 0x000fe2000fffe03f */
[----:B---3--:R-:W-:-:S05]  /*7990*/  LEA R5, R11, R5, 0x18 ;  /* 0x000000050b057211 */ /* 0x008fca00078ec0ff */
[----:B------:R-:W-:-:S05]  /*79a0*/  IMAD R5, R16, 0x3000, R5 ;  /* 0x0000300010057824 */ /* 0x000fca00078e0205 */
[----:B------:R-:W-:-:S13]  /*79b0*/  R2UR UR8, R5 ;  /* 0x00000000050872ca */ /* 0x000fda00000e0000 */
[----:B------:R-:W-:-:S09]  /*79c0*/  UIADD3 UR8, UR8, 0x1c400, URZ ;  /* 0x0001c40008087890 */ /* 0x000fd2000fffe03f */
[----:B------:R3:W-:Y:S01]  /*79d0*/  UTMALDG.4D [UR8], [UR4], desc[UR6] ;  /* 0x00000608040075b4 */ /* 0x0007e20008019000 */
[----:B------:R-:W4:Y:S02]  /*79e0*/  SYNCS.PHASECHK.TRANS64.TRYWAIT P2, [R2+URZ+0x22860], R3 ;  /* 0x02286003020075a7 */ /* 0x000f24000804017f */
[----:B---34-:R-:W-:Y:S05]  /*79f0*/  @!P2 BRA `(.L_x_56) ;  /* 0x000000180060a947 */ /* 0x018fea0003800000 */
.L_x_98:
[----:B------:R-:W-:Y:S05]  /*7a00*/  @P1 BRA `(.L_x_57) ;  /* 0x00000000001c1947 */ /* 0x000fea0003800000 */
[----:B------:R-:W4:Y:S01]  /*7a10*/  S2R R5, SR_TID.X ;  /* 0x0000000000057919 */ /* 0x000f220000002100 */
[----:B--23--:R-:W-:-:S04]  /*7a20*/  IMAD.MOV.U32 R3, RZ, RZ, 0xc000 ;  /* 0x0000c000ff037424 */ /* 0x00cfc800078e00ff */
[----:B------:R2:W-:Y:S01]  /*7a30*/  SYNCS.ARRIVE.TRANS64 RZ, [R2+URZ+0x22850], R3 ;  /* 0x0228500302ff79a7 */ /* 0x0005e2000800003f */
[----:B----4-:R-:W-:-:S04]  /*7a40*/  LOP3.LUT R5, R5, 0x1f, RZ, 0xc0, !PT ;  /* 0x0000001f05057812 */ /* 0x010fc800078ec0ff */
[----:B------:R-:W-:-:S13]  /*7a50*/  ISETP.NE.AND P1, PT, R5, RZ, PT ;  /* 0x000000ff0500720c */ /* 0x000fda0003f25270 */
[----:B--2---:R-:W-:Y:S05]  /*7a60*/  @!P1 BRA `(.L_x_57) ;  /* 0x0000000000049947 */ /* 0x004fea0003800000 */
[----:B------:R-:W-:Y:S01]  /*7a70*/  BPT.TRAP 0x1 ;  /* 0x000000040000795c */ /* 0x000fe20000300000 */
.L_x_57:
[----:B------:R-:W4:Y:S01]  /*7a80*/  S2R R5, SR_CgaCtaId ;  /* 0x0000000000057919 */ /* 0x000f220000008800 */
[----:B--23--:R-:W-:Y:S01]  /*7a90*/  MOV R3, 0x400 ;  /* 0x0000040000037802 */ /* 0x00cfe20000000f00 */
[----:B------:R-:W-:Y:S01]  /*7aa0*/  UIADD3 UR4, UP0, UR42, 0x470, URZ ;  /* 0x000004702a047890 */ /* 0x000fe2000ff1e03f */
[----:B------:R-:W-:Y:S01]  /*7ab0*/  R2UR UR9, R2 ;  /* 0x00000000020972ca */ /* 0x000fe200000e0000 */
[----:B------:R-:W-:Y:S01]  /*7ac0*/  UMOV UR10, URZ ;  /* 0x0000003f000a7c82 */ /* 0x000fe20008000000 */
[----:B------:R-:W-:Y:S01]  /*7ad0*/  R2UR UR11, R8 ;  /* 0x00000000080b72ca */ /* 0x000fe200000e0000 */
[----:B------:R-:W-:Y:S01]  /*7ae0*/  UIADD3.X UR5, URZ, UR43, URZ, UP0, !UPT ;  /* 0x0000002b3f057290 */ /* 0x000fe200087fe43f */
[----:B------:R-:W-:Y:S01]  /*7af0*/  R2UR UR12, R0 ;  /* 0x00000000000c72ca */ /* 0x000fe200000e0000 */
[----:B------:R-:W-:Y:S01]  /*7b00*/  UMOV UR6, 0x0 ;  /* 0x0000000000067882 */ /* 0x000fe20000000000 */
[----:B------:R-:W-:Y:S01]  /*7b10*/  R2UR UR13, R4 ;  /* 0x00000000040d72ca */ /* 0x000fe200000e0000 */
[----:B------:R-:W-:Y:S01]  /*7b20*/  UMOV UR7, 0x14f00000 ;  /* 0x14f0000000077882 */ /* 0x000fe20000000000 */
[----:B------:R-:W-:-:S05]  /*7b30*/  UMOV UR17, 0x40 ;  /* 0x0000004000117882 */ /* 0x000fca0000000000 */
[----:B------:R-:W-:Y:S01]  /*7b40*/  UIADD3 UR9, UR9, 0x22850, URZ ;  /* 0x0002285009097890 */ /* 0x000fe2000fffe03f */
[----:B----4-:R-:W-:-:S05]  /*7b50*/  LEA R3, R5, R3, 0x18 ;  /* 0x0000000305037211 */ /* 0x010fca00078ec0ff */
[----:B------:R-:W-:-:S05]  /*7b60*/  IMAD R2, R16, 0xc000, R3 ;  /* 0x0000c00010027824 */ /* 0x000fca00078e0203 */
[----:B------:R-:W-:-:S13]  /*7b70*/  R2UR UR14, R2 ;  /* 0x00000000020e72ca */ /* 0x000fda00000e0000 */
[----:B------:R-:W-:Y:S02]  /*7b80*/  UIADD3 UR8, UR14, 0x400, URZ ;  /* 0x000004000e087890 */ /* 0x000fe4000fffe03f */
[----:B------:R-:W-:Y:S02]  /*7b90*/  UIADD3 UR15, UR14, 0x3400, URZ ;  /* 0x000034000e0f7890 */ /* 0x000fe4000fffe03f */
[----:B------:R-:W-:Y:S02]  /*7ba0*/  UIADD3 UR16, UR14, 0x6400, URZ ;  /* 0x000064000e107890 */ /* 0x000fe4000fffe03f */
[----:B------:R-:W-:-:S03]  /*7bb0*/  UIADD3 UR14, UR14, 0x9400, URZ ;  /* 0x000094000e0e7890 */ /* 0x000fc6000fffe03f */
[----:B------:R2:W-:Y:S02]  /*7bc0*/  UTMALDG.4D [UR8], [UR4], desc[UR6] ;  /* 0x00000608040075b4 */ /* 0x0005e40008019000 */
[----:B--2---:R-:W-:Y:S01]  /*7bd0*/  UMOV UR8, UR15 ;  /* 0x0000000f00087c82 */ /* 0x004fe20008000000 */
[----:B------:R-:W-:Y:S01]  /*7be0*/  UMOV UR10, UR17 ;  /* 0x00000011000a7c82 */ /* 0x000fe20008000000 */
[----:B------:R-:W-:Y:S01]  /*7bf0*/  UMOV UR15, 0x80 ;  /* 0x00000080000f7882 */ /* 0x000fe20000000000 */
        /* <DEDUP_REMOVED lines=8> */
[----:B--2---:R-:W-:Y:S01]  /*7c80*/  NOP ;  /* 0x0000000000007918 */ /* 0x004fe20000000000 */
.L_x_52:
[----:B------:R-:W-:Y:S05]  /*7c90*/  BSYNC B0 ;  /* 0x0000000000007941 */ /* 0x000fea0003800000 */
.L_x_51:
[----:B------:R-:W2:Y:S01]  /*7ca0*/  LDL.LU R3, [R1+0x8] ;  /* 0x0000080001037983 */ /* 0x000ea20000300800 */
[----:B------:R-:W-:-:S05]  /*7cb0*/  VIADD R16, R16, 0x1 ;  /* 0x0000000110107836 */ /* 0x000fca0000000000 */
[----:B------:R-:W-:-:S04]  /*7cc0*/  ISETP.NE.AND P1, PT, R16, 0x2, PT ;  /* 0x000000021000780c */ /* 0x000fc80003f25270 */
[----:B------:R-:W-:Y:S02]  /*7cd0*/  SEL R2, RZ, 0x1, P1 ;  /* 0x00000001ff027807 */ /* 0x000fe40000800000 */
[----:B------:R-:W-:Y:S02]  /*7ce0*/  SEL R16, R16, RZ, P1 ;  /* 0x000000ff10107207 */ /* 0x000fe40000800000 */
[----:B------:R-:W-:Y:S01]  /*7cf0*/  LOP3.LUT R17, R17, R2, RZ, 0x3c, !PT ;  /* 0x0000000211117212 */ /* 0x000fe200078e3cff */
[----:B--2---:R-:W-:-:S07]  /*7d00*/  VIADD R8, R3, 0xfffffffd ;  /* 0xfffffffd03087836 */ /* 0x004fce0000000000 */
.L_x_50:
[----:B------:R-:W-:Y:S01]  /*7d10*/  IMAD.MOV R10, RZ, RZ, -R10 ;  /* 0x000000ffff0a7224 */ /* 0x000fe200078e0a0a */
[----:B------:R-:W-:Y:S04]  /*7d20*/  BSSY B0, `(.L_x_49) ;  /* 0x00000dc000007945 */ /* 0x000fe80003800000 */
[----:B------:R-:W-:-:S13]  /*7d30*/  ISETP.NE.AND P1, PT, R9, R10, PT ;  /* 0x0000000a0900720c */ /* 0x000fda0003f25270 */
[----:B------:R-:W-:Y:S05]  /*7d40*/  @!P1 BRA `(.L_x_58) ;  /* 0x0000000c00649947 */ /* 0x000fea0003800000 */
.L_x_73:
[----:B------:R-:W-:Y:S04]  /*7d50*/  BSSY B1, `(.L_x_59) ;  /* 0x0000065000017945 */ /* 0x000fe80003800000 */
[----:B------:R-:W-:Y:S05]  /*7d60*/  @!P6 BRA `(.L_x_60) ;  /* 0x00000004008ce947 */ /* 0x000fea0003800000 */
[----:B-1----:R-:W-:Y:S01]  /*7d70*/  IMAD.MOV.U32 R9, RZ, RZ, R8 ;  /* 0x000000ffff097224 */ /* 0x002fe200078e0008 */
[----:B------:R-:W-:Y:S06]  /*7d80*/  @!P0 BRA `(.L_x_61) ;  /* 0x0000000000488947 */ /* 0x000fec0003800000 */
[----:B------:R-:W1:Y:S01]  /*7d90*/  LDC R10, c[0x0][0x41c] ;  /* 0x00010700ff0a7b82 */ /* 0x000e620000000800 */
[----:B------:R-:W-:Y:S02]  /*7da0*/  ULDC.64 UR4, c[0x0][0x408] ;  /* 0x0001020000047ab9 */ /* 0x000fe40000000a00 */
[----:B------:R-:W-:-:S04]  /*7db0*/  IMAD R11, R7, UR4, RZ ;  /* 0x00000004070b7c24 */ /* 0x000fc8000f8e02ff */
[----:B------:R-:W-:Y:S01]  /*7dc0*/  IMAD R11, R6, UR5, R11 ;  /* 0x00000005060b7c24 */ /* 0x000fe2000f8e020b */
[----:B-1----:R-:W-:-:S13]  /*7dd0*/  ISETP.NE.AND P1, PT, R10, 0x1, PT ;  /* 0x000000010a00780c */ /* 0x002fda0003f25270 */
[----:B------:R-:W1:Y:S02]  /*7de0*/  @P1 LDC.64 R2, c[0x0][0x420] ;  /* 0x00010800ff021b82 */ /* 0x000e640000000a00 */
[----:B-1----:R-:W-:-:S04]  /*7df0*/  @P1 IMAD.HI.U32 R4, R8, R2, RZ ;  /* 0x0000000208041227 */ /* 0x002fc800078e00ff */
[----:B------:R-:W-:Y:S01]  /*7e00*/  IMAD.MOV.U32 R2, RZ, RZ, R8 ;  /* 0x000000ffff027224 */ /* 0x000fe200078e0008 */
[----:B------:R-:W-:Y:S02]  /*7e10*/  @P1 SHF.R.U32.HI R2, RZ, R3, R4 ;  /* 0x00000003ff021219 */ /* 0x000fe40000011604 */
[----:B------:R-:W1:Y:S02]  /*7e20*/  LDC.64 R4, c[0x0][0x3f8] ;  /* 0x0000fe00ff047b82 */ /* 0x000e640000000a00 */
[--C-:B------:R-:W-:Y:S01]  /*7e30*/  SHF.R.S32.HI R3, RZ, 0x1f, R2.reuse ;  /* 0x0000001fff037819 */ /* 0x100fe20000011402 */
[--C-:B------:R-:W-:Y:S02]  /*7e40*/  IMAD.MOV R9, RZ, RZ, -R2.reuse ;  /* 0x000000ffff097224 */ /* 0x100fe400078e0a02 */
[----:B------:R-:W-:-:S04]  /*7e50*/  IMAD.WIDE.U32 R2, R6, UR4, R2 ;  /* 0x0000000406027c25 */ /* 0x000fc8000f8e0002 */
[----:B------:R-:W-:Y:S01]  /*7e60*/  IMAD R9, R10, R9, R8 ;  /* 0x000000090a097224 */ /* 0x000fe200078e0208 */
[----:B------:R-:W-:Y:S02]  /*7e70*/  IADD3 R11, R11, R3, RZ ;  /* 0x000000030b0b7210 */ /* 0x000fe40007ffe0ff */
[----:B-1----:R-:W-:-:S04]  /*7e80*/  LEA R4, P1, R2, R4, 0x2 ;  /* 0x0000000402047211 */ /* 0x002fc800078210ff */
[----:B------:R-:W-:-:S05]  /*7e90*/  LEA.HI.X R5, R2, R5, R11, 0x2, P1 ;  /* 0x0000000502057211 */ /* 0x000fca00008f140b */
[----:B------:R1:W5:Y:S04]  /*7ea0*/  LDG.E R4, desc[UR40][R4.64] ;  /* 0x0000002804047981 */ /* 0x000368000c1e1900 */
.L_x_61:
[----:B------:R-:W2:Y:S01]  /*7eb0*/  S2R R3, SR_CgaCtaId ;  /* 0x0000000000037919 */ /* 0x000ea20000008800 */
[----:B------:R-:W-:Y:S01]  /*7ec0*/  MOV R2, 0x400 ;  /* 0x0000040000027802 */ /* 0x000fe20000000f00 */
[----:B-1----:R-:W1:Y:S03]  /*7ed0*/  S2R R5, SR_TID.X ;  /* 0x0000000000057919 */ /* 0x002e660000002100 */
[----:B--2---:R-:W-:Y:S02]  /*7ee0*/  LEA R2, R3, R2, 0x18 ;  /* 0x0000000203027211 */ /* 0x004fe400078ec0ff */
[----:B-1----:R-:W-:-:S03]  /*7ef0*/  LOP3.LUT R5, R5, 0x7f, RZ, 0xc0, !PT ;  /* 0x0000007f05057812 */ /* 0x002fc600078ec0ff */
[----:B------:R-:W-:Y:S01]  /*7f00*/  IMAD R3, R16, 0x8, R2 ;  /* 0x0000000810037824 */ /* 0x000fe200078e0202 */
[----:B------:R-:W-:Y:S02]  /*7f10*/  SHF.L.U32 R2, R17, 0x1f, RZ ;  /* 0x0000001f11027819 */ /* 0x000fe400000006ff */
[----:B------:R-:W-:Y:S02]  /*7f20*/  ISETP.NE.AND P1, PT, R5, RZ, PT ;  /* 0x000000ff0500720c */ /* 0x000fe40003f25270 */
[----:B------:R-:W1:Y:S02]  /*7f30*/  SYNCS.PHASECHK.TRANS64.TRYWAIT P2, [R3+URZ+0x22840], R2 ;  /* 0x02284002030075a7 */ /* 0x000e64000804017f */
[----:B-1----:R-:W-:Y:S09]  /*7f40*/  @!P2 BRA `(.L_x_62) ;  /* 0x000000140020a947 */ /* 0x002ff20003800000 */
.L_x_99:
[----:B------:R-:W-:Y:S05]  /*7f50*/  @P1 BRA `(.L_x_63) ;  /* 0x00000000001c1947 */ /* 0x000fea0003800000 */
[----:B------:R-:W2:Y:S01]  /*7f60*/  S2R R5, SR_TID.X ;  /* 0x0000000000057919 */ /* 0x000ea20000002100 */
[----:B------:R-:W-:-:S04]  /*7f70*/  IMAD.MOV.U32 R10, RZ, RZ, 0x3000 ;  /* 0x00003000ff0a7424 */ /* 0x000fc800078e00ff */
[----:B------:R3:W-:Y:S01]  /*7f80*/  SYNCS.ARRIVE.TRANS64 RZ, [R3+URZ+0x22830], R10 ;  /* 0x0228300a03ff79a7 */ /* 0x0007e2000800003f */
[----:B--2---:R-:W-:-:S04]  /*7f90*/  LOP3.LUT R5, R5, 0x1f, RZ, 0xc0, !PT ;  /* 0x0000001f05057812 */ /* 0x004fc800078ec0ff */
[----:B------:R-:W-:-:S13]  /*7fa0*/  ISETP.NE.AND P2, PT, R5, RZ, PT ;  /* 0x000000ff0500720c */ /* 0x000fda0003f45270 */
[----:B---3--:R-:W-:Y:S05]  /*7fb0*/  @!P2 BRA `(.L_x_63) ;  /* 0x000000000004a947 */ /* 0x008fea0003800000 */
[----:B------:R-:W-:Y:S01]  /*7fc0*/  BPT.TRAP 0x1 ;  /* 0x000000040000795c */ /* 0x000fe20000300000 */
.L_x_63:
[----:B------:R-:W2:Y:S01]  /*7fd0*/  S2R R10, SR_CgaCtaId ;  /* 0x00000000000a7919 */ /* 0x000ea20000008800 */
[----:B------:R-:W-:Y:S01]  /*7fe0*/  MOV R5, 0x400 ;  /* 0x0000040000057802 */ /* 0x000fe20000000f00 */
[----:B------:R-:W-:Y:S01]  /*7ff0*/  UIADD3 UR4, UP0, UR42, 0x370, URZ ;  /* 0x000003702a047890 */ /* 0x000fe2000ff1e03f */
[----:B------:R-:W-:Y:S01]  /*8000*/  R2UR UR9, R3 ;  /* 0x00000000030972ca */ /* 0x000fe200000e0000 */
[----:B------:R-:W-:Y:S01]  /*8010*/  UMOV UR6, 0x0 ;  /* 0x0000000000067882 */ /* 0x000fe20000000000 */
[----:B------:R-:W-:Y:S01]  /*8020*/  R2UR UR12, R0 ;  /* 0x00000000000c72ca */ /* 0x000fe200000e0000 */
[----:B------:R-:W-:Y:S01]  /*8030*/  UIADD3.X UR5, URZ, UR43, URZ, UP0, !UPT ;  /* 0x0000002b3f057290 */ /* 0x000fe200087fe43f */
[----:B-----5:R-:W-:Y:S01]  /*8040*/  R2UR UR13, R4 ;  /* 0x00000000040d72ca */ /* 0x020fe200000e0000 */
[----:B------:R-:W-:Y:S01]  /*8050*/  UMOV UR7, 0x14f00000 ;  /* 0x14f0000000077882 */ /* 0x000fe20000000000 */
[----:B------:R-:W-:-:S07]  /*8060*/  UMOV UR10, URZ ;  /* 0x0000003f000a7c82 */ /* 0x000fce0008000000 */
[----:B------:R-:W-:Y:S01]  /*8070*/  UIADD3 UR9, UR9, 0x22830, URZ ;  /* 0x0002283009097890 */ /* 0x000fe2000fffe03f */
[----:B--2---:R-:W-:-:S05]  /*8080*/  LEA R5, R10, R5, 0x18 ;  /* 0x000000050a057211 */ /* 0x004fca00078ec0ff */
[----:B------:R-:W-:-:S05]  /*8090*/  IMAD R5, R16, 0x3000, R5 ;  /* 0x0000300010057824 */ /* 0x000fca00078e0205 */
[----:B------:R-:W-:Y:S01]  /*80a0*/  R2UR UR8, R5 ;  /* 0x00000000050872ca */ /* 0x000fe200000e0000 */
[----:B------:R-:W-:-:S05]  /*80b0*/  IMAD R5, R9, 0x60, RZ ;  /* 0x0000006009057824 */ /* 0x000fca00078e02ff */
[----:B------:R-:W-:-:S07]  /*80c0*/  R2UR UR11, R5 ;  /* 0x00000000050b72ca */ /* 0x000fce00000e0000 */
[----:B------:R-:W-:-:S09]  /*80d0*/  UIADD3 UR8, UR8, 0x1c400, URZ ;  /* 0x0001c40008087890 */ /* 0x000fd2000fffe03f */
[----:B------:R2:W-:Y:S01]  /*80e0*/  UTMALDG.4D [UR8], [UR4], desc[UR6] ;  /* 0x00000608040075b4 */ /* 0x0005e20008019000 */
[----:B------:R-:W3:Y:S02]  /*80f0*/  SYNCS.PHASECHK.TRANS64.TRYWAIT P2, [R3+URZ+0x22860], R2 ;  /* 0x02286002030075a7 */ /* 0x000ee4000804017f */
[----:B--23--:R-:W-:Y:S05]  /*8100*/  @!P2 BRA `(.L_x_64) ;  /* 0x0000001000c4a947 */ /* 0x00cfea0003800000 */
.L_x_100:
[----:B------:R-:W-:Y:S05]  /*8110*/  @P1 BRA `(.L_x_65) ;  /* 0x00000000001c1947 */ /* 0x000fea0003800000 */
[----:B------:R-:W3:Y:S01]  /*8120*/  S2R R9, SR_TID.X ;  /* 0x0000000000097919 */ /* 0x000ee20000002100 */
[----:B-12---:R-:W-:-:S04]  /*8130*/  IMAD.MOV.U32 R2, RZ, RZ, 0xc000 ;  /* 0x0000c000ff027424 */ /* 0x006fc800078e00ff */
[----:B------:R4:W-:Y:S01]  /*8140*/  SYNCS.ARRIVE.TRANS64 RZ, [R3+URZ+0x22850], R2 ;  /* 0x0228500203ff79a7 */ /* 0x0009e2000800003f */
[----:B---3--:R-:W-:-:S04]  /*8150*/  LOP3.LUT R9, R9, 0x1f, RZ, 0xc0, !PT ;  /* 0x0000001f09097812 */ /* 0x008fc800078ec0ff */
[----:B------:R-:W-:-:S13]  /*8160*/  ISETP.NE.AND P1, PT, R9, RZ, PT ;  /* 0x000000ff0900720c */ /* 0x000fda0003f25270 */
[----:B----4-:R-:W-:Y:S05]  /*8170*/  @!P1 BRA `(.L_x_65) ;  /* 0x0000000000049947 */ /* 0x010fea0003800000 */
[----:B------:R-:W-:Y:S01]  /*8180*/  BPT.TRAP 0x1 ;  /* 0x000000040000795c */ /* 0x000fe20000300000 */
.L_x_65:
[----:B------:R-:W3:Y:S01]  /*8190*/  S2R R9, SR_CgaCtaId ;  /* 0x0000000000097919 */ /* 0x000ee20000008800 */
[----:B-12---:R-:W-:Y:S01]  /*81a0*/  MOV R2, 0x400 ;  /* 0x0000040000027802 */ /* 0x006fe20000000f00 */
        /* <DEDUP_REMOVED lines=11> */
[----:B---3--:R-:W-:-:S05]  /*8260*/  LEA R2, R9, R2, 0x18 ;  /* 0x0000000209027211 */ /* 0x008fca00078ec0ff */
[----:B------:R-:W-:-:S05]  /*8270*/  IMAD R2, R16, 0xc000, R2 ;  /* 0x0000c00010027824 */ /* 0x000fca00078e0202 */
[----:B------:R-:W-:-:S13]  /*8280*/  R2UR UR14, R2 ;  /* 0x00000000020e72ca */ /* 0x000fda00000e0000 */
[----:B------:R-:W-:Y:S02]  /*8290*/  UIADD3 UR8, UR14, 0x400, URZ ;  /* 0x000004000e087890 */ /* 0x000fe4000fffe03f */
[----:B------:R-:W-:Y:S02]  /*82a0*/  UIADD3 UR15, UR14, 0x3400, URZ ;  /* 0x000034000e0f7890 */ /* 0x000fe4000fffe03f */
[----:B------:R-:W-:Y:S02]  /*82b0*/  UIADD3 UR16, UR14, 0x6400, URZ ;  /* 0x000064000e107890 */ /* 0x000fe4000fffe03f */
[----:B------:R-:W-:-:S03]  /*82c0*/  UIADD3 UR14, UR14, 0x9400, URZ ;  /* 0x000094000e0e7890 */ /* 0x000fc6000fffe03f */
[----:B------:R1:W-:Y:S02]  /*82d0*/  UTMALDG.4D [UR8], [UR4], desc[UR6] ;  /* 0x00000608040075b4 */ /* 0x0003e40008019000 */
[----:B-1----:R-:W-:Y:S01]  /*82e0*/  UMOV UR8, UR15 ;  /* 0x0000000f00087c82 */ /* 0x002fe20008000000 */
[----:B------:R-:W-:Y:S01]  /*82f0*/  UMOV UR10, UR17 ;  /* 0x00000011000a7c82 */ /* 0x000fe20008000000 */
[----:B------:R-:W-:Y:S01]  /*8300*/  UMOV UR15, 0x80 ;  /* 0x00000080000f7882 */ /* 0x000fe20000000000 */
[----:B------:R1:W-:Y:S02]  /*8310*/  UTMALDG.4D [UR8], [UR4], desc[UR6] ;  /* 0x00000608040075b4 */ /* 0x0003e40008019000 */
[----:B-1----:R-:W-:Y:S01]  /*8320*/  UMOV UR8, UR16 ;  /* 0x0000001000087c82 */ /* 0x002fe20008000000 */
[----:B------:R-:W-:Y:S01]  /*8330*/  UMOV UR10, UR15 ;  /* 0x0000000f000a7c82 */ /* 0x000fe20008000000 */
[----:B------:R-:W-:Y:S01]  /*8340*/  UMOV UR15, 0xc0 ;  /* 0x000000c0000f7882 */ /* 0x000fe20000000000 */
[----:B------:R1:W-:Y:S02]  /*8350*/  UTMALDG.4D [UR8], [UR4], desc[UR6] ;  /* 0x00000608040075b4 */ /* 0x0003e40008019000 */
[----:B-1----:R-:W-:Y:S01]  /*8360*/  UMOV UR8, UR14 ;  /* 0x0000000e00087c82 */ /* 0x002fe20008000000 */
[----:B------:R-:W-:-:S02]  /*8370*/  UMOV UR10, UR15 ;  /* 0x0000000f000a7c82 */ /* 0x000fc40008000000 */
[----:B------:R2:W-:Y:S02]  /*8380*/  UTMALDG.4D [UR8], [UR4], desc[UR6] ;  /* 0x00000608040075b4 */ /* 0x0005e40008019000 */
[----:B--2---:R-:W-:Y:S01]  /*8390*/  NOP ;  /* 0x0000000000007918 */ /* 0x004fe20000000000 */
.L_x_60:
[----:B------:R-:W-:Y:S05]  /*83a0*/  BSYNC B1 ;  /* 0x0000000000017941 */ /* 0x000fea0003800000 */
.L_x_59:
[----:B-1----:R-:W-:Y:S01]  /*83b0*/  VIADD R9, R16, 0x1 ;  /* 0x0000000110097836 */ /* 0x002fe20000000000 */
[----:B------:R-:W-:Y:S04]  /*83c0*/  BSSY B1, `(.L_x_66) ;  /* 0x0000069000017945 */ /* 0x000fe80003800000 */
[----:B------:R-:W-:-:S04]  /*83d0*/  ISETP.NE.AND P1, PT, R9, 0x2, PT ;  /* 0x000000020900780c */ /* 0x000fc80003f25270 */
[----:B------:R-:W-:Y:S02]  /*83e0*/  SEL R2, RZ, 0x1, P1 ;  /* 0x00000001ff027807 */ /* 0x000fe40000800000 */
[----:B------:R-:W-:Y:S02]  /*83f0*/  SEL R9, R9, RZ, P1 ;  /* 0x000000ff09097207 */ /* 0x000fe40000800000 */
[----:B------:R-:W-:Y:S01]  /*8400*/  LOP3.LUT R17, R17, R2, RZ, 0x3c, !PT ;  /* 0x0000000211117212 */ /* 0x000fe200078e3cff */
[----:B------:R-:W-:Y:S06]  /*8410*/  @!P6 BRA `(.L_x_67) ;  /* 0x00000004008ce947 */ /* 0x000fec0003800000 */
[----:B------:R-:W-:Y:S01]  /*8420*/  VIADD R10, R8, 0xffffffff ;  /* 0xffffffff080a7836 */ /* 0x000fe20000000000 */
        /* <DEDUP_REMOVED lines=9> */
[----:B------:R-:W-:-:S05]  /*84c0*/  @P1 SHF.R.U32.HI R2, RZ, R3, R4 ;  /* 0x00000003ff021219 */ /* 0x000fca0000011604 */
[----:B------:R-:W-:-:S04]  /*84d0*/  IMAD.MOV R3, RZ, RZ, -R2 ;  /* 0x000000ffff037224 */ /* 0x000fc800078e0a02 */
[----:B------:R-:W-:Y:S01]  /*84e0*/  IMAD R10, R5, R3, R10 ;  /* 0x00000003050a7224 */ /* 0x000fe200078e020a */
[--C-:B------:R-:W-:Y:S01]  /*84f0*/  SHF.R.S32.HI R3, RZ, 0x1f, R2.reuse ;  /* 0x0000001fff037819 */ /* 0x100fe20000011402 */
[----:B------:R-:W1:Y:S02]  /*8500*/  LDC.64 R4, c[0x0][0x3f8] ;  /* 0x0000fe00ff047b82 */ /* 0x000e640000000a00 */
[----:B------:R-:W-:-:S05]  /*8510*/  IMAD.WIDE.U32 R2, R6, UR4, R2 ;  /* 0x0000000406027c25 */ /* 0x000fca000f8e0002 */
[----:B------:R-:W-:Y:S02]  /*8520*/  IADD3 R11, R11, R3, RZ ;  /* 0x000000030b0b7210 */ /* 0x000fe40007ffe0ff */
[----:B-1----:R-:W-:-:S04]  /*8530*/  LEA R4, P1, R2, R4, 0x2 ;  /* 0x0000000402047211 */ /* 0x002fc800078210ff */
[----:B------:R-:W-:-:S05]  /*8540*/  LEA.HI.X R5, R2, R5, R11, 0x2, P1 ;  /* 0x0000000502057211 */ /* 0x000fca00008f140b */
[----:B------:R1:W5:Y:S04]  /*8550*/  LDG.E R4, desc[UR40][R4.64] ;  /* 0x0000002804047981 */ /* 0x000368000c1e1900 */
.L_x_68:
        /* <DEDUP_REMOVED lines=10> */
.L_x_101:
        /* <DEDUP_REMOVED lines=8> */
.L_x_70:
[----:B------:R-:W2:Y:S01]  /*8680*/  S2R R11, SR_CgaCtaId ;  /* 0x00000000000b7919 */ /* 0x000ea20000008800 */
        /* <DEDUP_REMOVED lines=12> */
[----:B--2---:R-:W-:-:S05]  /*8750*/  LEA R5, R11, R5, 0x18 ;  /* 0x000000050b057211 */ /* 0x004fca00078ec0ff */
[----:B------:R-:W-:-:S05]  /*8760*/  IMAD R5, R9, 0x3000, R5 ;  /* 0x0000300009057824 */ /* 0x000fca00078e0205 */
[----:B------:R-:W-:-:S13]  /*8770*/  R2UR UR8, R5 ;  /* 0x00000000050872ca */ /* 0x000fda00000e0000 */
[----:B------:R-:W-:-:S09]  /*8780*/  UIADD3 UR8, UR8, 0x1c400, URZ ;  /* 0x0001c40008087890 */ /* 0x000fd2000fffe03f */
[----:B------:R2:W-:Y:S01]  /*8790*/  UTMALDG.4D [UR8], [UR4], desc[UR6] ;  /* 0x00000608040075b4 */ /* 0x0005e20008019000 */
[----:B------:R-:W3:Y:S02]  /*87a0*/  SYNCS.PHASECHK.TRANS64.TRYWAIT P2, [R3+URZ+0x22860], R2 ;  /* 0x02286002030075a7 */ /* 0x000ee4000804017f */
[----:B--23--:R-:W-:Y:S05]  /*87b0*/  @!P2 BRA `(.L_x_71) ;  /* 0x0000000c0040a947 */ /* 0x00cfea0003800000 */
.L_x_102:
        /* <DEDUP_REMOVED lines=8> */
.L_x_72:
        /* <DEDUP_REMOVED lines=32> */
[----:B-1----:R-:W-:Y:S01]  /*8a40*/  NOP ;  /* 0x0000000000007918 */ /* 0x002fe20000000000 */
.L_x_67:
[----:B------:R-:W-:Y:S05]  /*8a50*/  BSYNC B1 ;  /* 0x0000000000017941 */ /* 0x000fea0003800000 */
.L_x_66:
[C---:B------:R-:W-:Y:S01]  /*8a60*/  ISETP.GT.AND P2, PT, R8.reuse, 0x1, PT ;  /* 0x000000010800780c */ /* 0x040fe20003f44270 */
[----:B------:R-:W-:Y:S02]  /*8a70*/  VIADD R9, R9, 0x1 ;  /* 0x0000000109097836 */ /* 0x000fe40000000000 */
[----:B------:R-:W-:-:S03]  /*8a80*/  VIADD R8, R8, 0xfffffffe ;  /* 0xfffffffe08087836 */ /* 0x000fc60000000000 */
[----:B------:R-:W-:-:S04]  /*8a90*/  ISETP.NE.AND P1, PT, R9, 0x2, PT ;  /* 0x000000020900780c */ /* 0x000fc80003f25270 */
[----:B------:R-:W-:Y:S02]  /*8aa0*/  SEL R2, RZ, 0x1, P1 ;  /* 0x00000001ff027807 */ /* 0x000fe40000800000 */
[----:B------:R-:W-:Y:S02]  /*8ab0*/  SEL R16, R9, RZ, P1 ;  /* 0x000000ff09107207 */ /* 0x000fe40000800000 */
[----:B------:R-:W-:Y:S01]  /*8ac0*/  LOP3.LUT R17, R17, R2, RZ, 0x3c, !PT ;  /* 0x0000000211117212 */ /* 0x000fe200078e3cff */
[----:B------:R-:W-:Y:S06]  /*8ad0*/  @P2 BRA `(.L_x_73) ;  /* 0xfffffff0009c2947 */ /* 0x000fec000383ffff */
.L_x_58:
[----:B------:R-:W-:Y:S05]  /*8ae0*/  BSYNC B0 ;  /* 0x0000000000007941 */ /* 0x000fea0003800000 */
.L_x_49:
[----:B------:R-:W2:Y:S01]  /*8af0*/  LDL.LU R2, [R1+0xc] ;  /* 0x00000c0001027983 */ /* 0x000ea20000300800 */
[----:B------:R-:W-:-:S03]  /*8b00*/  ULDC UR4, c[0x0][0xda4] ;  /* 0x0003690000047ab9 */ /* 0x000fc60000000800 */
[----:B------:R-:W3:Y:S01]  /*8b10*/  LDL.LU R0, [R1+0x18] ;  /* 0x0000180001007983 */ /* 0x000ee20000300800 */
[----:B--2---:R-:W-:Y:S02]  /*8b20*/  VIADD R2, R2, UR36 ;  /* 0x0000002402027c36 */ /* 0x004fe40008000000 */
[----:B---3--:R-:W-:-:S03]  /*8b30*/  VIADD R0, R0, 0x1 ;  /* 0x0000000100007836 */ /* 0x008fc60000000000 */
[----:B------:R2:W-:Y:S01]  /*8b40*/  STL [R1+0xc], R2 ;  /* 0x00000c0201007387 */ /* 0x0005e20000100800 */
[----:B------:R-:W-:-:S03]  /*8b50*/  ISETP.GE.AND P0, PT, R2, UR4, PT ;  /* 0x0000000402007c0c */ /* 0x000fc6000bf06270 */
[----:B------:R2:W-:Y:S10]  /*8b60*/  STL [R1+0x18], R0 ;  /* 0x0000180001007387 */ /* 0x0005f40000100800 */
[----:B--2---:R-:W-:Y:S05]  /*8b70*/  @!P0 BRA `(.L_x_74) ;  /* 0xffffffd800088947 */ /* 0x004fea000383ffff */
[----:B------:R-:W-:-:S07]  /*8b80*/  LOP3.LUT R2, R0, 0x1, RZ, 0xc, !PT ;  /* 0x0000000100027812 */ /* 0x000fce00078e0cff */
.L_x_32:
[----:B------:R-:W2:Y:S01]  /*8b90*/  S2R R3, SR_CgaCtaId ;  /* 0x0000000000037919 */ /* 0x000ea20000008800 */
[----:B------:R-:W-:Y:S01]  /*8ba0*/  MOV R0, 0x400 ;  /* 0x0000040000007802 */ /* 0x000fe20000000f00 */
[----:B------:R-:W-:Y:S03]  /*8bb0*/  BSSY B0, `(.L_x_75) ;  /* 0x0000005000007945 */ /* 0x000fe60003800000 */
[----:B--2---:R-:W-:Y:S02]  /*8bc0*/  LEA R0, R3, R0, 0x18 ;  /* 0x0000000003007211 */ /* 0x004fe400078ec0ff */
[----:B------:R-:W-:-:S04]  /*8bd0*/  SHF.L.U32 R3, R2, 0x1f, RZ ;  /* 0x0000001f02037819 */ /* 0x000fc800000006ff */
[----:B------:R-:W2:Y:S02]  /*8be0*/  SYNCS.PHASECHK.TRANS64.TRYWAIT P0, [R0+URZ+0x22820], R3 ;  /* 0x02282003000075a7 */ /* 0x000ea4000800017f */
[----:B--2---:R-:W-:Y:S05]  /*8bf0*/  @!P0 BRA `(.L_x_76) ;  /* 0x0000000800448947 */ /* 0x004fea0003800000 */
.L_x_103:
[----:B------:R-:W-:Y:S05]  /*8c00*/  BSYNC B0 ;  /* 0x0000000000007941 */ /* 0x000fea0003800000 */
.L_x_75:
[----:B------:R-:W-:-:S03]  /*8c10*/  UMOV UR4, 0xffffffff ;  /* 0xffffffff00047882 */ /* 0x000fc60000000000 */
[----:B------:R-:W-:Y:S05]  /*8c20*/  BRA.DIV UR4, `(.L_x_77) ;  /* 0x0000000a044c7947 */ /* 0x000fea000b800000 */
[----:B------:R-:W3:Y:S02]  /*8c30*/  S2R R2, SR_TID.X ;  /* 0x0000000000027919 */ /* 0x000ee40000002100 */
[----:B---3--:R-:W-:-:S04]  /*8c40*/  SHF.R.U32.HI R2, RZ, 0x5, R2 ;  /* 0x00000005ff027819 */ /* 0x008fc80000011602 */
[----:B------:R-:W-:-:S05]  /*8c50*/  LOP3.LUT R2, R2, 0x3, RZ, 0xc0, !PT ;  /* 0x0000000302027812 */ /* 0x000fca00078ec0ff */
[----:B------:R3:W4:Y:S02]  /*8c60*/  SHFL.IDX PT, R14, R2, RZ, 0x1f ;  /* 0x00001fff020e7589 */ /* 0x00072400000e0000 */
.L_x_106:
[----:B----4-:R-:W-:Y:S01]  /*8c70*/  ISETP.NE.AND P0, PT, R14, RZ, PT ;  /* 0x000000ff0e00720c */ /* 0x010fe20003f05270 */
[----:B------:R-:W-:-:S12]  /*8c80*/  BSSY B0, `(.L_x_78) ;  /* 0x0000024000007945 */ /* 0x000fd80003800000 */
[----:B------:R-:W-:Y:S05]  /*8c90*/  @P0 BRA `(.L_x_79) ;  /* 0x0000000000880947 */ /* 0x000fea0003800000 */
[----:B------:R-:W-:-:S03]  /*8ca0*/  UMOV UR4, 0xffffffff ;  /* 0xffffffff00047882 */ /* 0x000fc60000000000 */
[----:B------:R-:W-:Y:S05]  /*8cb0*/  BRA.DIV UR4, `(.L_x_80) ;  /* 0x0000000a045c7947 */ /* 0x000fea000b800000 */
[----:B------:R-:W-:-:S13]  /*8cc0*/  ELECT P6, URZ, PT ;  /* 0x00000000003f782f */ /* 0x000fda00038c0000 */
.L_x_109:
[----:B------:R-:W-:Y:S05]  /*8cd0*/  @!P6 BRA `(.L_x_79) ;  /* 0x000000000078e947 */ /* 0x000fea0003800000 */
[----:B------:R-:W-:-:S06]  /*8ce0*/  ULOP3.LUT UR4, UR38, 0x2, URZ, 0xfc, !UPT ;  /* 0x0000000226047892 */ /* 0x000fcc000f8efc3f */
[----:B---3--:R-:W-:-:S04]  /*8cf0*/  MOV R2, UR4 ;  /* 0x0000000400027c02 */ /* 0x008fc80008000f00 */
[----:B------:R-:W-:-:S13]  /*8d00*/  ISETP.NE.AND P2, PT, R2, 0x3, PT ;  /* 0x000000030200780c */ /* 0x000fda0003f45270 */
[----:B------:R-:W-:Y:S05]  /*8d10*/  @!P2 BRA `(.L_x_81) ;  /* 0x000000000004a947 */ /* 0x000fea0003800000 */
[----:B------:R-:W-:Y:S01]  /*8d20*/  BPT.TRAP 0x1 ;  /* 0x000000040000795c */ /* 0x000fe20000300000 */
.L_x_81:
[----:B--2---:R-:W-:Y:S01]  /*8d30*/  VIADD R3, R0, 0x22840 ;  /* 0x0002284000037836 */ /* 0x004fe20000000000 */
[----:B------:R-:W-:Y:S01]  /*8d40*/  SHF.L.U32 R5, R17, 0x1f, RZ ;  /* 0x0000001f11057819 */ /* 0x000fe200000006ff */
[C---:B------:R-:W-:Y:S02]  /*8d50*/  VIADD R2, R16.reuse, 0x1 ;  /* 0x0000000110027836 */ /* 0x040fe40000000000 */
[----:B------:R-:W-:-:S03]  /*8d60*/  IMAD R6, R16, 0x8, R3 ;  /* 0x0000000810067824 */ /* 0x000fc600078e0203 */
[----:B------:R-:W-:Y:S01]  /*8d70*/  ISETP.NE.AND P1, PT, R2, 0x2, PT ;  /* 0x000000020200780c */ /* 0x000fe20003f25270 */
[----:B------:R-:W2:Y:S03]  /*8d80*/  SYNCS.PHASECHK.TRANS64.TRYWAIT P0, [R6+URZ], R5 ;  /* 0x00000005060075a7 */ /* 0x000ea6000800017f */
[----:B------:R-:W-:-:S04]  /*8d90*/  SEL R4, RZ, 0x1, P1 ;  /* 0x00000001ff047807 */ /* 0x000fc80000800000 */
[----:B------:R-:W-:Y:S02]  /*8da0*/  LOP3.LUT R17, R17, R4, RZ, 0x3c, !PT ;  /* 0x0000000411117212 */ /* 0x000fe400078e3cff */
[----:B------:R-:W-:Y:S02]  /*8db0*/  SEL R4, R2, RZ, P1 ;  /* 0x000000ff02047207 */ /* 0x000fe40000800000 */
[----:B------:R-:W-:-:S03]  /*8dc0*/  SHF.L.U32 R2, R17, 0x1f, RZ ;  /* 0x0000001f11027819 */ /* 0x000fc600000006ff */
[----:B------:R-:W-:Y:S01]  /*8dd0*/  IMAD R3, R4, 0x8, R3 ;  /* 0x0000000804037824 */ /* 0x000fe200078e0203 */
[----:B--2---:R-:W-:Y:S06]  /*8de0*/  @!P0 BRA `(.L_x_82) ;  /* 0x0000000800308947 */ /* 0x004fec0003800000 */
.L_x_110:
[----:B------:R-:W3:Y:S02]  /*8df0*/  SYNCS.PHASECHK.TRANS64.TRYWAIT P0, [R3+URZ], R2 ;  /* 0x00000002030075a7 */ /* 0x000ee4000800017f */
[----:B---3--:R-:W-:Y:S05]  /*8e00*/  @!P0 BRA `(.L_x_83) ;  /* 0x00000008003c8947 */ /* 0x008fea0003800000 */
.L_x_111:
[----:B------:R-:W-:Y:S05]  /*8e10*/  @!P2 BRA `(.L_x_84) ;  /* 0x000000000004a947 */ /* 0x000fea0003800000 */
[----:B------:R-:W-:Y:S01]  /*8e20*/  BPT.TRAP 0x1 ;  /* 0x000000040000795c */ /* 0x000fe20000300000 */
.L_x_84:
[----:B---3--:R-:W-:-:S04]  /*8e30*/  VIADD R3, R0, 0x22860 ;  /* 0x0002286000037836 */ /* 0x008fc80000000000 */
[----:B------:R-:W-:-:S04]  /*8e40*/  IMAD R16, R16, 0x8, R3 ;  /* 0x0000000810107824 */ /* 0x000fc800078e0203 */
[----:B------:R-:W3:Y:S02]  /*8e50*/  SYNCS.PHASECHK.TRANS64.TRYWAIT P0, [R16+URZ], R5 ;  /* 0x00000005100075a7 */ /* 0x000ee4000800017f */
[----:B---3--:R-:W-:Y:S05]  /*8e60*/  @!P0 BRA `(.L_x_85) ;  /* 0x0000000800388947 */ /* 0x008fea0003800000 */
.L_x_112:
[----:B------:R-:W-:-:S07]  /*8e70*/  IMAD R3, R4, 0x8, R3 ;  /* 0x0000000804037824 */ /* 0x000fce00078e0203 */
.L_x_86:
[----:B----4-:R4:W1:Y:S02]  /*8e80*/  SYNCS.PHASECHK.TRANS64.TRYWAIT P0, [R3+URZ], R2 ;  /* 0x00000002030075a7 */ /* 0x010864000800017f */
[----:B-1----:R-:W-:Y:S05]  /*8e90*/  @!P0 NANOSLEEP.SYNCS 0x989680 ;  /* 0x009896800000895d */ /* 0x002fea0003900000 */
[----:B------:R-:W1:Y:S02]  /*8ea0*/  @!P0 SYNCS.PHASECHK.TRANS64 P0, [R3+URZ], R2 ;  /* 0x00000002030085a7 */ /* 0x000e64000800007f */
[----:B-1----:R-:W-:Y:S05]  /*8eb0*/  @!P0 BRA `(.L_x_86) ;  /* 0xfffffffc00f08947 */ /* 0x002fea000383ffff */
.L_x_79:
[----:B------:R-:W-:Y:S05]  /*8ec0*/  BSYNC B0 ;  /* 0x0000000000007941 */ /* 0x000fea0003800000 */
.L_x_78:
[----:B------:R-:W-:Y:S05]  /*8ed0*/  EXIT ;  /* 0x000000000000794d */ /* 0x000fea0003800000 */
.L_x_10:
[----:B-1----:R-:W-:-:S04]  /*8ee0*/  MOV R3, UR46 ;  /* 0x0000002e00037c02 */ /* 0x002fc80008000f00 */
[----:B------:R1:W2:Y:S03]  /*8ef0*/  SYNCS.PHASECHK.TRANS64.TRYWAIT P0, [R3+URZ+0x22800], R0 ;  /* 0x02280000030075a7 */ /* 0x0002a6000800017f */
[----:B--2---:R-:W-:Y:S05]  /*8f00*/  @!P0 NANOSLEEP.SYNCS 0x989680 ;  /* 0x009896800000895d */ /* 0x004fea0003900000 */
[----:B------:R-:W2:Y:S02]  /*8f10*/  @!P0 SYNCS.PHASECHK.TRANS64 P0, [R3+URZ+0x22800], R0 ;  /* 0x02280000030085a7 */ /* 0x000ea4000800007f */
[----:B--2---:R-:W-:Y:S05]  /*8f20*/  @!P0 BRA `(.L_x_10) ;  /* 0xfffffffc00ec8947 */ /* 0x004fea000383ffff */
[----:B------:R-:W-:Y:S05]  /*8f30*/  BRA `(.L_x_87) ;  /* 0xffffff8000687947 */ /* 0x000fea000383ffff */
.L_x_14:
[----:B--2---:R-:W-:-:S04]  /*8f40*/  IMAD.U32 R0, RZ, RZ, UR21 ;  /* 0x00000015ff007e24 */ /* 0x004fc8000f8e00ff */
[----:B------:R2:W3:Y:S03]  /*8f50*/  SYNCS.PHASECHK.TRANS64.TRYWAIT P1, [R0+URZ+0x22830], R7 ;  /* 0x02283007000075a7 */ /* 0x0004e6000802017f */
[----:B---3--:R-:W-:Y:S05]  /*8f60*/  @!P1 NANOSLEEP.SYNCS 0x989680 ;  /* 0x009896800000995d */ /* 0x008fea0003900000 */
[----:B------:R-:W3:Y:S02]  /*8f70*/  @!P1 SYNCS.PHASECHK.TRANS64 P1, [R0+URZ+0x22830], R7 ;  /* 0x02283007000095a7 */ /* 0x000ee4000802007f */
[----:B---3--:R-:W-:Y:S05]  /*8f80*/  @!P1 BRA `(.L_x_14) ;  /* 0xfffffffc00ec9947 */ /* 0x008fea000383ffff */
[----:B------:R-:W-:Y:S05]  /*8f90*/  BRA `(.L_x_13) ;  /* 0xffffff80008c7947 */ /* 0x000fea000383ffff */
.L_x_18:
[----:B---3--:R3:W4:Y:S02]  /*8fa0*/  SYNCS.PHASECHK.TRANS64.TRYWAIT P2, [R8+URZ+0x22850], R7 ;  /* 0x02285007080075a7 */ /* 0x008724000804017f */
[----:B----4-:R-:W-:Y:S05]  /*8fb0*/  @!P2 NANOSLEEP.SYNCS 0x989680 ;  /* 0x009896800000a95d */ /* 0x010fea0003900000 */
[----:B------:R-:W4:Y:S02]  /*8fc0*/  @!P2 SYNCS.PHASECHK.TRANS64 P2, [R8+URZ+0x22850], R7 ;  /* 0x022850070800a5a7 */ /* 0x000f24000804007f */
[----:B----4-:R-:W-:Y:S05]  /*8fd0*/  @!P2 BRA `(.L_x_18) ;  /* 0xfffffffc00f0a947 */ /* 0x010fea000383ffff */
[----:B------:R-:W-:Y:S05]  /*8fe0*/  BRA `(.L_x_17) ;  /* 0xffffff9800007947 */ /* 0x000fea000383ffff */
.L_x_23:
[----:B-1----:R-:W-:Y:S02]  /*8ff0*/  IMAD.U32 R0, RZ, RZ, UR23 ;  /* 0x00000017ff007e24 */ /* 0x002fe4000f8e00ff */
[----:B------:R-:W-:-:S04]  /*9000*/  IMAD.U32 R3, RZ, RZ, UR24 ;  /* 0x00000018ff037e24 */ /* 0x000fc8000f8e00ff */
[----:B------:R1:W2:Y:S03]  /*9010*/  SYNCS.PHASECHK.TRANS64.TRYWAIT P3, [R0+URZ+0x22830], R3 ;  /* 0x02283003000075a7 */ /* 0x0002a6000806017f */
[----:B--2---:R-:W-:Y:S05]  /*9020*/  @!P3 NANOSLEEP.SYNCS 0x989680 ;  /* 0x009896800000b95d */ /* 0x004fea0003900000 */
[----:B------:R-:W2:Y:S02]  /*9030*/  @!P3 SYNCS.PHASECHK.TRANS64 P3, [R0+URZ+0x22830], R3 ;  /* 0x022830030000b5a7 */ /* 0x000ea4000806007f */
[----:B--2---:R-:W-:Y:S05]  /*9040*/  @!P3 BRA `(.L_x_23) ;  /* 0xfffffffc00e8b947 */ /* 0x004fea000383ffff */
[----:B------:R-:W-:Y:S05]  /*9050*/  BRA `(.L_x_22) ;  /* 0xffffff9c00087947 */ /* 0x000fea000383ffff */
.L_x_27:
[----:B-1----:R-:W-:-:S04]  /*9060*/  IMAD.U32 R6, RZ, RZ, UR24 ;  /* 0x00000018ff067e24 */ /* 0x002fc8000f8e00ff */
[----:B------:R1:W2:Y:S03]  /*9070*/  SYNCS.PHASECHK.TRANS64.TRYWAIT P3, [R183+URZ+0x22850], R6 ;  /* 0x02285006b70075a7 */ /* 0x0002a6000806017f */
[----:B--2---:R-:W-:Y:S05]  /*9080*/  @!P3 NANOSLEEP.SYNCS 0x989680 ;  /* 0x009896800000b95d */ /* 0x004fea0003900000 */
[----:B------:R-:W2:Y:S02]  /*9090*/  @!P3 SYNCS.PHASECHK.TRANS64 P3, [R183+URZ+0x22850], R6 ;  /* 0x02285006b700b5a7 */ /* 0x000ea4000806007f */
[----:B--2---:R-:W-:Y:S05]  /*90a0*/  @!P3 BRA `(.L_x_27) ;  /* 0xfffffffc00ecb947 */ /* 0x004fea000383ffff */
[----:B------:R-:W-:Y:S05]  /*90b0*/  BRA `(.L_x_26) ;  /* 0xffffffb400247947 */ /* 0x000fea000383ffff */
.L_x_37:
[----:B------:R-:W1:Y:S01]  /*90c0*/  S2R R5, SR_TID.X ;  /* 0x0000000000057919 */ /* 0x000e620000002100 */
[----:B------:R-:W-:Y:S01]  /*90d0*/  BSSY B0, `(.L_x_88) ;  /* 0x000000a000007945 */ /* 0x000fe20003800000 */
[----:B------:R-:W-:Y:S01]  /*90e0*/  IMAD.MOV.U32 R12, RZ, RZ, RZ ;  /* 0x000000ffff0c7224 */ /* 0x000fe200078e00ff */
[----:B------:R-:W-:Y:S01]  /*90f0*/  MOV R15, 0xffffffff ;  /* 0xffffffff000f7802 */ /* 0x000fe20000000f00 */
[----:B------:R-:W-:Y:S01]  /*9100*/  IMAD.MOV.U32 R11, RZ, RZ, 0x1f ;  /* 0x0000001fff0b7424 */ /* 0x000fe200078e00ff */
[----:B-1----:R-:W-:-:S04]  /*9110*/  SHF.R.U32.HI R5, RZ, 0x5, R5 ;  /* 0x00000005ff057819 */ /* 0x002fc80000011605 */
[----:B------:R-:W-:-:S05]  /*9120*/  LOP3.LUT R5, R5, 0x3, RZ, 0xc0, !PT ;  /* 0x0000000305057812 */ /* 0x000fca00078ec0ff */
[----:B------:R-:W-:-:S07]  /*9130*/  IMAD.MOV.U32 R13, RZ, RZ, R5 ;  /* 0x000000ffff0d7224 */ /* 0x000fce00078e0005 */
[----:B------:R-:W-:Y:S05]  /*9140*/  WARPSYNC.COLLECTIVE R15, `(.L_x_89) ;  /* 0x000000000f087348 */ /* 0x000fea0003c00000 */
[----:B------:R1:W2:Y:S02]  /*9150*/  SHFL.IDX P6, R14, R13, R12, R11 ;  /* 0x0000000c0d0e7389 */ /* 0x0002a400000c000b */
[----:B-12---:R-:W-:Y:S01]  /*9160*/  ENDCOLLECTIVE ;  /* 0x000000000000791b */ /* 0x006fe20003800000 */
.L_x_89:
[----:B------:R-:W-:Y:S05]  /*9170*/  BSYNC B0 ;  /* 0x0000000000007941 */ /* 0x000fea0003800000 */
.L_x_88:
[----:B------:R-:W-:Y:S05]  /*9180*/  BRA `(.L_x_90) ;  /* 0xffffffd8009c7947 */ /* 0x000fea000383ffff */
.L_x_38:
[----:B------:R-:W-:Y:S01]  /*9190*/  BSSY B0, `(.L_x_91) ;  /* 0x0000006000007945 */ /* 0x000fe20003800000 */
[----:B------:R-:W-:-:S07]  /*91a0*/  IMAD.MOV.U32 R15, RZ, RZ, -0x1 ;  /* 0xffffffffff0f7424 */ /* 0x000fce00078e00ff */
[----:B------:R-:W-:Y:S05]  /*91b0*/  WARPSYNC.COLLECTIVE R15, `(.L_x_92) ;  /* 0x000000000f0c7348 */ /* 0x000fea0003c00000 */
[----:B------:R-:W-:Y:S02]  /*91c0*/  ELECT P6, UR62, PT ;  /* 0x00000000003e782f */ /* 0x000fe400038c0000 */
[----:B------:R-:W-:Y:S01]  /*91d0*/  MOV R14, UR62 ;  /* 0x0000003e000e7c02 */ /* 0x000fe20008000f00 */
[----:B------:R-:W-:Y:S10]  /*91e0*/  ENDCOLLECTIVE ;  /* 0x000000000000791b */ /* 0x000ff40003800000 */
.L_x_92:
[----:B------:R-:W-:Y:S05]  /*91f0*/  BSYNC B0 ;  /* 0x0000000000007941 */ /* 0x000fea0003800000 */
.L_x_91:
[----:B------:R-:W-:Y:S05]  /*9200*/  BRA `(.L_x_93) ;  /* 0xffffffd800947947 */ /* 0x000fea000383ffff */
.L_x_41:
[----:B--2---:R2:W3:Y:S02]  /*9210*/  SYNCS.PHASECHK.TRANS64.TRYWAIT P1, [R5+URZ+0x22840], R10 ;  /* 0x0228400a050075a7 */ /* 0x0044e4000802017f */
[----:B---3--:R-:W-:Y:S05]  /*9220*/  @!P1 NANOSLEEP.SYNCS 0x989680 ;  /* 0x009896800000995d */ /* 0x008fea0003900000 */
[----:B------:R-:W3:Y:S02]  /*9230*/  @!P1 SYNCS.PHASECHK.TRANS64 P1, [R5+URZ+0x22840], R10 ;  /* 0x0228400a050095a7 */ /* 0x000ee4000802007f */
[----:B---3--:R-:W-:Y:S05]  /*9240*/  @!P1 BRA `(.L_x_41) ;  /* 0xfffffffc00f09947 */ /* 0x008fea000383ffff */
[----:B------:R-:W-:Y:S05]  /*9250*/  BRA `(.L_x_94) ;  /* 0xffffffd800f47947 */ /* 0x000fea000383ffff */
.L_x_44:
[----:B--2---:R-:W2:Y:S01]  /*9260*/  S2R R10, SR_CgaCtaId ;  /* 0x00000000000a7919 */ /* 0x004ea20000008800 */
[----:B------:R-:W-:-:S04]  /*9270*/  MOV R8, 0x400 ;  /* 0x0000040000087802 */ /* 0x000fc80000000f00 */
[----:B--2---:R-:W-:-:S04]  /*9280*/  LEA R8, R10, R8, 0x18 ;  /* 0x000000080a087211 */ /* 0x004fc800078ec0ff */
[----:B------:R2:W3:Y:S03]  /*9290*/  SYNCS.PHASECHK.TRANS64.TRYWAIT P1, [R8+URZ+0x22820], R5 ;  /* 0x02282005080075a7 */ /* 0x0004e6000802017f */
[----:B---3--:R-:W-:Y:S05]  /*92a0*/  @!P1 NANOSLEEP.SYNCS 0x989680 ;  /* 0x009896800000995d */ /* 0x008fea0003900000 */
[----:B------:R-:W3:Y:S02]  /*92b0*/  @!P1 SYNCS.PHASECHK.TRANS64 P1, [R8+URZ+0x22820], R5 ;  /* 0x02282005080095a7 */ /* 0x000ee4000802007f */
[----:B---3--:R-:W-:Y:S05]  /*92c0*/  @!P1 BRA `(.L_x_44) ;  /* 0xfffffffc00e49947 */ /* 0x008fea000383ffff */
[----:B------:R-:W-:Y:S05]  /*92d0*/  BRA `(.L_x_95) ;  /* 0xffffffdc00b87947 */ /* 0x000fea000383ffff */
.L_x_47:
[----:B--2---:R2:W3:Y:S02]  /*92e0*/  SYNCS.PHASECHK.TRANS64.TRYWAIT P1, [R8+URZ+0x22860], R5 ;  /* 0x02286005080075a7 */ /* 0x0044e4000802017f */
[----:B---3--:R-:W-:Y:S05]  /*92f0*/  @!P1 NANOSLEEP.SYNCS 0x989680 ;  /* 0x009896800000995d */ /* 0x008fea0003900000 */
[----:B------:R-:W3:Y:S02]  /*9300*/  @!P1 SYNCS.PHASECHK.TRANS64 P1, [R8+URZ+0x22860], R5 ;  /* 0x02286005080095a7 */ /* 0x000ee4000802007f */
[----:B---3--:R-:W-:Y:S05]  /*9310*/  @!P1 BRA `(.L_x_47) ;  /* 0xfffffffc00f09947 */ /* 0x008fea000383ffff */
[----:B------:R-:W-:Y:S05]  /*9320*/  BRA `(.L_x_96) ;  /* 0xffffffdc00d87947 */ /* 0x000fea000383ffff */
.L_x_54:
[----:B--2---:R2:W3:Y:S02]  /*9330*/  SYNCS.PHASECHK.TRANS64.TRYWAIT P2, [R2+URZ+0x22840], R3 ;  /* 0x02284003020075a7 */ /* 0x0044e4000804017f */
[----:B---3--:R-:W-:Y:S05]  /*9340*/  @!P2 NANOSLEEP.SYNCS 0x989680 ;  /* 0x009896800000a95d */ /* 0x008fea0003900000 */
[----:B------:R-:W3:Y:S02]  /*9350*/  @!P2 SYNCS.PHASECHK.TRANS64 P2, [R2+URZ+0x22840], R3 ;  /* 0x022840030200a5a7 */ /* 0x000ee4000804007f */
[----:B---3--:R-:W-:Y:S05]  /*9360*/  @!P2 BRA `(.L_x_54) ;  /* 0xfffffffc00f0a947 */ /* 0x008fea000383ffff */
[----:B------:R-:W-:Y:S05]  /*9370*/  BRA `(.L_x_97) ;  /* 0xffffffe400307947 */ /* 0x000fea000383ffff */
.L_x_56:
[----:B---3--:R3:W4:Y:S02]  /*9380*/  SYNCS.PHASECHK.TRANS64.TRYWAIT P2, [R2+URZ+0x22860], R3 ;  /* 0x02286003020075a7 */ /* 0x008724000804017f */
[----:B----4-:R-:W-:Y:S05]  /*9390*/  @!P2 NANOSLEEP.SYNCS 0x989680 ;  /* 0x009896800000a95d */ /* 0x010fea0003900000 */
[----:B------:R-:W4:Y:S02]  /*93a0*/  @!P2 SYNCS.PHASECHK.TRANS64 P2, [R2+URZ+0x22860], R3 ;  /* 0x022860030200a5a7 */ /* 0x000f24000804007f */
[----:B----4-:R-:W-:Y:S05]  /*93b0*/  @!P2 BRA `(.L_x_56) ;  /* 0xfffffffc00f0a947 */ /* 0x010fea000383ffff */
[----:B------:R-:W-:Y:S05]  /*93c0*/  BRA `(.L_x_98) ;  /* 0xffffffe4008c7947 */ /* 0x000fea000383ffff */
.L_x_62:
[----:B-1----:R1:W2:Y:S02]  /*93d0*/  SYNCS.PHASECHK.TRANS64.TRYWAIT P2, [R3+URZ+0x22840], R2 ;  /* 0x02284002030075a7 */ /* 0x0022a4000804017f */
[----:B--2---:R-:W-:Y:S05]  /*93e0*/  @!P2 NANOSLEEP.SYNCS 0x989680 ;  /* 0x009896800000a95d */ /* 0x004fea0003900000 */
[----:B------:R-:W2:Y:S02]  /*93f0*/  @!P2 SYNCS.PHASECHK.TRANS64 P2, [R3+URZ+0x22840], R2 ;  /* 0x022840020300a5a7 */ /* 0x000ea4000804007f */
[----:B--2---:R-:W-:Y:S05]  /*9400*/  @!P2 BRA `(.L_x_62) ;  /* 0xfffffffc00f0a947 */ /* 0x004fea000383ffff */
[----:B------:R-:W-:Y:S05]  /*9410*/  BRA `(.L_x_99) ;  /* 0xffffffe800cc7947 */ /* 0x000fea000383ffff */
.L_x_64:
[----:B--2---:R2:W3:Y:S02]  /*9420*/  SYNCS.PHASECHK.TRANS64.TRYWAIT P2, [R3+URZ+0x22860], R2 ;  /* 0x02286002030075a7 */ /* 0x0044e4000804017f */
[----:B---3--:R-:W-:Y:S05]  /*9430*/  @!P2 NANOSLEEP.SYNCS 0x989680 ;  /* 0x009896800000a95d */ /* 0x008fea0003900000 */
[----:B------:R-:W3:Y:S02]  /*9440*/  @!P2 SYNCS.PHASECHK.TRANS64 P2, [R3+URZ+0x22860], R2 ;  /* 0x022860020300a5a7 */ /* 0x000ee4000804007f */
[----:B---3--:R-:W-:Y:S05]  /*9450*/  @!P2 BRA `(.L_x_64) ;  /* 0xfffffffc00f0a947 */ /* 0x008fea000383ffff */
[----:B------:R-:W-:Y:S05]  /*9460*/  BRA `(.L_x_100) ;  /* 0xffffffec00287947 */ /* 0x000fea000383ffff */
.L_x_69:
[----:B-1----:R1:W2:Y:S02]  /*9470*/  SYNCS.PHASECHK.TRANS64.TRYWAIT P2, [R3+URZ+0x22840], R2 ;  /* 0x02284002030075a7 */ /* 0x0022a4000804017f */
[----:B--2---:R-:W-:Y:S05]  /*9480*/  @!P2 NANOSLEEP.SYNCS 0x989680 ;  /* 0x009896800000a95d */ /* 0x004fea0003900000 */
[----:B------:R-:W2:Y:S02]  /*9490*/  @!P2 SYNCS.PHASECHK.TRANS64 P2, [R3+URZ+0x22840], R2 ;  /* 0x022840020300a5a7 */ /* 0x000ea4000804007f */
[----:B--2---:R-:W-:Y:S05]  /*94a0*/  @!P2 BRA `(.L_x_69) ;  /* 0xfffffffc00f0a947 */ /* 0x004fea000383ffff */
[----:B------:R-:W-:Y:S05]  /*94b0*/  BRA `(.L_x_101) ;  /* 0xfffffff000507947 */ /* 0x000fea000383ffff */
.L_x_71:
[----:B--2---:R2:W3:Y:S02]  /*94c0*/  SYNCS.PHASECHK.TRANS64.TRYWAIT P2, [R3+URZ+0x22860], R2 ;  /* 0x02286002030075a7 */ /* 0x0044e4000804017f */
[----:B---3--:R-:W-:Y:S05]  /*94d0*/  @!P2 NANOSLEEP.SYNCS 0x989680 ;  /* 0x009896800000a95d */ /* 0x008fea0003900000 */
[----:B------:R-:W3:Y:S02]  /*94e0*/  @!P2 SYNCS.PHASECHK.TRANS64 P2, [R3+URZ+0x22860], R2 ;  /* 0x022860020300a5a7 */ /* 0x000ee4000804007f */
[----:B---3--:R-:W-:Y:S05]  /*94f0*/  @!P2 BRA `(.L_x_71) ;  /* 0xfffffffc00f0a947 */ /* 0x008fea000383ffff */
[----:B------:R-:W-:Y:S05]  /*9500*/  BRA `(.L_x_102) ;  /* 0xfffffff000ac7947 */ /* 0x000fea000383ffff */
.L_x_76:
[----:B--2---:R2:W3:Y:S02]  /*9510*/  SYNCS.PHASECHK.TRANS64.TRYWAIT P0, [R0+URZ+0x22820], R3 ;  /* 0x02282003000075a7 */ /* 0x0044e4000800017f */
[----:B---3--:R-:W-:Y:S05]  /*9520*/  @!P0 NANOSLEEP.SYNCS 0x989680 ;  /* 0x009896800000895d */ /* 0x008fea0003900000 */
[----:B------:R-:W3:Y:S02]  /*9530*/  @!P0 SYNCS.PHASECHK.TRANS64 P0, [R0+URZ+0x22820], R3 ;  /* 0x02282003000085a7 */ /* 0x000ee4000800007f */
[----:B---3--:R-:W-:Y:S05]  /*9540*/  @!P0 BRA `(.L_x_76) ;  /* 0xfffffffc00f08947 */ /* 0x008fea000383ffff */
[----:B------:R-:W-:Y:S05]  /*9550*/  BRA `(.L_x_103) ;  /* 0xfffffff400a87947 */ /* 0x000fea000383ffff */
.L_x_77:
[----:B------:R-:W3:Y:S01]  /*9560*/  S2R R2, SR_TID.X ;  /* 0x0000000000027919 */ /* 0x000ee20000002100 */
[----:B------:R-:W-:Y:S01]  /*9570*/  BSSY B0, `(.L_x_104) ;  /* 0x000000a000007945 */ /* 0x000fe20003800000 */
[----:B------:R-:W-:Y:S02]  /*9580*/  IMAD.MOV.U32 R12, RZ, RZ, RZ ;  /* 0x000000ffff0c7224 */ /* 0x000fe400078e00ff */
[----:B------:R-:W-:Y:S02]  /*9590*/  IMAD.MOV.U32 R11, RZ, RZ, 0x1f ;  /* 0x0000001fff0b7424 */ /* 0x000fe400078e00ff */
[----:B------:R-:W-:Y:S01]  /*95a0*/  IMAD.MOV.U32 R15, RZ, RZ, -0x1 ;  /* 0xffffffffff0f7424 */ /* 0x000fe200078e00ff */
[----:B---3--:R-:W-:-:S04]  /*95b0*/  SHF.R.U32.HI R2, RZ, 0x5, R2 ;  /* 0x00000005ff027819 */ /* 0x008fc80000011602 */
[----:B------:R-:W-:-:S05]  /*95c0*/  LOP3.LUT R2, R2, 0x3, RZ, 0xc0, !PT ;  /* 0x0000000302027812 */ /* 0x000fca00078ec0ff */
[----:B------:R-:W-:-:S07]  /*95d0*/  IMAD.MOV.U32 R13, RZ, RZ, R2 ;  /* 0x000000ffff0d7224 */ /* 0x000fce00078e0002 */
[----:B-12---:R-:W-:Y:S05]  /*95e0*/  WARPSYNC.COLLECTIVE R15, `(.L_x_105) ;  /* 0x000000000f087348 */ /* 0x006fea0003c00000 */
[----:B------:R3:W4:Y:S02]  /*95f0*/  SHFL.IDX P6, R14, R13, R12, R11 ;  /* 0x0000000c0d0e7389 */ /* 0x00072400000c000b */
[----:B-1234-:R-:W-:Y:S01]  /*9600*/  ENDCOLLECTIVE ;  /* 0x000000000000791b */ /* 0x01efe20003800000 */
.L_x_105:
[----:B------:R-:W-:Y:S05]  /*9610*/  BSYNC B0 ;  /* 0x0000000000007941 */ /* 0x000fea0003800000 */
.L_x_104:
[----:B------:R-:W-:Y:S05]  /*9620*/  BRA `(.L_x_106) ;  /* 0xfffffff400907947 */ /* 0x000fea000383ffff */
.L_x_80:
[----:B------:R-:W-:Y:S01]  /*9630*/  BSSY B1, `(.L_x_107) ;  /* 0x0000006000017945 */ /* 0x000fe20003800000 */
[----:B------:R-:W-:-:S07]  /*9640*/  IMAD.MOV.U32 R15, RZ, RZ, -0x1 ;  /* 0xffffffffff0f7424 */ /* 0x000fce00078e00ff */
[----:B-123--:R-:W-:Y:S05]  /*9650*/  WARPSYNC.COLLECTIVE R15, `(.L_x_108) ;  /* 0x000000000f0c7348 */ /* 0x00efea0003c00000 */
[----:B------:R-:W-:Y:S02]  /*9660*/  ELECT P6, UR62, PT ;  /* 0x00000000003e782f */ /* 0x000fe400038c0000 */
[----:B------:R-:W-:Y:S01]  /*9670*/  MOV R14, UR62 ;  /* 0x0000003e000e7c02 */ /* 0x000fe20008000f00 */
[----:B-123--:R-:W-:Y:S10]  /*9680*/  ENDCOLLECTIVE ;  /* 0x000000000000791b */ /* 0x00eff40003800000 */
.L_x_108:
[----:B------:R-:W-:Y:S05]  /*9690*/  BSYNC B1 ;  /* 0x0000000000017941 */ /* 0x000fea0003800000 */
.L_x_107:
[----:B------:R-:W-:Y:S05]  /*96a0*/  BRA `(.L_x_109) ;  /* 0xfffffff400887947 */ /* 0x000fea000383ffff */
.L_x_82:
[----:B--2---:R2:W3:Y:S02]  /*96b0*/  SYNCS.PHASECHK.TRANS64.TRYWAIT P0, [R6+URZ], R5 ;  /* 0x00000005060075a7 */ /* 0x0044e4000800017f */
[----:B---3--:R-:W-:Y:S05]  /*96c0*/  @!P0 NANOSLEEP.SYNCS 0x989680 ;  /* 0x009896800000895d */ /* 0x008fea0003900000 */
[----:B------:R-:W3:Y:S02]  /*96d0*/  @!P0 SYNCS.PHASECHK.TRANS64 P0, [R6+URZ], R5 ;  /* 0x00000005060085a7 */ /* 0x000ee4000800007f */
[----:B---3--:R-:W-:Y:S05]  /*96e0*/  @!P0 BRA `(.L_x_82) ;  /* 0xfffffffc00f08947 */ /* 0x008fea000383ffff */
[----:B------:R-:W-:Y:S05]  /*96f0*/  BRA `(.L_x_110) ;  /* 0xfffffff400bc7947 */ /* 0x000fea000383ffff */
.L_x_83:
[----:B---3--:R3:W4:Y:S02]  /*9700*/  SYNCS.PHASECHK.TRANS64.TRYWAIT P0, [R3+URZ], R2 ;  /* 0x00000002030075a7 */ /* 0x008724000800017f */
[----:B----4-:R-:W-:Y:S05]  /*9710*/  @!P0 NANOSLEEP.SYNCS 0x989680 ;  /* 0x009896800000895d */ /* 0x010fea0003900000 */
[----:B------:R-:W4:Y:S02]  /*9720*/  @!P0 SYNCS.PHASECHK.TRANS64 P0, [R3+URZ], R2 ;  /* 0x00000002030085a7 */ /* 0x000f24000800007f */
[----:B----4-:R-:W-:Y:S05]  /*9730*/  @!P0 BRA `(.L_x_83) ;  /* 0xfffffffc00f08947 */ /* 0x010fea000383ffff */
[----:B------:R-:W-:Y:S05]  /*9740*/  BRA `(.L_x_111) ;  /* 0xfffffff400b07947 */ /* 0x000fea000383ffff */
.L_x_85:
[----:B---3--:R3:W4:Y:S02]  /*9750*/  SYNCS.PHASECHK.TRANS64.TRYWAIT P0, [R16+URZ], R5 ;  /* 0x00000005100075a7 */ /* 0x008724000800017f */
[----:B----4-:R-:W-:Y:S05]  /*9760*/  @!P0 NANOSLEEP.SYNCS 0x989680 ;  /* 0x009896800000895d */ /* 0x010fea0003900000 */
[----:B------:R-:W4:Y:S02]  /*9770*/  @!P0 SYNCS.PHASECHK.TRANS64 P0, [R16+URZ], R5 ;  /* 0x00000005100085a7 */ /* 0x000f24000800007f */
[----:B----4-:R-:W-:Y:S05]  /*9780*/  @!P0 BRA `(.L_x_85) ;  /* 0xfffffffc00f08947 */ /* 0x010fea000383ffff */
[----:B------:R-:W-:Y:S05]  /*9790*/  BRA `(.L_x_112) ;  /* 0xfffffff400b47947 */ /* 0x000fea000383ffff */
.L_x_113:
[----:B------:R-:W-:-:S00]  /*97a0*/  BRA `(.L_x_113) ;  /* 0xfffffffc00fc7947 */ /* 0x000fc0000383ffff */
[----:B------:R-:W-:-:S00]  /*97b0*/  NOP ;  /* 0x0000000000007918 */ /* 0x000fc00000000000 */
        /* <DEDUP_REMOVED lines=12> */
.L_x_4714:


//--------------------- .text._ZN7cutlass13device_kernelIN5flash11enable_sm90INS1_16FlashAttnFwdSm90INS1_25CollectiveMainloopFwdSm90ILi2EN4cute5tupleIJNS5_1CILi1EEES8_S8_EEENS6_IJNS7_ILi128EEENS7_ILi96EEENS7_ILi64EEEEEELi256ENS_6half_tEfNS_4arch4Sm90ELb0ELb0ELb0ELb0ELb0ELb0ELb1ELb1ELb0ELb0ELb0ELb0EEENS1_21CollectiveEpilogueFwdINS6_IJSA_NS7_ILi256EEESB_EEES9_SE_SG_Li256ELb0ELb0ELb0ELb0EEENS1_29StaticPersistentTileSchedulerILb0EEEEEEEEEvNT_6ParamsE --------------------------
	.section	.text._ZN7cutlass13device_kernelIN5flash11enable_sm90INS1_16FlashAttnFwdSm90INS1_25CollectiveMainloopFwdSm90ILi2EN4cute5tupleIJNS5_1CILi1EEES8_S8_EEENS6_IJNS7_ILi128EEENS7_ILi96EEENS7_ILi64EEEEEELi256ENS_6half_tEfNS_4arch4Sm90ELb0ELb0ELb0ELb0ELb0ELb0ELb1ELb1ELb0ELb0ELb0ELb0EEENS1_21CollectiveEpilogueFwdINS6_IJSA_NS7_ILi256EEESB_EEES9_SE_SG_Li256ELb0ELb0ELb0ELb0EEENS1_29StaticPersistentTileSchedulerILb0EEEEEEEEEvNT_6ParamsE,"ax",@progbits
	.align	128
.text._ZN7cutlass13device_kernelIN5flash11enable_sm90INS1_16FlashAttnFwdSm90INS1_25CollectiveMainloopFwdSm90ILi2EN4cute5tupleIJNS5_1CILi1EEES8_S8_EEENS6_IJNS7_ILi128EEENS7_ILi96EEENS7_ILi64EEEEEELi256ENS_6half_tEfNS_4arch4Sm90ELb0ELb0ELb0ELb0ELb0ELb0ELb1ELb1ELb0ELb0ELb0ELb0EEENS1_21CollectiveEpilogueFwdINS6_IJSA_NS7_ILi256EEESB_EEES9_SE_SG_Li256ELb0ELb0ELb0ELb0EEENS1_29StaticPersistentTileSchedulerILb0EEEEEEEEEvNT_6ParamsE:
        .type           _ZN7cutlass13device_kernelIN5flash11enable_sm90INS1_16FlashAttnFwdSm90INS1_25CollectiveMainloopFwdSm90ILi2EN4cute5tupleIJNS5_1CILi1EEES8_S8_EEENS6_IJNS7_ILi128EEENS7_ILi96EEENS7_ILi64EEEEEELi256ENS_6half_tEfNS_4arch4Sm90ELb0ELb0ELb0ELb0ELb0ELb0ELb1ELb1ELb0ELb0ELb0ELb0EEENS1_21CollectiveEpilogueFwdINS6_IJSA_NS7_ILi256EEESB_EEES9_SE_SG_Li256ELb0ELb0ELb0ELb0EEENS1_29StaticPersistentTileSchedulerILb0EEEEEEEEEvNT_6ParamsE,@function
        .size           _ZN7cutlass13device_kernelIN5flash11enable_sm90INS1_16FlashAttnFwdSm90INS1_25CollectiveMainloopFwdSm90ILi2EN4cute5tupleIJNS5_1CILi1EEES8_S8_EEENS6_IJNS7_ILi128EEENS7_ILi96EEENS7_ILi64EEEEEELi256ENS_6half_tEfNS_4arch4Sm90ELb0ELb0ELb0ELb0ELb0ELb0ELb1ELb1ELb0ELb0ELb0ELb0EEENS1_21CollectiveEpilogueFwdINS6_IJSA_NS7_ILi256EEESB_EEES9_SE_SG_Li256ELb0ELb0ELb0ELb0EEENS1_29StaticPersistentTileSchedulerILb0EEEEEEEEEvNT_6ParamsE,(.L_x_4715 - _ZN7cutlass13device_kernelIN5flash11enable_sm90INS1_16FlashAttnFwdSm90INS1_25CollectiveMainloopFwdSm90ILi2EN4cute5tupleIJNS5_1CILi1EEES8_S8_EEENS6_IJNS7_ILi128EEENS7_ILi96EEENS7_ILi64EEEEEELi256ENS_6half_tEfNS_4arch4Sm90ELb0ELb0ELb0ELb0ELb0ELb0ELb1ELb1ELb0ELb0ELb0ELb0EEENS1_21CollectiveEpilogueFwdINS6_IJSA_NS7_ILi256EEESB_EEES9_SE_SG_Li256ELb0ELb0ELb0ELb0EEENS1_29StaticPersistentTileSchedulerILb0EEEEEEEEEvNT_6ParamsE)
        .other          _ZN7cutlass13device_kernelIN5flash11enable_sm90INS1_16FlashAttnFwdSm90INS1_25CollectiveMainloopFwdSm90ILi2EN4cute5tupleIJNS5_1CILi1EEES8_S8_EEENS6_IJNS7_ILi128EEENS7_ILi96EEENS7_ILi64EEEEEELi256ENS_6half_tEfNS_4arch4Sm90ELb0ELb0ELb0ELb0ELb0ELb0ELb1ELb1ELb0ELb0ELb0ELb0EEENS1_21CollectiveEpilogueFwdINS6_IJSA_NS7_ILi256EEESB_EEES9_SE_SG_Li256ELb0ELb0ELb0ELb0EEENS1_29StaticPersistentTileSchedulerILb0EEEEEEEEEvNT_6ParamsE,@"STO_CUDA_ENTRY STV_DEFAULT"
_ZN7cutlass13device_kernelIN5flash11enable_sm90INS1_16FlashAttnFwdSm90INS1_25CollectiveMainloopFwdSm90ILi2EN4cute5tupleIJNS5_1CILi1EEES8_S8_EEENS6_IJNS7_ILi128EEENS7_ILi96EEENS7_ILi64EEEEEELi256ENS_6half_tEfNS_4arch4Sm90ELb0ELb0ELb0ELb0ELb0ELb0ELb1ELb1ELb0ELb0ELb0ELb0EEENS1_21CollectiveEpilogueFwdINS6_IJSA_NS7_ILi256EEESB_EEES9_SE_SG_Li256ELb0ELb0ELb0ELb0EEENS1_29StaticPersistentTileSchedulerILb0EEEEEEEEEvNT_6ParamsE:
        /* <DEDUP_REMOVED lines=15> */
[----:B------:R-:W-:-:S02]  /*00f0*/  UIADD3 UR4, UP4, UR4, 0xaf0, URZ ;  /* 0x00000af004047890 */ /* 0x000fc4000ff9e03f */
[----:B------:R-:W-:Y:S02]  /*0100*/  UIADD3.X UR7, URZ, UR5, URZ, UP0, !UPT ;  /* 0x000000053f077290 */ /* 0x000fe400087fe43f */
[----:B------:R-:W-:Y:S02]  /*0110*/  UIADD3.X UR9, URZ, UR5, URZ, UP1, !UPT ;  /* 0x000000053f097290 */ /* 0x000fe40008ffe43f */
[----:B------:R-:W-:Y:S02]  /*0120*/  UIADD3.X UR11, URZ, UR5, URZ, UP2, !UPT ;  /* 0x000000053f0b7290 */ /* 0x000fe400097fe43f */
[----:B------:R-:W-:Y:S02]  /*0130*/  UIADD3.X UR13, URZ, UR5, URZ, UP3, !UPT ;  /* 0x000000053f0d7290 */ /* 0x000fe40009ffe43f */
[----:B------:R-:W-:Y:S01]  /*0140*/  UIADD3.X UR5, URZ, UR5, URZ, UP4, !UPT ;  /* 0x000000053f057290 */ /* 0x000fe2000a7fe43f */
[----:B------:R1:W-:Y:S02]  /*0150*/  UTMACCTL.PF [UR6] ;  /* 0x00000000060079b9 */ /* 0x0003e40008040000 */
[----:B------:R1:W-:Y:S02]  /*0160*/  UTMACCTL.PF [UR8] ;  /* 0x00000000080079b9 */ /* 0x0003e40008040000 */
[----:B------:R1:W-:Y:S02]  /*0170*/  UTMACCTL.PF [UR10] ;  /* 0x000000000a0079b9 */ /* 0x0003e40008040000 */
[----:B------:R1:W-:Y:S02]  /*0180*/  UTMACCTL.PF [UR12] ;  /* 0x000000000c0079b9 */ /* 0x0003e40008040000 */
[----:B------:R1:W-:Y:S02]  /*0190*/  UTMACCTL.PF [UR4] ;  /* 0x00000000040079b9 */ /* 0x0003e40008040000 */
[----:B-1----:R-:W-:Y:S01]  /*01a0*/  NOP ;  /* 0x0000000000007918 */ /* 0x002fe20000000000 */
.L_x_115:
[----:B------:R-:W-:Y:S05]  /*01b0*/  BSYNC B0 ;  /* 0x0000000000007941 */ /* 0x000fea0003800000 */
.L_x_114:
        /* <DEDUP_REMOVED lines=11> */
[----:B------:R-:W-:Y:S01]  /*0270*/  VOTEU.ANY UP3, P0 ;  /* 0x00000000003f7886 */ /* 0x000fe20000060100 */
[----:B-1----:R-:W-:Y:S01]  /*0280*/  R2UR UR8, R4 ;  /* 0x00000000040872ca */ /* 0x002fe200000e0000 */
[----:B--2---:R-:W-:Y:S01]  /*0290*/  @UP0 ULEA UR6, UR7, UR6, 0x18 ;  /* 0x0000000607060291 */ /* 0x004fe2000f8ec03f */
[----:B---3--:R-:W-:-:S11]  /*02a0*/  ISETP.NE.AND P1, PT, R2, RZ, PT ;  /* 0x000000ff0200720c */ /* 0x008fd60003f25270 */
[----:B------:R-:W-:Y:S01]  /*02b0*/  UISETP.NE.AND UP0, UPT, UR8, URZ, UPT ;  /* 0x0000003f0800728c */ /* 0x000fe2000bf05270 */
[----:B------:R-:W1:Y:S02]  /*02c0*/  FENCE.VIEW.ASYNC.S ;  /* 0x00000000000073c6 */ /* 0x000e640000000000 */
[----:B-1----:R1:W2:Y:S01]  /*02d0*/  @UP1 SYNCS.EXCH.64 URZ, [UR6+0x32400], UR4 ;  /* 0x03240004063f15b2 */ /* 0x0022a20008000100 */
[----:B------:R1:W3:Y:S01]  /*02e0*/  @UP2 SYNCS.EXCH.64 URZ, [UR6+0x32410], UR4 ;  /* 0x03241004063f25b2 */ /* 0x0002e20008000100 */
[----:B------:R1:W4:Y:S01]  /*02f0*/  @UP3 SYNCS.EXCH.64 URZ, [UR6+0x32420], UR4 ;  /* 0x03242004063f35b2 */ /* 0x0003220008000100 */
[----:B------:R-:W-:Y:S05]  /*0300*/  @P1 BRA `(.L_x_116) ;  /* 0x0000000000481947 */ /* 0x000fea0003800000 */
        /* <DEDUP_REMOVED lines=16> */
[----:B------:R1:W1:Y:S01]  /*0410*/  SYNCS.EXCH.64 URZ, [UR8+0x32448], UR4 ;  /* 0x03244804083f75b2 */ /* 0x0002620008000100 */
[----:B------:R-:W-:Y:S01]  /*0420*/  NOP ;  /* 0x0000000000007918 */ /* 0x000fe20000000000 */
.L_x_116:
[----:B------:R-:W5:Y:S01]  /*0430*/  SHFL.IDX PT, R2, R0, RZ, 0x1f ;  /* 0x00001fff00027589 */ /* 0x000f6200000e0000 */
[----:B------:R-:W-:Y:S01]  /*0440*/  NOP ;  /* 0x0000000000007918 */ /* 0x000fe20000000000 */
[----:B-----5:R-:W-:-:S13]  /*0450*/  ISETP.NE.AND P0, PT, R2, RZ, PT ;  /* 0x000000ff0200720c */ /* 0x020fda0003f05270 */
        /* <DEDUP_REMOVED lines=19> */
.L_x_117:
[----:B------:R-:W5:Y:S01]  /*0590*/  SHFL.IDX PT, R2, R0, RZ, 0x1f ;  /* 0x00001fff00027589 */ /* 0x000f6200000e0000 */
[----:B------:R-:W-:Y:S01]  /*05a0*/  NOP ;  /* 0x0000000000007918 */ /* 0x000fe20000000000 */
[----:B-----5:R-:W-:-:S13]  /*05b0*/  ISETP.NE.AND P0, PT, R2, RZ, PT ;  /* 0x000000ff0200720c */ /* 0x020fda0003f05270 */
        /* <DEDUP_REMOVED lines=13> */
[----:B------:R1:W1:Y:S01]  /*0690*/  SYNCS.EXCH.64 URZ, [UR6+0x32488], UR4 ;  /* 0x03248804063f75b2 */ /* 0x0002620008000100 */
[----:B------:R-:W-:Y:S01]  /*06a0*/  NOP ;  /* 0x0000000000007918 */ /* 0x000fe20000000000 */
.L_x_118:
        /* <DEDUP_REMOVED lines=22> */
.L_x_119:
        /* <DEDUP_REMOVED lines=22> */
.L_x_120:
[----:B------:R-:W-:Y:S01]  /*0970*/  PLOP3.LUT P0, PT, PT, PT, UP0, 0x80, 0x0 ;  /* 0x000000000000781c */ /* 0x000fe20003f0f008 */
[----:B------:R-:W-:Y:S01]  /*0980*/  UMOV UR46, 0x1 ;  /* 0x00000001002e7882 */ /* 0x000fe20000000000 */
[----:B------:R-:W-:Y:S01]  /*0990*/  NOP ;  /* 0x0000000000007918 */ /* 0x000fe20000000000 */
[----:B------:R-:W-:Y:S01]  /*09a0*/  USEL UR46, UR46, 0x2, !UP0 ;  /* 0x000000022e2e7887 */ /* 0x000fe2000c000000 */
[----:B------:R-:W-:Y:S01]  /*09b0*/  ULDC.64 UR48, c[0x0][0x208] ;  /* 0x0000820000307ab9 */ /* 0x000fe20000000a00 */
[----:B-1234-:R-:W-:Y:S08]  /*09c0*/  BAR.SYNC.DEFER_BLOCKING 0x0 ;  /* 0x0000000000007b1d */ /* 0x01eff00000010000 */
[----:B------:R-:W-:Y:S05]  /*09d0*/  @!P0 BRA `(.L_x_121) ;  /* 0x0000006400ac8947 */ /* 0x000fea0003800000 */
.L_x_122:
        /* <DEDUP_REMOVED lines=59> */
.L_x_146:
[----:B------:R-:W1:Y:S01]  /*0d90*/  SHFL.IDX PT, R0, R19, RZ, 0x1f ;  /* 0x00001fff13007589 */ /* 0x000e6200000e0000 */
[----:B------:R-:W-:Y:S01]  /*0da0*/  ULDC UR4, c[0x0][0xea8] ;  /* 0x0003aa0000047ab9 */ /* 0x000fe20000000800 */
[----:B------:R-:W-:Y:S01]  /*0db0*/  ULDC.64 UR6, c[0x0][0x3f8] ;  /* 0x0000fe0000067ab9 */ /* 0x000fe20000000a00 */
[----:B------:R-:W-:Y:S02]  /*0dc0*/  UISETP.NE.AND UP1, UPT, UR4, 0x1, UPT ;  /* 0x000000010400788c */ /* 0x000fe4000bf25270 */
[----:B------:R-:W-:Y:S01]  /*0dd0*/  UISETP.NE.U32.AND UP0, UPT, UR6, URZ, UPT ;  /* 0x0000003f0600728c */ /* 0x000fe2000bf05070 */
[----:B------:R-:W-:Y:S01]  /*0de0*/  ULDC UR4, c[0x0][0xeb4] ;  /* 0x0003ad0000047ab9 */ /* 0x000fe20000000800 */
[----:B------:R-:W-:Y:S02]  /*0df0*/  ULDC UR47, c[0x0][0x404] ;  /* 0x00010100002f7ab9 */ /* 0x000fe40000000800 */
[----:B------:R-:W-:Y:S02]  /*0e00*/  UISETP.NE.AND.EX UP0, UPT, UR7, URZ, UPT, UP0 ;  /* 0x0000003f0700728c */ /* 0x000fe4000bf05300 */
[----:B------:R-:W-:-:S02]  /*0e10*/  UIADD3 UR9, UR41, 0x18400, URZ ;  /* 0x0001840029097890 */ /* 0x000fc4000fffe03f */
[----:B------:R-:W-:Y:S02]  /*0e20*/  UISETP.NE.AND UP2, UPT, UR4, 0x1, UPT ;  /* 0x000000010400788c */ /* 0x000fe4000bf45270 */
[----:B------:R-:W-:Y:S01]  /*0e30*/  USEL UR47, UR47, 0x1, UP0 ;  /* 0x000000012f2f7887 */ /* 0x000fe20008000000 */
[----:B------:R-:W-:Y:S01]  /*0e40*/  @UP1 ULDC UR4, c[0x0][0xeac] ;  /* 0x0003ab0000041ab9 */ /* 0x000fe20000000800 */
[----:B------:R-:W-:Y:S01]  /*0e50*/  ULDC UR7, c[0x0][0x2e0] ;  /* 0x0000b80000077ab9 */ /* 0x000fe20000000800 */
[----:B------:R-:W-:Y:S02]  /*0e60*/  ULOP3.LUT UP0, URZ, UR9, 0x1bf, URZ, 0xc0, !UPT ;  /* 0x000001bf093f7892 */ /* 0x000fe4000f80c03f */
[----:B------:R-:W-:Y:S02]  /*0e70*/  UIMAD.WIDE.U32 UR4, UR43, UR4, URZ ;  /* 0x000000042b0472a5 */ /* 0x000fe4000f8e003f */
[----:B------:R-:W-:Y:S01]  /*0e80*/  UIMAD UR47, UR47, UR7, URZ ;  /* 0x000000072f2f72a4 */ /* 0x000fe2000f8e023f */
[----:B-1----:R-:W-:Y:S01]  /*0e90*/  R2UR UR44, R0 ;  /* 0x00000000002c72ca */ /* 0x002fe200000e0000 */
[----:B------:R-:W-:Y:S01]  /*0ea0*/  @UP1 ULDC UR8, c[0x0][0xeb0] ;  /* 0x0003ac0000081ab9 */ /* 0x000fe20000000800 */
[----:B------:R-:W-:Y:S01]  /*0eb0*/  UMOV UR37, UR43 ;  /* 0x0000002b00257c82 */ /* 0x000fe20008000000 */
[----:B------:R-:W-:Y:S01]  /*0ec0*/  @UP1 USHF.R.U32.HI UR37, URZ, UR8, UR5 ;  /* 0x000000083f251299 */ /* 0x000fe20008011605 */
[----:B------:R-:W-:Y:S01]  /*0ed0*/  PLOP3.LUT P0, PT, PT, PT, UP0, 0x80, 0x0 ;  /* 0x000000000000781c */ /* 0x000fe20003f0f008 */
[----:B------:R-:W-:-:S02]  /*0ee0*/  @UP2 ULDC.64 UR10, c[0x0][0xeb8] ;  /* 0x0003ae00000a2ab9 */ /* 0x000fc40000000a00 */
[----:B------:R-:W-:-:S03]  /*0ef0*/  UIMAD.WIDE.U32 UR4, UR37, UR10, URZ ;  /* 0x0000000a250472a5 */ /* 0x000fc6000f8e003f */
[----:B------:R-:W-:Y:S01]  /*0f00*/  UMOV UR36, UR37 ;  /* 0x0000002500247c82 */ /* 0x000fe20008000000 */
[----:B------:R-:W-:Y:S02]  /*0f10*/  @UP2 USHF.R.U32.HI UR36, URZ, UR11, UR5 ;  /* 0x0000000b3f242299 */ /* 0x000fe40008011605 */
[----:B------:R-:W-:-:S04]  /*0f20*/  ULEA.HI UR6, UR44, UR44, URZ, 0x1 ;  /* 0x0000002c2c067291 */ /* 0x000fc8000f8f083f */
[----:B------:R-:W-:-:S04]  /*0f30*/  ULOP3.LUT UR6, UR6, 0xfffffffe, URZ, 0xc0, !UPT ;  /* 0xfffffffe06067892 */ /* 0x000fc8000f8ec03f */
[----:B------:R-:W-:Y:S02]  /*0f40*/  UIADD3 UR44, UR44, -UR6, URZ ;  /* 0x800000062c2c7290 */ /* 0x000fe4000fffe03f */
[----:B------:R-:W-:Y:S02]  /*0f50*/  UIADD3 UR6, UR47, 0x5f, URZ ;  /* 0x0000005f2f067890 */ /* 0x000fe4000fffe03f */
[----:B------:R-:W-:Y:S02]  /*0f60*/  ULEA UR8, UR44, UR41, 0xd ;  /* 0x000000292c087291 */ /* 0x000fe4000f8e683f */
[----:B------:R-:W-:Y:S02]  /*0f70*/  UIMAD.WIDE UR6, UR6, 0x2aaaaaab, URZ ;  /* 0x2aaaaaab060678a5 */ /* 0x000fe4000f8e023f */
[----:B------:R-:W-:Y:S02]  /*0f80*/  UIADD3 UR8, UR8, 0x22400, URZ ;  /* 0x0002240008087890 */ /* 0x000fe4000fffe03f */
[----:B------:R-:W-:-:S02]  /*0f90*/  USHF.R.U32.HI UR45, URZ, 0x1f, UR7 ;  /* 0x0000001f3f2d7899 */ /* 0x000fc40008011607 */
[----:B------:R-:W-:Y:S02]  /*0fa0*/  USHF.R.U32.HI UR8, URZ, 0x4, UR8 ;  /* 0x000000043f087899 */ /* 0x000fe40008011608 */
[----:B------:R-:W-:Y:S02]  /*0fb0*/  ULEA.HI.SX32 UR45, UR7, UR45, 0x1c ;  /* 0x0000002d072d7291 */ /* 0x000fe4000f8fe23f */
[----:B------:R-:W-:Y:S01]  /*0fc0*/  ULOP3.LUT UR52, UR8, 0x3fff, URZ, 0xc0, !UPT ;  /* 0x00003fff08347892 */ /* 0x000fe2000f8ec03f */
        /* <DEDUP_REMOVED lines=17> */
.L_x_123:
[----:B------:R-:W-:Y:S01]  /*10e0*/  ULOP3.LUT UR4, UR40, 0x1, URZ, 0xc0, !UPT ;  /* 0x0000000128047892 */ /* 0x000fe2000f8ec03f */
[----:B------:R-:W-:-:S05]  /*10f0*/  VIADD R187, R18, 0x8 ;  /* 0x0000000812bb7836 */ /* 0x000fca0000000000 */
[----:B------:R-:W-:-:S05]  /*1100*/  IMAD.U32 R0, RZ, RZ, UR4 ;  /* 0x00000004ff007e24 */ /* 0x000fca000f8e00ff */
[----:B------:R-:W-:-:S04]  /*1110*/  SHF.L.U32 R0, R0, 0x1f, RZ ;  /* 0x0000001f00007819 */ /* 0x000fc800000006ff */
[----:B------:R-:W1:Y:S02]  /*1120*/  SYNCS.PHASECHK.TRANS64.TRYWAIT P0, [UR41+0x32400], R0 ;  /* 0x03240000ff0075a7 */ /* 0x000e640008000169 */
[----:B-1----:R-:W-:Y:S05]  /*1130*/  @!P0 BRA `(.L_x_124) ;  /* 0x0000008c00888947 */ /* 0x002fea0003800000 */
.L_x_204:
[----:B-1----:R-:W-:Y:S01]  /*1140*/  MOV R3, UR42 ;  /* 0x0000002a00037c02 */ /* 0x002fe20008000f00 */
[----:B------:R-:W-:Y:S05]  /*1150*/  WARPSYNC.ALL ;  /* 0x0000000000007948 */ /* 0x000fea0003800000 */
[----:B------:R1:W-:Y:S01]  /*1160*/  BAR.SYNC.DEFER_BLOCKING R187, 0x100 ;  /* 0x000400bb0000751d */ /* 0x0003e20000010000 */
[----:B------:R-:W-:-:S13]  /*1170*/  ISETP.NE.AND P0, PT, R3, 0x3, PT ;  /* 0x000000030300780c */ /* 0x000fda0003f05270 */
[----:B-1----:R-:W-:Y:S05]  /*1180*/  @!P0 BRA `(.L_x_125) ;  /* 0x0000000000048947 */ /* 0x002fea0003800000 */
[----:B------:R-:W-:Y:S01]  /*1190*/  BPT.TRAP 0x1 ;  /* 0x000000040000795c */ /* 0x000fe20000300000 */
.L_x_125:
[----:B------:R-:W-:Y:S01]  /*11a0*/  ULEA UR26, UR39, UR41, 0x3 ;  /* 0x00000029271a7291 */ /* 0x000fe2000f8e183f */
[----:B------:R-:W-:-:S05]  /*11b0*/  IMAD.U32 R3, RZ, RZ, UR38 ;  /* 0x00000026ff037e24 */ /* 0x000fca000f8e00ff */
[----:B------:R-:W-:-:S04]  /*11c0*/  SHF.L.U32 R3, R3, 0x1f, RZ ;  /* 0x0000001f03037819 */ /* 0x000fc800000006ff */
[----:B------:R1:W2:Y:S01]  /*11d0*/  SYNCS.PHASECHK.TRANS64.TRYWAIT P1, [UR26+0x32430], R3 ;  /* 0x03243003ff0075a7 */ /* 0x0002a2000802015a */
[----:B------:R-:W-:Y:S05]  /*11e0*/  @!P0 BRA `(.L_x_126) ;  /* 0x0000000000048947 */ /* 0x000fea0003800000 */
[----:B------:R-:W-:Y:S01]  /*11f0*/  BPT.TRAP 0x1 ;  /* 0x000000040000795c */ /* 0x000fe20000300000 */
.L_x_126:
[----:B--2---:R-:W-:Y:S05]  /*1200*/  @P1 BRA `(.L_x_127) ;  /* 0x0000000000081947 */ /* 0x004fea0003800000 */
[----:B------:R-:W2:Y:S02]  /*1210*/  SYNCS.PHASECHK.TRANS64.TRYWAIT P1, [UR26+0x32430], R3 ;  /* 0x03243003ff0075a7 */ /* 0x000ea4000802015a */
[----:B--2---:R-:W-:Y:S05]  /*1220*/  @!P1 BRA `(.L_x_128) ;  /* 0x0000008c00649947 */ /* 0x004fea0003800000 */
.L_x_127:
[----:B------:R-:W-:Y:S01]  /*1230*/  ULEA UR4, UR44, UR41, 0xd ;  /* 0x000000292c047291 */ /* 0x000fe2000f8e683f */
[----:B------:R-:W-:Y:S01]  /*1240*/  WARPGROUP.ARRIVE ;  /* 0x00000000000079c5 */ /* 0x000fe20000000000 */
[----:B------:R-:W-:Y:S02]  /*1250*/  UIADD3 UR5, UR41, 0x1c400, URZ ;  /* 0x0001c40029057890 */ /* 0x000fe4000fffe03f */
[----:B------:R-:W-:Y:S02]  /*1260*/  UIADD3 UR4, UR4, 0x18400, URZ ;  /* 0x0001840004047890 */ /* 0x000fe4000fffe03f */
[----:B------:R-:W-:Y:S02]  /*1270*/  USHF.R.U32.HI UR5, URZ, 0x4, UR5 ;  /* 0x000000043f057899 */ /* 0x000fe40008011605 */
[----:B------:R-:W-:Y:S02]  /*1280*/  USHF.R.U32.HI UR4, URZ, 0x4, UR4 ;  /* 0x000000043f047899 */ /* 0x000fe40008011604 */
[----:B------:R-:W-:-:S02]  /*1290*/  ULOP3.LUT UR5, UR5, 0x3fff, URZ, 0xc0, !UPT ;  /* 0x00003fff05057892 */ /* 0x000fc4000f8ec03f */
[----:B------:R-:W-:Y:S02]  /*12a0*/  ULOP3.LUT UR4, UR4, 0x3fff, URZ, 0xc0, !UPT ;  /* 0x00003fff04047892 */ /* 0x000fe4000f8ec03f */
[----:B------:R-:W-:Y:S02]  /*12b0*/  ULOP3.LUT UR24, UR5, 0x10000, URZ, 0xfc, !UPT ;  /* 0x0001000005187892 */ /* 0x000fe4000f8efc3f */
[----:B------:R-:W-:Y:S02]  /*12c0*/  ULOP3.LUT UR4, UR4, 0x10000, URZ, 0xfc, !UPT ;  /* 0x0001000004047892 */ /* 0x000fe4000f8efc3f */
[----:B------:R-:W-:Y:S01]  /*12d0*/  UIMAD UR6, UR39, 0x300, UR24 ;  /* 0x00000300270678a4 */ /* 0x000fe2000f8e0218 */
[----:B------:R-:W-:Y:S01]  /*12e0*/  UMOV UR5, 0x40000040 ;  /* 0x4000004000057882 */ /* 0x000fe20000000000 */
[----:B------:R-:W-:Y:S01]  /*12f0*/  UMOV UR7, 0x40000040 ;  /* 0x4000004000077882 */ /* 0x000fe20000000000 */
[----:B------:R-:W-:Y:S02]  /*1300*/  UIADD3 UR8, UR4, 0x2, URZ ;  /* 0x0000000204087890 */ /* 0x000fe4000fffe03f */
[----:B------:R-:W-:Y:S01]  /*1310*/  UIADD3 UR10, UR6, 0x2, URZ ;  /* 0x00000002060a7890 */ /* 0x000fe2000fffe03f */
[----:B------:R-:W-:-:S03]  /*1320*/  UMOV UR9, 0x40000040 ;  /* 0x4000004000097882 */ /* 0x000fc60000000000 */
[----:B------:R-:W-:Y:S01]  /*1330*/  HGMMA.64x96x16.F32 R24, gdesc[UR4], RZ, !UPT, gsb0 ;  /* 0x01600000041879f0 */ /* 0x000fe2000c0008ff */
[----:B------:R-:W-:Y:S01]  /*1340*/  UMOV UR11, 0x40000040 ;  /* 0x40000040000b7882 */ /* 0x000fe20000000000 */
[----:B------:R-:W-:Y:S02]  /*1350*/  UIADD3 UR12, UR4, 0x4, URZ ;  /* 0x00000004040c7890 */ /* 0x000fe4000fffe03f */
[----:B------:R-:W-:Y:S01]  /*1360*/  UIADD3 UR14, UR6, 0x4, URZ ;  /* 0x00000004060e7890 */ /* 0x000fe2000fffe03f */
[----:B------:R-:W-:Y:S01]  /*1370*/  UMOV UR13, 0x40000040 ;  /* 0x40000040000d7882 */ /* 0x000fe20000000000 */
[----:B------:R-:W-:Y:S01]  /*1380*/  UMOV UR15, 0x40000040 ;  /* 0x40000040000f7882 */ /* 0x000fe20000000000 */
[----:B------:R-:W-:Y:S02]  /*1390*/  UIADD3 UR16, UR4, 0x6, URZ ;  /* 0x0000000604107890 */ /* 0x000fe4000fffe03f */
[----:B------:R-:W-:Y:S01]  /*13a0*/  UIADD3 UR18, UR6, 0x6, URZ ;  /* 0x0000000606127890 */ /* 0x000fe2000fffe03f */
[----:B------:R-:W-:Y:S01]  /*13b0*/  UMOV UR17, 0x40000040 ;  /* 0x4000004000117882 */ /* 0x000fe20000000000 */
[----:B------:R-:W-:Y:S01]  /*13c0*/  UMOV UR19, 0x40000040 ;  /* 0x4000004000137882 */ /* 0x000fe20000000000 */
[----:B------:R-:W-:-:S02]  /*13d0*/  WARPGROUP.DEPBAR.LE gsb0, 0x0 ;  /* 0x00008000000079c5 */ /* 0x000fc40000010000 */
[----:B------:R-:W-:-:S06]  /*13e0*/  WARPGROUP.ARRIVE ;  /* 0x00000000000079c5 */ /* 0x000fcc0000000000 */
[----:B------:R-:W-:Y:S03]  /*13f0*/  HGMMA.64x96x16.F32 R24, gdesc[UR8], R24, gsb0 ;  /* 0x01600000081879f0 */ /* 0x000fe60008000818 */
[----:B------:R-:W-:Y:S02]  /*1400*/  WARPGROUP.DEPBAR.LE gsb0, 0x0 ;  /* 0x00008000000079c5 */ /* 0x000fe40000010000 */
[----:B------:R-:W-:-:S06]  /*1410*/  WARPGROUP.ARRIVE ;  /* 0x00000000000079c5 */ /* 0x000fcc0000000000 */
[----:B------:R-:W-:Y:S03]  /*1420*/  HGMMA.64x96x16.F32 R24, gdesc[UR12], R24, gsb0 ;  /* 0x016000000c1879f0 */ /* 0x000fe60008000818 */
[----:B------:R-:W-:Y:S02]  /*1430*/  WARPGROUP.DEPBAR.LE gsb0, 0x0 ;  /* 0x00008000000079c5 */ /* 0x000fe40000010000 */
[----:B------:R-:W-:-:S06]  /*1440*/  WARPGROUP.ARRIVE ;  /* 0x00000000000079c5 */ /* 0x000fcc0000000000 */
[----:B------:R-:W-:Y:S03]  /*1450*/  HGMMA.64x96x16.F32 R24, gdesc[UR16], R24, gsb0 ;  /* 0x01600000101879f0 */ /* 0x000fe60008000818 */
[----:B------:R-:W-:Y:S02]  /*1460*/  WARPGROUP.DEPBAR.LE gsb0, 0x0 ;  /* 0x00008000000079c5 */ /* 0x000fe40000010000 */
[----:B------:R-:W3:Y:S02]  /*1470*/  SYNCS.PHASECHK.TRANS64.TRYWAIT P1, [UR41+0x32410], R0 ;  /* 0x03241000ff0075a7 */ /* 0x000ee40008020169 */
[----:B---3--:R-:W-:Y:S05]  /*1480*/  @!P1 BRA `(.L_x_129) ;  /* 0x0000008800e49947 */ /* 0x008fea0003800000 */
.L_x_205:
[----:B------:R-:W-:Y:S05]  /*1490*/  @!P0 BRA `(.L_x_130) ;  /* 0x0000000000048947 */ /* 0x000fea0003800000 */
[----:B------:R-:W-:Y:S01]  /*14a0*/  BPT.TRAP 0x1 ;  /* 0x000000040000795c */ /* 0x000fe20000300000 */
.L_x_130:
[----:B------:R4:W1:Y:S01]  /*14b0*/  SYNCS.PHASECHK.TRANS64.TRYWAIT P1, [UR26+0x32450], R3 ;  /* 0x03245003ff0075a7 */ /* 0x000862000802015a */
[----:B------:R-:W-:Y:S05]  /*14c0*/  @!P0 BRA `(.L_x_131) ;  /* 0x0000000000048947 */ /* 0x000fea0003800000 */
[----:B------:R-:W-:Y:S01]  /*14d0*/  BPT.TRAP 0x1 ;  /* 0x000000040000795c */ /* 0x000fe20000300000 */
.L_x_131:
[----:B-1----:R-:W-:Y:S05]  /*14e0*/  @P1 BRA `(.L_x_132) ;  /* 0x0000000000081947 */ /* 0x002fea0003800000 */
[----:B------:R-:W1:Y:S02]  /*14f0*/  SYNCS.PHASECHK.TRANS64.TRYWAIT P1, [UR26+0x32450], R3 ;  /* 0x03245003ff0075a7 */ /* 0x000e64000802015a */
[----:B-1----:R-:W-:Y:S05]  /*1500*/  @!P1 BRA `(.L_x_133) ;  /* 0x0000008800dc9947 */ /* 0x002fea0003800000 */
.L_x_132:
[----:B------:R-:W-:Y:S01]  /*1510*/  UIADD3 UR6, UR41, 0x400, URZ ;  /* 0x0000040029067890 */ /* 0x000fe2000fffe03f */
[----:B------:R-:W-:Y:S01]  /*1520*/  WARPGROUP.ARRIVE ;  /* 0x00000000000079c5 */ /* 0x000fe20000000000 */
[----:B------:R-:W-:-:S05]  /*1530*/  ULOP3.LUT UR7, UR52, 0x10000, URZ, 0xfc, !UPT ;  /* 0x0001000034077892 */ /* 0x000fca000f8efc3f */
[----:B------:R-:W5:Y:S01]  /*1540*/  S2R R72, SR_TID.X ;  /* 0x0000000000487919 */ /* 0x000f620000002100 */
[----:B------:R-:W-:Y:S01]  /*1550*/  USHF.R.U32.HI UR6, URZ, 0x4, UR6 ;  /* 0x000000043f067899 */ /* 0x000fe20008011606 */
[----:B------:R-:W-:Y:S01]  /*1560*/  IMAD.U32 R174, RZ, RZ, UR26 ;  /* 0x0000001affae7e24 */ /* 0x000fe2000f8e00ff */
[----:B------:R-:W-:Y:S01]  /*1570*/  UMOV UR21, 0x40000040 ;  /* 0x4000004000157882 */ /* 0x000fe20000000000 */
[----:B------:R-:W-:Y:S01]  /*1580*/  UMOV UR23, 0x40000040 ;  /* 0x4000004000177882 */ /* 0x000fe20000000000 */
[----:B------:R-:W-:Y:S01]  /*1590*/  ULOP3.LUT UR6, UR6, 0x3fff, URZ, 0xc0, !UPT ;  /* 0x00003fff06067892 */ /* 0x000fe2000f8ec03f */
[----:B------:R-:W-:Y:S01]  /*15a0*/  UMOV UR20, UR7 ;  /* 0x0000000700147c82 */ /* 0x000fe20008000000 */
[----:B------:R-:W-:Y:S02]  /*15b0*/  ULDC UR27, c[0x0][0xa80] ;  /* 0x0002a000001b7ab9 */ /* 0x000fe40000000800 */
[----:B------:R-:W-:Y:S02]  /*15c0*/  ULOP3.LUT UR25, UR6, 0x10000, URZ, 0xfc, !UPT ;  /* 0x0001000006197892 */ /* 0x000fe4000f8efc3f */
[----:B------:R-:W-:-:S02]  /*15d0*/  ULOP3.LUT UR26, UR6, 0x3000000, URZ, 0xfc, !UPT ;  /* 0x03000000061a7892 */ /* 0x000fc4000f8efc3f */
[----:B------:R-:W-:Y:S02]  /*15e0*/  UIMAD UR10, UR39, 0xc00, UR25 ;  /* 0x00000c00270a78a4 */ /* 0x000fe4000f8e0219 */
[----:B------:R-:W-:-:S05]  /*15f0*/  UISETP.GE.AND UP0, UPT, UR47, 0x61, UPT ;  /* 0x000000612f00788c */ /* 0x000fca000bf06270 */
[----:B------:R-:W-:Y:S02]  /*1600*/  UMOV UR22, UR10 ;  /* 0x0000000a00167c82 */ /* 0x000fe40008000000 */
[----:B------:R-:W-:Y:S01]  /*1610*/  HGMMA.64x96x16.F32 R24, gdesc[UR20], R24, gsb0 ;  /* 0x01600000141879f0 */ /* 0x000fe20008000818 */
[----:B------:R-:W-:Y:S02]  /*1620*/  UIADD3 UR20, UR7, 0x2, URZ ;  /* 0x0000000207147890 */ /* 0x000fe4000fffe03f */
[----:B------:R-:W-:Y:S01]  /*1630*/  UIADD3 UR22, UR10, 0x2, URZ ;  /* 0x000000020a167890 */ /* 0x000fe2000fffe03f */
[----:B------:R-:W-:Y:S01]  /*1640*/  UMOV UR21, 0x40000040 ;  /* 0x4000004000157882 */ /* 0x000fe20000000000 */
[----:B------:R-:W-:Y:S01]  /*1650*/  UMOV UR23, 0x40000040 ;  /* 0x4000004000177882 */ /* 0x000fe20000000000 */
[----:B-----5:R-:W-:Y:S01]  /*1660*/  LOP3.LUT R72, R72, 0x7f, RZ, 0xc0, !PT ;  /* 0x0000007f48487812 */ /* 0x020fe200078ec0ff */
[----:B------:R-:W-:Y:S02]  /*1670*/  WARPGROUP.DEPBAR.LE gsb0, 0x0 ;  /* 0x00008000000079c5 */ /* 0x000fe40000010000 */
[----:B------:R-:W-:-:S06]  /*1680*/  WARPGROUP.ARRIVE ;  /* 0x00000000000079c5 */ /* 0x000fcc0000000000 */
[----:B------:R-:W-:Y:S01]  /*1690*/  HGMMA.64x96x16.F32 R24, gdesc[UR20], R24, gsb0 ;  /* 0x01600000141879f0 */ /* 0x000fe20008000818 */
[----:B------:R-:W-:Y:S02]  /*16a0*/  UIADD3 UR20, UR7, 0x4, URZ ;  /* 0x0000000407147890 */ /* 0x000fe4000fffe03f */
[----:B------:R-:W-:Y:S01]  /*16b0*/  UIADD3 UR22, UR10, 0x4, URZ ;  /* 0x000000040a167890 */ /* 0x000fe2000fffe03f */
[----:B------:R-:W-:Y:S01]  /*16c0*/  UMOV UR21, 0x40000040 ;  /* 0x4000004000157882 */ /* 0x000fe20000000000 */
[----:B------:R-:W-:Y:S01]  /*16d0*/  UMOV UR23, 0x40000040 ;  /* 0x4000004000177882 */ /* 0x000fe20000000000 */
        /* <DEDUP_REMOVED lines=91> */
[----:B------:R-:W-:Y:S02]  /*1c90*/  UIMAD UR7, UR45, -0x60, UR47 ;  /* 0xffffffa02d0778a4 */ /* 0x000fe4000f8e022f */
[----:B------:R-:W-:Y:S02]  /*1ca0*/  UIMAD UR10, UR39, 0xc00, UR26 ;  /* 0x00000c00270a78a4 */ /* 0x000fe4000f8e021a */
[----:B------:R-:W-:-:S05]  /*1cb0*/  UIADD3 UR7, UR7, 0x60, URZ ;  /* 0x0000006007077890 */ /* 0x000fca000fffe03f */
[----:B------:R-:W-:Y:S01]  /*1cc0*/  UMOV UR6, UR10 ;  /* 0x0000000a00067c82 */ /* 0x000fe20008000000 */
[----:B-1-3--:R-:W-:Y:S01]  /*1cd0*/  IMAD.U32 R0, RZ, RZ, UR7 ;  /* 0x00000007ff007e24 */ /* 0x00afe2000f8e00ff */
[----:B------:R-:W-:-:S03]  /*1ce0*/  UMOV UR7, 0x40000040 ;  /* 0x4000004000077882 */ /* 0x000fc60000000000 */
        /* <DEDUP_REMOVED lines=9> */
[----:B------:R-:W-:Y:S03]  /*1d80*/  HGMMA.64x96x16.F32 R24, gdesc[UR20], R24, gsb0 ;  /* 0x01600000141879f0 */ /* 0x000fe60008000818 */
[----:B------:R-:W-:Y:S02]  /*1d90*/  WARPGROUP.DEPBAR.LE gsb0, 0x0 ;  /* 0x00008000000079c5 */ /* 0x000fe40000010000 */
[----:B------:R-:W-:Y:S02]  /*1da0*/  FSEL R24, R24, -INF , P2 ;  /* 0xff80000018187808 */ /* 0x000fe40001000000 */
[----:B--2---:R-:W-:Y:S02]  /*1db0*/  FSEL R4, R25, -INF , P1 ;  /* 0xff80000019047808 */ /* 0x004fe40000800000 */
[----:B------:R-:W-:Y:S02]  /*1dc0*/  FSEL R28, R28, -INF , P6 ;  /* 0xff8000001c1c7808 */ /* 0x000fe40003000000 */
[----:B----4-:R-:W-:-:S02]  /*1dd0*/  FMNMX.FTZ R3, R24, R4, !PT ;  /* 0x0000000418037209 */ /* 0x010fc40007810000 */
[----:B------:R-:W-:Y:S02]  /*1de0*/  FSEL R73, R26, -INF , P2 ;  /* 0xff8000001a497808 */ /* 0x000fe40001000000 */
[----:B------:R-:W-:Y:S02]  /*1df0*/  FSEL R26, R29, -INF , P5 ;  /* 0xff8000001d1a7808 */ /* 0x000fe40002800000 */
[----:B------:R-:W-:Y:S02]  /*1e00*/  FMNMX.FTZ R3, R28, R3, !PT ;  /* 0x000000031c037209 */ /* 0x000fe40007810000 */
[----:B------:R-:W-:Y:S02]  /*1e10*/  FSEL R182, R32, -INF , P4 ;  /* 0xff80000020b67808 */ /* 0x000fe40002000000 */
[----:B------:R-:W-:Y:S02]  /*1e20*/  FMNMX.FTZ R3, R26, R3, !PT ;  /* 0x000000031a037209 */ /* 0x000fe40007810000 */
        /* <DEDUP_REMOVED lines=8> */
[----:B------:R-:W-:Y:S02]  /*1eb0*/  FMNMX.FTZ R10, R73, R27, !PT ;  /* 0x0000001b490a7209 */ /* 0x000fe40007810000 */
[----:B------:R-:W-:Y:S02]  /*1ec0*/  ISETP.GT.AND P6, PT, R0, 0x20, PT ;  /* 0x000000200000780c */ /* 0x000fe40003fc4270 */
[----:B------:R-:W-:Y:S02]  /*1ed0*/  FSEL R196, R37, -INF , P1 ;  /* 0xff80000025c47808 */ /* 0x000fe40000800000 */
[----:B------:R-:W-:Y:S02]  /*1ee0*/  FMNMX.FTZ R3, R186, R3, !PT ;  /* 0x00000003ba037209 */ /* 0x000fe40007810000 */
[----:B------:R-:W-:-:S02]  /*1ef0*/  FSEL R31, R31, -INF , P5 ;  /* 0xff8000001f1f7808 */ /* 0x000fc40002800000 */
[----:B------:R-:W-:Y:S02]  /*1f00*/  FMNMX.FTZ R10, R25, R10, !PT ;  /* 0x0000000a190a7209 */ /* 0x000fe40007810000 */
[----:B------:R-:W-:Y:S02]  /*1f10*/  ISETP.GT.AND P5, PT, R0, 0x21, PT ;  /* 0x000000210000780c */ /* 0x000fe40003fa4270 */
[----:B------:R-:W-:Y:S02]  /*1f20*/  FSEL R188, R40, -INF , P6 ;  /* 0xff80000028bc7808 */ /* 0x000fe40003000000 */
[----:B------:R-:W-:Y:S02]  /*1f30*/  FMNMX.FTZ R9, R196, R3, !PT ;  /* 0x00000003c4097209 */ /* 0x000fe40007810000 */
[----:B------:R-:W-:Y:S02]  /*1f40*/  FSEL R6, R34, -INF , P4 ;  /* 0xff80000022067808 */ /* 0x000fe40002000000 */
[----:B------:R-:W-:-:S02]  /*1f50*/  FMNMX.FTZ R3, R31, R10, !PT ;  /* 0x0000000a1f037209 */ /* 0x000fc40007810000 */
[----:B------:R-:W-:Y:S02]  /*1f60*/  ISETP.GT.AND P4, PT, R0, 0x28, PT ;  /* 0x000000280000780c */ /* 0x000fe40003f84270 */
        /* <DEDUP_REMOVED lines=8> */
[----:B------:R-:W-:Y:S02]  /*1ff0*/  FMNMX.FTZ R12, R189, R10, !PT ;  /* 0x0000000abd0c7209 */ /* 0x000fe40007810000 */
[----:B------:R-:W-:Y:S02]  /*2000*/  ISETP.GT.AND P2, PT, R0, 0x30, PT ;  /* 0x000000300000780c */ /* 0x000fe40003f44270 */
[----:B------:R-:W-:-:S02]  /*2010*/  FSEL R194, R45, -INF , P3 ;  /* 0xff8000002dc27808 */ /* 0x000fc40001800000 */
[----:B------:R-:W-:Y:S02]  /*2020*/  FMNMX.FTZ R3, R192, R3, !PT ;  /* 0x00000003c0037209 */ /* 0x000fe40007810000 */
[----:B------:R-:W-:Y:S02]  /*2030*/  FSEL R193, R39, -INF , P1 ;  /* 0xff80000027c17808 */ /* 0x000fe40000800000 */
[----:B------:R-:W-:Y:S02]  /*2040*/  FMNMX.FTZ R14, R191, R12, !PT ;  /* 0x0000000cbf0e7209 */ /* 0x000fe40007810000 */
        /* <DEDUP_REMOVED lines=30> */
[----:B------:R-:W-:Y:S02]  /*2230*/  FSEL R15, R54, -INF , P6 ;  /* 0xff800000360f7808 */ /* 0x000fe40003000000 */
[----:B------:R-:W-:Y:S02]  /*2240*/  ISETP.GT.AND P6, PT, R0, 0x49, PT ;  /* 0x000000490000780c */ /* 0x000fe40003fc4270 */
[----:B------:R-:W-:-:S02]  /*2250*/  FSEL R158, R60, -INF , P2 ;  /* 0xff8000003c9e7808 */ /* 0x000fc40001000000 */
[----:B------:R-:W-:Y:S02]  /*2260*/  FMNMX.FTZ R29, R21, R32, !PT ;  /* 0x00000020151d7209 */ /* 0x000fe40007810000 */
        /* <DEDUP_REMOVED lines=21> */
[----:B------:R-:W-:Y:S02]  /*23c0*/  FMNMX.FTZ R30, R163, R0, !PT ;  /* 0x00000000a31e7209 */ /* 0x000fe40007810000 */
[----:B------:R-:W-:-:S02]  /*23d0*/  FSEL R179, R63, -INF , P6 ;  /* 0xff8000003fb37808 */ /* 0x000fc40003000000 */
[----:B------:R-:W-:Y:S02]  /*23e0*/  FMNMX.FTZ R0, R176, R3, !PT ;  /* 0x00000003b0007209 */ /* 0x000fe40007810000 */
[----:B------:R-:W-:Y:S02]  /*23f0*/  FSEL R175, R66, -INF , P1 ;  /* 0xff80000042af7808 */ /* 0x000fe40000800000 */
[----:B------:R-:W-:Y:S02]  /*2400*/  FMNMX.FTZ R0, R179, R0, !PT ;  /* 0x00000000b3007209 */ /* 0x000fe40007810000 */
[----:B------:R-:W-:Y:S02]  /*2410*/  FSEL R177, R67, -INF , P5 ;  /* 0xff80000043b17808 */ /* 0x000fe40002800000 */
[----:B------:R-:W-:Y:S02]  /*2420*/  FMNMX.FTZ R0, R175, R0, !PT ;  /* 0x00000000af007209 */ /* 0x000fe40007810000 */
[----:B------:R-:W-:-:S02]  /*2430*/  FSEL R165, R69, -INF , P3 ;  /* 0xff80000045a57808 */ /* 0x000fc40001800000 */
[----:B------:R-:W-:Y:S02]  /*2440*/  FSEL R178, R70, -INF , P4 ;  /* 0xff80000046b27808 */ /* 0x000fe40002000000 */
[----:B------:R-:W-:Y:S02]  /*2450*/  FMNMX.FTZ R3, R177, R0, !PT ;  /* 0x00000000b1037209 */ /* 0x000fe40007810000 */
[----:B------:R-:W-:Y:S02]  /*2460*/  FMNMX.FTZ R30, R165, R30, !PT ;  /* 0x0000001ea51e7209 */ /* 0x000fe40007810000 */
[----:B------:R-:W-:Y:S02]  /*2470*/  FSEL R183, R71, -INF , P3 ;  /* 0xff80000047b77808 */ /* 0x000fe40001800000 */
[----:B------:R-:W-:Y:S01]  /*2480*/  FMNMX.FTZ R0, R178, R3, !PT ;  /* 0x00000003b2007209 */ /* 0x000fe20007810000 */
[----:B------:R-:W1:Y:S01]  /*2490*/  SHFL.BFLY PT, R29, R30, 0x2, 0x1f ;  /* 0x0c401f001e1d7f89 */ /* 0x000e6200000e0000 */
[----:B------:R-:W-:-:S02]  /*24a0*/  PLOP3.LUT P2, PT, PT, PT, UP0, 0x80, 0x0 ;  /* 0x000000000000781c */ /* 0x000fc40003f4f008 */
[----:B------:R-:W-:-:S05]  /*24b0*/  FMNMX.FTZ R3, R183, R0, !PT ;  /* 0x00000000b7037209 */ /* 0x000fca0007810000 */
[----:B------:R-:W2:Y:S01]  /*24c0*/  SHFL.BFLY PT, R32, R3, 0x2, 0x1f ;  /* 0x0c401f0003207f89 */ /* 0x000ea200000e0000 */
[----:B-1----:R-:W-:-:S05]  /*24d0*/  FMNMX.FTZ R29, R30, R29, !PT ;  /* 0x0000001d1e1d7209 */ /* 0x002fca0007810000 */
[----:B------:R-:W1:Y:S01]  /*24e0*/  SHFL.BFLY PT, R0, R29, 0x1, 0x1f ;  /* 0x0c201f001d007f89 */ /* 0x000e6200000e0000 */
[----:B--2---:R-:W-:-:S05]  /*24f0*/  FMNMX.FTZ R32, R3, R32, !PT ;  /* 0x0000002003207209 */ /* 0x004fca0007810000 */
[----:B------:R-:W2:Y:S01]  /*2500*/  SHFL.BFLY PT, R33, R32, 0x1, 0x1f ;  /* 0x0c201f0020217f89 */ /* 0x000ea200000e0000 */
[----:B-1----:R-:W-:-:S04]  /*2510*/  FMNMX.FTZ R0, R29, R0, !PT ;  /* 0x000000001d007209 */ /* 0x002fc80007810000 */
[C---:B------:R-:W-:Y:S01]  /*2520*/  FSETP.NEU.FTZ.AND P1, PT, R0.reuse, -INF , PT ;  /* 0xff8000000000780b */ /* 0x040fe20003f3d000 */
[----:B------:R-:W-:Y:S01]  /*2530*/  FMUL.FTZ R181, R0, UR27 ;  /* 0x0000001b00b57c20 */ /* 0x000fe20008410000 */
[----:B--2---:R-:W-:-:S04]  /*2540*/  FMNMX.FTZ R3, R32, R33, !PT ;  /* 0x0000002120037209 */ /* 0x004fc80007810000 */
[----:B------:R-:W-:Y:S02]  /*2550*/  FSEL R181, R181, RZ, P1 ;  /* 0x000000ffb5b57208 */ /* 0x000fe40000800000 */
[C---:B------:R-:W-:Y:S01]  /*2560*/  FSETP.NEU.FTZ.AND P1, PT, R3.reuse, -INF , PT ;  /* 0xff8000000300780b */ /* 0x040fe20003f3d000 */
[----:B------:R-:W-:Y:S02]  /*2570*/  FMUL.FTZ R180, R3, UR27 ;  /* 0x0000001b03b47c20 */ /* 0x000fe40008410000 */
[--C-:B------:R-:W-:Y:S01]  /*2580*/  FFMA.FTZ R167, R24, UR27, -R181.reuse ;  /* 0x0000001b18a77c23 */ /* 0x100fe200080108b5 */
[--C-:B------:R-:W-:Y:S01]  /*2590*/  FFMA.FTZ R166, R4, UR27, -R181.reuse ;  /* 0x0000001b04a67c23 */ /* 0x100fe200080108b5 */
[----:B------:R-:W-:Y:S01]  /*25a0*/  IADD3 R4, -R18, 0xb, RZ ;  /* 0x0000000b12047810 */ /* 0x000fe20007ffe1ff */
[--C-:B------:R-:W-:Y:S01]  /*25b0*/  FFMA.FTZ R169, R28, UR27, -R181.reuse ;  /* 0x0000001b1ca97c23 */ /* 0x100fe200080108b5 */
[----:B------:R-:W-:Y:S01]  /*25c0*/  FSEL R180, R180, RZ, P1 ;  /* 0x000000ffb4b47208 */ /* 0x000fe20000800000 */
[--C-:B------:R-:W-:Y:S01]  /*25d0*/  FFMA.FTZ R172, R26, UR27, -R181.reuse ;  /* 0x0000001b1aac7c23 */ /* 0x100fe200080108b5 */
[----:B------:R-:W-:Y:S01]  /*25e0*/  ISETP.NE.AND P1, PT, R72, RZ, PT ;  /* 0x000000ff4800720c */ /* 0x000fe20003f25270 */
[----:B------:R-:W-:Y:S01]  /*25f0*/  MUFU.EX2 R167, R167 ;  /* 0x000000a700a77308 */ /* 0x000fe20000000800 */
[--C-:B------:R-:W-:Y:S01]  /*2600*/  FFMA.FTZ R185, R184, UR27, -R181.reuse ;  /* 0x0000001bb8b97c23 */ /* 0x100fe200080108b5 */
[--C-:B------:R-:W-:Y:S01]  /*2610*/  FFMA.FTZ R168, R73, UR27, -R180.reuse ;  /* 0x0000001b49a87c23 */ /* 0x100fe200080108b4 */
[--C-:B------:R-:W-:Y:S01]  /*2620*/  FFMA.FTZ R173, R27, UR27, -R180.reuse ;  /* 0x0000001b1bad7c23 */ /* 0x100fe200080108b4 */
[--C-:B------:R-:W-:Y:S01]  /*2630*/  FFMA.FTZ R170, R25, UR27, -R180.reuse ;  /* 0x0000001b19aa7c23 */ /* 0x100fe200080108b4 */
[--C-:B------:R-:W-:Y:S01]  /*2640*/  FFMA.FTZ R171, R31, UR27, -R180.reuse ;  /* 0x0000001b1fab7c23 */ /* 0x100fe200080108b4 */
[--C-:B------:R-:W-:Y:S01]  /*2650*/  FFMA.FTZ R184, R186, UR27, -R181.reuse ;  /* 0x0000001bbab87c23 */ /* 0x100fe200080108b5 */
[--C-:B------:R-:W-:Y:S01]  /*2660*/  FFMA.FTZ R186, R191, UR27, -R180.reuse ;  /* 0x0000001bbfba7c23 */ /* 0x100fe200080108b4 */
[----:B------:R-:W1:Y:S01]  /*2670*/  MUFU.EX2 R166, R166 ;  /* 0x000000a600a67308 */ /* 0x000e620000000800 */
[----:B------:R-:W-:Y:S01]  /*2680*/  FFMA.FTZ R182, R182, UR27, -R181 ;  /* 0x0000001bb6b67c23 */ /* 0x000fe200080108b5 */
[--C-:B------:R-:W-:Y:S01]  /*2690*/  FFMA.FTZ R6, R6, UR27, -R180.reuse ;  /* 0x0000001b06067c23 */ /* 0x100fe200080108b4 */
[----:B------:R-:W-:Y:S01]  /*26a0*/  FFMA.FTZ R189, R189, UR27, -R180 ;  /* 0x0000001bbdbd7c23 */ /* 0x000fe200080108b4 */
[----:B------:R-:W-:-:S02]  /*26b0*/  @!P1 VIADD R24, R174, 0x32440 ;  /* 0x00032440ae189836 */ /* 0x000fc40000000000 */
[----:B------:R-:W-:Y:S01]  /*26c0*/  FFMA.FTZ R191, R193, UR27, -R180 ;  /* 0x0000001bc1bf7c23 */ /* 0x000fe200080108b4 */
[--C-:B------:R-:W-:Y:S01]  /*26d0*/  FFMA.FTZ R193, R190, UR27, -R181.reuse ;  /* 0x0000001bbec17c23 */ /* 0x100fe200080108b5 */
[--C-:B------:R-:W-:Y:S01]  /*26e0*/  FFMA.FTZ R190, R192, UR27, -R181.reuse ;  /* 0x0000001bc0be7c23 */ /* 0x100fe200080108b5 */
[----:B------:R-:W-:Y:S01]  /*26f0*/  MUFU.EX2 R169, R169 ;  /* 0x000000a900a97308 */ /* 0x000fe20000000800 */
[----:B------:R-:W-:Y:S01]  /*2700*/  @!P1 PRMT R24, RZ, 0x654, R24 ;  /* 0x00000654ff189816 */ /* 0x000fe20000000018 */
[----:B------:R2:W-:Y:S06]  /*2710*/  BAR.ARV R4, 0x100 ;  /* 0x000400040000751d */ /* 0x0005ec0000002000 */
[----:B------:R3:W-:Y:S01]  /*2720*/  @!P1 SYNCS.ARRIVE.TRANS64.RED.A1T0 RZ, [R24+URZ], RZ ;  /* 0x000000ff18ff99a7 */ /* 0x0007e2000810043f */
[----:B------:R-:W4:Y:S01]  /*2730*/  MUFU.EX2 R172, R172 ;  /* 0x000000ac00ac7308 */ /* 0x000f220000000800 */
[----:B------:R5:W-:Y:S01]  /*2740*/  BAR.SYNC.DEFER_BLOCKING R187, 0x100 ;  /* 0x000400bb0000751d */ /* 0x000be20000010000 */
[----:B-1----:R-:W-:Y:S01]  /*2750*/  F2FP.F16.F32.PACK_AB R152, R166, R167 ;  /* 0x000000a7a698723e */ /* 0x002fe200000000ff */
[--C-:B------:R-:W-:Y:S01]  /*2760*/  FFMA.FTZ R192, R7, UR27, -R180.reuse ;  /* 0x0000001b07c07c23 */ /* 0x100fe200080108b4 */
[--C-:B------:R-:W-:Y:S01]  /*2770*/  FFMA.FTZ R7, R8, UR27, -R180.reuse ;  /* 0x0000001b08077c23 */ /* 0x100fe200080108b4 */
[--C-:B------:R-:W-:Y:S01]  /*2780*/  FFMA.FTZ R188, R188, UR27, -R181.reuse ;  /* 0x0000001bbcbc7c23 */ /* 0x100fe200080108b5 */
[--C-:B------:R-:W-:Y:S01]  /*2790*/  FFMA.FTZ R195, R194, UR27, -R181.reuse ;  /* 0x0000001bc2c37c23 */ /* 0x100fe200080108b5 */
[--C-:B------:R-:W-:Y:S01]  /*27a0*/  FFMA.FTZ R5, R5, UR27, -R180.reuse ;  /* 0x0000001b05057c23 */ /* 0x100fe200080108b4 */
[----:B------:R-:W-:Y:S01]  /*27b0*/  MUFU.EX2 R168, R168 ;  /* 0x000000a800a87308 */ /* 0x000fe20000000800 */
[--C-:B-----5:R-:W-:Y:S01]  /*27c0*/  FFMA.FTZ R187, R196, UR27, -R181.reuse ;  /* 0x0000001bc4bb7c23 */ /* 0x120fe200080108b5 */
[--C-:B------:R-:W-:Y:S01]  /*27d0*/  FFMA.FTZ R8, R11, UR27, -R180.reuse ;  /* 0x0000001b0b087c23 */ /* 0x100fe200080108b4 */
[--C-:B------:R-:W-:Y:S01]  /*27e0*/  FFMA.FTZ R11, R13, UR27, -R181.reuse ;  /* 0x0000001b0d0b7c23 */ /* 0x100fe200080108b5 */
[--C-:B------:R-:W-:Y:S01]  /*27f0*/  FFMA.FTZ R13, R20, UR27, -R181.reuse ;  /* 0x0000001b140d7c23 */ /* 0x100fe200080108b5 */
[--C-:B------:R-:W-:Y:S01]  /*2800*/  FFMA.FTZ R10, R10, UR27, -R181.reuse ;  /* 0x0000001b0a0a7c23 */ /* 0x100fe200080108b5 */
[--C-:B------:R-:W-:Y:S01]  /*2810*/  FFMA.FTZ R20, R157, UR27, -R181.reuse ;  /* 0x0000001b9d147c23 */ /* 0x100fe200080108b5 */
[--C-:B------:R-:W-:Y:S01]  /*2820*/  FFMA.FTZ R9, R9, UR27, -R180.reuse ;  /* 0x0000001b09097c23 */ /* 0x100fe200080108b4 */
[----:B------:R-:W1:Y:S01]  /*2830*/  MUFU.EX2 R173, R173 ;  /* 0x000000ad00ad7308 */ /* 0x000e620000000800 */
[----:B----4-:R-:W-:Y:S01]  /*2840*/  F2FP.F16.F32.PACK_AB R154, R172, R169 ;  /* 0x000000a9ac9a723e */ /* 0x010fe200000000ff */
[--C-:B------:R-:W-:Y:S01]  /*2850*/  FFMA.FTZ R12, R12, UR27, -R180.reuse ;  /* 0x0000001b0c0c7c23 */ /* 0x100fe200080108b4 */
[--C-:B------:R-:W-:Y:S01]  /*2860*/  FFMA.FTZ R15, R15, UR27, -R180.reuse ;  /* 0x0000001b0f0f7c23 */ /* 0x100fe200080108b4 */
[--C-:B------:R-:W-:Y:S01]  /*2870*/  FFMA.FTZ R194, R161, UR27, -R180.reuse ;  /* 0x0000001ba1c27c23 */ /* 0x100fe200080108b4 */
[--C-:B------:R-:W-:Y:S01]  /*2880*/  FFMA.FTZ R157, R158, UR27, -R181.reuse ;  /* 0x0000001b9e9d7c23 */ /* 0x100fe200080108b5 */
[--C-:B------:R-:W-:Y:S01]  /*2890*/  FFMA.FTZ R158, R162, UR27, -R181.reuse ;  /* 0x0000001ba29e7c23 */ /* 0x100fe200080108b5 */
[--C-:B------:R-:W-:Y:S01]  /*28a0*/  FFMA.FTZ R162, R164, UR27, -R180.reuse ;  /* 0x0000001ba4a27c23 */ /* 0x100fe200080108b4 */
        /* <DEDUP_REMOVED lines=8> */
[----:B------:R-:W4:Y:S01]  /*2930*/  MUFU.EX2 R171, R171 ;  /* 0x000000ab00ab7308 */ /* 0x000f220000000800 */
[----:B-1----:R-:W-:Y:S01]  /*2940*/  F2FP.F16.F32.PACK_AB R153, R173, R168 ;  /* 0x000000a8ad99723e */ /* 0x002fe200000000ff */
[--C-:B------:R-:W-:Y:S01]  /*2950*/  FFMA.FTZ R163, R165, UR27, -R181.reuse ;  /* 0x0000001ba5a37c23 */ /* 0x100fe200080108b5 */
[--C-:B------:R-:W-:Y:S01]  /*2960*/  FFMA.FTZ R165, R175, UR27, -R180.reuse ;  /* 0x0000001bafa57c23 */ /* 0x100fe200080108b4 */
[--C-:B------:R-:W-:Y:S01]  /*2970*/  FFMA.FTZ R175, R178, UR27, -R180.reuse ;  /* 0x0000001bb2af7c23 */ /* 0x100fe200080108b4 */
[----:B------:R-:W-:Y:S01]  /*2980*/  FFMA.FTZ R156, R156, UR27, -R181 ;  /* 0x0000001b9c9c7c23 */ /* 0x000fe200080108b5 */
[--C-:B------:R-:W-:Y:S01]  /*2990*/  FFMA.FTZ R176, R177, UR27, -R180.reuse ;  /* 0x0000001bb1b07c23 */ /* 0x100fe200080108b4 */
[----:B------:R-:W-:Y:S01]  /*29a0*/  FFMA.FTZ R178, R183, UR27, -R180 ;  /* 0x0000001bb7b27c23 */ /* 0x000fe200080108b4 */
[----:B------:R-:W-:Y:S01]  /*29b0*/  MUFU.EX2 R182, R182 ;  /* 0x000000b600b67308 */ /* 0x000fe20000000800 */
[----:B------:R-:W-:Y:S01]  /*29c0*/  FADD.FTZ R166, R167, R166 ;  /* 0x000000a6a7a67221 */ /* 0x000fe20000010000 */
[----:B------:R-:W-:Y:S01]  /*29d0*/  FADD.FTZ R173, R168, R173 ;  /* 0x000000ada8ad7221 */ /* 0x000fe20000010000 */
[----:B------:R-:W-:-:S02]  /*29e0*/  @!P1 VIADD R174, R174, 0x32460 ;  /* 0x00032460aeae9836 */ /* 0x000fc40000000000 */
[----:B------:R-:W-:-:S03]  /*29f0*/  FADD.FTZ R169, R169, R166 ;  /* 0x000000a6a9a97221 */ /* 0x000fc60000010000 */
[----:B------:R-:W1:Y:S01]  /*2a00*/  MUFU.EX2 R185, R185 ;  /* 0x000000b900b97308 */ /* 0x000e620000000800 */
[C---:B----4-:R-:W-:Y:S01]  /*2a10*/  F2FP.F16.F32.PACK_AB R155, R171.reuse, R170 ;  /* 0x000000aaab9b723e */ /* 0x050fe200000000ff */
[----:B------:R-:W-:Y:S01]  /*2a20*/  FADD.FTZ R170, R170, R173 ;  /* 0x000000adaaaa7221 */ /* 0x000fe20000010000 */
[----:B------:R-:W-:Y:S01]  /*2a30*/  FADD.FTZ R169, R172, R169 ;  /* 0x000000a9aca97221 */ /* 0x000fe20000010000 */
[----:B------:R-:W-:Y:S01]  /*2a40*/  @!P1 PRMT R174, RZ, 0x654, R174 ;  /* 0x00000654ffae9816 */ /* 0x000fe200000000ae */
[----:B---3--:R-:W-:Y:S01]  /*2a50*/  WARPGROUP.ARRIVE ;  /* 0x00000000000079c5 */ /* 0x008fe20000000000 */
[----:B------:R-:W-:Y:S02]  /*2a60*/  FADD.FTZ R171, R171, R170 ;  /* 0x000000aaabab7221 */ /* 0x000fe40000010000 */
[----:B------:R-:W-:Y:S03]  /*2a70*/  MUFU.EX2 R184, R184 ;  /* 0x000000b800b87308 */ /* 0x000fe60000000800 */
[----:B------:R-:W-:Y:S01]  /*2a80*/  HGMMA.64x256x16.F32 R24, R152, gdesc[UR4].tnspB, RZ, !UPT, gsb0 ;  /* 0x43e0000498187df0 */ /* 0x000fe2000c0008ff */
[----:B------:R-:W-:Y:S01]  /*2a90*/  UIADD3 UR6, UR10, 0x80, URZ ;  /* 0x000000800a067890 */ /* 0x000fe2000fffe03f */
[----:B------:R-:W-:-:S03]  /*2aa0*/  UMOV UR7, 0x40000040 ;  /* 0x4000004000077882 */ /* 0x000fc60000000000 */
[----:B------:R-:W-:Y:S08]  /*2ab0*/  MUFU.EX2 R187, R187 ;  /* 0x000000bb00bb7308 */ /* 0x000ff00000000800 */
[----:B------:R-:W-:Y:S08]  /*2ac0*/  MUFU.EX2 R6, R6 ;  /* 0x0000000600067308 */ /* 0x000ff00000000800 */
[----:B------:R-:W3:Y:S08]  /*2ad0*/  MUFU.EX2 R189, R189 ;  /* 0x000000bd00bd7308 */ /* 0x000ef00000000800 */
[----:B------:R-:W-:Y:S08]  /*2ae0*/  MUFU.EX2 R186, R186 ;  /* 0x000000ba00ba7308 */ /* 0x000ff00000000800 */
[----:B------:R-:W4:Y:S08]  /*2af0*/  MUFU.EX2 R191, R191 ;  /* 0x000000bf00bf7308 */ /* 0x000f300000000800 */
[----:B------:R-:W-:Y:S08]  /*2b00*/  MUFU.EX2 R188, R188 ;  /* 0x000000bc00bc7308 */ /* 0x000ff00000000800 */
[----:B------:R-:W5:Y:S08]  /*2b10*/  MUFU.EX2 R193, R193 ;  /* 0x000000c100c17308 */ /* 0x000f700000000800 */
[----:B------:R-:W-:Y:S08]  /*2b20*/  MUFU.EX2 R190, R190 ;  /* 0x000000be00be7308 */ /* 0x000ff00000000800 */
[----:B------:R-:W-:Y:S08]  /*2b30*/  MUFU.EX2 R195, R195 ;  /* 0x000000c300c37308 */ /* 0x000ff00000000800 */
[----:B------:R-:W-:Y:S08]  /*2b40*/  MUFU.EX2 R5, R5 ;  /* 0x0000000500057308 */ /* 0x000ff00000000800 */
[----:B------:R-:W2:Y:S08]  /*2b50*/  MUFU.EX2 R192, R192 ;  /* 0x000000c000c07308 */ /* 0x000eb00000000800 */
[----:B------:R-:W-:Y:S08]  /*2b60*/  MUFU.EX2 R7, R7 ;  /* 0x0000000700077308 */ /* 0x000ff00000000800 */
[----:B------:R-:W2:Y:S08]  /*2b70*/  MUFU.EX2 R8, R8 ;  /* 0x0000000800087308 */ /* 0x000eb00000000800 */
[----:B------:R-:W-:Y:S08]  /*2b80*/  MUFU.EX2 R10, R10 ;  /* 0x0000000a000a7308 */ /* 0x000ff00000000800 */
[----:B------:R-:W2:Y:S08]  /*2b90*/  MUFU.EX2 R11, R11 ;  /* 0x0000000b000b7308 */ /* 0x000eb00000000800 */
        /* <DEDUP_REMOVED lines=18> */
[----:B------:R-:W-:Y:S01]  /*2cc0*/  MUFU.EX2 R165, R165 ;  /* 0x000000a500a57308 */ /* 0x000fe20000000800 */
[----:B------:R-:W-:-:S02]  /*2cd0*/  WARPGROUP.DEPBAR.LE gsb0, 0x0 ;  /* 0x00008000000079c5 */ /* 0x000fc40000010000 */
[----:B-1----:R-:W-:Y:S01]  /*2ce0*/  F2FP.F16.F32.PACK_AB R152, R185, R182 ;  /* 0x000000b6b998723e */ /* 0x002fe200000000ff */
[----:B------:R-:W-:Y:S01]  /*2cf0*/  FADD.FTZ R182, R182, R169 ;  /* 0x000000a9b6b67221 */ /* 0x000fe20000010000 */
[----:B---3--:R-:W-:Y:S01]  /*2d00*/  F2FP.F16.F32.PACK_AB R153, R189, R6 ;  /* 0x00000006bd99723e */ /* 0x008fe200000000ff */
[----:B------:R-:W-:Y:S01]  /*2d10*/  FADD.FTZ R6, R6, R171 ;  /* 0x000000ab06067221 */ /* 0x000fe20000010000 */
[----:B------:R-:W-:Y:S01]  /*2d20*/  F2FP.F16.F32.PACK_AB R154, R187, R184 ;  /* 0x000000b8bb9a723e */ /* 0x000fe200000000ff */
[----:B------:R-:W1:Y:S01]  /*2d30*/  MUFU.EX2 R176, R176 ;  /* 0x000000b000b07308 */ /* 0x000e620000000800 */
[----:B----4-:R-:W-:Y:S01]  /*2d40*/  F2FP.F16.F32.PACK_AB R155, R191, R186 ;  /* 0x000000babf9b723e */ /* 0x010fe200000000ff */
[----:B------:R-:W-:Y:S01]  /*2d50*/  FADD.FTZ R185, R185, R182 ;  /* 0x000000b6b9b97221 */ /* 0x000fe20000010000 */
[----:B------:R-:W-:Y:S02]  /*2d60*/  FADD.FTZ R189, R189, R6 ;  /* 0x00000006bdbd7221 */ /* 0x000fe40000010000 */
[----:B------:R-:W-:Y:S01]  /*2d70*/  WARPGROUP.ARRIVE ;  /* 0x00000000000079c5 */ /* 0x000fe20000000000 */
[----:B------:R-:W-:Y:S01]  /*2d80*/  FADD.FTZ R184, R184, R185 ;  /* 0x000000b9b8b87221 */ /* 0x000fe20000010000 */
[----:B------:R-:W-:Y:S01]  /*2d90*/  FADD.FTZ R186, R186, R189 ;  /* 0x000000bdbaba7221 */ /* 0x000fe20000010000 */
[----:B------:R-:W-:Y:S02]  /*2da0*/  MUFU.EX2 R175, R175 ;  /* 0x000000af00af7308 */ /* 0x000fe40000000800 */
[----:B------:R-:W-:Y:S01]  /*2db0*/  FADD.FTZ R187, R187, R184 ;  /* 0x000000b8bbbb7221 */ /* 0x000fe20000010000 */
[----:B------:R-:W-:Y:S01]  /*2dc0*/  HGMMA.64x256x16.F32 R24, R152, gdesc[UR4].tnspB, R24, gsb0 ;  /* 0x43e0000498187df0 */ /* 0x000fe20008000818 */
[----:B------:R-:W-:Y:S01]  /*2dd0*/  UIADD3 UR6, UR10, 0x100, URZ ;  /* 0x000001000a067890 */ /* 0x000fe2000fffe03f */
[----:B------:R-:W-:Y:S01]  /*2de0*/  FADD.FTZ R186, R191, R186 ;  /* 0x000000babfba7221 */ /* 0x000fe20000010000 */
[----:B------:R-:W-:-:S02]  /*2df0*/  UMOV UR7, 0x40000040 ;  /* 0x4000004000077882 */ /* 0x000fc40000000000 */
[----:B------:R-:W3:Y:S01]  /*2e00*/  MUFU.EX2 R178, R178 ;  /* 0x000000b200b27308 */ /* 0x000ee20000000800 */
[----:B------:R-:W-:Y:S02]  /*2e10*/  WARPGROUP.DEPBAR.LE gsb0, 0x0 ;  /* 0x00008000000079c5 */ /* 0x000fe40000010000 */
[----:B-----5:R-:W-:Y:S01]  /*2e20*/  F2FP.F16.F32.PACK_AB R152, R193, R188 ;  /* 0x000000bcc198723e */ /* 0x020fe200000000ff */
[----:B------:R-:W-:Y:S01]  /*2e30*/  FADD.FTZ R188, R188, R187 ;  /* 0x000000bbbcbc7221 */ /* 0x000fe20000010000 */
[----:B--2---:R-:W-:Y:S01]  /*2e40*/  F2FP.F16.F32.PACK_AB R153, R192, R5 ;  /* 0x00000005c099723e */ /* 0x004fe200000000ff */
[----:B------:R-:W-:Y:S01]  /*2e50*/  FADD.FTZ R5, R5, R186 ;  /* 0x000000ba05057221 */ /* 0x000fe20000010000 */
[----:B------:R-:W-:Y:S01]  /*2e60*/  F2FP.F16.F32.PACK_AB R154, R195, R190 ;  /* 0x000000bec39a723e */ /* 0x000fe200000000ff */
[----:B------:R-:W-:Y:S01]  /*2e70*/  FADD.FTZ R193, R193, R188 ;  /* 0x000000bcc1c17221 */ /* 0x000fe20000010000 */
[----:B------:R-:W-:Y:S01]  /*2e80*/  F2FP.F16.F32.PACK_AB R155, R8, R7 ;  /* 0x00000007089b723e */ /* 0x000fe200000000ff */
[----:B------:R-:W-:-:S02]  /*2e90*/  FADD.FTZ R192, R192, R5 ;  /* 0x00000005c0c07221 */ /* 0x000fc40000010000 */
[----:B------:R-:W-:Y:S01]  /*2ea0*/  FADD.FTZ R190, R190, R193 ;  /* 0x000000c1bebe7221 */ /* 0x000fe20000010000 */
[----:B------:R-:W-:Y:S01]  /*2eb0*/  WARPGROUP.ARRIVE ;  /* 0x00000000000079c5 */ /* 0x000fe20000000000 */
[----:B------:R-:W-:Y:S02]  /*2ec0*/  FADD.FTZ R7, R7, R192 ;  /* 0x000000c007077221 */ /* 0x000fe40000010000 */
[----:B------:R-:W-:Y:S02]  /*2ed0*/  FADD.FTZ R195, R195, R190 ;  /* 0x000000bec3c37221 */ /* 0x000fe40000010000 */
[----:B------:R-:W-:-:S05]  /*2ee0*/  FADD.FTZ R8, R8, R7 ;  /* 0x0000000708087221 */ /* 0x000fca0000010000 */
[----:B------:R-:W-:Y:S01]  /*2ef0*/  HGMMA.64x256x16.F32 R24, R152, gdesc[UR4].tnspB, R24, gsb0 ;  /* 0x43e0000498187df0 */ /* 0x000fe20008000818 */
[----:B------:R-:W-:Y:S01]  /*2f00*/  UIADD3 UR6, UR10, 0x180, URZ ;  /* 0x000001800a067890 */ /* 0x000fe2000fffe03f */
[----:B------:R-:W-:Y:S01]  /*2f10*/  UMOV UR7, 0x40000040 ;  /* 0x4000004000077882 */ /* 0x000fe20000000000 */
[----:B------:R-:W-:Y:S02]  /*2f20*/  WARPGROUP.DEPBAR.LE gsb0, 0x0 ;  /* 0x00008000000079c5 */ /* 0x000fe40000010000 */
[----:B------:R-:W-:Y:S01]  /*2f30*/  F2FP.F16.F32.PACK_AB R152, R11, R10 ;  /* 0x0000000a0b98723e */ /* 0x000fe200000000ff */
[----:B------:R-:W-:Y:S01]  /*2f40*/  FADD.FTZ R10, R10, R195 ;  /* 0x000000c30a0a7221 */ /* 0x000fe20000010000 */
[----:B------:R-:W-:Y:S01]  /*2f50*/  F2FP.F16.F32.PACK_AB R153, R12, R9 ;  /* 0x000000090c99723e */ /* 0x000fe200000000ff */
        /* <DEDUP_REMOVED lines=9> */
[----:B------:R-:W-:-:S08]  /*2ff0*/  FADD.FTZ R194, R194, R15 ;  /* 0x0000000fc2c27221 */ /* 0x000fd00000010000 */
        /* <DEDUP_REMOVED lines=23> */
[----:B-1----:R-:W-:Y:S01]  /*3170*/  F2FP.F16.F32.PACK_AB R153, R176, R165 ;  /* 0x000000a5b099723e */ /* 0x002fe200000000ff */
[----:B------:R-:W-:Y:S01]  /*3180*/  FADD.FTZ R165, R165, R164 ;  /* 0x000000a4a5a57221 */ /* 0x000fe20000010000 */
[----:B------:R-:W-:Y:S01]  /*3190*/  F2FP.F16.F32.PACK_AB R154, R163, R160 ;  /* 0x000000a0a39a723e */ /* 0x000fe200000000ff */
[----:B------:R-:W-:Y:S01]  /*31a0*/  FADD.FTZ R179, R179, R156 ;  /* 0x0000009cb3b37221 */ /* 0x000fe20000010000 */
[----:B---3--:R-:W-:Y:S01]  /*31b0*/  F2FP.F16.F32.PACK_AB R155, R178, R175 ;  /* 0x000000afb29b723e */ /* 0x008fe200000000ff */
[----:B------:R-:W-:-:S02]  /*31c0*/  FADD.FTZ R176, R176, R165 ;  /* 0x000000a5b0b07221 */ /* 0x000fc40000010000 */
[----:B------:R-:W-:Y:S01]  /*31d0*/  FADD.FTZ R160, R160, R179 ;  /* 0x000000b3a0a07221 */ /* 0x000fe20000010000 */
[----:B------:R-:W-:Y:S01]  /*31e0*/  WARPGROUP.ARRIVE ;  /* 0x00000000000079c5 */ /* 0x000fe20000000000 */
[----:B------:R-:W-:Y:S02]  /*31f0*/  FADD.FTZ R7, R175, R176 ;  /* 0x000000b0af077221 */ /* 0x000fe40000010000 */
[----:B------:R-:W-:Y:S02]  /*3200*/  FADD.FTZ R5, R163, R160 ;  /* 0x000000a0a3057221 */ /* 0x000fe40000010000 */
[----:B------:R-:W-:-:S08]  /*3210*/  FADD.FTZ R7, R178, R7 ;  /* 0x00000007b2077221 */ /* 0x000fd00000010000 */
[----:B------:R-:W-:Y:S03]  /*3220*/  HGMMA.64x256x16.F32 R24, R152, gdesc[UR4].tnspB, R24, gsb0 ;  /* 0x43e0000498187df0 */ /* 0x000fe60008000818 */
[----:B------:R-:W-:Y:S02]  /*3230*/  WARPGROUP.DEPBAR.LE gsb0, 0x0 ;  /* 0x00008000000079c5 */ /* 0x000fe40000010000 */
[----:B------:R1:W-:Y:S01]  /*3240*/  @!P1 SYNCS.ARRIVE.TRANS64.RED.A1T0 RZ, [R174+URZ], RZ ;  /* 0x000000ffaeff99a7 */ /* 0x0003e2000810043f */
[----:B------:R-:W-:Y:S05]  /*3250*/  @!P2 BRA `(.L_x_134) ;  /* 0x0000002000f8a947 */ /* 0x000fea0003800000 */
[----:B------:R-:W-:Y:S01]  /*3260*/  IMAD.MOV.U32 R12, RZ, RZ, R3 ;  /* 0x000000ffff0c7224 */ /* 0x000fe200078e0003 */
[----:B------:R-:W-:Y:S01]  /*3270*/  UIADD3 UR45, UR45, -0x2, URZ ;  /* 0xfffffffe2d2d7890 */ /* 0x000fe2000fffe03f */
[----:B------:R-:W-:Y:S01]  /*3280*/  IMAD.MOV.U32 R9, RZ, RZ, R0 ;  /* 0x000000ffff097224 */ /* 0x000fe200078e0000 */
[----:B------:R-:W-:-:S10]  /*3290*/  ULDC UR27, c[0x0][0xa80] ;  /* 0x0002a000001b7ab9 */ /* 0x000fd40000000800 */
.L_x_143:
        /* <DEDUP_REMOVED lines=8> */
[----:B--2---:R-:W-:Y:S11]  /*3320*/  @!P0 BRA `(.L_x_135) ;  /* 0x0000000000048947 */ /* 0x004ff60003800000 */
[----:B------:R-:W-:Y:S01]  /*3330*/  BPT.TRAP 0x1 ;  /* 0x000000040000795c */ /* 0x000fe20000300000 */
.L_x_135:
[----:B------:R-:W-:Y:S01]  /*3340*/  ULEA UR28, UR39, UR41, 0x3 ;  /* 0x00000029271c7291 */ /* 0x000fe2000f8e183f */
[----:B------:R-:W-:-:S04]  /*3350*/  MOV R0, UR38 ;  /* 0x0000002600007c02 */ /* 0x000fc80008000f00 */
[----:B------:R-:W-:-:S04]  /*3360*/  SHF.L.U32 R0, R0, 0x1f, RZ ;  /* 0x0000001f00007819 */ /* 0x000fc800000006ff */
[----:B------:R2:W3:Y:S01]  /*3370*/  SYNCS.PHASECHK.TRANS64.TRYWAIT P3, [UR28+0x32430], R0 ;  /* 0x03243000ff0075a7 */ /* 0x0004e2000806015c */
[----:B------:R-:W-:Y:S05]  /*3380*/  @!P0 BRA `(.L_x_136) ;  /* 0x0000000000048947 */ /* 0x000fea0003800000 */
[----:B------:R-:W-:Y:S01]  /*3390*/  BPT.TRAP 0x1 ;  /* 0x000000040000795c */ /* 0x000fe20000300000 */
.L_x_136:
[----:B---3--:R-:W-:Y:S05]  /*33a0*/  @P3 BRA `(.L_x_137) ;  /* 0x0000000000083947 */ /* 0x008fea0003800000 */
[----:B------:R-:W3:Y:S02]  /*33b0*/  SYNCS.PHASECHK.TRANS64.TRYWAIT P3, [UR28+0x32430], R0 ;  /* 0x03243000ff0075a7 */ /* 0x000ee4000806015c */
[----:B---3--:R-:W-:Y:S05]  /*33c0*/  @!P3 BRA `(.L_x_138) ;  /* 0x0000006c0044b947 */ /* 0x008fea0003800000 */
.L_x_137:
[----:B------:R-:W-:Y:S01]  /*33d0*/  UIMAD UR6, UR39, 0x300, UR24 ;  /* 0x00000300270678a4 */ /* 0x000fe2000f8e0218 */
[----:B-1----:R-:W-:Y:S01]  /*33e0*/  WARPGROUP.ARRIVE ;  /* 0x00000000000079c5 */ /* 0x002fe20000000000 */
        /* <DEDUP_REMOVED lines=18> */
[----:B------:R-:W-:Y:S05]  /*3510*/  @!P0 BRA `(.L_x_139) ;  /* 0x0000000000048947 */ /* 0x000fea0003800000 */
[----:B------:R-:W-:Y:S01]  /*3520*/  BPT.TRAP 0x1 ;  /* 0x000000040000795c */ /* 0x000fe20000300000 */
.L_x_139:
[----:B------:R1:W4:Y:S01]  /*3530*/  SYNCS.PHASECHK.TRANS64.TRYWAIT P3, [UR28+0x32450], R0 ;  /* 0x03245000ff0075a7 */ /* 0x000322000806015c */
[----:B------:R-:W-:Y:S05]  /*3540*/  @!P0 BRA `(.L_x_140) ;  /* 0x0000000000048947 */ /* 0x000fea0003800000 */
[----:B------:R-:W-:Y:S01]  /*3550*/  BPT.TRAP 0x1 ;  /* 0x000000040000795c */ /* 0x000fe20000300000 */
.L_x_140:
[----:B----4-:R-:W-:Y:S05]  /*3560*/  @P3 BRA `(.L_x_141) ;  /* 0x0000000000083947 */ /* 0x010fea0003800000 */
[----:B------:R-:W4:Y:S02]  /*3570*/  SYNCS.PHASECHK.TRANS64.TRYWAIT P3, [UR28+0x32450], R0 ;  /* 0x03245000ff0075a7 */ /* 0x000f24000806015c */
[----:B----4-:R-:W-:Y:S05]  /*3580*/  @!P3 BRA `(.L_x_142) ;  /* 0x0000006800ecb947 */ /* 0x010fea0003800000 */
.L_x_141:
[----:B------:R-:W-:Y:S01]  /*3590*/  ULEA UR6, UR44, UR41, 0xd ;  /* 0x000000292c067291 */ /* 0x000fe2000f8e683f */
[----:B------:R-:W-:Y:S01]  /*35a0*/  WARPGROUP.ARRIVE ;  /* 0x00000000000079c5 */ /* 0x000fe20000000000 */
[----:B------:R-:W-:Y:S01]  /*35b0*/  UIMAD UR7, UR39, 0xc00, UR25 ;  /* 0x00000c00270778a4 */ /* 0x000fe2000f8e0219 */
[----:B------:R-:W-:Y:S01]  /*35c0*/  IMAD.U32 R20, RZ, RZ, UR28 ;  /* 0x0000001cff147e24 */ /* 0x000fe2000f8e00ff */
[----:B------:R-:W-:Y:S01]  /*35d0*/  UIADD3 UR6, UR6, 0x22400, URZ ;  /* 0x0002240006067890 */ /* 0x000fe2000fffe03f */
[----:B------:R-:W-:Y:S01]  /*35e0*/  UMOV UR23, 0x40000040 ;  /* 0x4000004000177882 */ /* 0x000fe20000000000 */
[----:B------:R-:W-:Y:S02]  /*35f0*/  UMOV UR21, 0x40000040 ;  /* 0x4000004000157882 */ /* 0x000fe40000000000 */
[----:B------:R-:W-:Y:S01]  /*3600*/  USHF.R.U32.HI UR6, URZ, 0x4, UR6 ;  /* 0x000000043f067899 */ /* 0x000fe20008011606 */
[C---:B------:R-:W-:Y:S01]  /*3610*/  @!P1 VIADD R21, R20.reuse, 0x32440 ;  /* 0x0003244014159836 */ /* 0x040fe20000000000 */
[----:B------:R-:W-:Y:S01]  /*3620*/  UMOV UR22, UR7 ;  /* 0x0000000700167c82 */ /* 0x000fe20008000000 */
[----:B------:R-:W-:Y:S01]  /*3630*/  UIMAD UR10, UR39, 0xc00, UR26 ;  /* 0x00000c00270a78a4 */ /* 0x000fe2000f8e021a */
[----:B------:R-:W-:Y:S01]  /*3640*/  @!P1 VIADD R20, R20, 0x32460 ;  /* 0x0003246014149836 */ /* 0x000fe20000000000 */
[----:B------:R-:W-:-:S04]  /*3650*/  ULOP3.LUT UR6, UR6, 0x3fff, URZ, 0xc0, !UPT ;  /* 0x00003fff06067892 */ /* 0x000fc8000f8ec03f */
[----:B------:R-:W-:Y:S01]  /*3660*/  ULOP3.LUT UR6, UR6, 0x10000, URZ, 0xfc, !UPT ;  /* 0x0001000006067892 */ /* 0x000fe2000f8efc3f */
[----:B------:R-:W-:-:S06]  /*3670*/  @!P1 PRMT R20, RZ, 0x654, R20 ;  /* 0x00000654ff149816 */ /* 0x000fcc0000000014 */
[----:B------:R-:W-:Y:S02]  /*3680*/  UMOV UR20, UR6 ;  /* 0x0000000600147c82 */ /* 0x000fe40008000000 */
        /* <DEDUP_REMOVED lines=103> */
[----:B------:R-:W-:Y:S01]  /*3d00*/  UMOV UR6, UR10 ;  /* 0x0000000a00067c82 */ /* 0x000fe20008000000 */
[----:B------:R-:W-:Y:S01]  /*3d10*/  UMOV UR7, 0x40000040 ;  /* 0x4000004000077882 */ /* 0x000fe20000000000 */
[----:B------:R-:W-:Y:S02]  /*3d20*/  WARPGROUP.DEPBAR.LE gsb0, 0x0 ;  /* 0x00008000000079c5 */ /* 0x000fe40000010000 */
[----:B------:R-:W-:-:S06]  /*3d30*/  WARPGROUP.ARRIVE ;  /* 0x00000000000079c5 */ /* 0x000fcc0000000000 */
[----:B------:R-:W-:Y:S03]  /*3d40*/  HGMMA.64x96x16.F32 R152, gdesc[UR20], R152, gsb0 ;  /* 0x01600000149879f0 */ /* 0x000fe60008000898 */
[----:B------:R-:W-:Y:S02]  /*3d50*/  WARPGROUP.DEPBAR.LE gsb0, 0x0 ;  /* 0x00008000000079c5 */ /* 0x000fe40000010000 */
[----:B-123--:R-:W-:-:S04]  /*3d60*/  FMNMX.FTZ R0, R152, R9, !PT ;  /* 0x0000000998007209 */ /* 0x00efc80007810000 */
[----:B------:R-:W-:-:S04]  /*3d70*/  FMNMX.FTZ R3, R153, R0, !PT ;  /* 0x0000000099037209 */ /* 0x000fc80007810000 */
[----:B------:R-:W-:-:S04]  /*3d80*/  FMNMX.FTZ R0, R156, R3, !PT ;  /* 0x000000039c007209 */ /* 0x000fc80007810000 */
[----:B------:R-:W-:-:S04]  /*3d90*/  FMNMX.FTZ R3, R157, R0, !PT ;  /* 0x000000009d037209 */ /* 0x000fc80007810000 */
[----:B------:R-:W-:-:S04]  /*3da0*/  FMNMX.FTZ R0, R160, R3, !PT ;  /* 0x00000003a0007209 */ /* 0x000fc80007810000 */
[----:B------:R-:W-:Y:S02]  /*3db0*/  FMNMX.FTZ R3, R161, R0, !PT ;  /* 0x00000000a1037209 */ /* 0x000fe40007810000 */
[----:B------:R-:W-:Y:S02]  /*3dc0*/  FMNMX.FTZ R0, R154, R12, !PT ;  /* 0x0000000c9a007209 */ /* 0x000fe40007810000 */
[----:B------:R-:W-:Y:S02]  /*3dd0*/  FMNMX.FTZ R4, R164, R3, !PT ;  /* 0x00000003a4047209 */ /* 0x000fe40007810000 */
[----:B------:R-:W-:Y:S02]  /*3de0*/  FMNMX.FTZ R3, R155, R0, !PT ;  /* 0x000000009b037209 */ /* 0x000fe40007810000 */
[----:B------:R-:W-:Y:S02]  /*3df0*/  FMNMX.FTZ R11, R165, R4, !PT ;  /* 0x00000004a50b7209 */ /* 0x000fe40007810000 */
[----:B------:R-:W-:-:S02]  /*3e00*/  FMNMX.FTZ R0, R158, R3, !PT ;  /* 0x000000039e007209 */ /* 0x000fc40007810000 */
        /* <DEDUP_REMOVED lines=31> */
[----:B------:R-:W-:-:S03]  /*4000*/  FMNMX.FTZ R0, R190, R3, !PT ;  /* 0x00000003be007209 */ /* 0x000fc60007810000 */
[----:B------:R-:W1:Y:S01]  /*4010*/  SHFL.BFLY PT, R11, R4, 0x2, 0x1f ;  /* 0x0c401f00040b7f89 */ /* 0x000e6200000e0000 */
[----:B------:R-:W-:-:S04]  /*4020*/  FMNMX.FTZ R3, R191, R0, !PT ;  /* 0x00000000bf037209 */ /* 0x000fc80007810000 */
[----:B------:R-:W-:-:S04]  /*4030*/  FMNMX.FTZ R0, R194, R3, !PT ;  /* 0x00000003c2007209 */ /* 0x000fc80007810000 */
[----:B------:R-:W-:-:S04]  /*4040*/  FMNMX.FTZ R3, R195, R0, !PT ;  /* 0x00000000c3037209 */ /* 0x000fc80007810000 */
[----:B------:R-:W-:-:S04]  /*4050*/  FMNMX.FTZ R0, R198, R3, !PT ;  /* 0x00000003c6007209 */ /* 0x000fc80007810000 */
[----:B------:R-:W-:-:S05]  /*4060*/  FMNMX.FTZ R3, R199, R0, !PT ;  /* 0x00000000c7037209 */ /* 0x000fca0007810000 */
[----:B------:R-:W2:Y:S01]  /*4070*/  SHFL.BFLY PT, R0, R3, 0x2, 0x1f ;  /* 0x0c401f0003007f89 */ /* 0x000ea200000e0000 */
[----:B-1----:R-:W-:-:S05]  /*4080*/  FMNMX.FTZ R8, R4, R11, !PT ;  /* 0x0000000b04087209 */ /* 0x002fca0007810000 */
[----:B------:R-:W1:Y:S01]  /*4090*/  SHFL.BFLY PT, R11, R8, 0x1, 0x1f ;  /* 0x0c201f00080b7f89 */ /* 0x000e6200000e0000 */
[----:B--2---:R-:W-:-:S05]  /*40a0*/  FMNMX.FTZ R10, R3, R0, !PT ;  /* 0x00000000030a7209 */ /* 0x004fca0007810000 */
[----:B------:R-:W2:Y:S01]  /*40b0*/  SHFL.BFLY PT, R13, R10, 0x1, 0x1f ;  /* 0x0c201f000a0d7f89 */ /* 0x000ea200000e0000 */
[----:B-1----:R-:W-:-:S05]  /*40c0*/  FMNMX.FTZ R0, R8, R11, !PT ;  /* 0x0000000b08007209 */ /* 0x002fca0007810000 */
[C---:B------:R-:W-:Y:S01]  /*40d0*/  FADD.FTZ R4, -R0.reuse, R9 ;  /* 0x0000000900047221 */ /* 0x040fe20000010100 */
[----:B------:R-:W-:-:S03]  /*40e0*/  FMUL.FTZ R11, R0, UR27 ;  /* 0x0000001b000b7c20 */ /* 0x000fc60008410000 */
[----:B------:R-:W-:Y:S01]  /*40f0*/  FMUL.FTZ R4, R4, UR27 ;  /* 0x0000001b04047c20 */ /* 0x000fe20008410000 */
[--C-:B------:R-:W-:Y:S01]  /*4100*/  FFMA.FTZ R156, R156, UR27, -R11.reuse ;  /* 0x0000001b9c9c7c23 */ /* 0x100fe2000801080b */
[--C-:B------:R-:W-:Y:S01]  /*4110*/  FFMA.FTZ R9, R152, UR27, -R11.reuse ;  /* 0x0000001b98097c23 */ /* 0x100fe2000801080b */
[----:B------:R-:W-:Y:S01]  /*4120*/  FFMA.FTZ R8, R153, UR27, -R11 ;  /* 0x0000001b99087c23 */ /* 0x000fe2000801080b */
[----:B------:R1:W3:Y:S01]  /*4130*/  MUFU.EX2 R6, R4 ;  /* 0x0000000400067308 */ /* 0x0002e20000000800 */
[----:B------:R-:W-:Y:S01]  /*4140*/  VIADD R153, R18, 0x8 ;  /* 0x0000000812997836 */ /* 0x000fe20000000000 */
[----:B------:R-:W-:-:S06]  /*4150*/  @!P1 PRMT R152, RZ, 0x654, R21 ;  /* 0x00000654ff989816 */ /* 0x000fcc0000000015 */
[----:B------:R-:W-:Y:S01]  /*4160*/  MUFU.EX2 R9, R9 ;  /* 0x0000000900097308 */ /* 0x000fe20000000800 */
[----:B--2---:R-:W-:Y:S01]  /*4170*/  FMNMX.FTZ R3, R10, R13, !PT ;  /* 0x0000000d0a037209 */ /* 0x004fe20007810000 */
[----:B------:R-:W-:Y:S01]  /*4180*/  FFMA.FTZ R13, R157, UR27, -R11 ;  /* 0x0000001b9d0d7c23 */ /* 0x000fe2000801080b */
[----:B-1----:R-:W-:-:S03]  /*4190*/  IADD3 R4, -R18, 0xb, RZ ;  /* 0x0000000b12047810 */ /* 0x002fc60007ffe1ff */
[C---:B------:R-:W-:Y:S01]  /*41a0*/  FADD.FTZ R12, -R3.reuse, R12 ;  /* 0x0000000c030c7221 */ /* 0x040fe20000010100 */
[----:B------:R-:W-:Y:S01]  /*41b0*/  FMUL.FTZ R157, R3, UR27 ;  /* 0x0000001b039d7c20 */ /* 0x000fe20008410000 */
[----:B------:R1:W-:Y:S01]  /*41c0*/  MUFU.EX2 R10, R156 ;  /* 0x0000009c000a7308 */ /* 0x0003e20000000800 */
[----:B------:R2:W-:Y:S06]  /*41d0*/  BAR.ARV R4, 0x100 ;  /* 0x000400040000751d */ /* 0x0005ec0000002000 */
[----:B------:R-:W-:Y:S01]  /*41e0*/  FMUL.FTZ R12, R12, UR27 ;  /* 0x0000001b0c0c7c20 */ /* 0x000fe20008410000 */
[--C-:B------:R-:W-:Y:S01]  /*41f0*/  FFMA.FTZ R15, R154, UR27, -R157.reuse ;  /* 0x0000001b9a0f7c23 */ /* 0x100fe2000801089d */
[--C-:B------:R-:W-:Y:S01]  /*4200*/  FFMA.FTZ R14, R155, UR27, -R157.reuse ;  /* 0x0000001b9b0e7c23 */ /* 0x100fe2000801089d */
[--C-:B-1----:R-:W-:Y:S01]  /*4210*/  FFMA.FTZ R156, R159, UR27, -R157.reuse ;  /* 0x0000001b9f9c7c23 */ /* 0x102fe2000801089d */
[----:B------:R-:W-:Y:S01]  /*4220*/  FFMA.FTZ R158, R158, UR27, -R157 ;  /* 0x0000001b9e9e7c23 */ /* 0x000fe2000801089d */
[----:B------:R1:W-:Y:S01]  /*4230*/  @!P1 SYNCS.ARRIVE.TRANS64.RED.A1T0 RZ, [R152+URZ], RZ ;  /* 0x000000ff98ff99a7 */ /* 0x0003e2000810043f */
[----:B------:R-:W4:Y:S01]  /*4240*/  MUFU.EX2 R12, R12 ;  /* 0x0000000c000c7308 */ /* 0x000f220000000800 */
[-C--:B---3--:R-:W-:Y:S01]  /*4250*/  FMUL.FTZ R24, R24, R6.reuse ;  /* 0x0000000618187220 */ /* 0x088fe20000410000 */
[-C--:B------:R-:W-:Y:S01]  /*4260*/  FMUL.FTZ R25, R25, R6.reuse ;  /* 0x0000000619197220 */ /* 0x080fe20000410000 */
[-C--:B------:R-:W-:Y:S01]  /*4270*/  FMUL.FTZ R28, R28, R6.reuse ;  /* 0x000000061c1c7220 */ /* 0x080fe20000410000 */
[-C--:B------:R-:W-:Y:S01]  /*4280*/  FMUL.FTZ R29, R29, R6.reuse ;  /* 0x000000061d1d7220 */ /* 0x080fe20000410000 */
[-C--:B------:R-:W-:Y:S01]  /*4290*/  FMUL.FTZ R32, R32, R6.reuse ;  /* 0x0000000620207220 */ /* 0x080fe20000410000 */
[-C--:B------:R-:W-:Y:S01]  /*42a0*/  FMUL.FTZ R33, R33, R6.reuse ;  /* 0x0000000621217220 */ /* 0x080fe20000410000 */
[-C--:B------:R-:W-:Y:S01]  /*42b0*/  FMUL.FTZ R36, R36, R6.reuse ;  /* 0x0000000624247220 */ /* 0x080fe20000410000 */
[----:B------:R-:W1:Y:S01]  /*42c0*/  MUFU.EX2 R8, R8 ;  /* 0x0000000800087308 */ /* 0x000e620000000800 */
[-C--:B------:R-:W-:Y:S01]  /*42d0*/  FMUL.FTZ R37, R37, R6.reuse ;  /* 0x0000000625257220 */ /* 0x080fe20000410000 */
[-C--:B------:R-:W-:Y:S01]  /*42e0*/  FMUL.FTZ R40, R40, R6.reuse ;  /* 0x0000000628287220 */ /* 0x080fe20000410000 */
[-C--:B------:R-:W-:Y:S01]  /*42f0*/  FMUL.FTZ R41, R41, R6.reuse ;  /* 0x0000000629297220 */ /* 0x080fe20000410000 */
[-C--:B------:R-:W-:Y:S01]  /*4300*/  FMUL.FTZ R44, R44, R6.reuse ;  /* 0x000000062c2c7220 */ /* 0x080fe20000410000 */
[-C--:B------:R-:W-:Y:S01]  /*4310*/  FMUL.FTZ R45, R45, R6.reuse ;  /* 0x000000062d2d7220 */ /* 0x080fe20000410000 */
[-C--:B------:R-:W-:Y:S01]  /*4320*/  FMUL.FTZ R48, R48, R6.reuse ;  /* 0x0000000630307220 */ /* 0x080fe20000410000 */
[-C--:B------:R-:W-:Y:S01]  /*4330*/  FMUL.FTZ R49, R49, R6.reuse ;  /* 0x0000000631317220 */ /* 0x080fe20000410000 */
[----:B------:R-:W3:Y:S01]  /*4340*/  MUFU.EX2 R13, R13 ;  /* 0x0000000d000d7308 */ /* 0x000ee20000000800 */
        /* <DEDUP_REMOVED lines=15> */
[----:B------:R-:W5:Y:S01]  /*4440*/  MUFU.EX2 R14, R14 ;  /* 0x0000000e000e7308 */ /* 0x000f620000000800 */
[----:B------:R5:W-:Y:S01]  /*4450*/  BAR.SYNC.DEFER_BLOCKING R153, 0x100 ;  /* 0x000400990000751d */ /* 0x000be20000010000 */
[-C--:B------:R-:W-:Y:S01]  /*4460*/  FMUL.FTZ R80, R80, R6.reuse ;  /* 0x0000000650507220 */ /* 0x080fe20000410000 */
[-C--:B------:R-:W-:Y:S01]  /*4470*/  FMUL.FTZ R81, R81, R6.reuse ;  /* 0x0000000651517220 */ /* 0x080fe20000410000 */
[-C--:B------:R-:W-:Y:S01]  /*4480*/  FMUL.FTZ R84, R84, R6.reuse ;  /* 0x0000000654547220 */ /* 0x080fe20000410000 */
[-C--:B------:R-:W-:Y:S01]  /*4490*/  FMUL.FTZ R85, R85, R6.reuse ;  /* 0x0000000655557220 */ /* 0x080fe20000410000 */
[-C--:B------:R-:W-:Y:S01]  /*44a0*/  FMUL.FTZ R88, R88, R6.reuse ;  /* 0x0000000658587220 */ /* 0x080fe20000410000 */
[-C--:B------:R-:W-:Y:S01]  /*44b0*/  FMUL.FTZ R89, R89, R6.reuse ;  /* 0x0000000659597220 */ /* 0x080fe20000410000 */
[----:B------:R2:W-:Y:S01]  /*44c0*/  MUFU.EX2 R21, R158 ;  /* 0x0000009e00157308 */ /* 0x0005e20000000800 */
        /* <DEDUP_REMOVED lines=31> */
[-C--:B----4-:R-:W-:Y:S01]  /*46c0*/  FMUL.FTZ R26, R26, R12.reuse ;  /* 0x0000000c1a1a7220 */ /* 0x090fe20000410000 */
        /* <DEDUP_REMOVED lines=63> */
[----:B-1----:R-:W-:Y:S01]  /*4ac0*/  F2FP.F16.F32.PACK_AB R152, R8, R9 ;  /* 0x000000090898723e */ /* 0x002fe200000000ff */
[--C-:B--2---:R-:W-:Y:S01]  /*4ad0*/  FFMA.FTZ R158, R160, UR27, -R11.reuse ;  /* 0x0000001ba09e7c23 */ /* 0x104fe2000801080b */
[----:B---3--:R-:W-:Y:S01]  /*4ae0*/  F2FP.F16.F32.PACK_AB R154, R13, R10 ;  /* 0x0000000a0d9a723e */ /* 0x008fe200000000ff */
[--C-:B------:R-:W-:Y:S01]  /*4af0*/  FFMA.FTZ R159, R161, UR27, -R11.reuse ;  /* 0x0000001ba19f7c23 */ /* 0x100fe2000801080b */
[----:B-----5:R-:W-:Y:S01]  /*4b00*/  F2FP.F16.F32.PACK_AB R153, R14, R15 ;  /* 0x0000000f0e99723e */ /* 0x020fe200000000ff */
[--C-:B------:R-:W-:Y:S01]  /*4b10*/  FFMA.FTZ R160, R164, UR27, -R11.reuse ;  /* 0x0000001ba4a07c23 */ /* 0x100fe2000801080b */
[----:B------:R-:W-:Y:S01]  /*4b20*/  F2FP.F16.F32.PACK_AB R155, R156, R21 ;  /* 0x000000159c9b723e */ /* 0x000fe200000000ff */
[----:B------:R-:W-:Y:S01]  /*4b30*/  FFMA.FTZ R161, R165, UR27, -R11 ;  /* 0x0000001ba5a17c23 */ /* 0x000fe2000801080b */
[--C-:B------:R-:W-:Y:S01]  /*4b40*/  FFMA.FTZ R162, R162, UR27, -R157.reuse ;  /* 0x0000001ba2a27c23 */ /* 0x100fe2000801089d */
[--C-:B------:R-:W-:Y:S01]  /*4b50*/  FFMA.FTZ R163, R163, UR27, -R157.reuse ;  /* 0x0000001ba3a37c23 */ /* 0x100fe2000801089d */
[----:B------:R-:W-:Y:S01]  /*4b60*/  WARPGROUP.ARRIVE ;  /* 0x00000000000079c5 */ /* 0x000fe20000000000 */
[--C-:B------:R-:W-:Y:S01]  /*4b70*/  FFMA.FTZ R164, R166, UR27, -R157.reuse ;  /* 0x0000001ba6a47c23 */ /* 0x100fe2000801089d */
[----:B------:R-:W-:Y:S01]  /*4b80*/  FFMA.FTZ R165, R167, UR27, -R157 ;  /* 0x0000001ba7a57c23 */ /* 0x000fe2000801089d */
[----:B------:R-:W-:Y:S01]  /*4b90*/  MUFU.EX2 R158, R158 ;  /* 0x0000009e009e7308 */ /* 0x000fe20000000800 */
[--C-:B------:R-:W-:Y:S01]  /*4ba0*/  FFMA.FTZ R166, R168, UR27, -R11.reuse ;  /* 0x0000001ba8a67c23 */ /* 0x100fe2000801080b */
[--C-:B------:R-:W-:Y:S01]  /*4bb0*/  FFMA.FTZ R167, R169, UR27, -R11.reuse ;  /* 0x0000001ba9a77c23 */ /* 0x100fe2000801080b */
[----:B------:R-:W-:Y:S01]  /*4bc0*/  HGMMA.64x256x16.F32 R24, R152, gdesc[UR4].tnspB, R24, gsb0 ;  /* 0x43e0000498187df0 */ /* 0x000fe20008000818 */
[----:B------:R-:W-:Y:S01]  /*4bd0*/  UIADD3 UR6, UR10, 0x80, URZ ;  /* 0x000000800a067890 */ /* 0x000fe2000fffe03f */
[--C-:B------:R-:W-:Y:S01]  /*4be0*/  FFMA.FTZ R168, R172, UR27, -R11.reuse ;  /* 0x0000001baca87c23 */ /* 0x100fe2000801080b */
[----:B------:R-:W-:Y:S01]  /*4bf0*/  UMOV UR7, 0x40000040 ;  /* 0x4000004000077882 */ /* 0x000fe20000000000 */
[----:B------:R-:W-:Y:S01]  /*4c00*/  FFMA.FTZ R169, R173, UR27, -R11 ;  /* 0x0000001bada97c23 */ /* 0x000fe2000801080b */
[----:B------:R-:W1:Y:S01]  /*4c10*/  MUFU.EX2 R159, R159 ;  /* 0x0000009f009f7308 */ /* 0x000e620000000800 */
[--C-:B------:R-:W-:Y:S01]  /*4c20*/  FFMA.FTZ R170, R170, UR27, -R157.reuse ;  /* 0x0000001baaaa7c23 */ /* 0x100fe2000801089d */
[--C-:B------:R-:W-:Y:S01]  /*4c30*/  FFMA.FTZ R171, R171, UR27, -R157.reuse ;  /* 0x0000001babab7c23 */ /* 0x100fe2000801089d */
[--C-:B------:R-:W-:Y:S01]  /*4c40*/  FFMA.FTZ R172, R174, UR27, -R157.reuse ;  /* 0x0000001baeac7c23 */ /* 0x100fe2000801089d */
[----:B------:R-:W-:Y:S01]  /*4c50*/  FFMA.FTZ R173, R175, UR27, -R157 ;  /* 0x0000001bafad7c23 */ /* 0x000fe2000801089d */
[--C-:B------:R-:W-:Y:S01]  /*4c60*/  FFMA.FTZ R174, R176, UR27, -R11.reuse ;  /* 0x0000001bb0ae7c23 */ /* 0x100fe2000801080b */
[--C-:B------:R-:W-:Y:S01]  /*4c70*/  FFMA.FTZ R175, R177, UR27, -R11.reuse ;  /* 0x0000001bb1af7c23 */ /* 0x100fe2000801080b */
[--C-:B------:R-:W-:Y:S01]  /*4c80*/  FFMA.FTZ R176, R180, UR27, -R11.reuse ;  /* 0x0000001bb4b07c23 */ /* 0x100fe2000801080b */
[----:B------:R-:W-:Y:S01]  /*4c90*/  MUFU.EX2 R160, R160 ;  /* 0x000000a000a07308 */ /* 0x000fe20000000800 */
[----:B------:R-:W-:Y:S01]  /*4ca0*/  FFMA.FTZ R177, R181, UR27, -R11 ;  /* 0x0000001bb5b17c23 */ /* 0x000fe2000801080b */
[--C-:B------:R-:W-:Y:S01]  /*4cb0*/  FFMA.FTZ R178, R178, UR27, -R157.reuse ;  /* 0x0000001bb2b27c23 */ /* 0x100fe2000801089d */
[--C-:B------:R-:W-:Y:S01]  /*4cc0*/  FFMA.FTZ R179, R179, UR27, -R157.reuse ;  /* 0x0000001bb3b37c23 */ /* 0x100fe2000801089d */
[--C-:B------:R-:W-:Y:S01]  /*4cd0*/  FFMA.FTZ R180, R182, UR27, -R157.reuse ;  /* 0x0000001bb6b47c23 */ /* 0x100fe2000801089d */
[----:B------:R-:W-:Y:S01]  /*4ce0*/  FFMA.FTZ R181, R183, UR27, -R157 ;  /* 0x0000001bb7b57c23 */ /* 0x000fe2000801089d */
[--C-:B------:R-:W-:Y:S01]  /*4cf0*/  FFMA.FTZ R182, R184, UR27, -R11.reuse ;  /* 0x0000001bb8b67c23 */ /* 0x100fe2000801080b */
[--C-:B------:R-:W-:Y:S01]  /*4d00*/  FFMA.FTZ R183, R185, UR27, -R11.reuse ;  /* 0x0000001bb9b77c23 */ /* 0x100fe2000801080b */
[----:B------:R-:W-:Y:S01]  /*4d10*/  MUFU.EX2 R161, R161 ;  /* 0x000000a100a17308 */ /* 0x000fe20000000800 */
[--C-:B------:R-:W-:Y:S01]  /*4d20*/  FFMA.FTZ R184, R188, UR27, -R11.reuse ;  /* 0x0000001bbcb87c23 */ /* 0x100fe2000801080b */
[----:B------:R-:W-:Y:S01]  /*4d30*/  FFMA.FTZ R185, R189, UR27, -R11 ;  /* 0x0000001bbdb97c23 */ /* 0x000fe2000801080b */
[--C-:B------:R-:W-:Y:S01]  /*4d40*/  FFMA.FTZ R186, R186, UR27, -R157.reuse ;  /* 0x0000001bbaba7c23 */ /* 0x100fe2000801089d */
[--C-:B------:R-:W-:Y:S01]  /*4d50*/  FFMA.FTZ R187, R187, UR27, -R157.reuse ;  /* 0x0000001bbbbb7c23 */ /* 0x100fe2000801089d */
[--C-:B------:R-:W-:Y:S01]  /*4d60*/  FFMA.FTZ R188, R190, UR27, -R157.reuse ;  /* 0x0000001bbebc7c23 */ /* 0x100fe2000801089d */
[----:B------:R-:W-:Y:S01]  /*4d70*/  FFMA.FTZ R189, R191, UR27, -R157 ;  /* 0x0000001bbfbd7c23 */ /* 0x000fe2000801089d */
[--C-:B------:R-:W-:Y:S01]  /*4d80*/  FFMA.FTZ R191, R193, UR27, -R11.reuse ;  /* 0x0000001bc1bf7c23 */ /* 0x100fe2000801080b */
[----:B------:R-:W-:Y:S01]  /*4d90*/  MUFU.EX2 R162, R162 ;  /* 0x000000a200a27308 */ /* 0x000fe20000000800 */
[----:B------:R-:W-:Y:S01]  /*4da0*/  FFMA.FTZ R190, R192, UR27, -R11 ;  /* 0x0000001bc0be7c23 */ /* 0x000fe2000801080b */
[----:B------:R-:W-:Y:S01]  /*4db0*/  FFMA.FTZ R193, R194, UR27, -R157 ;  /* 0x0000001bc2c17c23 */ /* 0x000fe2000801089d */
[----:B------:R-:W-:Y:S01]  /*4dc0*/  FFMA.FTZ R192, R196, UR27, -R11 ;  /* 0x0000001bc4c07c23 */ /* 0x000fe2000801080b */
[----:B------:R-:W-:Y:S01]  /*4dd0*/  FFMA.FTZ R194, R195, UR27, -R157 ;  /* 0x0000001bc3c27c23 */ /* 0x000fe2000801089d */
[----:B------:R-:W-:Y:S01]  /*4de0*/  FFMA.FTZ R11, R197, UR27, -R11 ;  /* 0x0000001bc50b7c23 */ /* 0x000fe2000801080b */
[--C-:B------:R-:W-:Y:S01]  /*4df0*/  FFMA.FTZ R195, R198, UR27, -R157.reuse ;  /* 0x0000001bc6c37c23 */ /* 0x100fe2000801089d */
[----:B------:R-:W-:Y:S01]  /*4e00*/  FFMA.FTZ R196, R199, UR27, -R157 ;  /* 0x0000001bc7c47c23 */ /* 0x000fe2000801089d */
[----:B------:R-:W2:Y:S01]  /*4e10*/  MUFU.EX2 R163, R163 ;  /* 0x000000a300a37308 */ /* 0x000ea20000000800 */
[----:B------:R-:W-:Y:S01]  /*4e20*/  FFMA.FTZ R5, R6, R5, R9 ;  /* 0x0000000506057223 */ /* 0x000fe20000010009 */
[----:B------:R-:W-:Y:S01]  /*4e30*/  FFMA.FTZ R7, R12, R7, R15 ;  /* 0x000000070c077223 */ /* 0x000fe2000001000f */
[----:B------:R-:W-:-:S02]  /*4e40*/  IMAD.MOV.U32 R12, RZ, RZ, R3 ;  /* 0x000000ffff0c7224 */ /* 0x000fc400078e0003 */
[----:B------:R-:W-:Y:S01]  /*4e50*/  FADD.FTZ R5, R8, R5 ;  /* 0x0000000508057221 */ /* 0x000fe20000010000 */
[----:B------:R-:W-:Y:S01]  /*4e60*/  FADD.FTZ R14, R14, R7 ;  /* 0x000000070e0e7221 */ /* 0x000fe20000010000 */
[----:B------:R-:W-:Y:S01]  /*4e70*/  IMAD.MOV.U32 R9, RZ, RZ, R0 ;  /* 0x000000ffff097224 */ /* 0x000fe200078e0000 */
[----:B------:R-:W-:Y:S01]  /*4e80*/  MUFU.EX2 R164, R164 ;  /* 0x000000a400a47308 */ /* 0x000fe20000000800 */
[----:B------:R-:W-:Y:S01]  /*4e90*/  FADD.FTZ R10, R10, R5 ;  /* 0x000000050a0a7221 */ /* 0x000fe20000010000 */
[----:B------:R-:W-:-:S03]  /*4ea0*/  FADD.FTZ R21, R21, R14 ;  /* 0x0000000e15157221 */ /* 0x000fc60000010000 */
[----:B------:R-:W-:Y:S01]  /*4eb0*/  FADD.FTZ R13, R13, R10 ;  /* 0x0000000a0d0d7221 */ /* 0x000fe20000010000 */
[----:B------:R-:W-:Y:S02]  /*4ec0*/  FADD.FTZ R21, R156, R21 ;  /* 0x000000159c157221 */ /* 0x000fe40000010000 */
[----:B------:R-:W3:Y:S08]  /*4ed0*/  MUFU.EX2 R165, R165 ;  /* 0x000000a500a57308 */ /* 0x000ef00000000800 */
[----:B------:R-:W-:Y:S08]  /*4ee0*/  MUFU.EX2 R166, R166 ;  /* 0x000000a600a67308 */ /* 0x000ff00000000800 */
[----:B------:R-:W4:Y:S08]  /*4ef0*/  MUFU.EX2 R167, R167 ;  /* 0x000000a700a77308 */ /* 0x000f300000000800 */
[----:B------:R-:W-:Y:S08]  /*4f00*/  MUFU.EX2 R168, R168 ;  /* 0x000000a800a87308 */ /* 0x000ff00000000800 */
[----:B------:R-:W-:Y:S08]  /*4f10*/  MUFU.EX2 R169, R169 ;  /* 0x000000a900a97308 */ /* 0x000ff00000000800 */
[----:B------:R-:W-:Y:S08]  /*4f20*/  MUFU.EX2 R170, R170 ;  /* 0x000000aa00aa7308 */ /* 0x000ff00000000800 */
[----:B------:R-:W5:Y:S08]  /*4f30*/  MUFU.EX2 R171, R171 ;  /* 0x000000ab00ab7308 */ /* 0x000f700000000800 */
[----:B------:R-:W-:Y:S08]  /*4f40*/  MUFU.EX2 R172, R172 ;  /* 0x000000ac00ac7308 */ /* 0x000ff00000000800 */
[----:B------:R-:W5:Y:S08]  /*4f50*/  MUFU.EX2 R173, R173 ;  /* 0x000000ad00ad7308 */ /* 0x000f700000000800 */
[----:B------:R-:W-:Y:S08]  /*4f60*/  MUFU.EX2 R174, R174 ;  /* 0x000000ae00ae7308 */ /* 0x000ff00000000800 */
[----:B------:R-:W5:Y:S08]  /*4f70*/  MUFU.EX2 R175, R175 ;  /* 0x000000af00af7308 */ /* 0x000f700000000800 */
        /* <DEDUP_REMOVED lines=16> */
[----:B------:R-:W-:Y:S01]  /*5080*/  MUFU.EX2 R192, R192 ;  /* 0x000000c000c07308 */ /* 0x000fe20000000800 */
[----:B------:R-:W-:-:S02]  /*5090*/  WARPGROUP.DEPBAR.LE gsb0, 0x0 ;  /* 0x00008000000079c5 */ /* 0x000fc40000010000 */
[----:B-1----:R-:W-:Y:S01]  /*50a0*/  F2FP.F16.F32.PACK_AB R152, R159, R158 ;  /* 0x0000009e9f98723e */ /* 0x002fe200000000ff */
[----:B------:R-:W-:Y:S01]  /*50b0*/  FADD.FTZ R158, R158, R13 ;  /* 0x0000000d9e9e7221 */ /* 0x000fe20000010000 */
[----:B--2---:R-:W-:Y:S01]  /*50c0*/  F2FP.F16.F32.PACK_AB R153, R163, R162 ;  /* 0x000000a2a399723e */ /* 0x004fe200000000ff */
[----:B------:R-:W-:Y:S01]  /*50d0*/  FADD.FTZ R162, R162, R21 ;  /* 0x00000015a2a27221 */ /* 0x000fe20000010000 */
[----:B------:R-:W-:Y:S01]  /*50e0*/  F2FP.F16.F32.PACK_AB R154, R161, R160 ;  /* 0x000000a0a19a723e */ /* 0x000fe200000000ff */
[----:B------:R-:W-:Y:S01]  /*50f0*/  MUFU.EX2 R11, R11 ;  /* 0x0000000b000b7308 */ /* 0x000fe20000000800 */
[----:B---3--:R-:W-:Y:S01]  /*5100*/  F2FP.F16.F32.PACK_AB R155, R165, R164 ;  /* 0x000000a4a59b723e */ /* 0x008fe200000000ff */
        /* <DEDUP_REMOVED lines=11> */
[----:B------:R-:W1:Y:S08]  /*51c0*/  MUFU.EX2 R194, R194 ;  /* 0x000000c200c27308 */ /* 0x000e700000000800 */
[----:B------:R-:W-:Y:S08]  /*51d0*/  MUFU.EX2 R195, R195 ;  /* 0x000000c300c37308 */ /* 0x000ff00000000800 */
[----:B------:R-:W2:Y:S01]  /*51e0*/  MUFU.EX2 R196, R196 ;  /* 0x000000c400c47308 */ /* 0x000ea20000000800 */
[----:B------:R-:W-:-:S02]  /*51f0*/  WARPGROUP.DEPBAR.LE gsb0, 0x0 ;  /* 0x00008000000079c5 */ /* 0x000fc40000010000 */
[----:B----4-:R-:W-:Y:S01]  /*5200*/  F2FP.F16.F32.PACK_AB R152, R167, R166 ;  /* 0x000000a6a798723e */ /* 0x010fe200000000ff */
[----:B------:R-:W-:Y:S01]  /*5210*/  FADD.FTZ R166, R166, R161 ;  /* 0x000000a1a6a67221 */ /* 0x000fe20000010000 */
[----:B-----5:R-:W-:Y:S01]  /*5220*/  F2FP.F16.F32.PACK_AB R153, R171, R170 ;  /* 0x000000aaab99723e */ /* 0x020fe200000000ff */
[----:B------:R-:W-:Y:S01]  /*5230*/  FADD.FTZ R170, R170, R165 ;  /* 0x000000a5aaaa7221 */ /* 0x000fe20000010000 */
[----:B------:R-:W-:Y:S01]  /*5240*/  F2FP.F16.F32.PACK_AB R154, R169, R168 ;  /* 0x000000a8a99a723e */ /* 0x000fe200000000ff */
[----:B------:R-:W-:Y:S01]  /*5250*/  FADD.FTZ R167, R167, R166 ;  /* 0x000000a6a7a77221 */ /* 0x000fe20000010000 */
[----:B------:R-:W-:Y:S01]  /*5260*/  F2FP.F16.F32.PACK_AB R155, R173, R172 ;  /* 0x000000acad9b723e */ /* 0x000fe200000000ff */
[----:B------:R-:W-:Y:S02]  /*5270*/  FADD.FTZ R171, R171, R170 ;  /* 0x000000aaabab7221 */ /* 0x000fe40000010000 */
[----:B------:R-:W-:Y:S01]  /*5280*/  FADD.FTZ R168, R168, R167 ;  /* 0x000000a7a8a87221 */ /* 0x000fe20000010000 */
[----:B------:R-:W-:Y:S01]  /*5290*/  WARPGROUP.ARRIVE ;  /* 0x00000000000079c5 */ /* 0x000fe20000000000 */
[----:B------:R-:W-:-:S02]  /*52a0*/  FADD.FTZ R172, R172, R171 ;  /* 0x000000abacac7221 */ /* 0x000fc40000010000 */
[----:B------:R-:W-:Y:S02]  /*52b0*/  FADD.FTZ R169, R169, R168 ;  /* 0x000000a8a9a97221 */ /* 0x000fe40000010000 */
[----:B------:R-:W-:Y:S01]  /*52c0*/  FADD.FTZ R173, R173, R172 ;  /* 0x000000acadad7221 */ /* 0x000fe20000010000 */
        /* <DEDUP_REMOVED lines=44> */
[----:B--2---:R-:W-:Y:S01]  /*5590*/  F2FP.F16.F32.PACK_AB R155, R196, R195 ;  /* 0x000000c3c49b723e */ /* 0x004fe200000000ff */
        /* <DEDUP_REMOVED lines=9> */
[----:B------:R-:W-:Y:S05]  /*5630*/  @P2 BRA `(.L_x_143) ;  /* 0xffffffdc00182947 */ /* 0x000fea000383ffff */
.L_x_134:
[----:B------:R-:W3:Y:S01]  /*5640*/  SHFL.BFLY PT, R6, R5, 0x2, 0x1f ;  /* 0x0c401f0005067f89 */ /* 0x000ee200000e0000 */
[C---:B------:R-:W-:Y:S01]  /*5650*/  IADD3 R10, P0, R16.reuse, 0x20, RZ ;  /* 0x00000020100a7810 */ /* 0x040fe20007f1e0ff */
[----:B------:R-:W-:Y:S01]  /*5660*/  UIADD3 UR34, -UR37, URZ, URZ ;  /* 0x0000003f25227290 */ /* 0x000fe2000fffe13f */
[----:B------:R-:W-:Y:S01]  /*5670*/  IADD3 R165, P3, R16, 0x4000, RZ ;  /* 0x0000400010a57810 */ /* 0x000fe20007f7e0ff */
[----:B------:R-:W4:Y:S01]  /*5680*/  SHFL.BFLY PT, R8, R7, 0x2, 0x1f ;  /* 0x0c401f0007087f89 */ /* 0x000f2200000e0000 */
[----:B------:R-:W-:Y:S01]  /*5690*/  LOP3.LUT R9, R10, 0x380, RZ, 0xc0, !PT ;  /* 0x000003800a097812 */ /* 0x000fe200078ec0ff */
[----:B------:R-:W-:Y:S01]  /*56a0*/  ULDC UR4, c[0x0][0xea8] ;  /* 0x0003aa0000047ab9 */ /* 0x000fe20000000800 */
[C---:B------:R-:W-:Y:S01]  /*56b0*/  IADD3 R11, P2, R16.reuse, 0x4060, RZ ;  /* 0x00004060100b7810 */ /* 0x040fe20007f5e0ff */
[----:B------:R-:W-:Y:S01]  /*56c0*/  UIADD3 UR35, -UR36, URZ, URZ ;  /* 0x0000003f24237290 */ /* 0x000fe2000fffe13f */
[----:B------:R-:W-:Y:S01]  /*56d0*/  LOP3.LUT R164, R165, 0x380, RZ, 0xc0, !PT ;  /* 0x00000380a5a47812 */ /* 0x000fe200078ec0ff */
[----:B------:R-:W-:Y:S01]  /*56e0*/  UIMAD UR34, UR4, UR34, UR43 ;  /* 0x00000022042272a4 */ /* 0x000fe2000f8e022b */
[----:B------:R-:W-:Y:S01]  /*56f0*/  IADD3 R163, P1, R16, 0x40, RZ ;  /* 0x0000004010a37810 */ /* 0x000fe20007f3e0ff */
[----:B------:R-:W-:Y:S01]  /*5700*/  ULDC.64 UR8, c[0x0][0xc70] ;  /* 0x00031c0000087ab9 */ /* 0x000fe20000000a00 */
[----:B------:R-:W-:Y:S01]  /*5710*/  SHF.R.U64 R164, R164, 0x3, RZ ;  /* 0x00000003a4a47819 */ /* 0x000fe200000012ff */
[----:B------:R-:W-:Y:S01]  /*5720*/  ULDC UR4, c[0x0][0xeb4] ;  /* 0x0003ad0000047ab9 */ /* 0x000fe20000000800 */
[----:B------:R-:W-:Y:S01]  /*5730*/  IADD3 R12, P4, R16, 0x60, RZ ;  /* 0x00000060100c7810 */ /* 0x000fe20007f9e0ff */
[----:B------:R-:W-:Y:S01]  /*5740*/  UIMAD UR35, UR4, UR35, UR37 ;  /* 0x00000023042372a4 */ /* 0x000fe2000f8e0225 */
[----:B------:R-:W-:Y:S01]  /*5750*/  LOP3.LUT R164, R164, R165, RZ, 0x3c, !PT ;  /* 0x000000a5a4a47212 */ /* 0x000fe200078e3cff */
[----:B------:R-:W-:Y:S01]  /*5760*/  IMAD.X R165, RZ, RZ, R17, P3 ;  /* 0x000000ffffa57224 */ /* 0x000fe200018e0611 */
[----:B------:R-:W-:Y:S01]  /*5770*/  IADD3 R177, P3, R16, 0x8060, RZ ;  /* 0x0000806010b17810 */ /* 0x000fe20007f7e0ff */
[----:B------:R-:W-:Y:S01]  /*5780*/  USHF.L.U32 UR34, UR34, 0x7, URZ ;  /* 0x0000000722227899 */ /* 0x000fe2000800063f */
[----:B------:R-:W-:Y:S01]  /*5790*/  LOP3.LUT R162, R163, 0x380, RZ, 0xc0, !PT ;  /* 0x00000380a3a27812 */ /* 0x000fe200078ec0ff */
[----:B------:R-:W-:Y:S01]  /*57a0*/  USHF.R.S32.HI UR4, URZ, 0x1f, UR35 ;  /* 0x0000001f3f047899 */ /* 0x000fe20008011423 */
[----:B------:R-:W-:Y:S01]  /*57b0*/  LOP3.LUT R176, R177, 0x380, RZ, 0xc0, !PT ;  /* 0x00000380b1b07812 */ /* 0x000fe200078ec0ff */
[----:B---3--:R-:W-:Y:S01]  /*57c0*/  FADD.FTZ R6, R6, R5 ;  /* 0x0000000506067221 */ /* 0x008fe20000010000 */
[----:B------:R-:W-:Y:S01]  /*57d0*/  LOP3.LUT R5, R12, 0x380, RZ, 0xc0, !PT ;  /* 0x000003800c057812 */ /* 0x000fe200078ec0ff */
[----:B------:R-:W-:Y:S01]  /*57e0*/  UIMAD UR6, UR4, UR8, URZ ;  /* 0x00000008040672a4 */ /* 0x000fe2000f8e023f */
[----:B------:R-:W-:Y:S01]  /*57f0*/  SHF.R.U64 R176, R176, 0x3, RZ ;  /* 0x00000003b0b07819 */ /* 0x000fe200000012ff */
[----:B----4-:R-:W-:Y:S01]  /*5800*/  FADD.FTZ R8, R8, R7 ;  /* 0x0000000708087221 */ /* 0x010fe20000010000 */
[----:B------:R-:W3:Y:S01]  /*5810*/  SHFL.BFLY PT, R169, R6, 0x1, 0x1f ;  /* 0x0c201f0006a97f89 */ /* 0x000ee200000e0000 */
[----:B------:R-:W-:Y:S01]  /*5820*/  SHF.R.U64 R7, R9, 0x3, RZ ;  /* 0x0000000309077819 */ /* 0x000fe200000012ff */
[----:B------:R-:W-:Y:S01]  /*5830*/  UIMAD.WIDE.U32 UR4, UR35, UR8, URZ ;  /* 0x00000008230472a5 */ /* 0x000fe2000f8e003f */
[----:B------:R-:W-:Y:S01]  /*5840*/  IADD3 R9, P6, R16, 0x4020, RZ ;  /* 0x0000402010097810 */ /* 0x000fe20007fde0ff */
[----:B------:R-:W4:Y:S01]  /*5850*/  SHFL.BFLY PT, R167, R8, 0x1, 0x1f ;  /* 0x0c201f0008a77f89 */ /* 0x000f2200000e0000 */
[----:B------:R-:W-:Y:S01]  /*5860*/  SHF.R.U64 R162, R162, 0x3, RZ ;  /* 0x00000003a2a27819 */ /* 0x000fe200000012ff */
[----:B------:R-:W-:Y:S01]  /*5870*/  ULDC UR7, c[0x0][0xb88] ;  /* 0x0002e20000077ab9 */ /* 0x000fe20000000800 */
[----:B------:R-:W-:Y:S01]  /*5880*/  SHF.R.U64 R5, R5, 0x3, RZ ;  /* 0x0000000305057819 */ /* 0x000fe200000012ff */
[----:B------:R5:W-:Y:S06]  /*5890*/  BAR.ARV R4, 0x100 ;  /* 0x000400040000751d */ /* 0x000bec0000002000 */
[----:B------:R-:W-:Y:S01]  /*58a0*/  LOP3.LUT R176, R176, R177, RZ, 0x3c, !PT ;  /* 0x000000b1b0b07212 */ /* 0x000fe200078e3cff */
[----:B------:R-:W-:Y:S01]  /*58b0*/  UIMAD UR6, UR35, UR9, UR6 ;  /* 0x00000009230672a4 */ /* 0x000fe2000f8e0206 */
[----:B------:R-:W-:Y:S01]  /*58c0*/  LOP3.LUT R162, R162, R163, RZ, 0x3c, !PT ;  /* 0x000000a3a2a27212 */ /* 0x000fe200078e3cff */
[----:B------:R-:W-:Y:S01]  /*58d0*/  IMAD.X R163, RZ, RZ, R17, P1 ;  /* 0x000000ffffa37224 */ /* 0x000fe200008e0611 */
[----:B------:R-:W-:Y:S01]  /*58e0*/  IADD3.X R177, RZ, R17, RZ, P3, !PT ;  /* 0x00000011ffb17210 */ /* 0x000fe20001ffe4ff */
[----:B------:R-:W-:Y:S06]  /*58f0*/  BAR.ARV 0x8, 0x120 ;  /* 0x0204800000007b1d */ /* 0x000fec0000002000 */
[----:B---3--:R-:W-:Y:S01]  /*5900*/  FADD.FTZ R169, R6, R169 ;  /* 0x000000a906a97221 */ /* 0x008fe20000010000 */
[----:B------:R-:W-:Y:S01]  /*5910*/  LOP3.LUT R6, R7, R10, RZ, 0x3c, !PT ;  /* 0x0000000a07067212 */ /* 0x000fe200078e3cff */
[----:B------:R-:W-:Y:S01]  /*5920*/  IMAD.X R7, RZ, RZ, R17, P0 ;  /* 0x000000ffff077224 */ /* 0x000fe200000e0611 */
[----:B------:R-:W-:Y:S01]  /*5930*/  LOP3.LUT R10, R11, 0x380, RZ, 0xc0, !PT ;  /* 0x000003800b0a7812 */ /* 0x000fe200078ec0ff */
[----:B----4-:R-:W-:Y:S01]  /*5940*/  FADD.FTZ R167, R8, R167 ;  /* 0x000000a708a77221 */ /* 0x010fe20000010000 */
[----:B------:R-:W-:Y:S01]  /*5950*/  LOP3.LUT R8, R9, 0x380, RZ, 0xc0, !PT ;  /* 0x0000038009087812 */ /* 0x000fe200078ec0ff */
[----:B------:R-:W-:Y:S01]  /*5960*/  BAR.SYNC.DEFER_BLOCKING 0x1, 0x100 ;  /* 0x0044000000007b1d */ /* 0x000fe20000010000 */
[----:B------:R-:W-:-:S02]  /*5970*/  SHF.R.U64 R10, R10, 0x3, RZ ;  /* 0x000000030a0a7819 */ /* 0x000fc400000012ff */
[----:B------:R-:W-:Y:S02]  /*5980*/  IADD3 R13, P0, R16, 0x8000, RZ ;  /* 0x00008000100d7810 */ /* 0x000fe40007f1e0ff */
[----:B------:R-:W-:Y:S01]  /*5990*/  LOP3.LUT R10, R10, R11, RZ, 0x3c, !PT ;  /* 0x0000000b0a0a7212 */ /* 0x000fe200078e3cff */
[----:B------:R-:W-:Y:S01]  /*59a0*/  IMAD.X R11, RZ, RZ, R17, P2 ;  /* 0x000000ffff0b7224 */ /* 0x000fe200010e0611 */
[----:B------:R-:W-:Y:S02]  /*59b0*/  IADD3 R173, P2, R16, 0xc040, RZ ;  /* 0x0000c04010ad7810 */ /* 0x000fe40007f5e0ff */
[----:B------:R-:W-:Y:S02]  /*59c0*/  SHF.R.U64 R8, R8, 0x3, RZ ;  /* 0x0000000308087819 */ /* 0x000fe400000012ff */
[----:B------:R-:W-:Y:S02]  /*59d0*/  LOP3.LUT R172, R173, 0x380, RZ, 0xc0, !PT ;  /* 0x00000380adac7812 */ /* 0x000fe400078ec0ff */
[----:B------:R-:W-:-:S02]  /*59e0*/  FSETP.NE.FTZ.AND P3, PT, R169, RZ, PT ;  /* 0x000000ffa900720b */ /* 0x000fc40003f75000 */
[----:B------:R-:W-:Y:S02]  /*59f0*/  SHF.R.U64 R172, R172, 0x3, RZ ;  /* 0x00000003acac7819 */ /* 0x000fe400000012ff */
[----:B-----5:R-:W-:Y:S02]  /*5a00*/  LOP3.LUT R4, R5, R12, RZ, 0x3c, !PT ;  /* 0x0000000c05047212 */ /* 0x020fe400078e3cff */
[----:B------:R-:W-:Y:S02]  /*5a10*/  IADD3.X R5, RZ, R17, RZ, P4, !PT ;  /* 0x00000011ff057210 */ /* 0x000fe400027fe4ff */
[----:B------:R-:W-:Y:S02]  /*5a20*/  LOP3.LUT R12, R13, 0x380, RZ, 0xc0, !PT ;  /* 0x000003800d0c7812 */ /* 0x000fe400078ec0ff */
[----:B------:R-:W-:Y:S01]  /*5a30*/  LOP3.LUT R172, R172, R173, RZ, 0x3c, !PT ;  /* 0x000000adacac7212 */ /* 0x000fe200078e3cff */
[--C-:B------:R-:W-:Y:S01]  /*5a40*/  IMAD.X R173, RZ, RZ, R17.reuse, P2 ;  /* 0x000000ffffad7224 */ /* 0x100fe200010e0611 */
[----:B------:R-:W-:Y:S01]  /*5a50*/  LOP3.LUT R8, R8, R9, RZ, 0x3c, !PT ;  /* 0x0000000908087212 */ /* 0x000fe200078e3cff */
[----:B------:R-:W-:Y:S01]  /*5a60*/  IMAD.X R9, RZ, RZ, R17, P6 ;  /* 0x000000ffff097224 */ /* 0x000fe200030e0611 */
[----:B------:R-:W-:-:S02]  /*5a70*/  FSETP.NE.FTZ.AND P2, PT, R167, RZ, PT ;  /* 0x000000ffa700720b */ /* 0x000fc40003f55000 */
[----:B------:R-:W-:Y:S02]  /*5a80*/  MOV R162, R162 ;  /* 0x000000a200a27202 */ /* 0x000fe40000000f00 */
[----:B------:R-:W-:Y:S02]  /*5a90*/  SHF.R.U64 R12, R12, 0x3, RZ ;  /* 0x000000030c0c7819 */ /* 0x000fe400000012ff */
[C---:B------:R-:W-:Y:S02]  /*5aa0*/  IADD3 R155, P6, R16.reuse, 0xc000, RZ ;  /* 0x0000c000109b7810 */ /* 0x040fe40007fde0ff */
[----:B------:R-:W-:Y:S01]  /*5ab0*/  MOV R163, R4 ;  /* 0x0000000400a37202 */ /* 0x000fe20000000f00 */
[----:B------:R-:W-:Y:S01]  /*5ac0*/  IMAD.MOV.U32 R4, RZ, RZ, RZ ;  /* 0x000000ffff047224 */ /* 0x000fe200078e00ff */
[----:B------:R-:W-:Y:S02]  /*5ad0*/  IADD3 R159, P5, R16, 0x4040, RZ ;  /* 0x00004040109f7810 */ /* 0x000fe40007fbe0ff */
[----:B------:R-:W-:Y:S01]  /*5ae0*/  LOP3.LUT R12, R12, R13, RZ, 0x3c, !PT ;  /* 0x0000000d0c0c7212 */ /* 0x000fe200078e3cff */
[----:B------:R-:W-:Y:S01]  /*5af0*/  IMAD.X R13, RZ, RZ, R17, P0 ;  /* 0x000000ffff0d7224 */ /* 0x000fe200000e0611 */
[----:B------:R-:W-:Y:S01]  /*5b00*/  LOP3.LUT R154, R155, 0x380, RZ, 0xc0, !PT ;  /* 0x000003809b9a7812 */ /* 0x000fe200078ec0ff */
[----:B------:R-:W3:Y:S01]  /*5b10*/  @P3 MUFU.RCP R4, R169 ;  /* 0x000000a900043308 */ /* 0x000ee20000001000 */
[----:B------:R-:W-:Y:S01]  /*5b20*/  MOV R161, R6 ;  /* 0x0000000600a17202 */ /* 0x000fe20000000f00 */
[----:B------:R-:W-:Y:S01]  /*5b30*/  IMAD.MOV.U32 R6, RZ, RZ, RZ ;  /* 0x000000ffff067224 */ /* 0x000fe200078e00ff */
[----:B------:R-:W-:-:S02]  /*5b40*/  IADD3 R21, P1, R16, 0x8020, RZ ;  /* 0x0000802010157810 */ /* 0x000fc40007f3e0ff */
[----:B------:R-:W-:Y:S02]  /*5b50*/  IADD3 R171, P0, R16, 0xc060, RZ ;  /* 0x0000c06010ab7810 */ /* 0x000fe40007f1e0ff */
[----:B------:R-:W-:Y:S01]  /*5b60*/  LOP3.LUT R158, R159, 0x380, RZ, 0xc0, !PT ;  /* 0x000003809f9e7812 */ /* 0x000fe200078ec0ff */
[----:B------:R-:W4:Y:S01]  /*5b70*/  @P2 MUFU.RCP R6, R167 ;  /* 0x000000a700062308 */ /* 0x000f220000001000 */
[----:B------:R-:W-:Y:S02]  /*5b80*/  SHF.R.U64 R154, R154, 0x3, RZ ;  /* 0x000000039a9a7819 */ /* 0x000fe400000012ff */
[----:B--2---:R-:W-:Y:S02]  /*5b90*/  LOP3.LUT R20, R21, 0x380, RZ, 0xc0, !PT ;  /* 0x0000038015147812 */ /* 0x004fe400078ec0ff */
[----:B------:R-:W-:Y:S02]  /*5ba0*/  LOP3.LUT R15, R16, 0x380, RZ, 0xc0, !PT ;  /* 0x00000380100f7812 */ /* 0x000fe400078ec0ff */
[----:B------:R-:W-:Y:S01]  /*5bb0*/  LOP3.LUT R170, R171, 0x380, RZ, 0xc0, !PT ;  /* 0x00000380abaa7812 */ /* 0x000fe200078ec0ff */
[----:B------:R-:W2:Y:S01]  /*5bc0*/  @P3 MUFU.LG2 R169, R169 ;  /* 0x000000a900a93308 */ /* 0x000ea20000000c00 */
[----:B------:R-:W-:Y:S01]  /*5bd0*/  SHF.R.U64 R158, R158, 0x3, RZ ;  /* 0x000000039e9e7819 */ /* 0x000fe200000012ff */
[-C--:B---3--:R-:W-:Y:S01]  /*5be0*/  FMUL.FTZ R168, R32, R4.reuse ;  /* 0x0000000420a87220 */ /* 0x088fe20000410000 */
[----:B------:R-:W-:Y:S01]  /*5bf0*/  LOP3.LUT R154, R154, R155, RZ, 0x3c, !PT ;  /* 0x0000009b9a9a7212 */ /* 0x000fe200078e3cff */
[--C-:B------:R-:W-:Y:S01]  /*5c00*/  IMAD.X R155, RZ, RZ, R17.reuse, P6 ;  /* 0x000000ffff9b7224 */ /* 0x100fe200030e0611 */
[----:B------:R-:W-:Y:S01]  /*5c10*/  SHF.R.U64 R20, R20, 0x3, RZ ;  /* 0x0000000314147819 */ /* 0x000fe200000012ff */
[-C--:B------:R-:W-:Y:S01]  /*5c20*/  FMUL.FTZ R7, R37, R4.reuse ;  /* 0x0000000425077220 */ /* 0x080fe20000410000 */
[----:B------:R-:W-:Y:S01]  /*5c30*/  SHF.R.U64 R15, R15, 0x3, RZ ;  /* 0x000000030f0f7819 */ /* 0x000fe200000012ff */
[----:B------:R-:W3:Y:S01]  /*5c40*/  @P2 MUFU.LG2 R167, R167 ;  /* 0x000000a700a72308 */ /* 0x000ee20000000c00 */
[----:B------:R-:W-:Y:S01]  /*5c50*/  SHF.R.U64 R170, R170, 0x3, RZ ;  /* 0x00000003aaaa7819 */ /* 0x000fe200000012ff */
[----:B------:R-:W-:Y:S01]  /*5c60*/  FMUL.FTZ R166, R36, R4 ;  /* 0x0000000424a67220 */ /* 0x000fe20000410000 */
[----:B------:R-:W-:Y:S01]  /*5c70*/  LOP3.LUT R158, R158, R159, RZ, 0x3c, !PT ;  /* 0x0000009f9e9e7212 */ /* 0x000fe200078e3cff */
[--C-:B------:R-:W-:Y:S01]  /*5c80*/  IMAD.X R159, RZ, RZ, R17.reuse, P5 ;  /* 0x000000ffff9f7224 */ /* 0x100fe200028e0611 */
[----:B------:R-:W-:Y:S01]  /*5c90*/  LOP3.LUT R20, R20, R21, RZ, 0x3c, !PT ;  /* 0x0000001514147212 */ /* 0x000fe200078e3cff */
[--C-:B------:R-:W-:Y:S01]  /*5ca0*/  IMAD.X R21, RZ, RZ, R17.reuse, P1 ;  /* 0x000000ffff157224 */ /* 0x100fe200008e0611 */
[----:B------:R-:W-:Y:S01]  /*5cb0*/  LOP3.LUT R14, R15, R16, RZ, 0x3c, !PT ;  /* 0x000000100f0e7212 */ /* 0x000fe200078e3cff */
[--C-:B------:R-:W-:Y:S01]  /*5cc0*/  IMAD.MOV.U32 R15, RZ, RZ, R17.reuse ;  /* 0x000000ffff0f7224 */ /* 0x100fe200078e0011 */
[----:B------:R-:W-:Y:S01]  /*5cd0*/  LOP3.LUT R170, R170, R171, RZ, 0x3c, !PT ;  /* 0x000000abaaaa7212 */ /* 0x000fe200078e3cff */
[----:B------:R-:W-:Y:S01]  /*5ce0*/  IMAD.X R171, RZ, RZ, R17, P0 ;  /* 0x000000ffffab7224 */ /* 0x000fe200000e0611 */
[----:B------:R-:W-:Y:S01]  /*5cf0*/  MOV R155, R154 ;  /* 0x0000009a009b7202 */ /* 0x000fe20000000f00 */
[----:B------:R-:W-:Y:S01]  /*5d00*/  VIADD R154, R200, UR34 ;  /* 0x00000022c89a7c36 */ /* 0x000fe20008000000 */
[----:B------:R-:W-:Y:S01]  /*5d10*/  MOV R158, R158 ;  /* 0x0000009e009e7202 */ /* 0x000fe20000000f00 */
[----:B------:R-:W-:Y:S01]  /*5d20*/  FMUL.FTZ R25, R25, R4 ;  /* 0x0000000419197220 */ /* 0x000fe20000410000 */
[----:B------:R-:W-:Y:S01]  /*5d30*/  MOV R14, R14 ;  /* 0x0000000e000e7202 */ /* 0x000fe20000000f00 */
        /* <DEDUP_REMOVED lines=15> */
[----:B------:R-:W-:Y:S01]  /*5e30*/  MOV R40, UR27 ;  /* 0x0000001b00287c02 */ /* 0x000fe20008000f00 */
        /* <DEDUP_REMOVED lines=55> */
[-C--:B----4-:R-:W-:Y:S01]  /*61b0*/  FMUL.FTZ R43, R43, R6.reuse ;  /* 0x000000062b2b7220 */ /* 0x090fe20000410000 */
[----:B------:R-:W-:Y:S01]  /*61c0*/  FMUL.FTZ R42, R42, R6 ;  /* 0x000000062a2a7220 */ /* 0x000fe20000410000 */
[----:B------:R-:W-:-:S02]  /*61d0*/  IMAD.U32 R5, RZ, RZ, UR5 ;  /* 0x00000005ff057e24 */ /* 0x000fc4000f8e00ff */
        /* <DEDUP_REMOVED lines=8> */
[----:B--2---:R-:W-:Y:S01]  /*6260*/  @P3 FMUL.FTZ R26, R169, 0.69314718246459960938 ;  /* 0x3f317218a91a3820 */ /* 0x004fe20000410000 */
        /* <DEDUP_REMOVED lines=21> */
[----:B-1----:R-:W-:Y:S01]  /*63c0*/  LOP3.LUT R174, R175, 0x380, RZ, 0xc0, !PT ;  /* 0x00000380afae7812 */ /* 0x002fe200078ec0ff */
        /* <DEDUP_REMOVED lines=50> */
[----:B---3--:R-:W-:Y:S01]  /*66f0*/  @P2 FMUL.FTZ R30, R167, 0.69314718246459960938 ;  /* 0x3f317218a71e2820 */ /* 0x008fe20000410000 */
        /* <DEDUP_REMOVED lines=142> */
.L_x_145:
[----:B------:R-:W-:Y:S05]  /*6fe0*/  BSYNC B0 ;  /* 0x0000000000007941 */ /* 0x000fea0003800000 */
.L_x_144:
        /* <DEDUP_REMOVED lines=10> */
.L_x_121:
[----:B------:R-:W-:-:S08]  /*7090*/  NOP ;  /* 0x0000000000007918 */ /* 0x000fd00000000000 */
[----:B------:R-:W1:-:S00]  /*70a0*/  USETMAXREG.DEALLOC.CTAPOOL 0x18 ;  /* 0x00000018000079c8 */ /* 0x000e4000080e0500 */
[----:B-1----:R-:W-:-:S06]  /*70b0*/  LOP3.LUT R0, R0, 0x3, RZ, 0xc0, !PT ;  /* 0x0000000300007812 */ /* 0x002fcc00078ec0ff */
[----:B------:R-:W1:Y:S02]  /*70c0*/  SHFL.IDX PT, R0, R0, RZ, 0x1f ;  /* 0x00001fff00007589 */ /* 0x000e6400000e0000 */
[----:B-1----:R-:W-:-:S13]  /*70d0*/  ISETP.NE.AND P0, PT, R0, RZ, PT ;  /* 0x000000ff0000720c */ /* 0x002fda0003f05270 */
[----:B------:R-:W-:Y:S05]  /*70e0*/  @P0 EXIT ;  /* 0x000000000000094d */ /* 0x000fea0003800000 */
[----:B------:R-:W1:Y:S01]  /*70f0*/  S2UR UR4, SR_CTAID.X ;  /* 0x00000000000479c3 */ /* 0x000e620000002500 */
[----:B------:R-:W-:Y:S01]  /*7100*/  MOV R16, RZ ;  /* 0x000000ff00107202 */ /* 0x000fe20000000f00 */
[----:B------:R-:W-:Y:S02]  /*7110*/  IMAD.MOV.U32 R2, RZ, RZ, 0x1 ;  /* 0x00000001ff027424 */ /* 0x000fe400078e00ff */
[----:B------:R-:W-:-:S04]  /*7120*/  IMAD.MOV.U32 R17, RZ, RZ, 0x1 ;  /* 0x00000001ff117424 */ /* 0x000fc800078e00ff */
        /* <DEDUP_REMOVED lines=10> */
.L_x_191:
        /* <DEDUP_REMOVED lines=14> */
[----:B--2---:R-:W-:-:S04]  /*72b0*/  @P0 IMAD.HI.U32 R0, R2, R0, RZ ;  /* 0x0000000002000227 */ /* 0x004fc800078e00ff */
[----:B------:R-:W-:Y:S01]  /*72c0*/  IMAD.MOV.U32 R4, RZ, RZ, R2 ;  /* 0x000000ffff047224 */ /* 0x000fe200078e0002 */
        /* <DEDUP_REMOVED lines=8> */
[----:B------:R2:W-:Y:S01]  /*7350*/  STL [R1+0x14], R7 ;  /* 0x0000140701007387 */ /* 0x0005e20000100800 */
[----:B------:R-:W-:Y:S01]  /*7360*/  IADD3 R0, R7, 0x5f, RZ ;  /* 0x0000005f07007810 */ /* 0x000fe20007ffe0ff */
[----:B----4-:R-:W-:Y:S02]  /*7370*/  @P1 IMAD.HI.U32 R2, R4, R2, RZ ;  /* 0x0000000204021227 */ /* 0x010fe400078e00ff */
[----:B------:R2:W-:Y:S03]  /*7380*/  STL [R1], R6 ;  /* 0x0000000601007387 */ /* 0x0005e60000100800 */
        /* <DEDUP_REMOVED lines=26> */
.L_x_148:
        /* <DEDUP_REMOVED lines=20> */
.L_x_150:
[----:B------:R-:W-:Y:S01]  /*7670*/  MOV R2, 0x0 ;  /* 0x0000000000027802 */ /* 0x000fe20000000f00 */
[----:B------:R-:W-:Y:S01]  /*7680*/  ULDC.64 UR6, c[0x4][0x90] ;  /* 0x0100240000067ab9 */ /* 0x000fe20000000a00 */
[----:B------:R-:W-:Y:S01]  /*7690*/  ULDC.64 UR8, c[0x4][0x98] ;  /* 0x0100260000087ab9 */ /* 0x000fe20000000a00 */
[----:B------:R-:W-:Y:S01]  /*76a0*/  ULDC.64 UR4, c[0x4][0x18] ;  /* 0x0100060000047ab9 */ /* 0x000fe20000000a00 */
[----:B------:R-:W-:Y:S01]  /*76b0*/  IMAD.U32 R4, RZ, RZ, UR6 ;  /* 0x00000006ff047e24 */ /* 0x000fe2000f8e00ff */
        /* <DEDUP_REMOVED lines=11> */
.L_x_149:
[----:B------:R-:W2:Y:S01]  /*7770*/  LDL.LU R5, [R1+0x4] ;  /* 0x0000040001057983 */ /* 0x000ea20000300800 */
[----:B------:R-:W1:Y:S01]  /*7780*/  LDC R0, c[0x0][0x428] ;  /* 0x00010a00ff007b82 */ /* 0x000e620000000800 */
[----:B------:R-:W-:Y:S02]  /*7790*/  ULDC.64 UR4, c[0x0][0xaf0] ;  /* 0x0002bc0000047ab9 */ /* 0x000fe40000000a00 */
[----:B------:R-:W3:Y:S01]  /*77a0*/  LDL R4, [R1+0xc] ;  /* 0x00000c0001047983 */ /* 0x000ee20000100800 */
[----:B------:R-:W-:Y:S01]  /*77b0*/  ISETP.NE.U32.AND P0, PT, RZ, UR4, PT ;  /* 0x00000004ff007c0c */ /* 0x000fe2000bf05070 */
[----:B------:R-:W-:Y:S01]  /*77c0*/  ULDC UR4, c[0x0][0xea8] ;  /* 0x0003aa0000047ab9 */ /* 0x000fe20000000800 */
[----:B------:R-:W-:Y:S01]  /*77d0*/  MOV R6, R18 ;  /* 0x0000001200067202 */ /* 0x000fe20000000f00 */
[----:B------:R-:W4:Y:S01]  /*77e0*/  S2R R7, SR_TID.X ;  /* 0x0000000000077919 */ /* 0x000f220000002100 */
[----:B------:R-:W-:Y:S02]  /*77f0*/  ISETP.NE.AND.EX P0, PT, RZ, UR5, PT, P0 ;  /* 0x00000005ff007c0c */ /* 0x000fe4000bf05300 */
[----:B-1----:R-:W-:Y:S01]  /*7800*/  ISETP.NE.AND P1, PT, R0, 0x1, PT ;  /* 0x000000010000780c */ /* 0x002fe20003f25270 */
[----:B------:R-:W-:-:S12]  /*7810*/  IMAD.MOV.U32 R0, RZ, RZ, R19 ;  /* 0x000000ffff007224 */ /* 0x000fd800078e0013 */
[----:B------:R-:W1:Y:S01]  /*7820*/  @P1 LDC R2, c[0x0][0x42c] ;  /* 0x00010b00ff021b82 */ /* 0x000e620000000800 */
[----:B----4-:R-:W-:-:S07]  /*7830*/  LOP3.LUT R7, R7, 0x1f, RZ, 0xc0, !PT ;  /* 0x0000001f07077812 */ /* 0x010fce00078ec0ff */
[----:B------:R-:W4:Y:S01]  /*7840*/  @P1 LDC R3, c[0x0][0x430] ;  /* 0x00010c00ff031b82 */ /* 0x000f220000000800 */
[----:B-1----:R-:W-:-:S05]  /*7850*/  @P1 IMAD.HI.U32 R2, R19, R2, RZ ;  /* 0x0000000213021227 */ /* 0x002fca00078e00ff */
[----:B----4-:R-:W-:Y:S02]  /*7860*/  @P1 SHF.R.U32.HI R0, RZ, R3, R2 ;  /* 0x00000003ff001219 */ /* 0x010fe40000011602 */
[----:B------:R-:W1:Y:S01]  /*7870*/  @P0 LDC.64 R2, c[0x0][0xaf0] ;  /* 0x0002bc00ff020b82 */ /* 0x000e620000000a00 */
[----:B------:R-:W-:-:S04]  /*7880*/  ISETP.NE.AND P1, PT, R7, RZ, PT ;  /* 0x000000ff0700720c */ /* 0x000fc80003f25270 */
[----:B------:R-:W-:-:S09]  /*7890*/  PLOP3.LUT P2, PT, P1, PT, PT, 0x8, 0x0 ;  /* 0x000000000000781c */ /* 0x000fd20000f4e170 */
[----:B------:R-:W-:-:S05]  /*78a0*/  VOTEU.ALL UP1, P1 ;  /* 0x00000000003f7886 */ /* 0x000fca0000820000 */
[----:B------:R-:W-:Y:S01]  /*78b0*/  @!UP1 UIADD3 UR8, UP0, UR50, 0x270, URZ ;  /* 0x0000027032089890 */ /* 0x000fe2000ff1e03f */
[----:B-1----:R-:W-:-:S03]  /*78c0*/  @P0 IMAD.WIDE R2, R18, 0x4, R2 ;  /* 0x0000000412020825 */ /* 0x002fc600078e0202 */
[----:B------:R-:W-:Y:S02]  /*78d0*/  @!UP1 UIADD3.X UR9, URZ, UR51, URZ, UP0, !UPT ;  /* 0x000000333f099290 */ /* 0x000fe400087fe43f */
[----:B------:R1:W5:Y:S01]  /*78e0*/  @P0 LDG.E R6, desc[UR48][R2.64] ;  /* 0x0000003002060981 */ /* 0x000362000c1e1900 */
[----:B------:R-:W-:Y:S01]  /*78f0*/  PLOP3.LUT P0, PT, PT, PT, PT, 0x80, 0x0 ;  /* 0x000000000000781c */ /* 0x000fe20003f0f070 */
[----:B------:R-:W-:Y:S01]  /*7900*/  VOTEU.ALL UP0, P1 ;  /* 0x00000000003f7886 */ /* 0x000fe20000800000 */
[----:B--2---:R-:W-:-:S04]  /*7910*/  IMAD.MOV R8, RZ, RZ, -R5 ;  /* 0x000000ffff087224 */ /* 0x004fc800078e0a05 */
[----:B---3--:R-:W-:-:S04]  /*7920*/  IMAD R8, R8, UR4, R4 ;  /* 0x0000000408087c24 */ /* 0x008fc8000f8e0204 */
[----:B-1----:R-:W-:-:S07]  /*7930*/  IMAD.SHL.U32 R8, R8, 0x80, RZ ;  /* 0x0000008008087824 */ /* 0x002fce00078e00ff */
.L_x_151:
[----:B------:R-:W-:Y:S02]  /*7940*/  PLOP3.LUT P0, PT, P0, P2, PT, 0xa2, 0x0 ;  /* 0x000000000000781c */ /* 0x000fe40000705472 */
[----:B------:R-:W-:Y:S01]  /*7950*/  @P2 R2UR P0, UR7, R18 ;  /* 0x00000000120722ca */ /* 0x000fe20000000000 */
[----:B------:R-:W-:-:S07]  /*7960*/  UMOV UR4, URZ ;  /* 0x0000003f00047c82 */ /* 0x000fce0008000000 */
[----:B------:R-:W-:Y:S02]  /*7970*/  PLOP3.LUT P0, PT, P0, P2, PT, 0xa2, 0x0 ;  /* 0x000000000000781c */ /* 0x000fe40000705472 */
[----:B------:R-:W-:-:S08]  /*7980*/  @P2 R2UR.OR P0, UR6, R19 ;  /* 0x00000000130622ca */ /* 0x000fd00000100000 */
[----:B------:R-:W-:Y:S02]  /*7990*/  PLOP3.LUT P0, PT, P0, P2, PT, 0xa2, 0x0 ;  /* 0x000000000000781c */ /* 0x000fe40000705472 */
[----:B------:R-:W-:-:S08]  /*79a0*/  @P2 R2UR.OR P0, UR5, R8 ;  /* 0x00000000080522ca */ /* 0x000fd00000100000 */
[----:B------:R-:W-:Y:S02]  /*79b0*/  @P2 PLOP3.LUT P2, PT, P0, PT, PT, 0x80, 0x0 ;  /* 0x000000000000281c */ /* 0x000fe4000074f070 */
[----:B------:R-:W-:-:S03]  /*79c0*/  PLOP3.LUT P0, PT, PT, PT, PT, 0x80, 0x0 ;  /* 0x000000000000781c */ /* 0x000fc60003f0f070 */
        /* <DEDUP_REMOVED lines=8> */
.L_x_208:
[----:B------:R-:W2:Y:S01]  /*7a50*/  LDL R5, [R1+0x8] ;  /* 0x0000080001057983 */ /* 0x000ea20000100800 */
[----:B------:R-:W-:Y:S01]  /*7a60*/  UMOV UR4, 0xffffffff ;  /* 0xffffffff00047882 */ /* 0x000fe20000000000 */
[----:B------:R-:W-:Y:S01]  /*7a70*/  SHF.R.S32.HI R7, RZ, 0x1f, R6 ;  /* 0x0000001fff077819 */ /* 0x000fe20000011406 */
[----:B--2---:R-:W-:Y:S01]  /*7a80*/  VIADD R9, R5, 0xffffffff ;  /* 0xffffffff05097836 */ /* 0x004fe20000000000 */
[----:B------:R-:W-:Y:S06]  /*7a90*/  BRA.DIV UR4, `(.L_x_153) ;  /* 0x0000002604f47947 */ /* 0x000fec000b800000 */
[----:B------:R-:W-:-:S13]  /*7aa0*/  ELECT P6, URZ, PT ;  /* 0x00000000003f782f */ /* 0x000fda00038c0000 */
.L_x_211:
        /* <DEDUP_REMOVED lines=11> */
[----:B------:R-:W-:-:S04]  /*7b60*/  IMAD R10, R7, UR4, RZ ;  /* 0x00000004070a7c24 */ /* 0x000fc8000f8e02ff */
[----:B------:R-:W-:Y:S02]  /*7b70*/  IMAD.MOV R5, RZ, RZ, -R4 ;  /* 0x000000ffff057224 */ /* 0x000fe400078e0a04 */
[----:B------:R-:W-:Y:S02]  /*7b80*/  IMAD R10, R6, UR5, R10 ;  /* 0x00000005060a7c24 */ /* 0x000fe4000f8e020a */
        /* <DEDUP_REMOVED lines=8> */
.L_x_155:
[----:B--2---:R-:W2:Y:S01]  /*7c10*/  S2R R10, SR_CgaCtaId ;  /* 0x00000000000a7919 */ /* 0x004ea20000008800 */
[----:B------:R-:W-:-:S04]  /*7c20*/  MOV R5, 0x400 ;  /* 0x0000040000057802 */ /* 0x000fc80000000f00 */
[----:B--2---:R-:W-:Y:S02]  /*7c30*/  LEA R5, R10, R5, 0x18 ;  /* 0x000000050a057211 */ /* 0x004fe400078ec0ff */
[----:B------:R-:W-:Y:S02]  /*7c40*/  SHF.L.U32 R10, R17, 0x1f, RZ ;  /* 0x0000001f110a7819 */ /* 0x000fe400000006ff */
[----:B------:R-:W-:-:S04]  /*7c50*/  LEA R5, R16, R5, 0x3 ;  /* 0x0000000510057211 */ /* 0x000fc800078e18ff */
[----:B------:R-:W2:Y:S02]  /*7c60*/  SYNCS.PHASECHK.TRANS64.TRYWAIT P1, [R5+URZ+0x32440], R10 ;  /* 0x0324400a050075a7 */ /* 0x000ea4000802017f */
[----:B--2---:R-:W-:Y:S05]  /*7c70*/  @!P1 BRA `(.L_x_156) ;  /* 0x00000024009c9947 */ /* 0x004fea0003800000 */
.L_x_212:
        /* <DEDUP_REMOVED lines=11> */
.L_x_157:
        /* <DEDUP_REMOVED lines=20> */
.L_x_154:
[----:B------:R-:W2:Y:S01]  /*7e70*/  S2R R11, SR_CgaCtaId ;  /* 0x00000000000b7919 */ /* 0x000ea20000008800 */
[----:B------:R-:W-:Y:S05]  /*7e80*/  WARPSYNC.ALL ;  /* 0x0000000000007948 */ /* 0x000fea0003800000 */
[----:B------:R-:W-:Y:S01]  /*7e90*/  BAR.SYNC.DEFER_BLOCKING 0x8, 0x120 ;  /* 0x0204800000007b1d */ /* 0x000fe20000010000 */
[----:B------:R-:W-:Y:S02]  /*7ea0*/  ELECT P1, URZ, PT ;  /* 0x00000000003f782f */ /* 0x000fe40003820000 */
[----:B------:R-:W-:-:S03]  /*7eb0*/  MOV R10, 0x400 ;  /* 0x00000400000a7802 */ /* 0x000fc60000000f00 */
[----:B------:R-:W-:Y:S01]  /*7ec0*/  BSSY B0, `(.L_x_158) ;  /* 0x0000032000007945 */ /* 0x000fe20003800000 */
[----:B--2---:R-:W-:-:S07]  /*7ed0*/  LEA R10, R11, R10, 0x18 ;  /* 0x0000000a0b0a7211 */ /* 0x004fce00078ec0ff */
[----:B------:R-:W-:Y:S05]  /*7ee0*/  @!P1 BRA `(.L_x_159) ;  /* 0x0000000000bc9947 */ /* 0x000fea0003800000 */
[----:B------:R-:W-:Y:S01]  /*7ef0*/  R2UR UR16, R10 ;  /* 0x000000000a1072ca */ /* 0x000fe200000e0000 */
[----:B------:R-:W-:Y:S01]  /*7f00*/  UIADD3 UR4, UP0, UR50, 0x270, URZ ;  /* 0x0000027032047890 */ /* 0x000fe2000ff1e03f */
[----:B------:R-:W-:Y:S01]  /*7f10*/  R2UR UR11, R8 ;  /* 0x00000000080b72ca */ /* 0x000fe200000e0000 */
[----:B------:R-:W-:Y:S01]  /*7f20*/  IMAD.MOV.U32 R5, RZ, RZ, 0x4000 ;  /* 0x00004000ff057424 */ /* 0x000fe200078e00ff */
[----:B------:R-:W-:Y:S01]  /*7f30*/  R2UR UR12, R19 ;  /* 0x00000000130c72ca */ /* 0x000fe200000e0000 */
[----:B------:R-:W-:Y:S01]  /*7f40*/  UIADD3.X UR5, URZ, UR51, URZ, UP0, !UPT ;  /* 0x000000333f057290 */ /* 0x000fe200087fe43f */
[----:B------:R-:W-:Y:S01]  /*7f50*/  R2UR UR13, R18 ;  /* 0x00000000120d72ca */ /* 0x000fe200000e0000 */
[----:B------:R-:W-:Y:S01]  /*7f60*/  UIADD3 UR6, UP0, UR50, 0x770, URZ ;  /* 0x0000077032067890 */ /* 0x000fe2000ff1e03f */
[----:B------:R2:W-:Y:S01]  /*7f70*/  SYNCS.ARRIVE.TRANS64 RZ, [R10+URZ+0x32400], R5 ;  /* 0x032400050aff79a7 */ /* 0x0005e2000800003f */
[----:B------:R-:W-:Y:S01]  /*7f80*/  UMOV UR14, 0x0 ;  /* 0x00000000000e7882 */ /* 0x000fe20000000000 */
[----:B------:R-:W-:Y:S01]  /*7f90*/  UMOV UR15, 0x12f00000 ;  /* 0x12f00000000f7882 */ /* 0x000fe20000000000 */
[----:B------:R-:W-:-:S02]  /*7fa0*/  UIADD3.X UR7, URZ, UR51, URZ, UP0, !UPT ;  /* 0x000000333f077290 */ /* 0x000fc400087fe43f */
[----:B------:R-:W-:Y:S02]  /*7fb0*/  UIADD3 UR8, UR16, 0x18400, URZ ;  /* 0x0001840010087890 */ /* 0x000fe4000fffe03f */
[----:B------:R-:W-:Y:S02]  /*7fc0*/  UIADD3 UR9, UR16, 0x32400, URZ ;  /* 0x0003240010097890 */ /* 0x000fe4000fffe03f */
[----:B------:R-:W-:Y:S01]  /*7fd0*/  UIADD3 UR40, UR16, 0x22400, URZ ;  /* 0x0002240010287890 */ /* 0x000fe2000fffe03f */
[----:B--2---:R-:W-:Y:S01]  /*7fe0*/  IMAD.MOV.U32 R5, RZ, RZ, 0x10000 ;  /* 0x00010000ff057424 */ /* 0x004fe200078e00ff */
[----:B------:R-:W-:Y:S02]  /*7ff0*/  UIADD3 UR41, UR16, 0x32410, URZ ;  /* 0x0003241010297890 */ /* 0x000fe4000fffe03f */
[----:B------:R-:W-:Y:S02]  /*8000*/  UIADD3 UR32, UR16, 0x26400, URZ ;  /* 0x0002640010207890 */ /* 0x000fe4000fffe03f */
[----:B------:R-:W-:-:S02]  /*8010*/  UIADD3 UR24, UR16, 0x2a400, URZ ;  /* 0x0002a40010187890 */ /* 0x000fc4000fffe03f */
[----:B------:R-:W-:Y:S01]  /*8020*/  UIADD3 UR16, UR16, 0x2e400, URZ ;  /* 0x0002e40010107890 */ /* 0x000fe2000fffe03f */
[----:B------:R-:W-:Y:S01]  /*8030*/  UMOV UR10, URZ ;  /* 0x0000003f000a7c82 */ /* 0x000fe20008000000 */
[----:B------:R-:W-:Y:S01]  /*8040*/  UMOV UR43, UR11 ;  /* 0x0000000b002b7c82 */ /* 0x000fe20008000000 */
[----:B------:R2:W-:Y:S01]  /*8050*/  UTMALDG.4D [UR8], [UR4], desc[UR14] ;  /* 0x00000e08040075b4 */ /* 0x0005e20008019000 */
[----:B------:R-:W-:Y:S01]  /*8060*/  UMOV UR44, UR12 ;  /* 0x0000000c002c7c82 */ /* 0x000fe20008000000 */
[----:B------:R-:W-:Y:S01]  /*8070*/  UMOV UR45, UR13 ;  /* 0x0000000d002d7c82 */ /* 0x000fe20008000000 */
[----:B------:R-:W-:Y:S01]  /*8080*/  UMOV UR42, UR10 ;  /* 0x0000000a002a7c82 */ /* 0x000fe20008000000 */
[----:B------:R2:W-:Y:S01]  /*8090*/  SYNCS.ARRIVE.TRANS64 RZ, [R10+URZ+0x32410], R5 ;  /* 0x032410050aff79a7 */ /* 0x0005e2000800003f */
[----:B------:R-:W-:Y:S01]  /*80a0*/  UMOV UR34, 0x40 ;  /* 0x0000004000227882 */ /* 0x000fe20000000000 */
[----:B------:R-:W-:Y:S01]  /*80b0*/  UMOV UR35, UR11 ;  /* 0x0000000b00237c82 */ /* 0x000fe20008000000 */
[----:B------:R-:W-:Y:S01]  /*80c0*/  UMOV UR36, UR12 ;  /* 0x0000000c00247c82 */ /* 0x000fe20008000000 */
[----:B------:R-:W-:Y:S01]  /*80d0*/  UMOV UR37, UR13 ;  /* 0x0000000d00257c82 */ /* 0x000fe20008000000 */
[----:B------:R-:W-:Y:S01]  /*80e0*/  UMOV UR33, UR41 ;  /* 0x0000002900217c82 */ /* 0x000fe20008000000 */
[----:B------:R-:W-:Y:S01]  /*80f0*/  UMOV UR26, 0x80 ;  /* 0x00000080001a7882 */ /* 0x000fe20000000000 */
[----:B------:R-:W-:Y:S01]  /*8100*/  UMOV UR27, UR11 ;  /* 0x0000000b001b7c82 */ /* 0x000fe20008000000 */
[----:B------:R2:W-:Y:S01]  /*8110*/  UTMALDG.4D [UR40], [UR6], desc[UR14] ;  /* 0x00000e28060075b4 */ /* 0x0005e20008019000 */
[----:B------:R-:W-:Y:S01]  /*8120*/  UMOV UR28, UR12 ;  /* 0x0000000c001c7c82 */ /* 0x000fe20008000000 */
[----:B------:R-:W-:Y:S01]  /*8130*/  UMOV UR29, UR13 ;  /* 0x0000000d001d7c82 */ /* 0x000fe20008000000 */
[----:B------:R-:W-:Y:S01]  /*8140*/  UMOV UR25, UR41 ;  /* 0x0000002900197c82 */ /* 0x000fe20008000000 */
[----:B------:R-:W-:Y:S01]  /*8150*/  UMOV UR18, 0xc0 ;  /* 0x000000c000127882 */ /* 0x000fe20000000000 */
[----:B------:R-:W-:Y:S01]  /*8160*/  UMOV UR19, UR11 ;  /* 0x0000000b00137c82 */ /* 0x000fe20008000000 */
[----:B------:R-:W-:Y:S01]  /*8170*/  UMOV UR20, UR12 ;  /* 0x0000000c00147c82 */ /* 0x000fe20008000000 */
[----:B------:R-:W-:Y:S01]  /*8180*/  UMOV UR21, UR13 ;  /* 0x0000000d00157c82 */ /* 0x000fe20008000000 */
[----:B------:R2:W-:Y:S01]  /*8190*/  UTMALDG.4D [UR32], [UR6], desc[UR14] ;  /* 0x00000e20060075b4 */ /* 0x0005e20008019000 */
[----:B------:R-:W-:Y:S01]  /*81a0*/  UMOV UR17, UR41 ;  /* 0x0000002900117c82 */ /* 0x000fe20008000000 */
[----:B------:R2:W-:Y:S01]  /*81b0*/  UTMALDG.4D [UR24], [UR6], desc[UR14] ;  /* 0x00000e18060075b4 */ /* 0x0005e20008019000 */
[----:B------:R2:W-:Y:S02]  /*81c0*/  UTMALDG.4D [UR16], [UR6], desc[UR14] ;  /* 0x00000e10060075b4 */ /* 0x0005e40008019000 */
[----:B--2---:R-:W-:Y:S01]  /*81d0*/  NOP ;  /* 0x0000000000007918 */ /* 0x004fe20000000000 */
.L_x_159:
[----:B------:R-:W-:Y:S05]  /*81e0*/  BSYNC B0 ;  /* 0x0000000000007941 */ /* 0x000fea0003800000 */
.L_x_158:
[----:B------:R-:W2:Y:S01]  /*81f0*/  LDL R5, [R1+0x18] ;  /* 0x0000180001057983 */ /* 0x000ea20000100800 */
[----:B------:R-:W-:Y:S01]  /*8200*/  ULDC.64 UR38, c[0x0][0x408] ;  /* 0x0001020000267ab9 */ /* 0x000fe20000000a00 */
[----:B------:R-:W-:Y:S01]  /*8210*/  BSSY B0, `(.L_x_160) ;  /* 0x0000005000007945 */ /* 0x000fe20003800000 */
[----:B--2---:R-:W-:-:S04]  /*8220*/  LOP3.LUT R5, R5, 0x1, RZ, 0xc, !PT ;  /* 0x0000000105057812 */ /* 0x004fc800078e0cff */
[----:B------:R-:W-:-:S04]  /*8230*/  SHF.L.U32 R5, R5, 0x1f, RZ ;  /* 0x0000001f05057819 */ /* 0x000fc800000006ff */
[----:B------:R-:W2:Y:S02]  /*8240*/  SYNCS.PHASECHK.TRANS64.TRYWAIT P1, [R10+URZ+0x32420], R5 ;  /* 0x032420050a0075a7 */ /* 0x000ea4000802017f */
[----:B--2---:R-:W-:Y:S05]  /*8250*/  @!P1 BRA `(.L_x_161) ;  /* 0x0000002000389947 */ /* 0x004fea0003800000 */
.L_x_213:
[----:B------:R-:W-:Y:S05]  /*8260*/  BSYNC B0 ;  /* 0x0000000000007941 */ /* 0x000fea0003800000 */
.L_x_160:
        /* <DEDUP_REMOVED lines=12> */
.L_x_214:
        /* <DEDUP_REMOVED lines=8> */
.L_x_165:
        /* <DEDUP_REMOVED lines=19> */
[----:B------:R-:W-:Y:S01]  /*84e0*/  UIADD3 UR14, UR14, 0x9400, URZ ;  /* 0x000094000e0e7890 */ /* 0x000fe2000fffe03f */
[----:B---3--:R-:W-:-:S13]  /*84f0*/  R2UR UR11, R10 ;  /* 0x000000000a0b72ca */ /* 0x008fda00000e0000 */
[----:B------:R-:W-:-:S09]  /*8500*/  UIMAD UR11, UR11, 0x60, URZ ;  /* 0x000000600b0b78a4 */ /* 0x000fd2000f8e023f */
        /* <DEDUP_REMOVED lines=13> */
.L_x_163:
[----:B------:R-:W-:Y:S05]  /*85e0*/  BSYNC B0 ;  /* 0x0000000000007941 */ /* 0x000fea0003800000 */
.L_x_162:
        /* <DEDUP_REMOVED lines=9> */
[----:B------:R-:W-:Y:S01]  /*8680*/  MOV R5, 0x1 ;  /* 0x0000000100057802 */ /* 0x000fe20000000f00 */
[----:B--2---:R-:W-:Y:S02]  /*8690*/  IMAD.MOV R10, RZ, RZ, -R11 ;  /* 0x000000ffff0a7224 */ /* 0x004fe400078e0a0b */
        /* <DEDUP_REMOVED lines=26> */
.L_x_170:
        /* <DEDUP_REMOVED lines=10> */
.L_x_215:
[----:B------:R-:W-:Y:S05]  /*88e0*/  @P1 BRA `(.L_x_172) ;  /* 0x00000000001c1947 */ /* 0x000fea0003800000 */
[----:B------:R-:W3:Y:S01]  /*88f0*/  S2R R11, SR_TID.X ;  /* 0x00000000000b7919 */ /* 0x000ee20000002100 */
[----:B------:R-:W-:-:S04]  /*8900*/  IMAD.MOV.U32 R5, RZ, RZ, 0x3000 ;  /* 0x00003000ff057424 */ /* 0x000fc800078e00ff */
[----:B------:R4:W-:Y:S01]  /*8910*/  SYNCS.ARRIVE.TRANS64 RZ, [R2+URZ+0x32430], R5 ;  /* 0x0324300502ff79a7 */ /* 0x0009e2000800003f */
[----:B---3--:R-:W-:-:S04]  /*8920*/  LOP3.LUT R11, R11, 0x1f, RZ, 0xc0, !PT ;  /* 0x0000001f0b0b7812 */ /* 0x008fc800078ec0ff */
[----:B------:R-:W-:-:S13]  /*8930*/  ISETP.NE.AND P2, PT, R11, RZ, PT ;  /* 0x000000ff0b00720c */ /* 0x000fda0003f45270 */
[----:B----4-:R-:W-:Y:S05]  /*8940*/  @!P2 BRA `(.L_x_172) ;  /* 0x000000000004a947 */ /* 0x010fea0003800000 */
[----:B------:R-:W-:Y:S01]  /*8950*/  BPT.TRAP 0x1 ;  /* 0x000000040000795c */ /* 0x000fe20000300000 */
.L_x_172:
        /* <DEDUP_REMOVED lines=20> */
.L_x_216:
[----:B------:R-:W-:Y:S05]  /*8aa0*/  @P1 BRA `(.L_x_174) ;  /* 0x00000000001c1947 */ /* 0x000fea0003800000 */
[----:B------:R-:W4:Y:S01]  /*8ab0*/  S2R R5, SR_TID.X ;  /* 0x0000000000057919 */ /* 0x000f220000002100 */
[----:B--23--:R-:W-:-:S04]  /*8ac0*/  MOV R3, 0xc000 ;  /* 0x0000c00000037802 */ /* 0x00cfc80000000f00 */
[----:B------:R2:W-:Y:S01]  /*8ad0*/  SYNCS.ARRIVE.TRANS64 RZ, [R2+URZ+0x32450], R3 ;  /* 0x0324500302ff79a7 */ /* 0x0005e2000800003f */
[----:B----4-:R-:W-:-:S04]  /*8ae0*/  LOP3.LUT R5, R5, 0x1f, RZ, 0xc0, !PT ;  /* 0x0000001f05057812 */ /* 0x010fc800078ec0ff */
[----:B------:R-:W-:-:S13]  /*8af0*/  ISETP.NE.AND P1, PT, R5, RZ, PT ;  /* 0x000000ff0500720c */ /* 0x000fda0003f25270 */
[----:B--2---:R-:W-:Y:S05]  /*8b00*/  @!P1 BRA `(.L_x_174) ;  /* 0x0000000000049947 */ /* 0x004fea0003800000 */
[----:B------:R-:W-:Y:S01]  /*8b10*/  BPT.TRAP 0x1 ;  /* 0x000000040000795c */ /* 0x000fe20000300000 */
.L_x_174:
        /* <DEDUP_REMOVED lines=33> */
.L_x_169:
[----:B------:R-:W-:Y:S05]  /*8d30*/  BSYNC B0 ;  /* 0x0000000000007941 */ /* 0x000fea0003800000 */
.L_x_168:
[----:B------:R-:W2:Y:S01]  /*8d40*/  LDL.LU R3, [R1+0x8] ;  /* 0x0000080001037983 */ /* 0x000ea20000300800 */
[----:B------:R-:W-:-:S05]  /*8d50*/  VIADD R16, R16, 0x1 ;  /* 0x0000000110107836 */ /* 0x000fca0000000000 */
[----:B------:R-:W-:-:S04]  /*8d60*/  ISETP.NE.AND P1, PT, R16, 0x2, PT ;  /* 0x000000021000780c */ /* 0x000fc80003f25270 */
[----:B------:R-:W-:Y:S02]  /*8d70*/  SEL R2, RZ, 0x1, P1 ;  /* 0x00000001ff027807 */ /* 0x000fe40000800000 */
[----:B------:R-:W-:Y:S02]  /*8d80*/  SEL R16, R16, RZ, P1 ;  /* 0x000000ff10107207 */ /* 0x000fe40000800000 */
[----:B------:R-:W-:Y:S01]  /*8d90*/  LOP3.LUT R17, R17, R2, RZ, 0x3c, !PT ;  /* 0x0000000211117212 */ /* 0x000fe200078e3cff */
[----:B--2---:R-:W-:-:S07]  /*8da0*/  VIADD R8, R3, 0xfffffffd ;  /* 0xfffffffd03087836 */ /* 0x004fce0000000000 */
.L_x_167:
[----:B------:R-:W-:Y:S01]  /*8db0*/  IMAD.MOV R10, RZ, RZ, -R10 ;  /* 0x000000ffff0a7224 */ /* 0x000fe200078e0a0a */
[----:B------:R-:W-:Y:S04]  /*8dc0*/  BSSY B0, `(.L_x_166) ;  /* 0x00000da000007945 */ /* 0x000fe80003800000 */
[----:B------:R-:W-:-:S13]  /*8dd0*/  ISETP.NE.AND P1, PT, R9, R10, PT ;  /* 0x0000000a0900720c */ /* 0x000fda0003f25270 */
[----:B------:R-:W-:Y:S05]  /*8de0*/  @!P1 BRA `(.L_x_175) ;  /* 0x0000000c005c9947 */ /* 0x000fea0003800000 */
.L_x_190:
[----:B------:R-:W-:Y:S04]  /*8df0*/  BSSY B1, `(.L_x_176) ;  /* 0x0000064000017945 */ /* 0x000fe80003800000 */
[----:B------:R-:W-:Y:S05]  /*8e00*/  @!P6 BRA `(.L_x_177) ;  /* 0x000000040088e947 */ /* 0x000fea0003800000 */
[----:B-1----:R-:W-:Y:S01]  /*8e10*/  IMAD.MOV.U32 R9, RZ, RZ, R8 ;  /* 0x000000ffff097224 */ /* 0x002fe200078e0008 */
[----:B------:R-:W-:Y:S06]  /*8e20*/  @!P0 BRA `(.L_x_178) ;  /* 0x0000000000448947 */ /* 0x000fec0003800000 */
[----:B------:R-:W1:Y:S01]  /*8e30*/  LDC R10, c[0x0][0x41c] ;  /* 0x00010700ff0a7b82 */ /* 0x000e620000000800 */
        /* <DEDUP_REMOVED lines=11> */
[----:B------:R-:W-:Y:S02]  /*8ef0*/  IMAD.IADD R11, R11, 0x1, R3 ;  /* 0x000000010b0b7824 */ /* 0x000fe400078e0203 */
[----:B------:R-:W-:Y:S01]  /*8f00*/  IMAD R9, R10, R9, R8 ;  /* 0x000000090a097224 */ /* 0x000fe200078e0208 */
[----:B-1----:R-:W-:-:S04]  /*8f10*/  LEA R4, P1, R2, R4, 0x2 ;  /* 0x0000000402047211 */ /* 0x002fc800078210ff */
[----:B------:R-:W-:-:S05]  /*8f20*/  LEA.HI.X R5, R2, R5, R11, 0x2, P1 ;  /* 0x0000000502057211 */ /* 0x000fca00008f140b */
[----:B------:R1:W5:Y:S04]  /*8f30*/  LDG.E R4, desc[UR48][R4.64] ;  /* 0x0000003004047981 */ /* 0x000368000c1e1900 */
.L_x_178:
[----:B------:R-:W2:Y:S01]  /*8f40*/  S2R R3, SR_CgaCtaId ;  /* 0x0000000000037919 */ /* 0x000ea20000008800 */
[----:B------:R-:W-:Y:S01]  /*8f50*/  MOV R2, 0x400 ;  /* 0x0000040000027802 */ /* 0x000fe20000000f00 */
[----:B-1----:R-:W1:Y:S03]  /*8f60*/  S2R R5, SR_TID.X ;  /* 0x0000000000057919 */ /* 0x002e660000002100 */
[----:B--2---:R-:W-:-:S04]  /*8f70*/  LEA R2, R3, R2, 0x18 ;  /* 0x0000000203027211 */ /* 0x004fc800078ec0ff */
[----:B------:R-:W-:Y:S02]  /*8f80*/  LEA R3, R16, R2, 0x3 ;  /* 0x0000000210037211 */ /* 0x000fe400078e18ff */
[----:B------:R-:W-:Y:S02]  /*8f90*/  SHF.L.U32 R2, R17, 0x1f, RZ ;  /* 0x0000001f11027819 */ /* 0x000fe400000006ff */
[----:B-1----:R-:W-:Y:S02]  /*8fa0*/  LOP3.LUT R5, R5, 0x7f, RZ, 0xc0, !PT ;  /* 0x0000007f05057812 */ /* 0x002fe400078ec0ff */
[----:B------:R-:W1:Y:S02]  /*8fb0*/  SYNCS.PHASECHK.TRANS64.TRYWAIT P2, [R3+URZ+0x32440], R2 ;  /* 0x03244002030075a7 */ /* 0x000e64000804017f */
[----:B------:R-:W-:Y:S01]  /*8fc0*/  ISETP.NE.AND P1, PT, R5, RZ, PT ;  /* 0x000000ff0500720c */ /* 0x000fe20003f25270 */
[----:B-1----:R-:W-:-:S12]  /*8fd0*/  @!P2 BRA `(.L_x_179) ;  /* 0x000000140034a947 */ /* 0x002fd80003800000 */
.L_x_217:
        /* <DEDUP_REMOVED lines=8> */
.L_x_180:
        /* <DEDUP_REMOVED lines=20> */
.L_x_218:
        /* <DEDUP_REMOVED lines=8> */
.L_x_182:
        /* <DEDUP_REMOVED lines=33> */
.L_x_177:
[----:B------:R-:W-:Y:S05]  /*9430*/  BSYNC B1 ;  /* 0x0000000000017941 */ /* 0x000fea0003800000 */
.L_x_176:
        /* <DEDUP_REMOVED lines=21> */
[----:B------:R-:W-:-:S04]  /*9590*/  IMAD.WIDE.U32 R2, R6, UR38, R2 ;  /* 0x0000002606027c25 */ /* 0x000fc8000f8e0002 */
[----:B------:R-:W-:Y:S01]  /*95a0*/  IMAD.IADD R11, R11, 0x1, R3 ;  /* 0x000000010b0b7824 */ /* 0x000fe200078e0203 */
[----:B-1----:R-:W-:-:S04]  /*95b0*/  LEA R4, P1, R2, R4, 0x2 ;  /* 0x0000000402047211 */ /* 0x002fc800078210ff */
[----:B------:R-:W-:-:S05]  /*95c0*/  LEA.HI.X R5, R2, R5, R11, 0x2, P1 ;  /* 0x0000000502057211 */ /* 0x000fca00008f140b */
[----:B------:R1:W5:Y:S04]  /*95d0*/  LDG.E R4, desc[UR48][R4.64] ;  /* 0x0000003004047981 */ /* 0x000368000c1e1900 */
.L_x_185:
        /* <DEDUP_REMOVED lines=10> */
.L_x_219:
        /* <DEDUP_REMOVED lines=8> */
.L_x_187:
        /* <DEDUP_REMOVED lines=20> */
.L_x_220:
        /* <DEDUP_REMOVED lines=8> */
.L_x_189:
        /* <DEDUP_REMOVED lines=33> */
.L_x_184:
[----:B------:R-:W-:Y:S05]  /*9ad0*/  BSYNC B1 ;  /* 0x0000000000017941 */ /* 0x000fea0003800000 */
.L_x_183:
        /* <DEDUP_REMOVED lines=8> */
.L_x_175:
[----:B------:R-:W-:Y:S05]  /*9b60*/  BSYNC B0 ;  /* 0x0000000000007941 */ /* 0x000fea0003800000 */
.L_x_166:
        /* <DEDUP_REMOVED lines=10> */
.L_x_147:
[----:B------:R-:W2:Y:S01]  /*9c10*/  S2R R3, SR_CgaCtaId ;  /* 0x0000000000037919 */ /* 0x000ea20000008800 */
[----:B------:R-:W-:Y:S01]  /*9c20*/  MOV R0, 0x400 ;  /* 0x0000040000007802 */ /* 0x000fe20000000f00 */
[----:B------:R-:W-:Y:S03]  /*9c30*/  BSSY B0, `(.L_x_192) ;  /* 0x0000005000007945 */ /* 0x000fe60003800000 */
[----:B--2---:R-:W-:Y:S02]  /*9c40*/  LEA R0, R3, R0, 0x18 ;  /* 0x0000000003007211 */ /* 0x004fe400078ec0ff */
[----:B------:R-:W-:-:S04]  /*9c50*/  SHF.L.U32 R3, R2, 0x1f, RZ ;  /* 0x0000001f02037819 */ /* 0x000fc800000006ff */
[----:B------:R-:W2:Y:S02]  /*9c60*/  SYNCS.PHASECHK.TRANS64.TRYWAIT P0, [R0+URZ+0x32420], R3 ;  /* 0x03242003000075a7 */ /* 0x000ea4000800017f */
[----:B--2---:R-:W-:Y:S05]  /*9c70*/  @!P0 BRA `(.L_x_193) ;  /* 0x00000008005c8947 */ /* 0x004fea0003800000 */
.L_x_221:
[----:B------:R-:W-:Y:S05]  /*9c80*/  BSYNC B0 ;  /* 0x0000000000007941 */ /* 0x000fea0003800000 */
.L_x_192:
[----:B------:R-:W-:-:S03]  /*9c90*/  UMOV UR4, 0xffffffff ;  /* 0xffffffff00047882 */ /* 0x000fc60000000000 */
[----:B------:R-:W-:Y:S05]  /*9ca0*/  BRA.DIV UR4, `(.L_x_194) ;  /* 0x0000000a04647947 */ /* 0x000fea000b800000 */
[----:B------:R-:W3:Y:S02]  /*9cb0*/  S2R R2, SR_TID.X ;  /* 0x0000000000027919 */ /* 0x000ee40000002100 */
[----:B---3--:R-:W-:-:S04]  /*9cc0*/  SHF.R.U32.HI R2, RZ, 0x5, R2 ;  /* 0x00000005ff027819 */ /* 0x008fc80000011602 */
[----:B------:R-:W-:-:S05]  /*9cd0*/  LOP3.LUT R2, R2, 0x3, RZ, 0xc0, !PT ;  /* 0x0000000302027812 */ /* 0x000fca00078ec0ff */
[----:B------:R3:W4:Y:S02]  /*9ce0*/  SHFL.IDX PT, R14, R2, RZ, 0x1f ;  /* 0x00001fff020e7589 */ /* 0x00072400000e0000 */
.L_x_224:
[----:B----4-:R-:W-:Y:S01]  /*9cf0*/  ISETP.NE.AND P0, PT, R14, RZ, PT ;  /* 0x000000ff0e00720c */ /* 0x010fe20003f05270 */
[----:B------:R-:W-:-:S12]  /*9d00*/  BSSY B0, `(.L_x_195) ;  /* 0x0000024000007945 */ /* 0x000fd80003800000 */
[----:B------:R-:W-:Y:S05]  /*9d10*/  @P0 BRA `(.L_x_196) ;  /* 0x0000000000880947 */ /* 0x000fea0003800000 */
[----:B------:R-:W-:-:S03]  /*9d20*/  UMOV UR4, 0xffffffff ;  /* 0xffffffff00047882 */ /* 0x000fc60000000000 */
[----:B------:R-:W-:Y:S05]  /*9d30*/  BRA.DIV UR4, `(.L_x_197) ;  /* 0x0000000a04747947 */ /* 0x000fea000b800000 */
[----:B------:R-:W-:-:S13]  /*9d40*/  ELECT P6, URZ, PT ;  /* 0x00000000003f782f */ /* 0x000fda00038c0000 */
.L_x_227:
[----:B------:R-:W-:Y:S05]  /*9d50*/  @!P6 BRA `(.L_x_196) ;  /* 0x000000000078e947 */ /* 0x000fea0003800000 */
[----:B------:R-:W-:-:S06]  /*9d60*/  ULOP3.LUT UR4, UR46, 0x2, URZ, 0xfc, !UPT ;  /* 0x000000022e047892 */ /* 0x000fcc000f8efc3f */
[----:B---3--:R-:W-:-:S05]  /*9d70*/  IMAD.U32 R2, RZ, RZ, UR4 ;  /* 0x00000004ff027e24 */ /* 0x008fca000f8e00ff */
[----:B------:R-:W-:-:S13]  /*9d80*/  ISETP.NE.AND P2, PT, R2, 0x3, PT ;  /* 0x000000030200780c */ /* 0x000fda0003f45270 */
[----:B------:R-:W-:Y:S05]  /*9d90*/  @!P2 BRA `(.L_x_198) ;  /* 0x000000000004a947 */ /* 0x000fea0003800000 */
[----:B------:R-:W-:Y:S01]  /*9da0*/  BPT.TRAP 0x1 ;  /* 0x000000040000795c */ /* 0x000fe20000300000 */
.L_x_198:
[----:B--2---:R-:W-:Y:S01]  /*9db0*/  IADD3 R3, R0, 0x32440, RZ ;  /* 0x0003244000037810 */ /* 0x004fe20007ffe0ff */
[----:B------:R-:W-:Y:S01]  /*9dc0*/  VIADD R2, R16, 0x1 ;  /* 0x0000000110027836 */ /* 0x000fe20000000000 */
[----:B------:R-:W-:-:S03]  /*9dd0*/  SHF.L.U32 R5, R17, 0x1f, RZ ;  /* 0x0000001f11057819 */ /* 0x000fc600000006ff */
[----:B------:R-:W-:Y:S01]  /*9de0*/  IMAD R6, R16, 0x8, R3 ;  /* 0x0000000810067824 */ /* 0x000fe200078e0203 */
[----:B------:R-:W-:-:S03]  /*9df0*/  ISETP.NE.AND P1, PT, R2, 0x2, PT ;  /* 0x000000020200780c */ /* 0x000fc60003f25270 */
[----:B------:R-:W2:Y:S01]  /*9e00*/  SYNCS.PHASECHK.TRANS64.TRYWAIT P0, [R6+URZ], R5 ;  /* 0x00000005060075a7 */ /* 0x000ea2000800017f */
[----:B------:R-:W-:-:S04]  /*9e10*/  SEL R4, RZ, 0x1, P1 ;  /* 0x00000001ff047807 */ /* 0x000fc80000800000 */
[----:B------:R-:W-:Y:S02]  /*9e20*/  LOP3.LUT R17, R17, R4, RZ, 0x3c, !PT ;  /* 0x0000000411117212 */ /* 0x000fe400078e3cff */
[----:B------:R-:W-:Y:S02]  /*9e30*/  SEL R4, R2, RZ, P1 ;  /* 0x000000ff02047207 */ /* 0x000fe40000800000 */
[----:B------:R-:W-:-:S03]  /*9e40*/  SHF.L.U32 R2, R17, 0x1f, RZ ;  /* 0x0000001f11027819 */ /* 0x000fc600000006ff */
[----:B------:R-:W-:Y:S01]  /*9e50*/  IMAD R3, R4, 0x8, R3 ;  /* 0x0000000804037824 */ /* 0x000fe200078e0203 */
[----:B--2---:R-:W-:Y:S06]  /*9e60*/  @!P0 BRA `(.L_x_199) ;  /* 0x0000000800488947 */ /* 0x004fec0003800000 */
.L_x_228:
[----:B------:R-:W3:Y:S02]  /*9e70*/  SYNCS.PHASECHK.TRANS64.TRYWAIT P0, [R3+URZ], R2 ;  /* 0x00000002030075a7 */ /* 0x000ee4000800017f */
[----:B---3--:R-:W-:Y:S05]  /*9e80*/  @!P0 BRA `(.L_x_200) ;  /* 0x0000000800548947 */ /* 0x008fea0003800000 */
.L_x_229:
[----:B------:R-:W-:Y:S05]  /*9e90*/  @!P2 BRA `(.L_x_201) ;  /* 0x000000000004a947 */ /* 0x000fea0003800000 */
[----:B------:R-:W-:Y:S01]  /*9ea0*/  BPT.TRAP 0x1 ;  /* 0x000000040000795c */ /* 0x000fe20000300000 */
.L_x_201:
[----:B---3--:R-:W-:-:S04]  /*9eb0*/  VIADD R3, R0, 0x32460 ;  /* 0x0003246000037836 */ /* 0x008fc80000000000 */
[----:B------:R-:W-:-:S04]  /*9ec0*/  IMAD R16, R16, 0x8, R3 ;  /* 0x0000000810107824 */ /* 0x000fc800078e0203 */
[----:B------:R-:W3:Y:S02]  /*9ed0*/  SYNCS.PHASECHK.TRANS64.TRYWAIT P0, [R16+URZ], R5 ;  /* 0x00000005100075a7 */ /* 0x000ee4000800017f */
[----:B---3--:R-:W-:Y:S05]  /*9ee0*/  @!P0 BRA `(.L_x_202) ;  /* 0x0000000800508947 */ /* 0x008fea0003800000 */
.L_x_230:
[----:B------:R-:W-:-:S07]  /*9ef0*/  IMAD R3, R4, 0x8, R3 ;  /* 0x0000000804037824 */ /* 0x000fce00078e0203 */
.L_x_203:
[----:B----4-:R4:W1:Y:S02]  /*9f00*/  SYNCS.PHASECHK.TRANS64.TRYWAIT P0, [R3+URZ], R2 ;  /* 0x00000002030075a7 */ /* 0x010864000800017f */
[----:B-1----:R-:W-:Y:S05]  /*9f10*/  @!P0 NANOSLEEP.SYNCS 0x989680 ;  /* 0x009896800000895d */ /* 0x002fea0003900000 */
[----:B------:R-:W1:Y:S02]  /*9f20*/  @!P0 SYNCS.PHASECHK.TRANS64 P0, [R3+URZ], R2 ;  /* 0x00000002030085a7 */ /* 0x000e64000800007f */
[----:B-1----:R-:W-:Y:S05]  /*9f30*/  @!P0 BRA `(.L_x_203) ;  /* 0xfffffffc00f08947 */ /* 0x002fea000383ffff */
.L_x_196:
[----:B------:R-:W-:Y:S05]  /*9f40*/  BSYNC B0 ;  /* 0x0000000000007941 */ /* 0x000fea0003800000 */
.L_x_195:
[----:B------:R-:W-:Y:S05]  /*9f50*/  EXIT ;  /* 0x000000000000794d */ /* 0x000fea0003800000 */
.L_x_124:
[----:B-1----:R-:W-:-:S04]  /*9f60*/  IMAD.U32 R3, RZ, RZ, UR41 ;  /* 0x00000029ff037e24 */ /* 0x002fc8000f8e00ff */
[----:B------:R1:W2:Y:S03]  /*9f70*/  SYNCS.PHASECHK.TRANS64.TRYWAIT P0, [R3+URZ+0x32400], R0 ;  /* 0x03240000030075a7 */ /* 0x0002a6000800017f */
[----:B--2---:R-:W-:Y:S05]  /*9f80*/  @!P0 NANOSLEEP.SYNCS 0x989680 ;  /* 0x009896800000895d */ /* 0x004fea0003900000 */
[----:B------:R-:W2:Y:S02]  /*9f90*/  @!P0 SYNCS.PHASECHK.TRANS64 P0, [R3+URZ+0x32400], R0 ;  /* 0x03240000030085a7 */ /* 0x000ea4000800007f */
[----:B--2---:R-:W-:Y:S05]  /*9fa0*/  @!P0 BRA `(.L_x_124) ;  /* 0xfffffffc00ec8947 */ /* 0x004fea000383ffff */
[----:B------:R-:W-:Y:S05]  /*9fb0*/  BRA `(.L_x_204) ;  /* 0xffffff7000607947 */ /* 0x000fea000383ffff */
.L_x_128:
[----:B--2---:R-:W-:-:S04]  /*9fc0*/  MOV R4, UR26 ;  /* 0x0000001a00047c02 */ /* 0x004fc80008000f00 */
[----:B------:R2:W3:Y:S03]  /*9fd0*/  SYNCS.PHASECHK.TRANS64.TRYWAIT P1, [R4+URZ+0x32430], R3 ;  /* 0x03243003040075a7 */ /* 0x0004e6000802017f */
[----:B---3--:R-:W-:Y:S05]  /*9fe0*/  @!P1 NANOSLEEP.SYNCS 0x989680 ;  /* 0x009896800000995d */ /* 0x008fea0003900000 */
[----:B------:R-:W3:Y:S02]  /*9ff0*/  @!P1 SYNCS.PHASECHK.TRANS64 P1, [R4+URZ+0x32430], R3 ;  /* 0x03243003040095a7 */ /* 0x000ee4000802007f */
[----:B---3--:R-:W-:Y:S05]  /*a000*/  @!P1 BRA `(.L_x_128) ;  /* 0xfffffffc00ec9947 */ /* 0x008fea000383ffff */
[----:B------:R-:W-:Y:S05]  /*a010*/  BRA `(.L_x_127) ;  /* 0xffffff7000847947 */ /* 0x000fea000383ffff */
.L_x_129:
[----:B---3--:R-:W-:-:S04]  /*a020*/  IMAD.U32 R5, RZ, RZ, UR41 ;  /* 0x00000029ff057e24 */ /* 0x008fc8000f8e00ff */
[----:B------:R3:W4:Y:S03]  /*a030*/  SYNCS.PHASECHK.TRANS64.TRYWAIT P1, [R5+URZ+0x32410], R0 ;  /* 0x03241000050075a7 */ /* 0x000726000802017f */
[----:B----4-:R-:W-:Y:S05]  /*a040*/  @!P1 NANOSLEEP.SYNCS 0x989680 ;  /* 0x009896800000995d */ /* 0x010fea0003900000 */
[----:B------:R-:W4:Y:S02]  /*a050*/  @!P1 SYNCS.PHASECHK.TRANS64 P1, [R5+URZ+0x32410], R0 ;  /* 0x03241000050095a7 */ /* 0x000f24000802007f */
[----:B----4-:R-:W-:Y:S05]  /*a060*/  @!P1 BRA `(.L_x_129) ;  /* 0xfffffffc00ec9947 */ /* 0x010fea000383ffff */
[----:B------:R-:W-:Y:S05]  /*a070*/  BRA `(.L_x_205) ;  /* 0xffffff7400047947 */ /* 0x000fea000383ffff */
.L_x_133:
[----:B-1-3--:R-:W-:-:S04]  /*a080*/  IMAD.U32 R0, RZ, RZ, UR26 ;  /* 0x0000001aff007e24 */ /* 0x00afc8000f8e00ff */
[----:B------:R1:W3:Y:S03]  /*a090*/  SYNCS.PHASECHK.TRANS64.TRYWAIT P1, [R0+URZ+0x32450], R3 ;  /* 0x03245003000075a7 */ /* 0x0002e6000802017f */
[----:B---3--:R-:W-:Y:S05]  /*a0a0*/  @!P1 NANOSLEEP.SYNCS 0x989680 ;  /* 0x009896800000995d */ /* 0x008fea0003900000 */
[----:B------:R-:W3:Y:S02]  /*a0b0*/  @!P1 SYNCS.PHASECHK.TRANS64 P1, [R0+URZ+0x32450], R3 ;  /* 0x03245003000095a7 */ /* 0x000ee4000802007f */
[----:B---3--:R-:W-:Y:S05]  /*a0c0*/  @!P1 BRA `(.L_x_133) ;  /* 0xfffffffc00ec9947 */ /* 0x008fea000383ffff */
[----:B------:R-:W-:Y:S05]  /*a0d0*/  BRA `(.L_x_132) ;  /* 0xffffff74000c7947 */ /* 0x000fea000383ffff */
.L_x_138:
[----:B---3--:R-:W-:-:S04]  /*a0e0*/  IMAD.U32 R3, RZ, RZ, UR28 ;  /* 0x0000001cff037e24 */ /* 0x008fc8000f8e00ff */
[----:B------:R3:W4:Y:S03]  /*a0f0*/  SYNCS.PHASECHK.TRANS64.TRYWAIT P3, [R3+URZ+0x32430], R0 ;  /* 0x03243000030075a7 */ /* 0x000726000806017f */
[----:B----4-:R-:W-:Y:S05]  /*a100*/  @!P3 NANOSLEEP.SYNCS 0x989680 ;  /* 0x009896800000b95d */ /* 0x010fea0003900000 */
[----:B------:R-:W4:Y:S02]  /*a110*/  @!P3 SYNCS.PHASECHK.TRANS64 P3, [R3+URZ+0x32430], R0 ;  /* 0x032430000300b5a7 */ /* 0x000f24000806007f */
[----:B----4-:R-:W-:Y:S05]  /*a120*/  @!P3 BRA `(.L_x_138) ;  /* 0xfffffffc00ecb947 */ /* 0x010fea000383ffff */
[----:B------:R-:W-:Y:S05]  /*a130*/  BRA `(.L_x_137) ;  /* 0xffffff9000a47947 */ /* 0x000fea000383ffff */
.L_x_142:
[----:B---3--:R-:W-:-:S04]  /*a140*/  IMAD.U32 R3, RZ, RZ, UR28 ;  /* 0x0000001cff037e24 */ /* 0x008fc8000f8e00ff */
[----:B------:R3:W4:Y:S03]  /*a150*/  SYNCS.PHASECHK.TRANS64.TRYWAIT P3, [R3+URZ+0x32450], R0 ;  /* 0x03245000030075a7 */ /* 0x000726000806017f */
[----:B----4-:R-:W-:Y:S05]  /*a160*/  @!P3 NANOSLEEP.SYNCS 0x989680 ;  /* 0x009896800000b95d */ /* 0x010fea0003900000 */
[----:B------:R-:W4:Y:S02]  /*a170*/  @!P3 SYNCS.PHASECHK.TRANS64 P3, [R3+URZ+0x32450], R0 ;  /* 0x032450000300b5a7 */ /* 0x000f24000806007f */
[----:B----4-:R-:W-:Y:S05]  /*a180*/  @!P3 BRA `(.L_x_142) ;  /* 0xfffffffc00ecb947 */ /* 0x010fea000383ffff */
[----:B------:R-:W-:Y:S05]  /*a190*/  BRA `(.L_x_141) ;  /* 0xffffff9000fc7947 */ /* 0x000fea000383ffff */
.L_x_152:
        /* <DEDUP_REMOVED lines=11> */
.L_x_207:
[----:B------:R-:W-:Y:S05]  /*a250*/  BSYNC B0 ;  /* 0x0000000000007941 */ /* 0x000fea0003800000 */
.L_x_206:
[----:B------:R-:W-:Y:S05]  /*a260*/  BRA `(.L_x_208) ;  /* 0xffffffd400f87947 */ /* 0x000fea000383ffff */
.L_x_153:
[----:B------:R-:W-:Y:S01]  /*a270*/  BSSY B0, `(.L_x_209) ;  /* 0x0000006000007945 */ /* 0x000fe20003800000 */
[----:B------:R-:W-:-:S07]  /*a280*/  IMAD.MOV.U32 R15, RZ, RZ, -0x1 ;  /* 0xffffffffff0f7424 */ /* 0x000fce00078e00ff */
[----:B------:R-:W-:Y:S05]  /*a290*/  WARPSYNC.COLLECTIVE R15, `(.L_x_210) ;  /* 0x000000000f0c7348 */ /* 0x000fea0003c00000 */
[----:B------:R-:W-:Y:S02]  /*a2a0*/  ELECT P6, UR62, PT ;  /* 0x00000000003e782f */ /* 0x000fe400038c0000 */
[----:B------:R-:W-:Y:S01]  /*a2b0*/  MOV R14, UR62 ;  /* 0x0000003e000e7c02 */ /* 0x000fe20008000f00 */
[----:B------:R-:W-:Y:S10]  /*a2c0*/  ENDCOLLECTIVE ;  /* 0x000000000000791b */ /* 0x000ff40003800000 */
.L_x_210:
[----:B------:R-:W-:Y:S05]  /*a2d0*/  BSYNC B0 ;  /* 0x0000000000007941 */ /* 0x000fea0003800000 */
.L_x_209:
[----:B------:R-:W-:Y:S05]  /*a2e0*/  BRA `(.L_x_211) ;  /* 0xffffffd400f07947 */ /* 0x000fea000383ffff */
.L_x_156:
[----:B--2---:R2:W3:Y:S02]  /*a2f0*/  SYNCS.PHASECHK.TRANS64.TRYWAIT P1, [R5+URZ+0x32440], R10 ;  /* 0x0324400a050075a7 */ /* 0x0044e4000802017f */
[----:B---3--:R-:W-:Y:S05]  /*a300*/  @!P1 NANOSLEEP.SYNCS 0x989680 ;  /* 0x009896800000995d */ /* 0x008fea0003900000 */
[----:B------:R-:W3:Y:S02]  /*a310*/  @!P1 SYNCS.PHASECHK.TRANS64 P1, [R5+URZ+0x32440], R10 ;  /* 0x0324400a050095a7 */ /* 0x000ee4000802007f */
[----:B---3--:R-:W-:Y:S05]  /*a320*/  @!P1 BRA `(.L_x_156) ;  /* 0xfffffffc00f09947 */ /* 0x008fea000383ffff */
[----:B------:R-:W-:Y:S05]  /*a330*/  BRA `(.L_x_212) ;  /* 0xffffffd800507947 */ /* 0x000fea000383ffff */
.L_x_161:
        /* <DEDUP_REMOVED lines=8> */
.L_x_164:
[----:B--2---:R2:W3:Y:S02]  /*a3c0*/  SYNCS.PHASECHK.TRANS64.TRYWAIT P1, [R8+URZ+0x32460], R5 ;  /* 0x03246005080075a7 */ /* 0x0044e4000802017f */
[----:B---3--:R-:W-:Y:S05]  /*a3d0*/  @!P1 NANOSLEEP.SYNCS 0x989680 ;  /* 0x009896800000995d */ /* 0x008fea0003900000 */
[----:B------:R-:W3:Y:S02]  /*a3e0*/  @!P1 SYNCS.PHASECHK.TRANS64 P1, [R8+URZ+0x32460], R5 ;  /* 0x03246005080095a7 */ /* 0x000ee4000802007f */
[----:B---3--:R-:W-:Y:S05]  /*a3f0*/  @!P1 BRA `(.L_x_164) ;  /* 0xfffffffc00f09947 */ /* 0x008fea000383ffff */
[----:B------:R-:W-:Y:S05]  /*a400*/  BRA `(.L_x_214) ;  /* 0xffffffdc00c87947 */ /* 0x000fea000383ffff */
.L_x_171:
[----:B--2---:R2:W3:Y:S02]  /*a410*/  SYNCS.PHASECHK.TRANS64.TRYWAIT P2, [R2+URZ+0x32440], R3 ;  /* 0x03244003020075a7 */ /* 0x0044e4000804017f */
[----:B---3--:R-:W-:Y:S05]  /*a420*/  @!P2 NANOSLEEP.SYNCS 0x989680 ;  /* 0x009896800000a95d */ /* 0x008fea0003900000 */
[----:B------:R-:W3:Y:S02]  /*a430*/  @!P2 SYNCS.PHASECHK.TRANS64 P2, [R2+URZ+0x32440], R3 ;  /* 0x032440030200a5a7 */ /* 0x000ee4000804007f */
[----:B---3--:R-:W-:Y:S05]  /*a440*/  @!P2 BRA `(.L_x_171) ;  /* 0xfffffffc00f0a947 */ /* 0x008fea000383ffff */
[----:B------:R-:W-:Y:S05]  /*a450*/  BRA `(.L_x_215) ;  /* 0xffffffe400207947 */ /* 0x000fea000383ffff */
.L_x_173:
[----:B---3--:R3:W4:Y:S02]  /*a460*/  SYNCS.PHASECHK.TRANS64.TRYWAIT P2, [R2+URZ+0x32460], R3 ;  /* 0x03246003020075a7 */ /* 0x008724000804017f */
[----:B----4-:R-:W-:Y:S05]  /*a470*/  @!P2 NANOSLEEP.SYNCS 0x989680 ;  /* 0x009896800000a95d */ /* 0x010fea0003900000 */
[----:B------:R-:W4:Y:S02]  /*a480*/  @!P2 SYNCS.PHASECHK.TRANS64 P2, [R2+URZ+0x32460], R3 ;  /* 0x032460030200a5a7 */ /* 0x000f24000804007f */
[----:B----4-:R-:W-:Y:S05]  /*a490*/  @!P2 BRA `(.L_x_173) ;  /* 0xfffffffc00f0a947 */ /* 0x010fea000383ffff */
[----:B------:R-:W-:Y:S05]  /*a4a0*/  BRA `(.L_x_216) ;  /* 0xffffffe4007c7947 */ /* 0x000fea000383ffff */
.L_x_179:
[----:B-1----:R1:W2:Y:S02]  /*a4b0*/  SYNCS.PHASECHK.TRANS64.TRYWAIT P2, [R3+URZ+0x32440], R2 ;  /* 0x03244002030075a7 */ /* 0x0022a4000804017f */
[----:B--2---:R-:W-:Y:S05]  /*a4c0*/  @!P2 NANOSLEEP.SYNCS 0x989680 ;  /* 0x009896800000a95d */ /* 0x004fea0003900000 */
[----:B------:R-:W2:Y:S02]  /*a4d0*/  @!P2 SYNCS.PHASECHK.TRANS64 P2, [R3+URZ+0x32440], R2 ;  /* 0x032440020300a5a7 */ /* 0x000ea4000804007f */
[----:B--2---:R-:W-:Y:S05]  /*a4e0*/  @!P2 BRA `(.L_x_179) ;  /* 0xfffffffc00f0a947 */ /* 0x004fea000383ffff */
[----:B------:R-:W-:Y:S05]  /*a4f0*/  BRA `(.L_x_217) ;  /* 0xffffffe800b87947 */ /* 0x000fea000383ffff */
.L_x_181:
[----:B--2---:R2:W3:Y:S02]  /*a500*/  SYNCS.PHASECHK.TRANS64.TRYWAIT P2, [R3+URZ+0x32460], R2 ;  /* 0x03246002030075a7 */ /* 0x0044e4000804017f */
[----:B---3--:R-:W-:Y:S05]  /*a510*/  @!P2 NANOSLEEP.SYNCS 0x989680 ;  /* 0x009896800000a95d */ /* 0x008fea0003900000 */
[----:B------:R-:W3:Y:S02]  /*a520*/  @!P2 SYNCS.PHASECHK.TRANS64 P2, [R3+URZ+0x32460], R2 ;  /* 0x032460020300a5a7 */ /* 0x000ee4000804007f */
[----:B---3--:R-:W-:Y:S05]  /*a530*/  @!P2 BRA `(.L_x_181) ;  /* 0xfffffffc00f0a947 */ /* 0x008fea000383ffff */
[----:B------:R-:W-:Y:S05]  /*a540*/  BRA `(.L_x_218) ;  /* 0xffffffec00147947 */ /* 0x000fea000383ffff */
.L_x_186:
[----:B-1----:R1:W2:Y:S02]  /*a550*/  SYNCS.PHASECHK.TRANS64.TRYWAIT P2, [R3+URZ+0x32440], R2 ;  /* 0x03244002030075a7 */ /* 0x0022a4000804017f */
[----:B--2---:R-:W-:Y:S05]  /*a560*/  @!P2 NANOSLEEP.SYNCS 0x989680 ;  /* 0x009896800000a95d */ /* 0x004fea0003900000 */
[----:B------:R-:W2:Y:S02]  /*a570*/  @!P2 SYNCS.PHASECHK.TRANS64 P2, [R3+URZ+0x32440], R2 ;  /* 0x032440020300a5a7 */ /* 0x000ea4000804007f */
[----:B--2---:R-:W-:Y:S05]  /*a580*/  @!P2 BRA `(.L_x_186) ;  /* 0xfffffffc00f0a947 */ /* 0x004fea000383ffff */
[----:B------:R-:W-:Y:S05]  /*a590*/  BRA `(.L_x_219) ;  /* 0xfffffff000387947 */ /* 0x000fea000383ffff */
.L_x_188:
[----:B--2---:R2:W3:Y:S02]  /*a5a0*/  SYNCS.PHASECHK.TRANS64.TRYWAIT P2, [R3+URZ+0x32460], R2 ;  /* 0x03246002030075a7 */ /* 0x0044e4000804017f */
[----:B---3--:R-:W-:Y:S05]  /*a5b0*/  @!P2 NANOSLEEP.SYNCS 0x989680 ;  /* 0x009896800000a95d */ /* 0x008fea0003900000 */
[----:B------:R-:W3:Y:S02]  /*a5c0*/  @!P2 SYNCS.PHASECHK.TRANS64 P2, [R3+URZ+0x32460], R2 ;  /* 0x032460020300a5a7 */ /* 0x000ee4000804007f */
[----:B---3--:R-:W-:Y:S05]  /*a5d0*/  @!P2 BRA `(.L_x_188) ;  /* 0xfffffffc00f0a947 */ /* 0x008fea000383ffff */
[----:B------:R-:W-:Y:S05]  /*a5e0*/  BRA `(.L_x_220) ;  /* 0xfffffff000947947 */ /* 0x000fea000383ffff */
.L_x_193:
[----:B--2---:R2:W3:Y:S02]  /*a5f0*/  SYNCS.PHASECHK.TRANS64.TRYWAIT P0, [R0+URZ+0x32420], R3 ;  /* 0x03242003000075a7 */ /* 0x0044e4000800017f */
[----:B---3--:R-:W-:Y:S05]  /*a600*/  @!P0 NANOSLEEP.SYNCS 0x989680 ;  /* 0x009896800000895d */ /* 0x008fea0003900000 */
[----:B------:R-:W3:Y:S02]  /*a610*/  @!P0 SYNCS.PHASECHK.TRANS64 P0, [R0+URZ+0x32420], R3 ;  /* 0x03242003000085a7 */ /* 0x000ee4000800007f */
[----:B---3--:R-:W-:Y:S05]  /*a620*/  @!P0 BRA `(.L_x_193) ;  /* 0xfffffffc00f08947 */ /* 0x008fea000383ffff */
[----:B------:R-:W-:Y:S05]  /*a630*/  BRA `(.L_x_221) ;  /* 0xfffffff400907947 */ /* 0x000fea000383ffff */
.L_x_194:
        /* <DEDUP_REMOVED lines=11> */
.L_x_223:
[----:B------:R-:W-:Y:S05]  /*a6f0*/  BSYNC B0 ;  /* 0x0000000000007941 */ /* 0x000fea0003800000 */
.L_x_222:
[----:B------:R-:W-:Y:S05]  /*a700*/  BRA `(.L_x_224) ;  /* 0xfffffff400787947 */ /* 0x000fea000383ffff */
.L_x_197:
[----:B------:R-:W-:Y:S01]  /*a710*/  BSSY B1, `(.L_x_225) ;  /* 0x0000006000017945 */ /* 0x000fe20003800000 */
[----:B------:R-:W-:-:S07]  /*a720*/  IMAD.MOV.U32 R15, RZ, RZ, -0x1 ;  /* 0xffffffffff0f7424 */ /* 0x000fce00078e00ff */
[----:B-123--:R-:W-:Y:S05]  /*a730*/  WARPSYNC.COLLECTIVE R15, `(.L_x_226) ;  /* 0x000000000f0c7348 */ /* 0x00efea0003c00000 */
[----:B------:R-:W-:Y:S02]  /*a740*/  ELECT P6, UR62, PT ;  /* 0x00000000003e782f */ /* 0x000fe400038c0000 */
[----:B------:R-:W-:Y:S01]  /*a750*/  MOV R14, UR62 ;  /* 0x0000003e000e7c02 */ /* 0x000fe20008000f00 */
[----:B-123--:R-:W-:Y:S10]  /*a760*/  ENDCOLLECTIVE ;  /* 0x000000000000791b */ /* 0x00eff40003800000 */
.L_x_226:
[----:B------:R-:W-:Y:S05]  /*a770*/  BSYNC B1 ;  /* 0x0000000000017941 */ /* 0x000fea0003800000 */
.L_x_225:
[----:B------:R-:W-:Y:S05]  /*a780*/  BRA `(.L_x_227) ;  /* 0xfffffff400707947 */ /* 0x000fea000383ffff */
.L_x_199:
[----:B--2---:R2:W3:Y:S02]  /*a790*/  SYNCS.PHASECHK.TRANS64.TRYWAIT P0, [R6+URZ], R5 ;  /* 0x00000005060075a7 */ /* 0x0044e4000800017f */
[----:B---3--:R-:W-:Y:S05]  /*a7a0*/  @!P0 NANOSLEEP.SYNCS 0x989680 ;  /* 0x009896800000895d */ /* 0x008fea0003900000 */
[----:B------:R-:W3:Y:S02]  /*a7b0*/  @!P0 SYNCS.PHASECHK.TRANS64 P0, [R6+URZ], R5 ;  /* 0x00000005060085a7 */ /* 0x000ee4000800007f */
[----:B---3--:R-:W-:Y:S05]  /*a7c0*/  @!P0 BRA `(.L_x_199) ;  /* 0xfffffffc00f08947 */ /* 0x008fea000383ffff */
[----:B------:R-:W-:Y:S05]  /*a7d0*/  BRA `(.L_x_228) ;  /* 0xfffffff400a47947 */ /* 0x000fea000383ffff */
.L_x_200:
[----:B---3--:R3:W4:Y:S02]  /*a7e0*/  SYNCS.PHASECHK.TRANS64.TRYWAIT P0, [R3+URZ], R2 ;  /* 0x00000002030075a7 */ /* 0x008724000800017f */
[----:B----4-:R-:W-:Y:S05]  /*a7f0*/  @!P0 NANOSLEEP.SYNCS 0x989680 ;  /* 0x009896800000895d */ /* 0x010fea0003900000 */
[----:B------:R-:W4:Y:S02]  /*a800*/  @!P0 SYNCS.PHASECHK.TRANS64 P0, [R3+URZ], R2 ;  /* 0x00000002030085a7 */ /* 0x000f24000800007f */
[----:B----4-:R-:W-:Y:S05]  /*a810*/  @!P0 BRA `(.L_x_200) ;  /* 0xfffffffc00f08947 */ /* 0x010fea000383ffff */
[----:B------:R-:W-:Y:S05]  /*a820*/  BRA `(.L_x_229) ;  /* 0xfffffff400987947 */ /* 0x000fea000383ffff */
.L_x_202:
[----:B---3--:R3:W4:Y:S02]  /*a830*/  SYNCS.PHASECHK.TRANS64.TRYWAIT P0, [R16+URZ], R5 ;  /* 0x00000005100075a7 */ /* 0x008724000800017f */
[----:B----4-:R-:W-:Y:S05]  /*a840*/  @!P0 NANOSLEEP.SYNCS 0x989680 ;  /* 0x009896800000895d */ /* 0x010fea0003900000 */
[----:B------:R-:W4:Y:S02]  /*a850*/  @!P0 SYNCS.PHASECHK.TRANS64 P0, [R16+URZ], R5 ;  /* 0x00000005100085a7 */ /* 0x000f24000800007f */
[----:B----4-:R-:W-:Y:S05]  /*a860*/  @!P0 BRA `(.L_x_202) ;  /* 0xfffffffc00f08947 */ /* 0x010fea000383ffff */
[----:B------:R-:W-:Y:S05]  /*a870*/  BRA `(.L_x_230) ;  /* 0xfffffff4009c7947 */ /* 0x000fea000383ffff */
.L_x_231:
        /* <DEDUP_REMOVED lines=16> */
.L_x_4715:


//--------------------- .text._ZN7cutlass13device_kernelIN5flash11enable_sm90INS1_16FlashAttnFwdSm90INS1_25CollectiveMainloopFwdSm90ILi2EN4cute5tupleIJNS5_1CILi1EEES8_S8_EEENS6_IJNS7_ILi128EEENS7_ILi96EEENS7_ILi64EEEEEELi256ENS_6half_tEfNS_4arch4Sm90ELb0ELb0ELb0ELb1ELb0ELb0ELb0ELb1ELb0ELb0ELb0ELb0EEENS1_21CollectiveEpilogueFwdINS6_IJSA_NS7_ILi256EEESB_EEES9_SE_SG_Li256ELb1ELb0ELb0ELb0EEENS1_36VarlenDynamicPersistentTileSchedulerILi128ELi96ELi256ELi32ELb0ELb0ELb1ELb0ELb1ELb1EEEEEEEEEvNT_6ParamsE --------------------------
	.section	.text._ZN7cutlass13device_kernelIN5flash11enable_sm90INS1_16FlashAttnFwdSm90INS1_25CollectiveMainloopFwdSm90ILi2EN4cute5tupleIJNS5_1CILi1EEES8_S8_EEENS6_IJNS7_ILi128EEENS7_ILi96EEENS7_ILi64EEEEEELi256ENS_6half_tEfNS_4arch4Sm90ELb0ELb0ELb0ELb1ELb0ELb0ELb0ELb1ELb0ELb0ELb0ELb0EEENS1_21CollectiveEpilogueFwdINS6_IJSA_NS7_ILi256EEESB_EEES9_SE_SG_Li256ELb1ELb0ELb0ELb0EEENS1_36VarlenDynamicPersistentTileSchedulerILi128ELi96ELi256ELi32ELb0ELb0ELb1ELb0ELb1ELb1EEEEEEEEEvNT_6ParamsE,"ax",@progbits
	.align	128
.text._ZN7cutlass13device_kernelIN5flash11enable_sm90INS1_16FlashAttnFwdSm90INS1_25CollectiveMainloopFwdSm90ILi2EN4cute5tupleIJNS5_1CILi1EEES8_S8_EEENS6_IJNS7_ILi128EEENS7_ILi96EEENS7_ILi64EEEEEELi256ENS_6half_tEfNS_4arch4Sm90ELb0ELb0ELb0ELb1ELb0ELb0ELb0ELb1ELb0ELb0ELb0ELb0EEENS1_21CollectiveEpilogueFwdINS6_IJSA_NS7_ILi256EEESB_EEES9_SE_SG_Li256ELb1ELb0ELb0ELb0EEENS1_36VarlenDynamicPersistentTileSchedulerILi128ELi96ELi256ELi32ELb0ELb0ELb1ELb0ELb1ELb1EEEEEEEEEvNT_6ParamsE:
        .type           _ZN7cutlass13device_kernelIN5flash11enable_sm90INS1_16FlashAttnFwdSm90INS1_25CollectiveMainloopFwdSm90ILi2EN4cute5tupleIJNS5_1CILi1EEES8_S8_EEENS6_IJNS7_ILi128EEENS7_ILi96EEENS7_ILi64EEEEEELi256ENS_6half_tEfNS_4arch4Sm90ELb0ELb0ELb0ELb1ELb0ELb0ELb0ELb1ELb0ELb0ELb0ELb0EEENS1_21CollectiveEpilogueFwdINS6_IJSA_NS7_ILi256EEESB_EEES9_SE_SG_Li256ELb1ELb0ELb0ELb0EEENS1_36VarlenDynamicPersistentTileSchedulerILi128ELi96ELi256ELi32ELb0ELb0ELb1ELb0ELb1ELb1EEEEEEEEEvNT_6ParamsE,@function
        .size           _ZN7cutlass13device_kernelIN5flash11enable_sm90INS1_16FlashAttnFwdSm90INS1_25CollectiveMainloopFwdSm90ILi2EN4cute5tupleIJNS5_1CILi1EEES8_S8_EEENS6_IJNS7_ILi128EEENS7_ILi96EEENS7_ILi64EEEEEELi256ENS_6half_tEfNS_4arch4Sm90ELb0ELb0ELb0ELb1ELb0ELb0ELb0ELb1ELb0ELb0ELb0ELb0EEENS1_21CollectiveEpilogueFwdINS6_IJSA_NS7_ILi256EEESB_EEES9_SE_SG_Li256ELb1ELb0ELb0ELb0EEENS1_36VarlenDynamicPersistentTileSchedulerILi128ELi96ELi256ELi32ELb0ELb0ELb1ELb0ELb1ELb1EEEEEEEEEvNT_6ParamsE,(.L_x_4716 - _ZN7cutlass13device_kernelIN5flash11enable_sm90INS1_16FlashAttnFwdSm90INS1_25CollectiveMainloopFwdSm90ILi2EN4cute5tupleIJNS5_1CILi1EEES8_S8_EEENS6_IJNS7_ILi128EEENS7_ILi96EEENS7_ILi64EEEEEELi256ENS_6half_tEfNS_4arch4Sm90ELb0ELb0ELb0ELb1ELb0ELb0ELb0ELb1ELb0ELb0ELb0ELb0EEENS1_21CollectiveEpilogueFwdINS6_IJSA_NS7_ILi256EEESB_EEES9_SE_SG_Li256ELb1ELb0ELb0ELb0EEENS1_36VarlenDynamicPersistentTileSchedulerILi128ELi96ELi256ELi32ELb0ELb0ELb1ELb0ELb1ELb1EEEEEEEEEvNT_6ParamsE)
        .other          _ZN7cutlass13device_kernelIN5flash11enable_sm90INS1_16FlashAttnFwdSm90INS1_25CollectiveMainloopFwdSm90ILi2EN4cute5tupleIJNS5_1CILi1EEES8_S8_EEENS6_IJNS7_ILi128EEENS7_ILi96EEENS7_ILi64EEEEEELi256ENS_6half_tEfNS_4arch4Sm90ELb0ELb0ELb0ELb1ELb0ELb0ELb0ELb1ELb0ELb0ELb0ELb0EEENS1_21CollectiveEpilogueFwdINS6_IJSA_NS7_ILi256EEESB_EEES9_SE_SG_Li256ELb1ELb0ELb0ELb0EEENS1_36VarlenDynamicPersistentTileSchedulerILi128ELi96ELi256ELi32ELb0ELb0ELb1ELb0ELb1ELb1EEEEEEEEEvNT_6ParamsE,@"STO_CUDA_ENTRY STV_DEFAULT"
_ZN7cutlass13device_kernelIN5flash11enable_sm90INS1_16FlashAttnFwdSm90INS1_25CollectiveMainloopFwdSm90ILi2EN4cute5tupleIJNS5_1CILi1EEES8_S8_EEENS6_IJNS7_ILi128EEENS7_ILi96EEENS7_ILi64EEEEEELi256ENS_6half_tEfNS_4arch4Sm90ELb0ELb0ELb0ELb1ELb0ELb0ELb0ELb1ELb0ELb0ELb0ELb0EEENS1_21CollectiveEpilogueFwdINS6_IJSA_NS7_ILi256EEESB_EEES9_SE_SG_Li256ELb1ELb0ELb0ELb0EEENS1_36VarlenDynamicPersistentTileSchedulerILi128ELi96ELi256ELi32ELb0ELb0ELb1ELb0ELb1ELb1EEEEEEEEEvNT_6ParamsE:
[----:B------:R-:W0:Y:S02]  /*0000*/  LDC R1, c[0x0][0x28] ;  /* 0x00000a00ff017b82 */ /* 0x000e240000000800 */
[----:B0-----:R-:W-:Y:S01]  /*0010*/  VIADD R1, R1, 0xffffffd0 ;  /* 0xffffffd001017836 */ /* 0x001fe20000000000 */
[----:B------:R-:W0:Y:S01]  /*0020*/  S2R R3, SR_TID.X ;  /* 0x0000000000037919 */ /* 0x000e220000002100 */
[----:B------:R-:W-:Y:S01]  /*0030*/  ELECT P0, URZ, PT ;  /* 0x00000000003f782f */ /* 0x000fe20003800000 */
[----:B------:R-:W-:Y:S01]  /*0040*/  BSSY B0, `(.L_x_232) ;  /* 0x0000011000007945 */ /* 0x000fe20003800000 */
[--C-:B0-----:R-:W-:Y:S02]  /*0050*/  SHF.R.U32.HI R0, RZ, 0x5, R3.reuse ;  /* 0x00000005ff007819 */ /* 0x101fe40000011603 */
[----:B------:R-:W-:-:S03]  /*0060*/  SHF.R.U32.HI R22, RZ, 0x7, R3 ;  /* 0x00000007ff167819 */ /* 0x000fc60000011603 */
[----:B------:R-:W0:Y:S02]  /*0070*/  SHFL.IDX PT, R2, R0, RZ, 0x1f ;  /* 0x00001fff00027589 */ /* 0x000e2400000e0000 */
[----:B0-----:R-:W-:-:S13]  /*0080*/  ISETP.EQ.AND P0, PT, R2, RZ, P0 ;  /* 0x000000ff0200720c */ /* 0x001fda0000702270 */
[----:B------:R-:W-:Y:S05]  /*0090*/  @!P0 BRA `(.L_x_233) ;  /* 0x00000000002c8947 */ /* 0x000fea0003800000 */
[----:B------:R-:W-:Y:S02]  /*00a0*/  ULDC.64 UR4, c[0x0][0x198] ;  /* 0x0000660000047ab9 */ /* 0x000fe40000000a00 */
[----:B------:R-:W-:Y:S02]  /*00b0*/  UIADD3 UR6, UP0, UR4, 0x270, URZ ;  /* 0x0000027004067890 */ /* 0x000fe4000ff1e03f */
[----:B------:R-:W-:Y:S02]  /*00c0*/  UIADD3 UR8, UP1, UR4, 0x370, URZ ;  /* 0x0000037004087890 */ /* 0x000fe4000ff3e03f */
[----:B------:R-:W-:Y:S02]  /*00d0*/  UIADD3 UR4, UP2, UR4, 0x470, URZ ;  /* 0x0000047004047890 */ /* 0x000fe4000ff5e03f */
[----:B------:R-:W-:Y:S02]  /*00e0*/  UIADD3.X UR7, URZ, UR5, URZ, UP0, !UPT ;  /* 0x000000053f077290 */ /* 0x000fe400087fe43f */
[----:B------:R-:W-:-:S02]  /*00f0*/  UIADD3.X UR9, URZ, UR5, URZ, UP1, !UPT ;  /* 0x000000053f097290 */ /* 0x000fc40008ffe43f */
[----:B------:R-:W-:-:S05]  /*0100*/  UIADD3.X UR5, URZ, UR5, URZ, UP2, !UPT ;  /* 0x000000053f057290 */ /* 0x000fca00097fe43f */
[----:B------:R0:W-:Y:S02]  /*0110*/  UTMACCTL.PF [UR6] ;  /* 0x00000000060079b9 */ /* 0x0001e40008040000 */
[----:B------:R0:W-:Y:S02]  /*0120*/  UTMACCTL.PF [UR8] ;  /* 0x00000000080079b9 */ /* 0x0001e40008040000 */
[----:B------:R0:W-:Y:S02]  /*0130*/  UTMACCTL.PF [UR4] ;  /* 0x00000000040079b9 */ /* 0x0001e40008040000 */
[----:B0-----:R-:W-:Y:S01]  /*0140*/  NOP ;  /* 0x0000000000007918 */ /* 0x001fe20000000000 */
.L_x_233:
[----:B------:R-:W-:Y:S05]  /*0150*/  BSYNC B0 ;  /* 0x0000000000007941 */ /* 0x000fea0003800000 */
.L_x_232:
[----:B------:R-:W-:Y:S01]  /*0160*/  VOTEU.ANY UP0, P0 ;  /* 0x00000000003f7886 */ /* 0x000fe20000000100 */
[----:B------:R-:W0:Y:S01]  /*0170*/  SHFL.IDX PT, R3, R22, RZ, 0x1f ;  /* 0x00001fff16037589 */ /* 0x000e2200000e0000 */
[----:B------:R-:W-:Y:S01]  /*0180*/  UMOV UR4, 0x1 ;  /* 0x0000000100047882 */ /* 0x000fe20000000000 */
[----:B------:R-:W-:Y:S01]  /*0190*/  UMOV UR7, 0x100 ;  /* 0x0000010000077882 */ /* 0x000fe20000000000 */
[----:B------:R-:W-:Y:S01]  /*01a0*/  VOTEU.ANY UP1, P0 ;  /* 0x00000000003f7886 */ /* 0x000fe20000020100 */
[----:B------:R-:W1:Y:S01]  /*01b0*/  @UP0 S2UR UR8, SR_CgaCtaId ;  /* 0x00000000000809c3 */ /* 0x000e620000008800 */
[----:B------:R-:W2:Y:S01]  /*01c0*/  SHFL.IDX PT, R2, R0, RZ, 0x1f ;  /* 0x00001fff00027589 */ /* 0x000ea200000e0000 */
[----:B------:R-:W-:Y:S01]  /*01d0*/  @UP0 UMOV UR6, 0x400 ;  /* 0x0000040000060882 */ /* 0x000fe20000000000 */
[----:B------:R-:W-:-:S04]  /*01e0*/  @UP0 UIADD3 UR4, -UR4, 0x100000, URZ ;  /* 0x0010000004040890 */ /* 0x000fc8000fffe13f */
[----:B------:R-:W-:Y:S02]  /*01f0*/  @UP0 USHF.L.U32 UR5, UR4, 0xb, URZ ;  /* 0x0000000b04050899 */ /* 0x000fe4000800063f */
[----:B------:R-:W-:Y:S01]  /*0200*/  @UP0 USHF.L.U32 UR4, UR4, 0x1, URZ ;  /* 0x0000000104040899 */ /* 0x000fe2000800063f */
[----:B------:R-:W-:Y:S01]  /*0210*/  VOTEU.ANY UP2, P0 ;  /* 0x00000000003f7886 */ /* 0x000fe20000040100 */
[----:B0-----:R-:W-:Y:S01]  /*0220*/  R2UR UR9, R3 ;  /* 0x00000000030972ca */ /* 0x001fe200000e0000 */
[----:B-1----:R-:W-:Y:S01]  /*0230*/  @UP0 ULEA UR8, UR8, UR6, 0x18 ;  /* 0x0000000608080291 */ /* 0x002fe2000f8ec03f */
[----:B--2---:R-:W-:Y:S01]  /*0240*/  ISETP.NE.AND P1, PT, R2, RZ, PT ;  /* 0x000000ff0200720c */ /* 0x004fe20003f25270 */
[----:B------:R-:W-:-:S04]  /*0250*/  @UP0 UIADD3 UR6, -UR7, 0x100000, URZ ;  /* 0x0010000007060890 */ /* 0x000fc8000fffe13f */
[----:B------:R-:W-:Y:S02]  /*0260*/  @UP0 USHF.L.U32 UR7, UR6, 0xb, URZ ;  /* 0x0000000b06070899 */ /* 0x000fe4000800063f */
[----:B------:R-:W-:-:S04]  /*0270*/  @UP0 USHF.L.U32 UR6, UR6, 0x1, URZ ;  /* 0x0000000106060899 */ /* 0x000fc8000800063f */
[----:B------:R-:W-:Y:S01]  /*0280*/  UISETP.NE.AND UP0, UPT, UR9, URZ, UPT ;  /* 0x0000003f0900728c */ /* 0x000fe2000bf05270 */
[----:B------:R-:W0:Y:S02]  /*0290*/  FENCE.VIEW.ASYNC.S ;  /* 0x00000000000073c6 */ /* 0x000e240000000000 */
[----:B0-----:R0:W1:Y:S05]  /*02a0*/  @UP1 SYNCS.EXCH.64 URZ, [UR8+0x22800], UR4 ;  /* 0x02280004083f15b2 */ /* 0x00106a0008000100 */
[----:B------:R0:W2:Y:S01]  /*02b0*/  @UP2 SYNCS.EXCH.64 URZ, [UR8+0x22820], UR6 ;  /* 0x02282006083f25b2 */ /* 0x0000a20008000100 */
[----:B------:R-:W-:Y:S05]  /*02c0*/  @P1 BRA `(.L_x_234) ;  /* 0x0000000000481947 */ /* 0x000fea0003800000 */
[----:B0-----:R-:W0:Y:S01]  /*02d0*/  S2UR UR5, SR_CgaCtaId ;  /* 0x00000000000579c3 */ /* 0x001e220000008800 */
[----:B------:R-:W-:Y:S01]  /*02e0*/  UMOV UR4, 0x400 ;  /* 0x0000040000047882 */ /* 0x000fe20000000000 */
[----:B------:R-:W-:Y:S01]  /*02f0*/  UMOV UR6, 0x1 ;  /* 0x0000000100067882 */ /* 0x000fe20000000000 */
[----:B------:R-:W-:Y:S01]  /*0300*/  UMOV UR9, 0x2 ;  /* 0x0000000200097882 */ /* 0x000fe20000000000 */
[----:B------:R-:W-:-:S04]  /*0310*/  UIADD3 UR6, -UR6, 0x100000, URZ ;  /* 0x0010000006067890 */ /* 0x000fc8000fffe13f */
[----:B------:R-:W-:Y:S02]  /*0320*/  USHF.L.U32 UR7, UR6, 0xb, URZ ;  /* 0x0000000b06077899 */ /* 0x000fe4000800063f */
[----:B------:R-:W-:Y:S01]  /*0330*/  USHF.L.U32 UR6, UR6, 0x1, URZ ;  /* 0x0000000106067899 */ /* 0x000fe2000800063f */
[----:B------:R-:W-:Y:S01]  /*0340*/  ELECT P0, URZ, PT ;  /* 0x00000000003f782f */ /* 0x000fe20003800000 */
[----:B0-----:R-:W-:Y:S02]  /*0350*/  ULEA UR8, UR5, UR4, 0x18 ;  /* 0x0000000405087291 */ /* 0x001fe4000f8ec03f */
[----:B------:R-:W-:-:S04]  /*0360*/  UIADD3 UR4, -UR9, 0x100000, URZ ;  /* 0x0010000009047890 */ /* 0x000fc8000fffe13f */
[----:B------:R-:W-:Y:S02]  /*0370*/  USHF.L.U32 UR5, UR4, 0xb, URZ ;  /* 0x0000000b04057899 */ /* 0x000fe4000800063f */
[----:B------:R-:W-:Y:S01]  /*0380*/  USHF.L.U32 UR4, UR4, 0x1, URZ ;  /* 0x0000000104047899 */ /* 0x000fe2000800063f */
[----:B------:R-:W0:Y:S03]  /*0390*/  FENCE.VIEW.ASYNC.S ;  /* 0x00000000000073c6 */ /* 0x000e260000000000 */
[----:B0-----:R3:W4:Y:S08]  /*03a0*/  SYNCS.EXCH.64 URZ, [UR8+0x22830], UR6 ;  /* 0x02283006083f75b2 */ /* 0x0017300008000100 */
[----:B------:R3:W0:Y:S01]  /*03b0*/  SYNCS.EXCH.64 URZ, [UR8+0x22840], UR4 ;  /* 0x02284004083f75b2 */ /* 0x0006220008000100 */
[----:B------:R3:W0:Y:S01]  /*03c0*/  SYNCS.EXCH.64 URZ, [UR8+0x22838], UR6 ;  /* 0x02283806083f75b2 */ /* 0x0006220008000100 */
[----:B------:R3:W0:Y:S02]  /*03d0*/  SYNCS.EXCH.64 URZ, [UR8+0x22848], UR4 ;  /* 0x02284804083f75b2 */ /* 0x0006240008000100 */
[----:B---3--:R-:W-:Y:S01]  /*03e0*/  NOP ;  /* 0x0000000000007918 */ /* 0x008fe20000000000 */
.L_x_234:
[----:B------:R-:W3:Y:S01]  /*03f0*/  SHFL.IDX PT, R2, R0, RZ, 0x1f ;  /* 0x00001fff00027589 */ /* 0x000ee200000e0000 */
[----:B------:R-:W-:Y:S01]  /*0400*/  NOP ;  /* 0x0000000000007918 */ /* 0x000fe20000000000 */
[----:B---3--:R-:W-:-:S13]  /*0410*/  ISETP.NE.AND P0, PT, R2, RZ, PT ;  /* 0x000000ff0200720c */ /* 0x008fda0003f05270 */
[----:B------:R-:W-:Y:S05]  /*0420*/  @P0 BRA `(.L_x_235) ;  /* 0x0000000000480947 */ /* 0x000fea0003800000 */
[----:B0-----:R-:W0:Y:S01]  /*0430*/  S2UR UR5, SR_CgaCtaId ;  /* 0x00000000000579c3 */ /* 0x001e220000008800 */
[----:B------:R-:W-:Y:S01]  /*0440*/  UMOV UR4, 0x400 ;  /* 0x0000040000047882 */ /* 0x000fe20000000000 */
[----:B------:R-:W-:Y:S01]  /*0450*/  UMOV UR6, 0x1 ;  /* 0x0000000100067882 */ /* 0x000fe20000000000 */
[----:B------:R-:W-:Y:S01]  /*0460*/  UMOV UR7, 0x2 ;  /* 0x0000000200077882 */ /* 0x000fe20000000000 */
[----:B------:R-:W-:Y:S01]  /*0470*/  ELECT P0, URZ, PT ;  /* 0x00000000003f782f */ /* 0x000fe20003800000 */
[----:B0-----:R-:W-:Y:S02]  /*0480*/  ULEA UR8, UR5, UR4, 0x18 ;  /* 0x0000000405087291 */ /* 0x001fe4000f8ec03f */
[----:B------:R-:W-:-:S04]  /*0490*/  UIADD3 UR4, -UR6, 0x100000, URZ ;  /* 0x0010000006047890 */ /* 0x000fc8000fffe13f */
[----:B------:R-:W-:Y:S02]  /*04a0*/  USHF.L.U32 UR5, UR4, 0xb, URZ ;  /* 0x0000000b04057899 */ /* 0x000fe4000800063f */
[----:B------:R-:W-:Y:S02]  /*04b0*/  USHF.L.U32 UR4, UR4, 0x1, URZ ;  /* 0x0000000104047899 */ /* 0x000fe4000800063f */
[----:B------:R-:W-:-:S04]  /*04c0*/  UIADD3 UR6, -UR7, 0x100000, URZ ;  /* 0x0010000007067890 */ /* 0x000fc8000fffe13f */
[----:B------:R-:W-:Y:S02]  /*04d0*/  USHF.L.U32 UR7, UR6, 0xb, URZ ;  /* 0x0000000b06077899 */ /* 0x000fe4000800063f */
[----:B------:R-:W-:Y:S01]  /*04e0*/  USHF.L.U32 UR6, UR6, 0x1, URZ ;  /* 0x0000000106067899 */ /* 0x000fe2000800063f */
[----:B------:R-:W0:Y:S03]  /*04f0*/  FENCE.VIEW.ASYNC.S ;  /* 0x00000000000073c6 */ /* 0x000e260000000000 */
[----:B0-----:R3:W0:Y:S08]  /*0500*/  SYNCS.EXCH.64 URZ, [UR8+0x22850], UR4 ;  /* 0x02285004083f75b2 */ /* 0x0016300008000100 */
[----:B------:R3:W0:Y:S01]  /*0510*/  SYNCS.EXCH.64 URZ, [UR8+0x22860], UR6 ;  /* 0x02286006083f75b2 */ /* 0x0006220008000100 */
[----:B------:R3:W0:Y:S01]  /*0520*/  SYNCS.EXCH.64 URZ, [UR8+0x22858], UR4 ;  /* 0x02285804083f75b2 */ /* 0x0006220008000100 */
[----:B------:R3:W0:Y:S02]  /*0530*/  SYNCS.EXCH.64 URZ, [UR8+0x22868], UR6 ;  /* 0x02286806083f75b2 */ /* 0x0006240008000100 */
[----:B---3--:R-:W-:Y:S01]  /*0540*/  NOP ;  /* 0x0000000000007918 */ /* 0x008fe20000000000 */
.L_x_235:
[----:B------:R-:W3:Y:S01]  /*0550*/  SHFL.IDX PT, R2, R0, RZ, 0x1f ;  /* 0x00001fff00027589 */ /* 0x000ee200000e0000 */
[----:B------:R-:W-:Y:S01]  /*0560*/  NOP ;  /* 0x0000000000007918 */ /* 0x000fe20000000000 */
[----:B---3--:R-:W-:-:S13]  /*0570*/  ISETP.NE.AND P0, PT, R2, RZ, PT ;  /* 0x000000ff0200720c */ /* 0x008fda0003f05270 */
[----:B------:R-:W-:Y:S05]  /*0580*/  @P0 BRA `(.L_x_236) ;  /* 0x0000000000380947 */ /* 0x000fea0003800000 */
[----:B0-----:R-:W0:Y:S01]  /*0590*/  S2UR UR5, SR_CgaCtaId ;  /* 0x00000000000579c3 */ /* 0x001e220000008800 */
[----:B------:R-:W-:Y:S01]  /*05a0*/  UMOV UR4, 0x400 ;  /* 0x0000040000047882 */ /* 0x000fe20000000000 */
[----:B------:R-:W-:Y:S01]  /*05b0*/  UMOV UR7, 0x1 ;  /* 0x0000000100077882 */ /* 0x000fe20000000000 */
[----:B------:R-:W-:Y:S01]  /*05c0*/  ELECT P0, URZ, PT ;  /* 0x00000000003f782f */ /* 0x000fe20003800000 */
[----:B0-----:R-:W-:Y:S02]  /*05d0*/  ULEA UR6, UR5, UR4, 0x18 ;  /* 0x0000000405067291 */ /* 0x001fe4000f8ec03f */
[----:B------:R-:W-:-:S04]  /*05e0*/  UIADD3 UR4, -UR7, 0x100000, URZ ;  /* 0x0010000007047890 */ /* 0x000fc8000fffe13f */
[----:B------:R-:W-:Y:S02]  /*05f0*/  USHF.L.U32 UR5, UR4, 0xb, URZ ;  /* 0x0000000b04057899 */ /* 0x000fe4000800063f */
[----:B------:R-:W-:Y:S01]  /*0600*/  USHF.L.U32 UR4, UR4, 0x1, URZ ;  /* 0x0000000104047899 */ /* 0x000fe2000800063f */
[----:B------:R-:W0:Y:S11]  /*0610*/  FENCE.VIEW.ASYNC.S ;  /* 0x00000000000073c6 */ /* 0x000e360000000000 */
[----:B0-----:R3:W0:Y:S01]  /*0620*/  SYNCS.EXCH.64 URZ, [UR6+0x22870], UR4 ;  /* 0x02287004063f75b2 */ /* 0x0016220008000100 */
[----:B------:R3:W0:Y:S01]  /*0630*/  SYNCS.EXCH.64 URZ, [UR6+0x22880], UR4 ;  /* 0x02288004063f75b2 */ /* 0x0006220008000100 */
[----:B------:R3:W0:Y:S01]  /*0640*/  SYNCS.EXCH.64 URZ, [UR6+0x22878], UR4 ;  /* 0x02287804063f75b2 */ /* 0x0006220008000100 */
[----:B------:R3:W0:Y:S02]  /*0650*/  SYNCS.EXCH.64 URZ, [UR6+0x22888], UR4 ;  /* 0x02288804063f75b2 */ /* 0x0006240008000100 */
[----:B---3--:R-:W-:Y:S01]  /*0660*/  NOP ;  /* 0x0000000000007918 */ /* 0x008fe20000000000 */
.L_x_236:
        /* <DEDUP_REMOVED lines=22> */
.L_x_237:
        /* <DEDUP_REMOVED lines=22> */
.L_x_238:
[----:B------:R-:W-:Y:S01]  /*0930*/  PLOP3.LUT P0, PT, PT, PT, UP0, 0x80, 0x0 ;  /* 0x000000000000781c */ /* 0x000fe20003f0f008 */
[----:B------:R-:W-:Y:S01]  /*0940*/  UMOV UR36, 0x1 ;  /* 0x0000000100247882 */ /* 0x000fe20000000000 */
[----:B------:R-:W-:Y:S01]  /*0950*/  NOP ;  /* 0x0000000000007918 */ /* 0x000fe20000000000 */
[----:B------:R-:W-:Y:S01]  /*0960*/  USEL UR36, UR36, 0x2, !UP0 ;  /* 0x0000000224247887 */ /* 0x000fe2000c000000 */
[----:B------:R-:W-:Y:S01]  /*0970*/  ULDC.64 UR40, c[0x0][0x208] ;  /* 0x0000820000287ab9 */ /* 0x000fe20000000a00 */
[----:B012-4-:R-:W-:Y:S08]  /*0980*/  BAR.SYNC.DEFER_BLOCKING 0x0 ;  /* 0x0000000000007b1d */ /* 0x017ff00000010000 */
[----:B------:R-:W-:Y:S05]  /*0990*/  @!P0 BRA `(.L_x_239) ;  /* 0x0000007800948947 */ /* 0x000fea0003800000 */
.L_x_240:
[----:B------:R-:W-:-:S08]  /*09a0*/  NOP ;  /* 0x0000000000007918 */ /* 0x000fd00000000000 */
[----:B------:R-:W0:Y:S02]  /*09b0*/  USETMAXREG.TRY_ALLOC.CTAPOOL UP0, 0xf0 ;  /* 0x000000f0000079c8 */ /* 0x000e240008000600 */
[----:B0-----:R-:W-:-:S13]  /*09c0*/  PLOP3.LUT P0, PT, PT, PT, UP0, 0x80, 0x0 ;  /* 0x000000000000781c */ /* 0x001fda0003f0f008 */
[----:B------:R-:W-:Y:S05]  /*09d0*/  @!P0 BRA `(.L_x_240) ;  /* 0xfffffffc00f08947 */ /* 0x000fea000383ffff */
[----:B------:R-:W-:Y:S06]  /*09e0*/  BAR.ARV 0x8, 0x120 ;  /* 0x0204800000007b1d */ /* 0x000fec0000002000 */
[----:B------:R-:W-:Y:S02]  /*09f0*/  ISETP.NE.AND P0, PT, R22, 0x1, PT ;  /* 0x000000011600780c */ /* 0x000fe40003f05270 */
[----:B------:R-:W0:Y:S01]  /*0a00*/  S2UR UR5, SR_CgaCtaId ;  /* 0x00000000000579c3 */ /* 0x000e220000008800 */
[----:B------:R-:W-:-:S10]  /*0a10*/  UMOV UR4, 0x400 ;  /* 0x0000040000047882 */ /* 0x000fd40000000000 */
[----:B------:R-:W-:Y:S08]  /*0a20*/  @!P0 BAR.ARV 0x9, 0x100 ;  /* 0x0244000000008b1d */ /* 0x000ff00000002000 */
[----:B------:R-:W-:Y:S01]  /*0a30*/  BAR.SYNC.DEFER_BLOCKING 0x5, 0x120 ;  /* 0x0144800000007b1d */ /* 0x000fe20000010000 */
[----:B0-----:R-:W-:-:S09]  /*0a40*/  ULEA UR4, UR5, UR4, 0x18 ;  /* 0x0000000405047291 */ /* 0x001fd2000f8ec03f */
[----:B------:R-:W0:Y:S01]  /*0a50*/  LDS.128 R40, [UR4+0x228d0] ;  /* 0x0228d004ff287984 */ /* 0x000e220008000c00 */
[----:B------:R-:W-:Y:S01]  /*0a60*/  ULDC UR4, c[0x0][0xc14] ;  /* 0x0003050000047ab9 */ /* 0x000fe20000000800 */
[----:B------:R-:W-:Y:S06]  /*0a70*/  BAR.ARV 0x4, 0x120 ;  /* 0x0104800000007b1d */ /* 0x000fec0000002000 */
[----:B0-----:R-:W-:-:S13]  /*0a80*/  ISETP.GE.AND P0, PT, R43, UR4, PT ;  /* 0x000000042b007c0c */ /* 0x001fda000bf06270 */
[----:B------:R-:W-:Y:S05]  /*0a90*/  @P0 EXIT ;  /* 0x000000000000094d */ /* 0x000fea0003800000 */
[----:B------:R-:W0:Y:S01]  /*0aa0*/  S2R R0, SR_TID.X ;  /* 0x0000000000007919 */ /* 0x000e220000002100 */
[----:B------:R-:W-:Y:S01]  /*0ab0*/  R2UR UR5, R42 ;  /* 0x000000002a0572ca */ /* 0x000fe200000e0000 */
[----:B------:R-:W-:Y:S01]  /*0ac0*/  ULOP3.LUT UR47, UR36, 0x1, URZ, 0xfc, !UPT ;  /* 0x00000001242f7892 */ /* 0x000fe2000f8efc3f */
[----:B------:R-:W-:Y:S01]  /*0ad0*/  UMOV UR39, URZ ;  /* 0x0000003f00277c82 */ /* 0x000fe20008000000 */
[----:B------:R-:W-:Y:S01]  /*0ae0*/  UMOV UR38, URZ ;  /* 0x0000003f00267c82 */ /* 0x000fe20008000000 */
[----:B------:R-:W-:Y:S01]  /*0af0*/  UMOV UR37, URZ ;  /* 0x0000003f00257c82 */ /* 0x000fe20008000000 */
[----:B0-----:R-:W-:-:S05]  /*0b00*/  VIADD R203, R0, 0xffffff80 ;  /* 0xffffff8000cb7836 */ /* 0x001fca0000000000 */
[----:B------:R-:W-:-:S04]  /*0b10*/  SHF.R.S32.HI R0, RZ, 0x1f, R203 ;  /* 0x0000001fff007819 */ /* 0x000fc800000114cb */
[CC--:B------:R-:W-:Y:S02]  /*0b20*/  LEA.HI R2, R0.reuse, R203.reuse, RZ, 0x7 ;  /* 0x000000cb00027211 */ /* 0x0c0fe400078f38ff */
[----:B------:R-:W-:Y:S02]  /*0b30*/  LEA.HI R3, R0, R203, RZ, 0x4 ;  /* 0x000000cb00037211 */ /* 0x000fe400078f20ff */
[C---:B------:R-:W-:Y:S02]  /*0b40*/  LOP3.LUT R4, R2.reuse, 0xffffff80, RZ, 0xc0, !PT ;  /* 0xffffff8002047812 */ /* 0x040fe400078ec0ff */
[----:B------:R-:W-:Y:S02]  /*0b50*/  SHF.R.S32.HI R23, RZ, 0x7, R2 ;  /* 0x00000007ff177819 */ /* 0x000fe40000011402 */
[----:B------:R-:W-:Y:S01]  /*0b60*/  SHF.R.S32.HI R6, RZ, 0x4, R3 ;  /* 0x00000004ff067819 */ /* 0x000fe20000011403 */
[----:B------:R-:W-:Y:S01]  /*0b70*/  IMAD.IADD R19, R203, 0x1, -R4 ;  /* 0x00000001cb137824 */ /* 0x000fe200078e0a04 */
[----:B------:R-:W-:-:S04]  /*0b80*/  LEA.HI R2, R2, R23, RZ, 0x1 ;  /* 0x0000001702027211 */ /* 0x000fc800078f08ff */
[----:B------:R-:W-:Y:S02]  /*0b90*/  SHF.R.S32.HI R8, RZ, 0x1f, R19 ;  /* 0x0000001fff087819 */ /* 0x000fe40000011413 */
[----:B------:R-:W-:Y:S02]  /*0ba0*/  LOP3.LUT R2, R2, 0x3fffffe, RZ, 0xc0, !PT ;  /* 0x03fffffe02027812 */ /* 0x000fe400078ec0ff */
[CC--:B------:R-:W-:Y:S02]  /*0bb0*/  LEA.HI R7, R8.reuse, R19.reuse, RZ, 0x2 ;  /* 0x0000001308077211 */ /* 0x0c0fe400078f10ff */
[----:B------:R-:W-:Y:S01]  /*0bc0*/  LEA.HI R8, R8, R19, RZ, 0x5 ;  /* 0x0000001308087211 */ /* 0x000fe200078f28ff */
[----:B------:R-:W-:Y:S01]  /*0bd0*/  IMAD.IADD R2, R23, 0x1, -R2 ;  /* 0x0000000117027824 */ /* 0x000fe200078e0a02 */
[--C-:B------:R-:W-:Y:S02]  /*0be0*/  SHF.R.S32.HI R9, RZ, 0x2, R7.reuse ;  /* 0x00000002ff097819 */ /* 0x100fe40000011407 */
[----:B------:R-:W-:-:S02]  /*0bf0*/  SHF.R.S32.HI R4, RZ, 0x1f, R7 ;  /* 0x0000001fff047819 */ /* 0x000fc40000011407 */
[----:B------:R-:W-:Y:S02]  /*0c00*/  SHF.R.S32.HI R8, RZ, 0x5, R8 ;  /* 0x00000005ff087819 */ /* 0x000fe40000011408 */
[----:B------:R-:W-:Y:S02]  /*0c10*/  LEA.HI R5, R4, R9, RZ, 0x3 ;  /* 0x0000000904057211 */ /* 0x000fe400078f18ff */
[CC--:B------:R-:W-:Y:S02]  /*0c20*/  LEA.HI R4, R0.reuse, R203.reuse, RZ, 0x5 ;  /* 0x000000cb00047211 */ /* 0x0c0fe400078f28ff */
[----:B------:R-:W-:Y:S02]  /*0c30*/  LOP3.LUT R10, R5, 0xfffffff8, RZ, 0xc0, !PT ;  /* 0xfffffff8050a7812 */ /* 0x000fe400078ec0ff */
[----:B------:R-:W-:Y:S01]  /*0c40*/  LEA.HI R0, R0, R203, RZ, 0x3 ;  /* 0x000000cb00007211 */ /* 0x000fe200078f18ff */
[----:B------:R-:W-:Y:S01]  /*0c50*/  IMAD.SHL.U32 R5, R4, 0x20, RZ ;  /* 0x0000002004057824 */ /* 0x000fe200078e00ff */
[----:B------:R-:W-:Y:S01]  /*0c60*/  LOP3.LUT R4, R3, 0x3fffff0, RZ, 0xc0, !PT ;  /* 0x03fffff003047812 */ /* 0x000fe200078ec0ff */
[----:B------:R-:W-:Y:S01]  /*0c70*/  IMAD.IADD R9, R9, 0x1, -R10 ;  /* 0x0000000109097824 */ /* 0x000fe200078e0a0a */
[----:B------:R-:W-:-:S02]  /*0c80*/  LEA.HI R3, R3, R6, RZ, 0x1 ;  /* 0x0000000603037211 */ /* 0x000fc400078f08ff */
[----:B------:R-:W-:Y:S01]  /*0c90*/  LOP3.LUT R5, R5, 0xfffffc00, RZ, 0xc0, !PT ;  /* 0xfffffc0005057812 */ /* 0x000fe200078ec0ff */
[----:B------:R-:W-:Y:S01]  /*0ca0*/  IMAD R9, R8, 0x10, R9 ;  /* 0x0000001008097824 */ /* 0x000fe200078e0209 */
[----:B------:R-:W-:Y:S01]  /*0cb0*/  LOP3.LUT R3, R3, 0x1ffffffe, RZ, 0xc0, !PT ;  /* 0x1ffffffe03037812 */ /* 0x000fe200078ec0ff */
[----:B------:R-:W-:Y:S01]  /*0cc0*/  IMAD.IADD R4, R203, 0x1, -R4 ;  /* 0x00000001cb047824 */ /* 0x000fe200078e0a04 */
[----:B------:R-:W-:Y:S01]  /*0cd0*/  LOP3.LUT R200, R7, 0x7ffffffc, RZ, 0xc0, !PT ;  /* 0x7ffffffc07c87812 */ /* 0x000fe200078ec0ff */
[----:B------:R-:W-:Y:S01]  /*0ce0*/  IMAD R201, R2, 0x40, R9 ;  /* 0x0000004002c97824 */ /* 0x000fe200078e0209 */
[----:B------:R-:W-:Y:S01]  /*0cf0*/  LOP3.LUT R2, R0, 0x1ffffff8, RZ, 0xc0, !PT ;  /* 0x1ffffff800027812 */ /* 0x000fe200078ec0ff */
[----:B------:R-:W-:Y:S01]  /*0d00*/  IMAD R4, R4, 0x40, R5 ;  /* 0x0000004004047824 */ /* 0x000fe200078e0205 */
[----:B------:R-:W-:Y:S01]  /*0d10*/  SHF.R.S32.HI R16, RZ, 0x3, R0 ;  /* 0x00000003ff107819 */ /* 0x000fe20000011400 */
[----:B------:R-:W-:Y:S02]  /*0d20*/  IMAD.IADD R3, R6, 0x1, -R3 ;  /* 0x0000000106037824 */ /* 0x000fe400078e0a03 */
[----:B------:R-:W-:-:S02]  /*0d30*/  IMAD.IADD R2, R203, 0x1, -R2 ;  /* 0x00000001cb027824 */ /* 0x000fc400078e0a02 */
[----:B------:R-:W-:Y:S02]  /*0d40*/  IMAD R202, R3, 0x8, R4 ;  /* 0x0000000803ca7824 */ /* 0x000fe400078e0204 */
[----:B------:R-:W-:Y:S02]  /*0d50*/  IMAD.SHL.U32 R2, R2, 0x8, RZ ;  /* 0x0000000802027824 */ /* 0x000fe400078e00ff */
[----:B------:R-:W-:-:S07]  /*0d60*/  IMAD.IADD R200, R19, 0x1, -R200 ;  /* 0x0000000113c87824 */ /* 0x000fce00078e0ac8 */
.L_x_282:
[----:B0---45:R-:W0:Y:S01]  /*0d70*/  LDC.64 R4, c[0x0][0xc60] ;  /* 0x00031800ff047b82 */ /* 0x031e220000000a00 */
[----:B------:R-:W-:Y:S01]  /*0d80*/  ULDC.64 UR6, c[0x0][0xa28] ;  /* 0x00028a0000067ab9 */ /* 0x000fe20000000a00 */
[----:B------:R-:W-:Y:S01]  /*0d90*/  ULDC.64 UR8, c[0x0][0xa20] ;  /* 0x0002880000087ab9 */ /* 0x000fe20000000a00 */
[----:B------:R-:W-:Y:S01]  /*0da0*/  ULDC UR4, c[0x0][0x404] ;  /* 0x0001010000047ab9 */ /* 0x000fe20000000800 */
[----:B0-----:R-:W-:-:S06]  /*0db0*/  IMAD.WIDE R4, R43, 0x4, R4 ;  /* 0x000000042b047825 */ /* 0x001fcc00078e0204 */
[----:B--2---:R-:W2:Y:S01]  /*0dc0*/  LDG.E R4, desc[UR40][R4.64] ;  /* 0x0000002804047981 */ /* 0x004ea2000c1e1900 */
[----:B------:R-:W-:Y:S02]  /*0dd0*/  UISETP.NE.U32.AND UP0, UPT, UR6, URZ, UPT ;  /* 0x0000003f0600728c */ /* 0x000fe4000bf05070 */
[----:B------:R-:W-:Y:S02]  /*0de0*/  UISETP.NE.U32.AND UP1, UPT, UR8, URZ, UPT ;  /* 0x0000003f0800728c */ /* 0x000fe4000bf25070 */
[----:B------:R-:W-:Y:S02]  /*0df0*/  UISETP.NE.AND.EX UP0, UPT, UR7, URZ, UPT, UP0 ;  /* 0x0000003f0700728c */ /* 0x000fe4000bf05300 */
[----:B------:R-:W-:-:S04]  /*0e00*/  UISETP.NE.AND.EX UP1, UPT, UR9, URZ, UPT, UP1 ;  /* 0x0000003f0900728c */ /* 0x000fc8000bf25310 */
[----:B------:R-:W-:Y:S02]  /*0e10*/  PLOP3.LUT P0, PT, PT, PT, UP0, 0x80, 0x0 ;  /* 0x000000000000781c */ /* 0x000fe40003f0f008 */
[----:B------:R-:W-:Y:S02]  /*0e20*/  PLOP3.LUT P1, PT, PT, PT, UP1, 0x80, 0x0 ;  /* 0x000000000000781c */ /* 0x000fe40003f2f018 */
[----:B--2---:R-:W-:-:S13]  /*0e30*/  R2UR UR46, R4 ;  /* 0x00000000042e72ca */ /* 0x004fda00000e0000 */
[----:B------:R-:W-:Y:S02]  /*0e40*/  USHF.R.S32.HI UR45, URZ, 0x1f, UR46 ;  /* 0x0000001f3f2d7899 */ /* 0x000fe4000801142e */
[----:B------:R-:W-:Y:S02]  /*0e50*/  @UP0 ULEA UR6, UP2, UR46, UR6, 0x2 ;  /* 0x000000062e060291 */ /* 0x000fe4000f84103f */
[----:B------:R-:W-:Y:S02]  /*0e60*/  @UP1 ULEA UR8, UP3, UR46, UR8, 0x2 ;  /* 0x000000082e081291 */ /* 0x000fe4000f86103f */
[----:B------:R-:W-:Y:S02]  /*0e70*/  @UP0 ULEA.HI.X UR7, UR46, UR7, UR45, 0x2, UP2 ;  /* 0x000000072e070291 */ /* 0x000fe400090f142d */
[----:B------:R-:W-:Y:S01]  /*0e80*/  @UP1 ULEA.HI.X UR9, UR46, UR9, UR45, 0x2, UP3 ;  /* 0x000000092e091291 */ /* 0x000fe200098f142d */
[----:B------:R-:W-:Y:S02]  /*0e90*/  IMAD.U32 R4, RZ, RZ, UR6 ;  /* 0x00000006ff047e24 */ /* 0x000fe4000f8e00ff */
[----:B---3--:R-:W-:-:S02]  /*0ea0*/  IMAD.U32 R6, RZ, RZ, UR8 ;  /* 0x00000008ff067e24 */ /* 0x008fc4000f8e00ff */
[----:B------:R-:W-:Y:S01]  /*0eb0*/  IMAD.U32 R5, RZ, RZ, UR7 ;  /* 0x00000007ff057e24 */ /* 0x000fe2000f8e00ff */
[----:B------:R-:W-:Y:S01]  /*0ec0*/  ULDC.64 UR6, c[0x0][0x3f8] ;  /* 0x0000fe0000067ab9 */ /* 0x000fe20000000a00 */
[----:B------:R-:W-:-:S03]  /*0ed0*/  IMAD.U32 R7, RZ, RZ, UR9 ;  /* 0x00000009ff077e24 */ /* 0x000fc6000f8e00ff */
[----:B------:R-:W2:Y:S04]  /*0ee0*/  @P0 LDG.E R4, desc[UR40][R4.64] ;  /* 0x0000002804040981 */ /* 0x000ea8000c1e1900 */
[----:B------:R-:W3:Y:S01]  /*0ef0*/  @P1 LDG.E R6, desc[UR40][R6.64] ;  /* 0x0000002806061981 */ /* 0x000ee2000c1e1900 */
[----:B------:R-:W-:Y:S01]  /*0f00*/  UISETP.NE.U32.AND UP0, UPT, UR6, URZ, UPT ;  /* 0x0000003f0600728c */ /* 0x000fe2000bf05070 */
[----:B------:R-:W-:Y:S01]  /*0f10*/  IMAD.MOV.U32 R18, RZ, RZ, R41 ;  /* 0x000000ffff127224 */ /* 0x000fe200078e0029 */
[----:B------:R-:W-:Y:S01]  /*0f20*/  UMOV UR43, URZ ;  /* 0x0000003f002b7c82 */ /* 0x000fe20008000000 */
[----:B------:R-:W-:Y:S01]  /*0f30*/  ULDC UR6, c[0x0][0x2e0] ;  /* 0x0000b80000067ab9 */ /* 0x000fe20000000800 */
[----:B------:R-:W-:Y:S01]  /*0f40*/  UISETP.NE.AND.EX UP0, UPT, UR7, URZ, UPT, UP0 ;  /* 0x0000003f0700728c */ /* 0x000fe2000bf05300 */
[----:B------:R-:W-:Y:S01]  /*0f50*/  CS2R R44, SRZ ;  /* 0x00000000002c7805 */ /* 0x000fe2000001ff00 */
[----:B------:R-:W-:Y:S01]  /*0f60*/  UMOV UR44, UR5 ;  /* 0x00000005002c7c82 */ /* 0x000fe20008000000 */
[----:B------:R-:W-:Y:S01]  /*0f70*/  CS2R R150, SRZ ;  /* 0x0000000000967805 */ /* 0x000fe2000001ff00 */
[----:B------:R-:W-:Y:S01]  /*0f80*/  USEL UR4, UR4, 0x1, UP0 ;  /* 0x0000000104047887 */ /* 0x000fe20008000000 */
[----:B------:R-:W-:-:S02]  /*0f90*/  CS2R R148, SRZ ;  /* 0x0000000000947805 */ /* 0x000fc4000001ff00 */
[----:B------:R-:W-:Y:S02]  /*0fa0*/  CS2R R146, SRZ ;  /* 0x0000000000927805 */ /* 0x000fe4000001ff00 */
[----:B------:R-:W-:Y:S01]  /*0fb0*/  CS2R R144, SRZ ;  /* 0x0000000000907805 */ /* 0x000fe2000001ff00 */
[----:B------:R-:W-:Y:S01]  /*0fc0*/  UIMAD UR4, UR4, UR6, URZ ;  /* 0x00000006040472a4 */ /* 0x000fe2000f8e023f */
[----:B------:R-:W-:Y:S02]  /*0fd0*/  CS2R R142, SRZ ;  /* 0x00000000008e7805 */ /* 0x000fe4000001ff00 */
[----:B------:R-:W-:Y:S02]  /*0fe0*/  CS2R R140, SRZ ;  /* 0x00000000008c7805 */ /* 0x000fe4000001ff00 */
[----:B------:R-:W-:Y:S02]  /*0ff0*/  CS2R R138, SRZ ;  /* 0x00000000008a7805 */ /* 0x000fe4000001ff00 */
[----:B------:R-:W-:-:S02]  /*1000*/  CS2R R136, SRZ ;  /* 0x0000000000887805 */ /* 0x000fc4000001ff00 */
[----:B------:R-:W-:Y:S02]  /*1010*/  CS2R R134, SRZ ;  /* 0x0000000000867805 */ /* 0x000fe4000001ff00 */
[----:B------:R-:W-:Y:S02]  /*1020*/  CS2R R132, SRZ ;  /* 0x0000000000847805 */ /* 0x000fe4000001ff00 */
        /* <DEDUP_REMOVED lines=32> */
[----:B-1----:R-:W-:Y:S02]  /*1230*/  CS2R R68, SRZ ;  /* 0x0000000000447805 */ /* 0x002fe4000001ff00 */
[----:B------:R-:W-:-:S02]  /*1240*/  CS2R R166, SRZ ;  /* 0x0000000000a67805 */ /* 0x000fc4000001ff00 */
[----:B------:R-:W-:Y:S01]  /*1250*/  CS2R R154, SRZ ;  /* 0x00000000009a7805 */ /* 0x000fe2000001ff00 */
[----:B------:R-:W-:Y:S01]  /*1260*/  IMAD.MOV.U32 R28, RZ, RZ, RZ ;  /* 0x000000ffff1c7224 */ /* 0x000fe200078e00ff */
[----:B------:R-:W-:Y:S01]  /*1270*/  CS2R R60, SRZ ;  /* 0x00000000003c7805 */ /* 0x000fe2000001ff00 */
[----:B------:R-:W-:Y:S01]  /*1280*/  IMAD.MOV.U32 R3, RZ, RZ, RZ ;  /* 0x000000ffff037224 */ /* 0x000fe200078e00ff */
[----:B------:R-:W-:Y:S02]  /*1290*/  CS2R R24, SRZ ;  /* 0x0000000000187805 */ /* 0x000fe4000001ff00 */
[----:B------:R-:W-:Y:S02]  /*12a0*/  CS2R R168, SRZ ;  /* 0x0000000000a87805 */ /* 0x000fe4000001ff00 */
[----:B------:R-:W-:Y:S02]  /*12b0*/  CS2R R156, SRZ ;  /* 0x00000000009c7805 */ /* 0x000fe4000001ff00 */
[----:B------:R-:W-:-:S02]  /*12c0*/  CS2R R14, SRZ ;  /* 0x00000000000e7805 */ /* 0x000fc4000001ff00 */
[----:B------:R-:W-:Y:S02]  /*12d0*/  CS2R R12, SRZ ;  /* 0x00000000000c7805 */ /* 0x000fe4000001ff00 */
[----:B------:R-:W-:Y:S02]  /*12e0*/  CS2R R170, SRZ ;  /* 0x0000000000aa7805 */ /* 0x000fe4000001ff00 */
[----:B------:R-:W-:Y:S02]  /*12f0*/  CS2R R158, SRZ ;  /* 0x00000000009e7805 */ /* 0x000fe4000001ff00 */
[----:B------:R-:W-:Y:S01]  /*1300*/  CS2R R10, SRZ ;  /* 0x00000000000a7805 */ /* 0x000fe2000001ff00 */
[----:B------:R-:W-:Y:S01]  /*1310*/  IMAD.MOV.U32 R8, RZ, RZ, RZ ;  /* 0x000000ffff087224 */ /* 0x000fe200078e00ff */
[----:B--2---:R-:W-:Y:S02]  /*1320*/  @P0 R2UR UR43, R4 ;  /* 0x00000000042b02ca */ /* 0x004fe400000e0000 */
[----:B------:R-:W-:-:S02]  /*1330*/  PLOP3.LUT P0, PT, PT, PT, PT, 0x80, 0x0 ;  /* 0x000000000000781c */ /* 0x000fc40003f0f070 */
[----:B---3--:R-:W-:Y:S01]  /*1340*/  @P1 R2UR UR4, R6 ;  /* 0x00000000060412ca */ /* 0x008fe200000e0000 */
[----:B------:R-:W-:-:S14]  /*1350*/  @P1 BRA `(.L_x_241) ;  /* 0x0000000000341947 */ /* 0x000fdc0003800000 */
[----:B------:R-:W-:Y:S02]  /*1360*/  ULDC.64 UR6, c[0x0][0xa08] ;  /* 0x0002820000067ab9 */ /* 0x000fe40000000a00 */
[----:B------:R-:W-:-:S04]  /*1370*/  ISETP.NE.U32.AND P1, PT, RZ, UR6, PT ;  /* 0x00000006ff007c0c */ /* 0x000fc8000bf25070 */
[----:B------:R-:W-:-:S13]  /*1380*/  ISETP.NE.AND.EX P1, PT, RZ, UR7, PT, P1 ;  /* 0x00000007ff007c0c */ /* 0x000fda000bf25310 */
[----:B------:R-:W-:Y:S05]  /*1390*/  @!P1 BRA `(.L_x_241) ;  /* 0x0000000000249947 */ /* 0x000fea0003800000 */
[----:B------:R-:W-:Y:S02]  /*13a0*/  ULDC.64 UR4, c[0x0][0xa08] ;  /* 0x0002820000047ab9 */ /* 0x000fe40000000a00 */
[----:B------:R-:W-:-:S06]  /*13b0*/  UIMAD.WIDE UR4, UR46, 0x4, UR4 ;  /* 0x000000042e0478a5 */ /* 0x000fcc000f8e0204 */
[----:B------:R-:W-:Y:S02]  /*13c0*/  IMAD.U32 R4, RZ, RZ, UR4 ;  /* 0x00000004ff047e24 */ /* 0x000fe4000f8e00ff */
[----:B------:R-:W-:-:S05]  /*13d0*/  IMAD.U32 R5, RZ, RZ, UR5 ;  /* 0x00000005ff057e24 */ /* 0x000fca000f8e00ff */
[----:B------:R-:W2:Y:S04]  /*13e0*/  LDG.E R6, desc[UR40][R4.64] ;  /* 0x0000002804067981 */ /* 0x000ea8000c1e1900 */
[----:B------:R-:W3:Y:S01]  /*13f0*/  LDG.E R0, desc[UR40][R4.64+0x4] ;  /* 0x0000042804007981 */ /* 0x000ee2000c1e1900 */
[----:B--2---:R-:W-:Y:S02]  /*1400*/  R2UR UR4, R6 ;  /* 0x00000000060472ca */ /* 0x004fe400000e0000 */
[----:B---3--:R-:W-:-:S13]  /*1410*/  R2UR UR5, R0 ;  /* 0x00000000000572ca */ /* 0x008fda00000e0000 */
[----:B------:R-:W-:-:S12]  /*1420*/  UIADD3 UR4, -UR4, UR5, URZ ;  /* 0x0000000504047290 */ /* 0x000fd8000fffe13f */
.L_x_241:
[----:B------:R-:W-:Y:S01]  /*1430*/  UIADD3 UR43, -UR43, UR4, URZ ;  /* 0x000000042b2b7290 */ /* 0x000fe2000fffe13f */
[----:B------:R-:W-:Y:S01]  /*1440*/  IMAD.MOV.U32 R9, RZ, RZ, RZ ;  /* 0x000000ffff097224 */ /* 0x000fe200078e00ff */
[----:B------:R-:W-:Y:S02]  /*1450*/  CS2R R174, SRZ ;  /* 0x0000000000ae7805 */ /* 0x000fe4000001ff00 */
[----:B------:R-:W-:Y:S01]  /*1460*/  CS2R R172, SRZ ;  /* 0x0000000000ac7805 */ /* 0x000fe2000001ff00 */
[----:B------:R-:W-:Y:S01]  /*1470*/  UISETP.GE.AND UP0, UPT, UR43, 0x1, UPT ;  /* 0x000000012b00788c */ /* 0x000fe2000bf06270 */
[----:B------:R-:W-:Y:S01]  /*1480*/  CS2R R36, SRZ ;  /* 0x0000000000247805 */ /* 0x000fe2000001ff00 */
[----:B------:R-:W-:Y:S01]  /*1490*/  UIADD3 UR4, UR43, 0x5f, URZ ;  /* 0x0000005f2b047890 */ /* 0x000fe2000fffe03f */
[----:B------:R-:W-:Y:S02]  /*14a0*/  CS2R R176, SRZ ;  /* 0x0000000000b07805 */ /* 0x000fe4000001ff00 */
[----:B------:R-:W-:Y:S01]  /*14b0*/  CS2R R32, SRZ ;  /* 0x0000000000207805 */ /* 0x000fe2000001ff00 */
[----:B------:R-:W-:Y:S01]  /*14c0*/  IMAD.MOV.U32 R26, RZ, RZ, RZ ;  /* 0x000000ffff1a7224 */ /* 0x000fe200078e00ff */
[----:B------:R-:W-:Y:S01]  /*14d0*/  PLOP3.LUT P1, PT, PT, PT, UP0, 0x80, 0x0 ;  /* 0x000000000000781c */ /* 0x000fe20003f2f008 */
[----:B------:R-:W-:Y:S01]  /*14e0*/  UIMAD.WIDE UR4, UR4, 0x2aaaaaab, URZ ;  /* 0x2aaaaaab040478a5 */ /* 0x000fe2000f8e023f */
[----:B------:R-:W-:Y:S01]  /*14f0*/  IMAD.MOV.U32 R29, RZ, RZ, RZ ;  /* 0x000000ffff1d7224 */ /* 0x000fe200078e00ff */
[----:B------:R-:W-:Y:S01]  /*1500*/  CS2R R4, SRZ ;  /* 0x0000000000047805 */ /* 0x000fe2000001ff00 */
[----:B------:R-:W-:Y:S01]  /*1510*/  IMAD.MOV.U32 R6, RZ, RZ, RZ ;  /* 0x000000ffff067224 */ /* 0x000fe200078e00ff */
[----:B------:R-:W-:Y:S01]  /*1520*/  USHF.R.U32.HI UR42, URZ, 0x1f, UR5 ;  /* 0x0000001f3f2a7899 */ /* 0x000fe20008011605 */
[----:B------:R-:W-:-:S03]  /*1530*/  IMAD.MOV.U32 R179, RZ, RZ, RZ ;  /* 0x000000ffffb37224 */ /* 0x000fc600078e00ff */
[----:B------:R-:W-:-:S04]  /*1540*/  ULEA.HI.SX32 UR42, UR5, UR42, 0x1c ;  /* 0x0000002a052a7291 */ /* 0x000fc8000f8fe23f */
[----:B------:R-:W-:Y:S08]  /*1550*/  @!P1 BRA `(.L_x_242) ;  /* 0x0000004000f89947 */ /* 0x000ff00003800000 */
[----:B------:R-:W0:Y:S01]  /*1560*/  SHFL.IDX PT, R0, R23, RZ, 0x1f ;  /* 0x00001fff17007589 */ /* 0x000e2200000e0000 */
[----:B------:R-:W1:Y:S01]  /*1570*/  S2UR UR7, SR_CgaCtaId ;  /* 0x00000000000779c3 */ /* 0x000e620000008800 */
[----:B------:R-:W-:Y:S01]  /*1580*/  UMOV UR6, 0x400 ;  /* 0x0000040000067882 */ /* 0x000fe20000000000 */
[----:B0-----:R-:W-:Y:S01]  /*1590*/  R2UR UR4, R0 ;  /* 0x00000000000472ca */ /* 0x001fe200000e0000 */
[----:B-1----:R-:W-:-:S04]  /*15a0*/  ULEA UR6, UR7, UR6, 0x18 ;  /* 0x0000000607067291 */ /* 0x002fc8000f8ec03f */
[----:B------:R-:W-:-:S04]  /*15b0*/  UIADD3 UR6, UR6, 0x18400, URZ ;  /* 0x0001840006067890 */ /* 0x000fc8000fffe03f */
[----:B------:R-:W-:-:S04]  /*15c0*/  ULOP3.LUT UP0, URZ, UR6, 0x1bf, URZ, 0xc0, !UPT ;  /* 0x000001bf063f7892 */ /* 0x000fc8000f80c03f */
[----:B------:R-:W-:Y:S02]  /*15d0*/  ULEA.HI UR5, UR4, UR4, URZ, 0x1 ;  /* 0x0000000404057291 */ /* 0x000fe4000f8f083f */
[----:B------:R-:W-:Y:S02]  /*15e0*/  PLOP3.LUT P0, PT, PT, PT, UP0, 0x80, 0x0 ;  /* 0x000000000000781c */ /* 0x000fe40003f0f008 */
[----:B------:R-:W-:-:S04]  /*15f0*/  ULOP3.LUT UR5, UR5, 0x1e, URZ, 0xc0, !UPT ;  /* 0x0000001e05057892 */ /* 0x000fc8000f8ec03f */
[----:B------:R-:W-:-:S04]  /*1600*/  UIADD3 UR5, UR4, -UR5, URZ ;  /* 0x8000000504057290 */ /* 0x000fc8000fffe03f */
[----:B------:R-:W-:-:S04]  /*1610*/  ULEA UR5, UR5, UR6, 0xd ;  /* 0x0000000605057291 */ /* 0x000fc8000f8e683f */
[----:B------:R-:W-:-:S04]  /*1620*/  USHF.R.U32.HI UR5, URZ, 0x4, UR5 ;  /* 0x000000043f057899 */ /* 0x000fc80008011605 */
[----:B------:R-:W-:Y:S01]  /*1630*/  ULOP3.LUT UR48, UR5, 0x3fff, URZ, 0xc0, !UPT ;  /* 0x00003fff05307892 */ /* 0x000fe2000f8ec03f */
[----:B------:R-:W-:Y:S11]  /*1640*/  @!P0 BRA `(.L_x_243) ;  /* 0x0000000000408947 */ /* 0x000ff60003800000 */
[----:B------:R-:W-:Y:S01]  /*1650*/  MOV R0, 0x0 ;  /* 0x0000000000007802 */ /* 0x000fe20000000f00 */
[----:B------:R-:W-:Y:S01]  /*1660*/  ULDC.64 UR4, c[0x4][0x90] ;  /* 0x0100240000047ab9 */ /* 0x000fe20000000a00 */
[----:B------:R-:W-:Y:S01]  /*1670*/  ULDC.64 UR6, c[0x4][0x28] ;  /* 0x01000a0000067ab9 */ /* 0x000fe20000000a00 */
[----:B------:R-:W-:Y:S01]  /*1680*/  IMAD.U32 R4, RZ, RZ, UR4 ;  /* 0x00000004ff047e24 */ /* 0x000fe2000f8e00ff */
[----:B------:R0:W1:Y:S01]  /*1690*/  LDC.64 R14, c[0x4][R0] ;  /* 0x01000000000e7b82 */ /* 0x0000620000000a00 */
[----:B------:R-:W-:Y:S01]  /*16a0*/  IMAD.U32 R5, RZ, RZ, UR5 ;  /* 0x00000005ff057e24 */ /* 0x000fe2000f8e00ff */
[----:B------:R-:W-:Y:S01]  /*16b0*/  ULDC.64 UR4, c[0x4][0x98] ;  /* 0x0100260000047ab9 */ /* 0x000fe20000000a00 */
[----:B------:R-:W-:Y:S02]  /*16c0*/  IMAD.U32 R10, RZ, RZ, UR6 ;  /* 0x00000006ff0a7e24 */ /* 0x000fe4000f8e00ff */
[----:B------:R-:W-:Y:S02]  /*16d0*/  IMAD.U32 R6, RZ, RZ, UR4 ;  /* 0x00000004ff067e24 */ /* 0x000fe4000f8e00ff */
[----:B------:R-:W-:-:S02]  /*16e0*/  IMAD.U32 R7, RZ, RZ, UR5 ;  /* 0x00000005ff077e24 */ /* 0x000fc4000f8e00ff */
[----:B------:R-:W-:Y:S02]  /*16f0*/  IMAD.U32 R11, RZ, RZ, UR7 ;  /* 0x00000007ff0b7e24 */ /* 0x000fe4000f8e00ff */
[----:B------:R-:W-:Y:S02]  /*1700*/  IMAD.MOV.U32 R8, RZ, RZ, 0x70 ;  /* 0x00000070ff087424 */ /* 0x000fe400078e00ff */
[----:B------:R-:W-:Y:S02]  /*1710*/  IMAD.MOV.U32 R12, RZ, RZ, 0x1 ;  /* 0x00000001ff0c7424 */ /* 0x000fe400078e00ff */
[----:B0-----:R-:W-:-:S07]  /*1720*/  IMAD.MOV.U32 R13, RZ, RZ, RZ ;  /* 0x000000ffff0d7224 */ /* 0x001fce00078e00ff */
[----:B------:R-:W-:-:S07]  /*1730*/  LEPC R20, `(.L_x_243) ;  /* 0x000000001014794e */ /* 0x000fce0000000000 */
[----:B-1----:R-:W-:Y:S05]  /*1740*/  CALL.ABS.NOINC R14 ;  /* 0x000000000e007343 */ /* 0x002fea0003c00000 */
.L_x_243:
[----:B------:R-:W0:Y:S01]  /*1750*/  S2R R3, SR_CgaCtaId ;  /* 0x0000000000037919 */ /* 0x000e220000008800 */
[----:B------:R-:W-:Y:S01]  /*1760*/  ULEA.HI UR4, UR39, UR39, URZ, 0x1 ;  /* 0x0000002727047291 */ /* 0x000fe2000f8f083f */
[----:B------:R-:W-:Y:S01]  /*1770*/  MOV R6, 0x400 ;  /* 0x0000040000067802 */ /* 0x000fe20000000f00 */
[----:B------:R-:W-:Y:S02]  /*1780*/  VIADD R8, R22, 0x8 ;  /* 0x0000000816087836 */ /* 0x000fe40000000000 */
[----:B------:R-:W-:-:S04]  /*1790*/  ULOP3.LUT UR4, UR4, 0xfffffffe, URZ, 0xc0, !UPT ;  /* 0xfffffffe04047892 */ /* 0x000fc8000f8ec03f */
[----:B------:R-:W-:-:S06]  /*17a0*/  UIADD3 UR4, UR39, -UR4, URZ ;  /* 0x8000000427047290 */ /* 0x000fcc000fffe03f */
[----:B------:R-:W-:Y:S01]  /*17b0*/  IMAD.U32 R0, RZ, RZ, UR4 ;  /* 0x00000004ff007e24 */ /* 0x000fe2000f8e00ff */
[----:B0-----:R-:W-:-:S04]  /*17c0*/  LEA R6, R3, R6, 0x18 ;  /* 0x0000000603067211 */ /* 0x001fc800078ec0ff */
[----:B------:R-:W-:-:S04]  /*17d0*/  SHF.L.U32 R3, R0, 0x1f, RZ ;  /* 0x0000001f00037819 */ /* 0x000fc800000006ff */
[----:B------:R-:W0:Y:S02]  /*17e0*/  SYNCS.PHASECHK.TRANS64.TRYWAIT P0, [R6+URZ+0x22800], R3 ;  /* 0x02280003060075a7 */ /* 0x000e24000800017f */
[----:B0-----:R-:W-:Y:S05]  /*17f0*/  @!P0 BRA `(.L_x_244) ;  /* 0x000000b000b08947 */ /* 0x001fea0003800000 */
.L_x_366:
[----:B------:R-:W-:Y:S01]  /*1800*/  IMAD.U32 R0, RZ, RZ, UR47 ;  /* 0x0000002fff007e24 */ /* 0x000fe2000f8e00ff */
[----:B------:R-:W-:Y:S05]  /*1810*/  WARPSYNC.ALL ;  /* 0x0000000000007948 */ /* 0x000fea0003800000 */
[----:B------:R1:W-:Y:S01]  /*1820*/  BAR.SYNC.DEFER_BLOCKING R8, 0x100 ;  /* 0x000400080000751d */ /* 0x0003e20000010000 */
[----:B------:R-:W-:-:S13]  /*1830*/  ISETP.NE.AND P0, PT, R0, 0x3, PT ;  /* 0x000000030000780c */ /* 0x000fda0003f05270 */
[----:B-1----:R-:W-:Y:S05]  /*1840*/  @!P0 BRA `(.L_x_245) ;  /* 0x0000000000048947 */ /* 0x002fea0003800000 */
[----:B------:R-:W-:Y:S01]  /*1850*/  BPT.TRAP 0x1 ;  /* 0x000000040000795c */ /* 0x000fe20000300000 */
.L_x_245:
[----:B------:R-:W-:Y:S02]  /*1860*/  IMAD.U32 R10, RZ, RZ, UR38 ;  /* 0x00000026ff0a7e24 */ /* 0x000fe4000f8e00ff */
[----:B------:R-:W-:-:S03]  /*1870*/  IMAD.U32 R5, RZ, RZ, UR37 ;  /* 0x00000025ff057e24 */ /* 0x000fc6000f8e00ff */
[----:B------:R-:W-:Y:S01]  /*1880*/  SHF.L.U32 R10, R10, 0x1f, RZ ;  /* 0x0000001f0a0a7819 */ /* 0x000fe200000006ff */
[----:B------:R-:W-:-:S04]  /*1890*/  IMAD R5, R5, 0x8, R6 ;  /* 0x0000000805057824 */ /* 0x000fc800078e0206 */
[----:B------:R1:W2:Y:S01]  /*18a0*/  SYNCS.PHASECHK.TRANS64.TRYWAIT P1, [R5+URZ+0x22830], R10 ;  /* 0x0228300a050075a7 */ /* 0x0002a2000802017f */
[----:B------:R-:W-:Y:S05]  /*18b0*/  @!P0 BRA `(.L_x_246) ;  /* 0x0000000000048947 */ /* 0x000fea0003800000 */
[----:B------:R-:W-:Y:S01]  /*18c0*/  BPT.TRAP 0x1 ;  /* 0x000000040000795c */ /* 0x000fe20000300000 */
.L_x_246:
[----:B--2---:R-:W-:Y:S05]  /*18d0*/  @P1 BRA `(.L_x_247) ;  /* 0x0000000000081947 */ /* 0x004fea0003800000 */
[----:B------:R-:W2:Y:S02]  /*18e0*/  SYNCS.PHASECHK.TRANS64.TRYWAIT P1, [R5+URZ+0x22830], R10 ;  /* 0x0228300a050075a7 */ /* 0x000ea4000802017f */
[----:B--2---:R-:W-:Y:S05]  /*18f0*/  @!P1 BRA `(.L_x_248) ;  /* 0x000000b000849947 */ /* 0x004fea0003800000 */
.L_x_247:
[----:B------:R-:W-:Y:S01]  /*1900*/  R2UR UR4, R6 ;  /* 0x00000000060472ca */ /* 0x000fe200000e0000 */
[----:B------:R-:W-:Y:S01]  /*1910*/  WARPGROUP.ARRIVE ;  /* 0x00000000000079c5 */ /* 0x000fe20000000000 */
[----:B------:R-:W-:Y:S01]  /*1920*/  UMOV UR5, 0x40000040 ;  /* 0x4000004000057882 */ /* 0x000fe20000000000 */
[----:B------:R-:W-:Y:S01]  /*1930*/  UMOV UR7, 0x40000040 ;  /* 0x4000004000077882 */ /* 0x000fe20000000000 */
[----:B------:R-:W-:Y:S01]  /*1940*/  UMOV UR9, 0x40000040 ;  /* 0x4000004000097882 */ /* 0x000fe20000000000 */
[----:B------:R-:W-:Y:S01]  /*1950*/  UMOV UR11, 0x40000040 ;  /* 0x40000040000b7882 */ /* 0x000fe20000000000 */
[----:B------:R-:W-:Y:S01]  /*1960*/  UMOV UR13, 0x40000040 ;  /* 0x40000040000d7882 */ /* 0x000fe20000000000 */
[----:B------:R-:W-:Y:S01]  /*1970*/  UMOV UR15, 0x40000040 ;  /* 0x40000040000f7882 */ /* 0x000fe20000000000 */
[----:B------:R-:W-:Y:S01]  /*1980*/  UMOV UR17, 0x40000040 ;  /* 0x4000004000117882 */ /* 0x000fe20000000000 */
[----:B------:R-:W-:Y:S01]  /*1990*/  UMOV UR19, 0x40000040 ;  /* 0x4000004000137882 */ /* 0x000fe20000000000 */
[----:B------:R-:W-:Y:S01]  /*19a0*/  P2R R12, PR, RZ, 0x1 ;  /* 0x00000001ff0c7803 */ /* 0x000fe20000000000 */
[----:B------:R-:W3:Y:S01]  /*19b0*/  S2R R13, SR_TID.X ;  /* 0x00000000000d7919 */ /* 0x000ee20000002100 */
[----:B------:R-:W-:Y:S01]  /*19c0*/  IADD3 R176, -R22, 0xb, RZ ;  /* 0x0000000b16b07810 */ /* 0x000fe20007ffe1ff */
[----:B------:R-:W-:-:S04]  /*19d0*/  UIADD3 UR4, UR4, 0x1c400, URZ ;  /* 0x0001c40004047890 */ /* 0x000fc8000fffe03f */
[----:B------:R-:W-:-:S04]  /*19e0*/  USHF.R.U32.HI UR4, URZ, 0x4, UR4 ;  /* 0x000000043f047899 */ /* 0x000fc80008011604 */
[----:B------:R-:W-:-:S04]  /*19f0*/  ULOP3.LUT UR4, UR4, 0x3fff, URZ, 0xc0, !UPT ;  /* 0x00003fff04047892 */ /* 0x000fc8000f8ec03f */
[----:B------:R-:W-:Y:S02]  /*1a00*/  ULOP3.LUT UR20, UR4, 0x10000, URZ, 0xfc, !UPT ;  /* 0x0001000004147892 */ /* 0x000fe4000f8efc3f */
[----:B------:R-:W-:Y:S02]  /*1a10*/  ULOP3.LUT UR4, UR48, 0x10000, URZ, 0xfc, !UPT ;  /* 0x0001000030047892 */ /* 0x000fe4000f8efc3f */
[----:B------:R-:W-:Y:S02]  /*1a20*/  UIMAD UR6, UR37, 0x300, UR20 ;  /* 0x00000300250678a4 */ /* 0x000fe4000f8e0214 */
[----:B------:R-:W-:Y:S02]  /*1a30*/  UIADD3 UR8, UR4, 0x2, URZ ;  /* 0x0000000204087890 */ /* 0x000fe4000fffe03f */
[----:B------:R-:W-:Y:S02]  /*1a40*/  UIADD3 UR10, UR6, 0x2, URZ ;  /* 0x00000002060a7890 */ /* 0x000fe4000fffe03f */
[----:B------:R-:W-:-:S02]  /*1a50*/  UIADD3 UR12, UR4, 0x4, URZ ;  /* 0x00000004040c7890 */ /* 0x000fc4000fffe03f */
[----:B------:R-:W-:Y:S02]  /*1a60*/  UIADD3 UR14, UR6, 0x4, URZ ;  /* 0x00000004060e7890 */ /* 0x000fe4000fffe03f */
[----:B------:R-:W-:Y:S01]  /*1a70*/  HGMMA.64x96x16.F32 R24, gdesc[UR4], RZ, !UPT, gsb0 ;  /* 0x01600000041879f0 */ /* 0x000fe2000c0008ff */
[----:B------:R-:W-:Y:S02]  /*1a80*/  UIADD3 UR16, UR4, 0x6, URZ ;  /* 0x0000000604107890 */ /* 0x000fe4000fffe03f */
[----:B------:R-:W-:Y:S02]  /*1a90*/  UIADD3 UR18, UR6, 0x6, URZ ;  /* 0x0000000606127890 */ /* 0x000fe4000fffe03f */
[----:B------:R-:W-:-:S04]  /*1aa0*/  UIMAD UR6, UR42, -0x60, UR43 ;  /* 0xffffffa02a0678a4 */ /* 0x000fc8000f8e022b */
[----:B------:R-:W-:-:S06]  /*1ab0*/  UIADD3 UR6, UR6, 0x60, URZ ;  /* 0x0000006006067890 */ /* 0x000fcc000fffe03f */
[----:B0-----:R-:W-:-:S04]  /*1ac0*/  IMAD.U32 R3, RZ, RZ, UR6 ;  /* 0x00000006ff037e24 */ /* 0x001fc8000f8e00ff */
        /* <DEDUP_REMOVED lines=104> */
[----:B------:R-:W0:Y:S01]  /*2150*/  SHFL.BFLY PT, R0, R7, 0x2, 0x1f ;  /* 0x0c401f0007007f89 */ /* 0x000e2200000e0000 */
[----:B------:R-:W-:Y:S02]  /*2160*/  FSEL R67, R67, -INF , P3 ;  /* 0xff80000043437808 */ /* 0x000fe40001800000 */
[----:B------:R-:W-:-:S02]  /*2170*/  FSEL R70, R70, -INF , P2 ;  /* 0xff80000046467808 */ /* 0x000fc40001000000 */
[----:B------:R-:W-:Y:S02]  /*2180*/  FSEL R71, R71, -INF , P1 ;  /* 0xff80000047477808 */ /* 0x000fe40000800000 */
[----:B0-----:R-:W-:-:S05]  /*2190*/  FMNMX.FTZ R9, R7, R0, !PT ;  /* 0x0000000007097209 */ /* 0x001fca0007810000 */
[----:B------:R-:W0:Y:S02]  /*21a0*/  SHFL.BFLY PT, R0, R9, 0x1, 0x1f ;  /* 0x0c201f0009007f89 */ /* 0x000e2400000e0000 */
[----:B0-----:R-:W-:Y:S01]  /*21b0*/  FMNMX.FTZ R0, R9, R0, !PT ;  /* 0x0000000009007209 */ /* 0x001fe20007810000 */
[----:B------:R0:W-:Y:S06]  /*21c0*/  BAR.ARV R176, 0x100 ;  /* 0x000400b00000751d */ /* 0x0001ec0000002000 */
[C---:B------:R-:W-:Y:S01]  /*21d0*/  FMUL.FTZ R3, R0.reuse, UR10 ;  /* 0x0000000a00037c20 */ /* 0x040fe20008410000 */
[----:B------:R-:W-:-:S04]  /*21e0*/  FSETP.NEU.FTZ.AND P0, PT, R0, -INF , PT ;  /* 0xff8000000000780b */ /* 0x000fc80003f1d000 */
        /* <DEDUP_REMOVED lines=17> */
[----:B------:R-:W4:Y:S01]  /*2300*/  MUFU.EX2 R25, R25 ;  /* 0x0000001900197308 */ /* 0x000f220000000800 */
        /* <DEDUP_REMOVED lines=15> */
[----:B------:R-:W5:Y:S01]  /*2400*/  MUFU.EX2 R29, R29 ;  /* 0x0000001d001d7308 */ /* 0x000f620000000800 */
[--C-:B------:R-:W-:Y:S01]  /*2410*/  FFMA.FTZ R61, R61, UR10, -R11.reuse ;  /* 0x0000000a3d3d7c23 */ /* 0x100fe2000801080b */
[--C-:B------:R-:W-:Y:S01]  /*2420*/  FFMA.FTZ R64, R64, UR10, -R11.reuse ;  /* 0x0000000a40407c23 */ /* 0x100fe2000801080b */
[----:B------:R-:W-:Y:S01]  /*2430*/  FMNMX.FTZ R4, R46, R3, !PT ;  /* 0x000000032e047209 */ /* 0x000fe20007810000 */
[--C-:B------:R-:W-:Y:S01]  /*2440*/  FFMA.FTZ R65, R65, UR10, -R11.reuse ;  /* 0x0000000a41417c23 */ /* 0x100fe2000801080b */
[--C-:B------:R-:W-:Y:S01]  /*2450*/  FFMA.FTZ R68, R68, UR10, -R11.reuse ;  /* 0x0000000a44447c23 */ /* 0x100fe2000801080b */
[----:B------:R-:W-:Y:S01]  /*2460*/  FFMA.FTZ R11, R69, UR10, -R11 ;  /* 0x0000000a450b7c23 */ /* 0x000fe2000801080b */
[----:B------:R-:W-:Y:S01]  /*2470*/  FMNMX.FTZ R3, R47, R4, !PT ;  /* 0x000000042f037209 */ /* 0x000fe20007810000 */
[----:B------:R-:W-:Y:S01]  /*2480*/  MUFU.EX2 R32, R32 ;  /* 0x0000002000207308 */ /* 0x000fe20000000800 */
[----:B----4-:R-:W-:-:S02]  /*2490*/  F2FP.F16.F32.PACK_AB R168, R25, R24 ;  /* 0x0000001819a8723e */ /* 0x010fc400000000ff */
[----:B------:R-:W-:-:S04]  /*24a0*/  FMNMX.FTZ R4, R50, R3, !PT ;  /* 0x0000000332047209 */ /* 0x000fc80007810000 */
[----:B------:R-:W-:Y:S01]  /*24b0*/  FMNMX.FTZ R3, R51, R4, !PT ;  /* 0x0000000433037209 */ /* 0x000fe20007810000 */
[----:B------:R-:W4:Y:S01]  /*24c0*/  MUFU.EX2 R33, R33 ;  /* 0x0000002100217308 */ /* 0x000f220000000800 */
[----:B-----5:R-:W-:Y:S02]  /*24d0*/  F2FP.F16.F32.PACK_AB R170, R29, R28 ;  /* 0x0000001c1daa723e */ /* 0x020fe400000000ff */
[----:B------:R-:W-:-:S04]  /*24e0*/  FMNMX.FTZ R4, R54, R3, !PT ;  /* 0x0000000336047209 */ /* 0x000fc80007810000 */
[----:B------:R-:W-:Y:S01]  /*24f0*/  FMNMX.FTZ R3, R55, R4, !PT ;  /* 0x0000000437037209 */ /* 0x000fe20007810000 */
[----:B------:R-:W-:Y:S03]  /*2500*/  MUFU.EX2 R36, R36 ;  /* 0x0000002400247308 */ /* 0x000fe60000000800 */
[----:B------:R-:W-:-:S04]  /*2510*/  FMNMX.FTZ R4, R58, R3, !PT ;  /* 0x000000033a047209 */ /* 0x000fc80007810000 */
[----:B------:R-:W-:Y:S01]  /*2520*/  FMNMX.FTZ R3, R59, R4, !PT ;  /* 0x000000043b037209 */ /* 0x000fe20007810000 */
[----:B------:R-:W5:Y:S01]  /*2530*/  MUFU.EX2 R37, R37 ;  /* 0x0000002500257308 */ /* 0x000f620000000800 */
[----:B----4-:R-:W-:Y:S02]  /*2540*/  F2FP.F16.F32.PACK_AB R164, R33, R32 ;  /* 0x0000002021a4723e */ /* 0x010fe400000000ff */
[----:B------:R-:W-:-:S04]  /*2550*/  FMNMX.FTZ R4, R62, R3, !PT ;  /* 0x000000033e047209 */ /* 0x000fc80007810000 */
[----:B------:R-:W-:Y:S01]  /*2560*/  FMNMX.FTZ R3, R63, R4, !PT ;  /* 0x000000043f037209 */ /* 0x000fe20007810000 */
[----:B------:R-:W-:Y:S03]  /*2570*/  MUFU.EX2 R40, R40 ;  /* 0x0000002800287308 */ /* 0x000fe60000000800 */
[----:B------:R-:W-:-:S04]  /*2580*/  FMNMX.FTZ R4, R66, R3, !PT ;  /* 0x0000000342047209 */ /* 0x000fc80007810000 */
[----:B------:R-:W-:Y:S01]  /*2590*/  FMNMX.FTZ R3, R67, R4, !PT ;  /* 0x0000000443037209 */ /* 0x000fe20007810000 */
[----:B------:R-:W4:Y:S01]  /*25a0*/  MUFU.EX2 R41, R41 ;  /* 0x0000002900297308 */ /* 0x000f220000000800 */
[----:B-----5:R-:W-:Y:S02]  /*25b0*/  F2FP.F16.F32.PACK_AB R166, R37, R36 ;  /* 0x0000002425a6723e */ /* 0x020fe400000000ff */
[----:B------:R-:W-:-:S04]  /*25c0*/  FMNMX.FTZ R4, R70, R3, !PT ;  /* 0x0000000346047209 */ /* 0x000fc80007810000 */
[----:B------:R-:W-:Y:S01]  /*25d0*/  FMNMX.FTZ R4, R71, R4, !PT ;  /* 0x0000000447047209 */ /* 0x000fe20007810000 */
[----:B------:R-:W-:Y:S04]  /*25e0*/  MUFU.EX2 R44, R44 ;  /* 0x0000002c002c7308 */ /* 0x000fe80000000800 */
[----:B------:R-:W5:Y:S04]  /*25f0*/  SHFL.BFLY PT, R3, R4, 0x2, 0x1f ;  /* 0x0c401f0004037f89 */ /* 0x000f6800000e0000 */
[----:B------:R-:W1:Y:S01]  /*2600*/  MUFU.EX2 R45, R45 ;  /* 0x0000002d002d7308 */ /* 0x000e620000000800 */
[----:B----4-:R-:W-:-:S07]  /*2610*/  F2FP.F16.F32.PACK_AB R160, R41, R40 ;  /* 0x0000002829a0723e */ /* 0x010fce00000000ff */
[----:B------:R-:W-:Y:S08]  /*2620*/  MUFU.EX2 R48, R48 ;  /* 0x0000003000307308 */ /* 0x000ff00000000800 */
[----:B------:R-:W4:Y:S01]  /*2630*/  MUFU.EX2 R49, R49 ;  /* 0x0000003100317308 */ /* 0x000f220000000800 */
[----:B-1----:R-:W-:Y:S02]  /*2640*/  F2FP.F16.F32.PACK_AB R162, R45, R44 ;  /* 0x0000002c2da2723e */ /* 0x002fe400000000ff */
[----:B-----5:R-:W-:-:S05]  /*2650*/  FMNMX.FTZ R3, R4, R3, !PT ;  /* 0x0000000304037209 */ /* 0x020fca0007810000 */
[----:B------:R-:W-:Y:S01]  /*2660*/  MUFU.EX2 R52, R52 ;  /* 0x0000003400347308 */ /* 0x000fe20000000800 */
[----:B------:R-:W1:Y:S07]  /*2670*/  SHFL.BFLY PT, R4, R3, 0x1, 0x1f ;  /* 0x0c201f0003047f89 */ /* 0x000e6e00000e0000 */
[----:B------:R-:W5:Y:S01]  /*2680*/  MUFU.EX2 R53, R53 ;  /* 0x0000003500357308 */ /* 0x000f620000000800 */
[----:B----4-:R-:W-:-:S07]  /*2690*/  F2FP.F16.F32.PACK_AB R156, R49, R48 ;  /* 0x00000030319c723e */ /* 0x010fce00000000ff */
[----:B------:R-:W-:Y:S08]  /*26a0*/  MUFU.EX2 R56, R56 ;  /* 0x0000003800387308 */ /* 0x000ff00000000800 */
[----:B------:R-:W-:Y:S01]  /*26b0*/  MUFU.EX2 R57, R57 ;  /* 0x0000003900397308 */ /* 0x000fe20000000800 */
[----:B-1----:R-:W-:Y:S02]  /*26c0*/  FMNMX.FTZ R7, R3, R4, !PT ;  /* 0x0000000403077209 */ /* 0x002fe40007810000 */
[----:B-----5:R-:W-:-:S02]  /*26d0*/  F2FP.F16.F32.PACK_AB R158, R53, R52 ;  /* 0x00000034359e723e */ /* 0x020fc400000000ff */
[C---:B------:R-:W-:Y:S01]  /*26e0*/  FSETP.NEU.FTZ.AND P1, PT, R7.reuse, -INF , PT ;  /* 0xff8000000700780b */ /* 0x040fe20003f3d000 */
[----:B------:R-:W-:Y:S02]  /*26f0*/  FMUL.FTZ R3, R7, UR10 ;  /* 0x0000000a07037c20 */ /* 0x000fe40008410000 */
[----:B------:R-:W-:Y:S03]  /*2700*/  MUFU.EX2 R60, R60 ;  /* 0x0000003c003c7308 */ /* 0x000fe60000000800 */
[----:B------:R-:W-:Y:S01]  /*2710*/  FSEL R4, R3, RZ, P1 ;  /* 0x000000ff03047208 */ /* 0x000fe20000800000 */
[----:B------:R-:W-:Y:S01]  /*2720*/  FADD.FTZ R3, R24, R25 ;  /* 0x0000001918037221 */ /* 0x000fe20000010000 */
[----:B---3--:R-:W-:-:S03]  /*2730*/  LOP3.LUT P1, RZ, R13, 0x7f, RZ, 0xc0, !PT ;  /* 0x0000007f0dff7812 */ /* 0x008fc6000782c0ff */
[--C-:B------:R-:W-:Y:S01]  /*2740*/  FFMA.FTZ R26, R26, UR10, -R4.reuse ;  /* 0x0000000a1a1a7c23 */ /* 0x100fe20008010804 */
[--C-:B------:R-:W-:Y:S01]  /*2750*/  FFMA.FTZ R27, R27, UR10, -R4.reuse ;  /* 0x0000000a1b1b7c23 */ /* 0x100fe20008010804 */
[--C-:B------:R-:W-:Y:S01]  /*2760*/  FFMA.FTZ R30, R30, UR10, -R4.reuse ;  /* 0x0000000a1e1e7c23 */ /* 0x100fe20008010804 */
[--C-:B------:R-:W-:Y:S01]  /*2770*/  FFMA.FTZ R31, R31, UR10, -R4.reuse ;  /* 0x0000000a1f1f7c23 */ /* 0x100fe20008010804 */
[--C-:B------:R-:W-:Y:S01]  /*2780*/  FFMA.FTZ R34, R34, UR10, -R4.reuse ;  /* 0x0000000a22227c23 */ /* 0x100fe20008010804 */
[----:B------:R-:W-:Y:S01]  /*2790*/  FADD.FTZ R12, R28, R3 ;  /* 0x000000031c0c7221 */ /* 0x000fe20000010000 */
[----:B------:R-:W-:Y:S01]  /*27a0*/  MUFU.EX2 R26, R26 ;  /* 0x0000001a001a7308 */ /* 0x000fe20000000800 */
[--C-:B------:R-:W-:Y:S01]  /*27b0*/  FFMA.FTZ R35, R35, UR10, -R4.reuse ;  /* 0x0000000a23237c23 */ /* 0x100fe20008010804 */
[----:B------:R-:W-:Y:S01]  /*27c0*/  FFMA.FTZ R38, R38, UR10, -R4 ;  /* 0x0000000a26267c23 */ /* 0x000fe20008010804 */
[----:B------:R-:W-:Y:S01]  /*27d0*/  FADD.FTZ R3, R29, R12 ;  /* 0x0000000c1d037221 */ /* 0x000fe20000010000 */
[--C-:B------:R-:W-:Y:S01]  /*27e0*/  FFMA.FTZ R39, R39, UR10, -R4.reuse ;  /* 0x0000000a27277c23 */ /* 0x100fe20008010804 */
[--C-:B------:R-:W-:Y:S01]  /*27f0*/  FFMA.FTZ R42, R42, UR10, -R4.reuse ;  /* 0x0000000a2a2a7c23 */ /* 0x100fe20008010804 */
[--C-:B------:R-:W-:Y:S01]  /*2800*/  FFMA.FTZ R43, R43, UR10, -R4.reuse ;  /* 0x0000000a2b2b7c23 */ /* 0x100fe20008010804 */
[----:B------:R-:W-:Y:S01]  /*2810*/  FADD.FTZ R12, R32, R3 ;  /* 0x00000003200c7221 */ /* 0x000fe20000010000 */
[----:B------:R-:W1:Y:S01]  /*2820*/  MUFU.EX2 R27, R27 ;  /* 0x0000001b001b7308 */ /* 0x000e620000000800 */
[--C-:B------:R-:W-:Y:S01]  /*2830*/  FFMA.FTZ R46, R46, UR10, -R4.reuse ;  /* 0x0000000a2e2e7c23 */ /* 0x100fe20008010804 */
[----:B------:R-:W-:Y:S01]  /*2840*/  FFMA.FTZ R47, R47, UR10, -R4 ;  /* 0x0000000a2f2f7c23 */ /* 0x000fe20008010804 */
[----:B------:R-:W-:Y:S01]  /*2850*/  FADD.FTZ R9, R33, R12 ;  /* 0x0000000c21097221 */ /* 0x000fe20000010000 */
[--C-:B------:R-:W-:Y:S01]  /*2860*/  FFMA.FTZ R50, R50, UR10, -R4.reuse ;  /* 0x0000000a32327c23 */ /* 0x100fe20008010804 */
[--C-:B------:R-:W-:Y:S01]  /*2870*/  FFMA.FTZ R51, R51, UR10, -R4.reuse ;  /* 0x0000000a33337c23 */ /* 0x100fe20008010804 */
[--C-:B------:R-:W-:Y:S01]  /*2880*/  FFMA.FTZ R54, R54, UR10, -R4.reuse ;  /* 0x0000000a36367c23 */ /* 0x100fe20008010804 */
[----:B------:R-:W-:Y:S01]  /*2890*/  FADD.FTZ R14, R36, R9 ;  /* 0x00000009240e7221 */ /* 0x000fe20000010000 */
[----:B------:R-:W3:Y:S01]  /*28a0*/  MUFU.EX2 R30, R30 ;  /* 0x0000001e001e7308 */ /* 0x000ee20000000800 */
[--C-:B------:R-:W-:Y:S01]  /*28b0*/  FFMA.FTZ R55, R55, UR10, -R4.reuse ;  /* 0x0000000a37377c23 */ /* 0x100fe20008010804 */
[----:B------:R-:W-:Y:S01]  /*28c0*/  FFMA.FTZ R58, R58, UR10, -R4 ;  /* 0x0000000a3a3a7c23 */ /* 0x000fe20008010804 */
[----:B------:R-:W-:Y:S01]  /*28d0*/  FADD.FTZ R13, R37, R14 ;  /* 0x0000000e250d7221 */ /* 0x000fe20000010000 */
[--C-:B------:R-:W-:Y:S01]  /*28e0*/  FFMA.FTZ R59, R59, UR10, -R4.reuse ;  /* 0x0000000a3b3b7c23 */ /* 0x100fe20008010804 */
[--C-:B------:R-:W-:Y:S01]  /*28f0*/  FFMA.FTZ R62, R62, UR10, -R4.reuse ;  /* 0x0000000a3e3e7c23 */ /* 0x100fe20008010804 */
[--C-:B------:R-:W-:Y:S01]  /*2900*/  FFMA.FTZ R63, R63, UR10, -R4.reuse ;  /* 0x0000000a3f3f7c23 */ /* 0x100fe20008010804 */
[----:B------:R-:W-:Y:S01]  /*2910*/  FADD.FTZ R14, R40, R13 ;  /* 0x0000000d280e7221 */ /* 0x000fe20000010000 */
[----:B------:R-:W4:Y:S01]  /*2920*/  MUFU.EX2 R31, R31 ;  /* 0x0000001f001f7308 */ /* 0x000f220000000800 */
[----:B-1----:R-:W-:Y:S01]  /*2930*/  FADD.FTZ R3, R26, R27 ;  /* 0x0000001b1a037221 */ /* 0x002fe20000010000 */
[----:B------:R-:W-:Y:S01]  /*2940*/  FFMA.FTZ R66, R66, UR10, -R4 ;  /* 0x0000000a42427c23 */ /* 0x000fe20008010804 */
[----:B------:R-:W-:Y:S01]  /*2950*/  FADD.FTZ R13, R41, R14 ;  /* 0x0000000e290d7221 */ /* 0x000fe20000010000 */
[--C-:B------:R-:W-:Y:S01]  /*2960*/  FFMA.FTZ R67, R67, UR10, -R4.reuse ;  /* 0x0000000a43437c23 */ /* 0x100fe20008010804 */
[--C-:B------:R-:W-:Y:S01]  /*2970*/  FFMA.FTZ R70, R70, UR10, -R4.reuse ;  /* 0x0000000a46467c23 */ /* 0x100fe20008010804 */
[----:B------:R-:W-:Y:S01]  /*2980*/  FFMA.FTZ R4, R71, UR10, -R4 ;  /* 0x0000000a47047c23 */ /* 0x000fe20008010804 */
[----:B------:R-:W-:Y:S01]  /*2990*/  FADD.FTZ R14, R44, R13 ;  /* 0x0000000d2c0e7221 */ /* 0x000fe20000010000 */
[----:B------:R-:W1:Y:S01]  /*29a0*/  MUFU.EX2 R34, R34 ;  /* 0x0000002200227308 */ /* 0x000e620000000800 */
[----:B---3--:R-:W-:Y:S01]  /*29b0*/  FADD.FTZ R12, R30, R3 ;  /* 0x000000031e0c7221 */ /* 0x008fe20000010000 */
[----:B------:R-:W-:-:S02]  /*29c0*/  @!P1 VIADD R3, R5, 0x22840 ;  /* 0x0002284005039836 */ /* 0x000fc40000000000 */
[----:B------:R-:W-:Y:S01]  /*29d0*/  FADD.FTZ R13, R45, R14 ;  /* 0x0000000e2d0d7221 */ /* 0x000fe20000010000 */
[----:B------:R-:W-:Y:S02]  /*29e0*/  F2FP.F16.F32.PACK_AB R152, R57, R56 ;  /* 0x000000383998723e */ /* 0x000fe400000000ff */
[----:B------:R-:W-:Y:S01]  /*29f0*/  F2FP.F16.F32.PACK_AB R169, R27, R26 ;  /* 0x0000001a1ba9723e */ /* 0x000fe200000000ff */
[----:B------:R-:W-:Y:S01]  /*2a00*/  FADD.FTZ R14, R48, R13 ;  /* 0x0000000d300e7221 */ /* 0x000fe20000010000 */
[----:B------:R-:W3:Y:S01]  /*2a10*/  MUFU.EX2 R35, R35 ;  /* 0x0000002300237308 */ /* 0x000ee20000000800 */
[C---:B----4-:R-:W-:Y:S01]  /*2a20*/  FADD.FTZ R9, R31.reuse, R12 ;  /* 0x0000000c1f097221 */ /* 0x050fe20000010000 */
[----:B------:R-:W-:Y:S02]  /*2a30*/  @!P1 PRMT R3, RZ, 0x654, R3 ;  /* 0x00000654ff039816 */ /* 0x000fe40000000003 */
[----:B------:R-:W-:Y:S02]  /*2a40*/  F2FP.F16.F32.PACK_AB R171, R31, R30 ;  /* 0x0000001e1fab723e */ /* 0x000fe400000000ff */
[----:B------:R4:W-:Y:S02]  /*2a50*/  @!P1 SYNCS.ARRIVE.TRANS64.RED.A1T0 RZ, [R3+URZ], RZ ;  /* 0x000000ff03ff99a7 */ /* 0x0009e4000810043f */
[----:B------:R-:W5:Y:S01]  /*2a60*/  MUFU.EX2 R38, R38 ;  /* 0x0000002600267308 */ /* 0x000f620000000800 */
[----:B-1----:R-:W-:-:S07]  /*2a70*/  FADD.FTZ R12, R34, R9 ;  /* 0x00000009220c7221 */ /* 0x002fce0000010000 */
[----:B------:R-:W1:Y:S01]  /*2a80*/  MUFU.EX2 R39, R39 ;  /* 0x0000002700277308 */ /* 0x000e620000000800 */
[C---:B---3--:R-:W-:Y:S01]  /*2a90*/  FADD.FTZ R9, R35.reuse, R12 ;  /* 0x0000000c23097221 */ /* 0x048fe20000010000 */
[----:B------:R-:W-:-:S06]  /*2aa0*/  F2FP.F16.F32.PACK_AB R165, R35, R34 ;  /* 0x0000002223a5723e */ /* 0x000fcc00000000ff */
[----:B------:R-:W3:Y:S01]  /*2ab0*/  MUFU.EX2 R42, R42 ;  /* 0x0000002a002a7308 */ /* 0x000ee20000000800 */
[----:B-----5:R-:W-:-:S07]  /*2ac0*/  FADD.FTZ R12, R38, R9 ;  /* 0x00000009260c7221 */ /* 0x020fce0000010000 */
[----:B------:R-:W4:Y:S01]  /*2ad0*/  MUFU.EX2 R43, R43 ;  /* 0x0000002b002b7308 */ /* 0x000f220000000800 */
[C---:B-1----:R-:W-:Y:S01]  /*2ae0*/  FADD.FTZ R9, R39.reuse, R12 ;  /* 0x0000000c27097221 */ /* 0x042fe20000010000 */
[----:B------:R-:W-:-:S06]  /*2af0*/  F2FP.F16.F32.PACK_AB R167, R39, R38 ;  /* 0x0000002627a7723e */ /* 0x000fcc00000000ff */
[----:B------:R-:W1:Y:S01]  /*2b00*/  MUFU.EX2 R46, R46 ;  /* 0x0000002e002e7308 */ /* 0x000e620000000800 */
[----:B---3--:R-:W-:Y:S01]  /*2b10*/  FADD.FTZ R12, R42, R9 ;  /* 0x000000092a0c7221 */ /* 0x008fe20000010000 */
[----:B------:R-:W-:-:S04]  /*2b20*/  FADD.FTZ R9, R49, R14 ;  /* 0x0000000e31097221 */ /* 0x000fc80000010000 */
[----:B------:R-:W-:Y:S02]  /*2b30*/  FADD.FTZ R14, R52, R9 ;  /* 0x00000009340e7221 */ /* 0x000fe40000010000 */
[----:B------:R-:W3:Y:S01]  /*2b40*/  MUFU.EX2 R47, R47 ;  /* 0x0000002f002f7308 */ /* 0x000ee20000000800 */
[----:B----4-:R-:W-:Y:S01]  /*2b50*/  FADD.FTZ R3, R43, R12 ;  /* 0x0000000c2b037221 */ /* 0x010fe20000010000 */
[----:B------:R-:W-:Y:S01]  /*2b60*/  FADD.FTZ R9, R53, R14 ;  /* 0x0000000e35097221 */ /* 0x000fe20000010000 */
[----:B------:R-:W-:-:S03]  /*2b70*/  F2FP.F16.F32.PACK_AB R161, R43, R42 ;  /* 0x0000002a2ba1723e */ /* 0x000fc600000000ff */
[----:B------:R-:W-:Y:S02]  /*2b80*/  FADD.FTZ R14, R56, R9 ;  /* 0x00000009380e7221 */ /* 0x000fe40000010000 */
[----:B------:R-:W4:Y:S01]  /*2b90*/  MUFU.EX2 R50, R50 ;  /* 0x0000003200327308 */ /* 0x000f220000000800 */
[----:B-1----:R-:W-:Y:S01]  /*2ba0*/  FADD.FTZ R12, R46, R3 ;  /* 0x000000032e0c7221 */ /* 0x002fe20000010000 */
[----:B------:R-:W-:-:S04]  /*2bb0*/  FADD.FTZ R9, R57, R14 ;  /* 0x0000000e39097221 */ /* 0x000fc80000010000 */
[----:B------:R-:W-:Y:S02]  /*2bc0*/  FADD.FTZ R14, R60, R9 ;  /* 0x000000093c0e7221 */ /* 0x000fe40000010000 */
[----:B------:R-:W1:Y:S01]  /*2bd0*/  MUFU.EX2 R51, R51 ;  /* 0x0000003300337308 */ /* 0x000e620000000800 */
[C---:B---3--:R-:W-:Y:S01]  /*2be0*/  FADD.FTZ R3, R47.reuse, R12 ;  /* 0x0000000c2f037221 */ /* 0x048fe20000010000 */
[----:B------:R-:W-:-:S06]  /*2bf0*/  F2FP.F16.F32.PACK_AB R163, R47, R46 ;  /* 0x0000002e2fa3723e */ /* 0x000fcc00000000ff */
[----:B------:R-:W3:Y:S01]  /*2c00*/  MUFU.EX2 R54, R54 ;  /* 0x0000003600367308 */ /* 0x000ee20000000800 */
[----:B----4-:R-:W-:-:S07]  /*2c10*/  FADD.FTZ R12, R50, R3 ;  /* 0x00000003320c7221 */ /* 0x010fce0000010000 */
[----:B------:R-:W4:Y:S01]  /*2c20*/  MUFU.EX2 R55, R55 ;  /* 0x0000003700377308 */ /* 0x000f220000000800 */
[C---:B-1----:R-:W-:Y:S01]  /*2c30*/  FADD.FTZ R3, R51.reuse, R12 ;  /* 0x0000000c33037221 */ /* 0x042fe20000010000 */
[----:B------:R-:W-:-:S06]  /*2c40*/  F2FP.F16.F32.PACK_AB R157, R51, R50 ;  /* 0x00000032339d723e */ /* 0x000fcc00000000ff */
[----:B------:R-:W1:Y:S01]  /*2c50*/  MUFU.EX2 R61, R61 ;  /* 0x0000003d003d7308 */ /* 0x000e620000000800 */
[----:B---3--:R-:W-:-:S07]  /*2c60*/  FADD.FTZ R12, R54, R3 ;  /* 0x00000003360c7221 */ /* 0x008fce0000010000 */
[----:B------:R-:W3:Y:S01]  /*2c70*/  MUFU.EX2 R58, R58 ;  /* 0x0000003a003a7308 */ /* 0x000ee20000000800 */
[C---:B----4-:R-:W-:Y:S01]  /*2c80*/  FADD.FTZ R3, R55.reuse, R12 ;  /* 0x0000000c37037221 */ /* 0x050fe20000010000 */
[----:B------:R-:W-:-:S06]  /*2c90*/  F2FP.F16.F32.PACK_AB R159, R55, R54 ;  /* 0x00000036379f723e */ /* 0x000fcc00000000ff */
[----:B------:R-:W4:Y:S01]  /*2ca0*/  MUFU.EX2 R64, R64 ;  /* 0x0000004000407308 */ /* 0x000f220000000800 */
[C---:B-1----:R-:W-:Y:S01]  /*2cb0*/  FADD.FTZ R9, R61.reuse, R14 ;  /* 0x0000000e3d097221 */ /* 0x042fe20000010000 */
[----:B------:R-:W-:-:S06]  /*2cc0*/  F2FP.F16.F32.PACK_AB R154, R61, R60 ;  /* 0x0000003c3d9a723e */ /* 0x000fcc00000000ff */
[----:B------:R-:W1:Y:S01]  /*2cd0*/  MUFU.EX2 R59, R59 ;  /* 0x0000003b003b7308 */ /* 0x000e620000000800 */
[----:B---3--:R-:W-:-:S07]  /*2ce0*/  FADD.FTZ R12, R58, R3 ;  /* 0x000000033a0c7221 */ /* 0x008fce0000010000 */
[----:B------:R-:W3:Y:S01]  /*2cf0*/  MUFU.EX2 R65, R65 ;  /* 0x0000004100417308 */ /* 0x000ee20000000800 */
[----:B----4-:R-:W-:-:S07]  /*2d00*/  FADD.FTZ R14, R64, R9 ;  /* 0x00000009400e7221 */ /* 0x010fce0000010000 */
[----:B------:R-:W4:Y:S01]  /*2d10*/  MUFU.EX2 R62, R62 ;  /* 0x0000003e003e7308 */ /* 0x000f220000000800 */
[C---:B-1----:R-:W-:Y:S01]  /*2d20*/  FADD.FTZ R3, R59.reuse, R12 ;  /* 0x0000000c3b037221 */ /* 0x042fe20000010000 */
[----:B------:R-:W-:-:S06]  /*2d30*/  F2FP.F16.F32.PACK_AB R153, R59, R58 ;  /* 0x0000003a3b99723e */ /* 0x000fcc00000000ff */
[----:B------:R-:W1:Y:S01]  /*2d40*/  MUFU.EX2 R68, R68 ;  /* 0x0000004400447308 */ /* 0x000e620000000800 */
[C---:B---3--:R-:W-:Y:S01]  /*2d50*/  FADD.FTZ R9, R65.reuse, R14 ;  /* 0x0000000e41097221 */ /* 0x048fe20000010000 */
[----:B------:R-:W-:-:S06]  /*2d60*/  F2FP.F16.F32.PACK_AB R172, R65, R64 ;  /* 0x0000004041ac723e */ /* 0x000fcc00000000ff */
[----:B------:R-:W3:Y:S01]  /*2d70*/  MUFU.EX2 R63, R63 ;  /* 0x0000003f003f7308 */ /* 0x000ee20000000800 */
[----:B----4-:R-:W-:-:S07]  /*2d80*/  FADD.FTZ R12, R62, R3 ;  /* 0x000000033e0c7221 */ /* 0x010fce0000010000 */
[----:B------:R-:W4:Y:S01]  /*2d90*/  MUFU.EX2 R66, R66 ;  /* 0x0000004200427308 */ /* 0x000f220000000800 */
[----:B-1----:R-:W-:-:S07]  /*2da0*/  FADD.FTZ R14, R68, R9 ;  /* 0x00000009440e7221 */ /* 0x002fce0000010000 */
[----:B------:R-:W1:Y:S01]  /*2db0*/  MUFU.EX2 R67, R67 ;  /* 0x0000004300437308 */ /* 0x000e620000000800 */
[C---:B---3--:R-:W-:Y:S01]  /*2dc0*/  FADD.FTZ R9, R63.reuse, R12 ;  /* 0x0000000c3f097221 */ /* 0x048fe20000010000 */
[----:B------:R-:W-:-:S06]  /*2dd0*/  F2FP.F16.F32.PACK_AB R155, R63, R62 ;  /* 0x0000003e3f9b723e */ /* 0x000fcc00000000ff */
[----:B------:R-:W3:Y:S01]  /*2de0*/  MUFU.EX2 R70, R70 ;  /* 0x0000004600467308 */ /* 0x000ee20000000800 */
[----:B----4-:R-:W-:-:S07]  /*2df0*/  FADD.FTZ R12, R66, R9 ;  /* 0x00000009420c7221 */ /* 0x010fce0000010000 */
[----:B------:R3:W4:Y:S01]  /*2e00*/  MUFU.EX2 R175, R4 ;  /* 0x0000000400af7308 */ /* 0x0007220000000800 */
[C---:B-1----:R-:W-:Y:S01]  /*2e10*/  FADD.FTZ R9, R67.reuse, R12 ;  /* 0x0000000c43097221 */ /* 0x042fe20000010000 */
[----:B------:R-:W-:-:S06]  /*2e20*/  F2FP.F16.F32.PACK_AB R173, R67, R66 ;  /* 0x0000004243ad723e */ /* 0x000fcc00000000ff */
[----:B------:R-:W1:Y:S01]  /*2e30*/  MUFU.EX2 R11, R11 ;  /* 0x0000000b000b7308 */ /* 0x000e620000000800 */
[----:B---3--:R-:W-:-:S04]  /*2e40*/  FADD.FTZ R4, R70, R9 ;  /* 0x0000000946047221 */ /* 0x008fc80000010000 */
[C---:B----4-:R-:W-:Y:S01]  /*2e50*/  FADD.FTZ R4, R175.reuse, R4 ;  /* 0x00000004af047221 */ /* 0x050fe20000010000 */
[----:B------:R-:W-:Y:S01]  /*2e60*/  F2FP.F16.F32.PACK_AB R175, R175, R70 ;  /* 0x00000046afaf723e */ /* 0x000fe200000000ff */
[C---:B-1----:R-:W-:Y:S01]  /*2e70*/  FADD.FTZ R3, R11.reuse, R14 ;  /* 0x0000000e0b037221 */ /* 0x042fe20000010000 */
[----:B------:R-:W-:Y:S01]  /*2e80*/  F2FP.F16.F32.PACK_AB R174, R11, R68 ;  /* 0x000000440bae723e */ /* 0x000fe200000000ff */
[----:B0-----:R-:W-:Y:S06]  /*2e90*/  @!P0 BRA `(.L_x_249) ;  /* 0x0000000000048947 */ /* 0x001fec0003800000 */
[----:B------:R-:W-:Y:S01]  /*2ea0*/  BPT.TRAP 0x1 ;  /* 0x000000040000795c */ /* 0x000fe20000300000 */
.L_x_249:
[----:B------:R0:W1:Y:S01]  /*2eb0*/  SYNCS.PHASECHK.TRANS64.TRYWAIT P2, [R5+URZ+0x22850], R10 ;  /* 0x0228500a050075a7 */ /* 0x000062000804017f */
[----:B------:R-:W-:Y:S05]  /*2ec0*/  @!P0 BRA `(.L_x_250) ;  /* 0x0000000000048947 */ /* 0x000fea0003800000 */
[----:B------:R-:W-:Y:S01]  /*2ed0*/  BPT.TRAP 0x1 ;  /* 0x000000040000795c */ /* 0x000fe20000300000 */
.L_x_250:
[----:B-1----:R-:W-:Y:S05]  /*2ee0*/  @P2 BRA `(.L_x_251) ;  /* 0x0000000000082947 */ /* 0x002fea0003800000 */
[----:B------:R-:W1:Y:S02]  /*2ef0*/  SYNCS.PHASECHK.TRANS64.TRYWAIT P2, [R5+URZ+0x22850], R10 ;  /* 0x0228500a050075a7 */ /* 0x000e64000804017f */
[----:B-1----:R-:W-:Y:S05]  /*2f00*/  @!P2 BRA `(.L_x_252) ;  /* 0x0000009c0014a947 */ /* 0x002fea0003800000 */
.L_x_251:
[----:B------:R-:W-:Y:S01]  /*2f10*/  R2UR UR6, R6 ;  /* 0x00000000060672ca */ /* 0x000fe200000e0000 */
[----:B------:R3:W-:Y:S01]  /*2f20*/  BAR.SYNC.DEFER_BLOCKING R8, 0x100 ;  /* 0x000400080000751d */ /* 0x0007e20000010000 */
[----:B------:R-:W-:Y:S01]  /*2f30*/  UISETP.GE.AND UP0, UPT, UR43, 0x61, UPT ;  /* 0x000000612b00788c */ /* 0x000fe2000bf06270 */
[----:B012---:R-:W-:-:S04]  /*2f40*/  @!P1 VIADD R5, R5, 0x22860 ;  /* 0x0002286005059836 */ /* 0x007fc80000000000 */
[----:B------:R-:W-:Y:S01]  /*2f50*/  UMOV UR7, 0x40000040 ;  /* 0x4000004000077882 */ /* 0x000fe20000000000 */
[----:B------:R-:W-:Y:S02]  /*2f60*/  PLOP3.LUT P2, PT, PT, PT, UP0, 0x80, 0x0 ;  /* 0x000000000000781c */ /* 0x000fe40003f4f008 */
[----:B------:R-:W-:-:S03]  /*2f70*/  @!P1 PRMT R5, RZ, 0x654, R5 ;  /* 0x00000654ff059816 */ /* 0x000fc60000000005 */
[----:B------:R-:W-:-:S04]  /*2f80*/  UIADD3 UR6, UR6, 0x400, URZ ;  /* 0x0000040006067890 */ /* 0x000fc8000fffe03f */
[----:B------:R-:W-:-:S04]  /*2f90*/  USHF.R.U32.HI UR6, URZ, 0x4, UR6 ;  /* 0x000000043f067899 */ /* 0x000fc80008011606 */
[----:B------:R-:W-:-:S04]  /*2fa0*/  ULOP3.LUT UR6, UR6, 0x3fff, URZ, 0xc0, !UPT ;  /* 0x00003fff06067892 */ /* 0x000fc8000f8ec03f */
[----:B------:R-:W-:Y:S01]  /*2fb0*/  ULOP3.LUT UR21, UR6, 0x3000000, URZ, 0xfc, !UPT ;  /* 0x0300000006157892 */ /* 0x000fe2000f8efc3f */
[----:B------:R-:W-:-:S03]  /*2fc0*/  WARPGROUP.ARRIVE ;  /* 0x00000000000079c5 */ /* 0x000fc60000000000 */
[----:B------:R-:W-:-:S07]  /*2fd0*/  UIMAD UR11, UR37, 0xc00, UR21 ;  /* 0x00000c00250b78a4 */ /* 0x000fce000f8e0215 */
        /* <DEDUP_REMOVED lines=39> */
.L_x_262:
        /* <DEDUP_REMOVED lines=8> */
[----:B0-----:R-:W-:Y:S11]  /*32d0*/  @!P0 BRA `(.L_x_254) ;  /* 0x0000000000048947 */ /* 0x001ff60003800000 */
[----:B------:R-:W-:Y:S01]  /*32e0*/  BPT.TRAP 0x1 ;  /* 0x000000040000795c */ /* 0x000fe20000300000 */
.L_x_254:
[----:B------:R-:W0:Y:S01]  /*32f0*/  S2UR UR7, SR_CgaCtaId ;  /* 0x00000000000779c3 */ /* 0x000e220000008800 */
[----:B------:R-:W-:Y:S01]  /*3300*/  UMOV UR6, 0x400 ;  /* 0x0000040000067882 */ /* 0x000fe20000000000 */
[----:B---3--:R-:W-:-:S05]  /*3310*/  IMAD.U32 R5, RZ, RZ, UR38 ;  /* 0x00000026ff057e24 */ /* 0x008fca000f8e00ff */
[----:B------:R-:W-:Y:S01]  /*3320*/  SHF.L.U32 R5, R5, 0x1f, RZ ;  /* 0x0000001f05057819 */ /* 0x000fe200000006ff */
[----:B0-----:R-:W-:-:S04]  /*3330*/  ULEA UR6, UR7, UR6, 0x18 ;  /* 0x0000000607067291 */ /* 0x001fc8000f8ec03f */
[----:B------:R-:W-:-:S09]  /*3340*/  ULEA UR23, UR37, UR6, 0x3 ;  /* 0x0000000625177291 */ /* 0x000fd2000f8e183f */
[----:B------:R0:W1:Y:S01]  /*3350*/  SYNCS.PHASECHK.TRANS64.TRYWAIT P3, [UR23+0x22830], R5 ;  /* 0x02283005ff0075a7 */ /* 0x0000620008060157 */
[----:B------:R-:W-:Y:S05]  /*3360*/  @!P0 BRA `(.L_x_255) ;  /* 0x0000000000048947 */ /* 0x000fea0003800000 */
[----:B------:R-:W-:Y:S01]  /*3370*/  BPT.TRAP 0x1 ;  /* 0x000000040000795c */ /* 0x000fe20000300000 */
.L_x_255:
[----:B-1----:R-:W-:Y:S05]  /*3380*/  @P3 BRA `(.L_x_256) ;  /* 0x0000000000083947 */ /* 0x002fea0003800000 */
[----:B------:R-:W1:Y:S02]  /*3390*/  SYNCS.PHASECHK.TRANS64.TRYWAIT P3, [UR23+0x22830], R5 ;  /* 0x02283005ff0075a7 */ /* 0x000e640008060157 */
[----:B-1----:R-:W-:Y:S05]  /*33a0*/  @!P3 BRA `(.L_x_257) ;  /* 0x000000980000b947 */ /* 0x002fea0003800000 */
.L_x_256:
        /* <DEDUP_REMOVED lines=12> */
[----:B------:R-:W-:Y:S01]  /*3470*/  HGMMA.64x96x16.F32 R152, gdesc[UR8], R152, gsb0 ;  /* 0x01600000089879f0 */ /* 0x000fe20008000898 */
[----:B------:R-:W-:Y:S02]  /*3480*/  UMOV UR10, UR22 ;  /* 0x00000016000a7c82 */ /* 0x000fe40008000000 */
[----:B------:R-:W-:Y:S02]  /*3490*/  WARPGROUP.DEPBAR.LE gsb0, 0x0 ;  /* 0x00008000000079c5 */ /* 0x000fe40000010000 */
[----:B------:R-:W-:-:S06]  /*34a0*/  WARPGROUP.ARRIVE ;  /* 0x00000000000079c5 */ /* 0x000fcc0000000000 */
[----:B------:R-:W-:Y:S03]  /*34b0*/  HGMMA.64x96x16.F32 R152, gdesc[UR12], R152, gsb0 ;  /* 0x016000000c9879f0 */ /* 0x000fe60008000898 */
[----:B------:R-:W-:Y:S02]  /*34c0*/  WARPGROUP.DEPBAR.LE gsb0, 0x0 ;  /* 0x00008000000079c5 */ /* 0x000fe40000010000 */
[----:B------:R-:W-:-:S06]  /*34d0*/  WARPGROUP.ARRIVE ;  /* 0x00000000000079c5 */ /* 0x000fcc0000000000 */
[----:B------:R-:W-:Y:S03]  /*34e0*/  HGMMA.64x96x16.F32 R152, gdesc[UR16], R152, gsb0 ;  /* 0x01600000109879f0 */ /* 0x000fe60008000898 */
[----:B------:R-:W-:Y:S02]  /*34f0*/  WARPGROUP.DEPBAR.LE gsb0, 0x0 ;  /* 0x00008000000079c5 */ /* 0x000fe40000010000 */
[----:B-1----:R-:W-:Y:S02]  /*3500*/  FMNMX.FTZ R0, R152, R9, !PT ;  /* 0x0000000998007209 */ /* 0x002fe40007810000 */
[----:B------:R-:W-:Y:S02]  /*3510*/  FMNMX.FTZ R8, R154, R204, !PT ;  /* 0x000000cc9a087209 */ /* 0x000fe40007810000 */
        /* <DEDUP_REMOVED lines=41> */
[----:B------:R1:W-:Y:S01]  /*37b0*/  MUFU.EX2 R8, R153 ;  /* 0x0000009900087308 */ /* 0x0003e20000000800 */
[----:B------:R-:W-:Y:S01]  /*37c0*/  FMUL.FTZ R6, R6, UR10 ;  /* 0x0000000a06067c20 */ /* 0x000fe20008410000 */
[----:B------:R-:W-:Y:S01]  /*37d0*/  FMNMX.FTZ R12, R170, R7, !PT ;  /* 0x00000007aa0c7209 */ /* 0x000fe20007810000 */
[--C-:B------:R-:W-:Y:S01]  /*37e0*/  FFMA.FTZ R172, R172, UR10, -R205.reuse ;  /* 0x0000000aacac7c23 */ /* 0x100fe200080108cd */
[--C-:B------:R-:W-:Y:S01]  /*37f0*/  FFMA.FTZ R11, R157, UR10, -R205.reuse ;  /* 0x0000000a9d0b7c23 */ /* 0x100fe200080108cd */
[--C-:B------:R-:W-:Y:S01]  /*3800*/  FFMA.FTZ R156, R156, UR10, -R205.reuse ;  /* 0x0000000a9c9c7c23 */ /* 0x100fe200080108cd */
[----:B------:R-:W-:Y:S01]  /*3810*/  FMNMX.FTZ R7, R171, R12, !PT ;  /* 0x0000000cab077209 */ /* 0x000fe20007810000 */
[--C-:B------:R-:W-:Y:S01]  /*3820*/  FFMA.FTZ R157, R177, UR10, -R205.reuse ;  /* 0x0000000ab19d7c23 */ /* 0x100fe200080108cd */
[----:B------:R-:W2:Y:S01]  /*3830*/  MUFU.EX2 R6, R6 ;  /* 0x0000000600067308 */ /* 0x000ea20000000800 */
[--C-:B-1----:R-:W-:Y:S01]  /*3840*/  FFMA.FTZ R153, R173, UR10, -R205.reuse ;  /* 0x0000000aad997c23 */ /* 0x102fe200080108cd */
[----:B------:R-:W-:Y:S01]  /*3850*/  FMNMX.FTZ R14, R174, R7, !PT ;  /* 0x00000007ae0e7209 */ /* 0x000fe20007810000 */
[--C-:B------:R-:W-:Y:S01]  /*3860*/  FFMA.FTZ R173, R192, UR10, -R205.reuse ;  /* 0x0000000ac0ad7c23 */ /* 0x100fe200080108cd */
[--C-:B------:R-:W-:Y:S01]  /*3870*/  FFMA.FTZ R177, R196, UR10, -R205.reuse ;  /* 0x0000000ac4b17c23 */ /* 0x100fe200080108cd */
[--C-:B------:R-:W-:Y:S01]  /*3880*/  FFMA.FTZ R160, R160, UR10, -R205.reuse ;  /* 0x0000000aa0a07c23 */ /* 0x100fe200080108cd */
[----:B------:R-:W-:Y:S01]  /*3890*/  FMNMX.FTZ R7, R175, R14, !PT ;  /* 0x0000000eaf077209 */ /* 0x000fe20007810000 */
[--C-:B------:R-:W-:Y:S01]  /*38a0*/  FFMA.FTZ R15, R165, UR10, -R205.reuse ;  /* 0x0000000aa50f7c23 */ /* 0x100fe200080108cd */
[----:B------:R-:W1:Y:S01]  /*38b0*/  MUFU.EX2 R9, R9 ;  /* 0x0000000900097308 */ /* 0x000e620000000800 */
[--C-:B------:R-:W-:Y:S01]  /*38c0*/  FFMA.FTZ R21, R169, UR10, -R205.reuse ;  /* 0x0000000aa9157c23 */ /* 0x100fe200080108cd */
[----:B------:R-:W-:Y:S01]  /*38d0*/  FMNMX.FTZ R14, R178, R7, !PT ;  /* 0x00000007b20e7209 */ /* 0x000fe20007810000 */
[--C-:B------:R-:W-:Y:S01]  /*38e0*/  FFMA.FTZ R165, R184, UR10, -R205.reuse ;  /* 0x0000000ab8a57c23 */ /* 0x100fe200080108cd */
[--C-:B------:R-:W-:Y:S01]  /*38f0*/  FFMA.FTZ R184, R193, UR10, -R205.reuse ;  /* 0x0000000ac1b87c23 */ /* 0x100fe200080108cd */
[--C-:B------:R-:W-:Y:S01]  /*3900*/  FFMA.FTZ R169, R188, UR10, -R205.reuse ;  /* 0x0000000abca97c23 */ /* 0x100fe200080108cd */
[----:B------:R-:W-:Y:S01]  /*3910*/  FMNMX.FTZ R7, R179, R14, !PT ;  /* 0x0000000eb3077209 */ /* 0x000fe20007810000 */
[----:B------:R-:W-:Y:S01]  /*3920*/  FFMA.FTZ R188, R197, UR10, -R205 ;  /* 0x0000000ac5bc7c23 */ /* 0x000fe200080108cd */
[----:B------:R-:W-:Y:S01]  /*3930*/  MUFU.EX2 R14, R164 ;  /* 0x000000a4000e7308 */ /* 0x000fe20000000800 */
[-C--:B--2---:R-:W-:Y:S01]  /*3940*/  FMUL.FTZ R24, R24, R6.reuse ;  /* 0x0000000618187220 */ /* 0x084fe20000410000 */
[----:B------:R-:W-:Y:S01]  /*3950*/  FMNMX.FTZ R20, R182, R7, !PT ;  /* 0x00000007b6147209 */ /* 0x000fe20007810000 */
[-C--:B------:R-:W-:Y:S01]  /*3960*/  FMUL.FTZ R25, R25, R6.reuse ;  /* 0x0000000619197220 */ /* 0x080fe20000410000 */
[-C--:B------:R-:W-:Y:S01]  /*3970*/  FMUL.FTZ R28, R28, R6.reuse ;  /* 0x000000061c1c7220 */ /* 0x080fe20000410000 */
[----:B------:R-:W-:Y:S01]  /*3980*/  FMUL.FTZ R29, R29, R6 ;  /* 0x000000061d1d7220 */ /* 0x000fe20000410000 */
[----:B------:R-:W-:Y:S01]  /*3990*/  FMNMX.FTZ R7, R183, R20, !PT ;  /* 0x00000014b7077209 */ /* 0x000fe20007810000 */
[-C--:B------:R-:W-:Y:S01]  /*39a0*/  FMUL.FTZ R32, R32, R6.reuse ;  /* 0x0000000620207220 */ /* 0x080fe20000410000 */
[----:B------:R2:W-:Y:S01]  /*39b0*/  MUFU.EX2 R10, R156 ;  /* 0x0000009c000a7308 */ /* 0x0005e20000000800 */
[----:B-1----:R-:W-:Y:S01]  /*39c0*/  FFMA.FTZ R3, R6, R3, R9 ;  /* 0x0000000306037223 */ /* 0x002fe20000010009 */
[----:B------:R-:W-:Y:S01]  /*39d0*/  FMNMX.FTZ R20, R186, R7, !PT ;  /* 0x00000007ba147209 */ /* 0x000fe20007810000 */
[-C--:B------:R-:W-:Y:S01]  /*39e0*/  FMUL.FTZ R33, R33, R6.reuse ;  /* 0x0000000621217220 */ /* 0x080fe20000410000 */
[----:B------:R-:W-:Y:S01]  /*39f0*/  FMUL.FTZ R36, R36, R6 ;  /* 0x0000000624247220 */ /* 0x000fe20000410000 */
[----:B------:R-:W-:Y:S01]  /*3a00*/  FADD.FTZ R3, R8, R3 ;  /* 0x0000000308037221 */ /* 0x000fe20000010000 */
[----:B------:R-:W-:Y:S01]  /*3a10*/  FMNMX.FTZ R7, R187, R20, !PT ;  /* 0x00000014bb077209 */ /* 0x000fe20007810000 */
[-C--:B------:R-:W-:Y:S01]  /*3a20*/  FMUL.FTZ R37, R37, R6.reuse ;  /* 0x0000000625257220 */ /* 0x080fe20000410000 */
[----:B------:R-:W-:Y:S01]  /*3a30*/  MUFU.EX2 R11, R11 ;  /* 0x0000000b000b7308 */ /* 0x000fe20000000800 */
[--C-:B--2---:R-:W-:Y:S01]  /*3a40*/  FFMA.FTZ R156, R176, UR10, -R205.reuse ;  /* 0x0000000ab09c7c23 */ /* 0x104fe200080108cd */
[----:B------:R-:W-:Y:S01]  /*3a50*/  FMNMX.FTZ R20, R190, R7, !PT ;  /* 0x00000007be147209 */ /* 0x000fe20007810000 */
[-C--:B------:R-:W-:Y:S01]  /*3a60*/  FMUL.FTZ R40, R40, R6.reuse ;  /* 0x0000000628287220 */ /* 0x080fe20000410000 */
[----:B------:R-:W-:Y:S01]  /*3a70*/  IADD3 R176, -R22, 0xb, RZ ;  /* 0x0000000b16b07810 */ /* 0x000fe20007ffe1ff */
[----:B------:R-:W-:Y:S01]  /*3a80*/  FMUL.FTZ R41, R41, R6 ;  /* 0x0000000629297220 */ /* 0x000fe20000410000 */
[----:B------:R-:W-:Y:S01]  /*3a90*/  FMNMX.FTZ R7, R191, R20, !PT ;  /* 0x00000014bf077209 */ /* 0x000fe20007810000 */
[-C--:B------:R-:W-:Y:S01]  /*3aa0*/  FMUL.FTZ R44, R44, R6.reuse ;  /* 0x000000062c2c7220 */ /* 0x080fe20000410000 */
[----:B------:R1:W-:Y:S01]  /*3ab0*/  MUFU.EX2 R12, R160 ;  /* 0x000000a0000c7308 */ /* 0x0003e20000000800 */
[-C--:B------:R-:W-:Y:S01]  /*3ac0*/  FMUL.FTZ R45, R45, R6.reuse ;  /* 0x000000062d2d7220 */ /* 0x080fe20000410000 */
[----:B------:R-:W-:Y:S01]  /*3ad0*/  FMNMX.FTZ R20, R194, R7, !PT ;  /* 0x00000007c2147209 */ /* 0x000fe20007810000 */
[-C--:B------:R-:W-:Y:S01]  /*3ae0*/  FMUL.FTZ R48, R48, R6.reuse ;  /* 0x0000000630307220 */ /* 0x080fe20000410000 */
[-C--:B------:R-:W-:Y:S01]  /*3af0*/  FMUL.FTZ R49, R49, R6.reuse ;  /* 0x0000000631317220 */ /* 0x080fe20000410000 */
[----:B------:R-:W-:Y:S01]  /*3b00*/  FMUL.FTZ R52, R52, R6 ;  /* 0x0000000634347220 */ /* 0x000fe20000410000 */
[----:B------:R-:W-:Y:S01]  /*3b10*/  FMNMX.FTZ R7, R195, R20, !PT ;  /* 0x00000014c3077209 */ /* 0x000fe20007810000 */
[-C--:B------:R-:W-:Y:S01]  /*3b20*/  FMUL.FTZ R53, R53, R6.reuse ;  /* 0x0000000635357220 */ /* 0x080fe20000410000 */
[----:B------:R2:W-:Y:S01]  /*3b30*/  MUFU.EX2 R20, R172 ;  /* 0x000000ac00147308 */ /* 0x0005e20000000800 */
[--C-:B-1----:R-:W-:Y:S01]  /*3b40*/  FFMA.FTZ R160, R168, UR10, -R205.reuse ;  /* 0x0000000aa8a07c23 */ /* 0x102fe200080108cd */
[----:B------:R-:W-:Y:S01]  /*3b50*/  FMNMX.FTZ R152, R198, R7, !PT ;  /* 0x00000007c6987209 */ /* 0x000fe20007810000 */
[-C--:B------:R-:W-:Y:S01]  /*3b60*/  FMUL.FTZ R56, R56, R6.reuse ;  /* 0x0000000638387220 */ /* 0x080fe20000410000 */
[----:B------:R-:W-:Y:S01]  /*3b70*/  F2FP.F16.F32.PACK_AB R168, R8, R9 ;  /* 0x0000000908a8723e */ /* 0x000fe200000000ff */
[----:B------:R-:W-:Y:S01]  /*3b80*/  FMUL.FTZ R57, R57, R6 ;  /* 0x0000000639397220 */ /* 0x000fe20000410000 */
[----:B------:R-:W-:Y:S01]  /*3b90*/  FMNMX.FTZ R7, R199, R152, !PT ;  /* 0x00000098c7077209 */ /* 0x000fe20007810000 */
[--C-:B------:R-:W-:Y:S01]  /*3ba0*/  FFMA.FTZ R152, R180, UR10, -R205.reuse ;  /* 0x0000000ab4987c23 */ /* 0x100fe200080108cd */
[----:B------:R-:W-:Y:S01]  /*3bb0*/  MUFU.EX2 R13, R13 ;  /* 0x0000000d000d7308 */ /* 0x000fe20000000800 */
[--C-:B--2---:R-:W-:Y:S01]  /*3bc0*/  FFMA.FTZ R172, R185, UR10, -R205.reuse ;  /* 0x0000000ab9ac7c23 */ /* 0x104fe200080108cd */
[----:B------:R-:W-:Y:S01]  /*3bd0*/  FFMA.FTZ R180, R189, UR10, -R205 ;  /* 0x0000000abdb47c23 */ /* 0x000fe200080108cd */
[----:B------:R-:W1:Y:S01]  /*3be0*/  SHFL.BFLY PT, R164, R7, 0x2, 0x1f ;  /* 0x0c401f0007a47f89 */ /* 0x000e6200000e0000 */
        /* <DEDUP_REMOVED lines=22> */
[----:B------:R-:W-:Y:S01]  /*3d50*/  FMUL.FTZ R97, R97, R6 ;  /* 0x0000000661617220 */ /* 0x000fe20000410000 */
[----:B-1----:R-:W-:Y:S01]  /*3d60*/  FMNMX.FTZ R164, R7, R164, !PT ;  /* 0x000000a407a47209 */ /* 0x002fe20007810000 */
[-C--:B------:R-:W-:Y:S01]  /*3d70*/  FMUL.FTZ R100, R100, R6.reuse ;  /* 0x0000000664647220 */ /* 0x080fe20000410000 */
[-C--:B------:R-:W-:Y:S01]  /*3d80*/  FMUL.FTZ R101, R101, R6.reuse ;  /* 0x0000000665657220 */ /* 0x080fe20000410000 */
        /* <DEDUP_REMOVED lines=26> */
[----:B-1----:R-:W-:Y:S01]  /*3f30*/  FMNMX.FTZ R7, R164, R7, !PT ;  /* 0x00000007a4077209 */ /* 0x002fe20007810000 */
[----:B------:R-:W-:Y:S01]  /*3f40*/  MUFU.EX2 R152, R152 ;  /* 0x0000009800987308 */ /* 0x000fe20000000800 */
[-C--:B------:R-:W-:Y:S01]  /*3f50*/  FMUL.FTZ R148, R148, R6.reuse ;  /* 0x0000000694947220 */ /* 0x080fe20000410000 */
[----:B------:R-:W-:-:S02]  /*3f60*/  FMUL.FTZ R149, R149, R6 ;  /* 0x0000000695957220 */ /* 0x000fc40000410000 */
[----:B------:R-:W-:-:S04]  /*3f70*/  FADD.FTZ R164, -R7, R204 ;  /* 0x000000cc07a47221 */ /* 0x000fc80000010100 */
[----:B------:R-:W-:Y:S01]  /*3f80*/  FMUL.FTZ R181, R164, UR10 ;  /* 0x0000000aa4b57c20 */ /* 0x000fe20008410000 */
[----:B------:R-:W-:Y:S01]  /*3f90*/  FMUL.FTZ R164, R7, UR10 ;  /* 0x0000000a07a47c20 */ /* 0x000fe20008410000 */
[----:B------:R-:W-:Y:S03]  /*3fa0*/  MUFU.EX2 R161, R161 ;  /* 0x000000a100a17308 */ /* 0x000fe60000000800 */
        /* <DEDUP_REMOVED lines=12> */
[----:B------:R-:W-:Y:S01]  /*4070*/  IMAD.U32 R186, RZ, RZ, UR23 ;  /* 0x00000017ffba7e24 */ /* 0x000fe2000f8e00ff */
[----:B------:R-:W1:Y:S01]  /*4080*/  MUFU.EX2 R192, R192 ;  /* 0x000000c000c07308 */ /* 0x000e620000000800 */
[--C-:B------:R-:W-:Y:S01]  /*4090*/  FFMA.FTZ R204, R163, UR10, -R164.reuse ;  /* 0x0000000aa3cc7c23 */ /* 0x100fe200080108a4 */
[----:B------:R-:W-:Y:S01]  /*40a0*/  FFMA.FTZ R163, R166, UR10, -R164 ;  /* 0x0000000aa6a37c23 */ /* 0x000fe200080108a4 */
[----:B------:R-:W-:-:S02]  /*40b0*/  @!P1 VIADD R154, R186, 0x22840 ;  /* 0x00022840ba9a9836 */ /* 0x000fc40000000000 */
[--C-:B------:R-:W-:Y:S01]  /*40c0*/  FFMA.FTZ R206, R167, UR10, -R164.reuse ;  /* 0x0000000aa7ce7c23 */ /* 0x100fe200080108a4 */
[--C-:B------:R-:W-:Y:S01]  /*40d0*/  FFMA.FTZ R189, R170, UR10, -R164.reuse ;  /* 0x0000000aaabd7c23 */ /* 0x100fe200080108a4 */
[--C-:B------:R-:W-:Y:S01]  /*40e0*/  FFMA.FTZ R208, R171, UR10, -R164.reuse ;  /* 0x0000000aabd07c23 */ /* 0x100fe200080108a4 */
[----:B------:R-:W-:Y:S01]  /*40f0*/  FFMA.FTZ R193, R174, UR10, -R164 ;  /* 0x0000000aaec17c23 */ /* 0x000fe200080108a4 */
[----:B------:R-:W2:Y:S01]  /*4100*/  MUFU.EX2 R155, R155 ;  /* 0x0000009b009b7308 */ /* 0x000ea20000000800 */
[----:B------:R-:W-:Y:S01]  /*4110*/  @!P1 PRMT R154, RZ, 0x654, R154 ;  /* 0x00000654ff9a9816 */ /* 0x000fe2000000009a */
[----:B------:R3:W-:Y:S06]  /*4120*/  BAR.ARV R176, 0x100 ;  /* 0x000400b00000751d */ /* 0x0007ec0000002000 */
[----:B------:R-:W4:Y:S01]  /*4130*/  MUFU.EX2 R185, R185 ;  /* 0x000000b900b97308 */ /* 0x000f220000000800 */
[----:B-1----:R-:W-:Y:S01]  /*4140*/  FFMA.FTZ R4, R181, R4, R192 ;  /* 0x00000004b5047223 */ /* 0x002fe200000100c0 */
[----:B------:R1:W-:Y:S01]  /*4150*/  @!P1 SYNCS.ARRIVE.TRANS64.RED.A1T0 RZ, [R154+URZ], RZ ;  /* 0x000000ff9aff99a7 */ /* 0x0003e2000810043f */
[--C-:B------:R-:W-:Y:S01]  /*4160*/  FFMA.FTZ R212, R187, UR10, -R164.reuse ;  /* 0x0000000abbd47c23 */ /* 0x100fe200080108a4 */
[--C-:B------:R-:W-:Y:S01]  /*4170*/  FFMA.FTZ R187, R190, UR10, -R164.reuse ;  /* 0x0000000abebb7c23 */ /* 0x100fe200080108a4 */
[--C-:B------:R-:W-:Y:S01]  /*4180*/  FFMA.FTZ R190, R191, UR10, -R164.reuse ;  /* 0x0000000abfbe7c23 */ /* 0x100fe200080108a4 */
[--C-:B------:R-:W-:Y:S01]  /*4190*/  FFMA.FTZ R191, R194, UR10, -R164.reuse ;  /* 0x0000000ac2bf7c23 */ /* 0x100fe200080108a4 */
[----:B------:R-:W-:Y:S01]  /*41a0*/  FFMA.FTZ R195, R195, UR10, -R164 ;  /* 0x0000000ac3c37c23 */ /* 0x000fe200080108a4 */
[----:B------:R-:W5:Y:S01]  /*41b0*/  MUFU.EX2 R196, R196 ;  /* 0x000000c400c47308 */ /* 0x000f620000000800 */
[----:B--2---:R-:W-:Y:S01]  /*41c0*/  FADD.FTZ R4, R155, R4 ;  /* 0x000000049b047221 */ /* 0x004fe20000010000 */
[----:B-1----:R-:W-:Y:S01]  /*41d0*/  FADD.FTZ R154, R10, R3 ;  /* 0x000000030a9a7221 */ /* 0x002fe20000010000 */
[--C-:B------:R-:W-:Y:S01]  /*41e0*/  FFMA.FTZ R198, R198, UR10, -R164.reuse ;  /* 0x0000000ac6c67c23 */ /* 0x100fe200080108a4 */
[----:B------:R-:W-:Y:S01]  /*41f0*/  FFMA.FTZ R199, R199, UR10, -R164 ;  /* 0x0000000ac7c77c23 */ /* 0x000fe200080108a4 */
[----:B------:R-:W-:Y:S01]  /*4200*/  F2FP.F16.F32.PACK_AB R158, R161, R152 ;  /* 0x00000098a19e723e */ /* 0x000fe200000000ff */
[----:B------:R-:W-:Y:S01]  /*4210*/  FADD.FTZ R3, R11, R154 ;  /* 0x0000009a0b037221 */ /* 0x000fe20000010000 */
[----:B------:R-:W-:Y:S01]  /*4220*/  F2FP.F16.F32.PACK_AB R162, R153, R20 ;  /* 0x0000001499a2723e */ /* 0x000fe200000000ff */
[----:B------:R-:W1:Y:S01]  /*4230*/  MUFU.EX2 R159, R159 ;  /* 0x0000009f009f7308 */ /* 0x000e620000000800 */
[----:B----4-:R-:W-:Y:S01]  /*4240*/  FADD.FTZ R9, R185, R4 ;  /* 0x00000004b9097221 */ /* 0x010fe20000010000 */
[----:B------:R-:W-:Y:S01]  /*4250*/  FADD.FTZ R154, R12, R3 ;  /* 0x000000030c9a7221 */ /* 0x000fe20000010000 */
[----:B------:R-:W-:Y:S01]  /*4260*/  F2FP.F16.F32.PACK_AB R170, R11, R10 ;  /* 0x0000000a0baa723e */ /* 0x000fe200000000ff */
[-C--:B------:R-:W-:Y:S01]  /*4270*/  FMUL.FTZ R26, R26, R181.reuse ;  /* 0x000000b51a1a7220 */ /* 0x080fe20000410000 */
[C---:B------:R-:W-:Y:S01]  /*4280*/  F2FP.F16.F32.PACK_AB R164, R13.reuse, R12 ;  /* 0x0000000c0da4723e */ /* 0x040fe200000000ff */
[----:B------:R-:W-:Y:S01]  /*4290*/  FADD.FTZ R3, R13, R154 ;  /* 0x0000009a0d037221 */ /* 0x000fe20000010000 */
[----:B------:R-:W-:Y:S01]  /*42a0*/  F2FP.F16.F32.PACK_AB R166, R15, R14 ;  /* 0x0000000e0fa6723e */ /* 0x000fe200000000ff */
        /* <DEDUP_REMOVED lines=8> */
[----:B------:R-:W4:Y:S01]  /*4330*/  MUFU.EX2 R163, R163 ;  /* 0x000000a300a37308 */ /* 0x000f220000000800 */
[----:B-1----:R-:W-:Y:S01]  /*4340*/  FADD.FTZ R9, R159, R4 ;  /* 0x000000049f097221 */ /* 0x002fe20000010000 */
[----:B------:R-:W-:Y:S01]  /*4350*/  FADD.FTZ R154, R160, R3 ;  /* 0x00000003a09a7221 */ /* 0x000fe20000010000 */
[----:B------:R-:W-:Y:S01]  /*4360*/  F2FP.F16.F32.PACK_AB R160, R21, R160 ;  /* 0x000000a015a0723e */ /* 0x000fe200000000ff */
[-C--:B------:R-:W-:Y:S01]  /*4370*/  FMUL.FTZ R35, R35, R181.reuse ;  /* 0x000000b523237220 */ /* 0x080fe20000410000 */
[-C--:B------:R-:W-:Y:S01]  /*4380*/  FMUL.FTZ R38, R38, R181.reuse ;  /* 0x000000b526267220 */ /* 0x080fe20000410000 */
[----:B------:R-:W-:Y:S01]  /*4390*/  FADD.FTZ R3, R21, R154 ;  /* 0x0000009a15037221 */ /* 0x000fe20000010000 */
[-C--:B------:R-:W-:Y:S01]  /*43a0*/  FMUL.FTZ R39, R39, R181.reuse ;  /* 0x000000b527277220 */ /* 0x080fe20000410000 */
[----:B------:R-:W1:Y:S01]  /*43b0*/  MUFU.EX2 R206, R206 ;  /* 0x000000ce00ce7308 */ /* 0x000e620000000800 */
[----:B--2---:R-:W-:Y:S01]  /*43c0*/  FADD.FTZ R4, R204, R9 ;  /* 0x00000009cc047221 */ /* 0x004fe20000010000 */
[----:B------:R-:W-:Y:S01]  /*43d0*/  FADD.FTZ R154, R20, R3 ;  /* 0x00000003149a7221 */ /* 0x000fe20000010000 */
[-C--:B------:R-:W-:Y:S01]  /*43e0*/  FMUL.FTZ R42, R42, R181.reuse ;  /* 0x000000b52a2a7220 */ /* 0x080fe20000410000 */
[-C--:B------:R-:W-:Y:S01]  /*43f0*/  FMUL.FTZ R43, R43, R181.reuse ;  /* 0x000000b52b2b7220 */ /* 0x080fe20000410000 */
[-C--:B------:R-:W-:Y:S01]  /*4400*/  FMUL.FTZ R46, R46, R181.reuse ;  /* 0x000000b52e2e7220 */ /* 0x080fe20000410000 */
[----:B------:R-:W-:Y:S01]  /*4410*/  FADD.FTZ R3, R153, R154 ;  /* 0x0000009a99037221 */ /* 0x000fe20000010000 */
[-C--:B------:R-:W-:Y:S01]  /*4420*/  FMUL.FTZ R47, R47, R181.reuse ;  /* 0x000000b52f2f7220 */ /* 0x080fe20000410000 */
[----:B------:R-:W2:Y:S01]  /*4430*/  MUFU.EX2 R189, R189 ;  /* 0x000000bd00bd7308 */ /* 0x000ea20000000800 */
[----:B----4-:R-:W-:Y:S01]  /*4440*/  FADD.FTZ R9, R163, R4 ;  /* 0x00000004a3097221 */ /* 0x010fe20000010000 */
[----:B------:R-:W-:Y:S01]  /*4450*/  FADD.FTZ R154, R156, R3 ;  /* 0x000000039c9a7221 */ /* 0x000fe20000010000 */
[----:B------:R-:W-:Y:S01]  /*4460*/  F2FP.F16.F32.PACK_AB R156, R157, R156 ;  /* 0x0000009c9d9c723e */ /* 0x000fe200000000ff */
[-C--:B------:R-:W-:Y:S01]  /*4470*/  FMUL.FTZ R50, R50, R181.reuse ;  /* 0x000000b532327220 */ /* 0x080fe20000410000 */
[-C--:B------:R-:W-:Y:S01]  /*4480*/  FMUL.FTZ R51, R51, R181.reuse ;  /* 0x000000b533337220 */ /* 0x080fe20000410000 */
[----:B------:R-:W-:Y:S01]  /*4490*/  FADD.FTZ R3, R157, R154 ;  /* 0x0000009a9d037221 */ /* 0x000fe20000010000 */
[----:B------:R-:W-:Y:S01]  /*44a0*/  FMUL.FTZ R54, R54, R181 ;  /* 0x000000b536367220 */ /* 0x000fe20000410000 */
        /* <DEDUP_REMOVED lines=47> */
[----:B------:R-:W-:Y:S01]  /*47a0*/  FMUL.FTZ R119, R119, R181 ;  /* 0x000000b577777220 */ /* 0x000fe20000410000 */
[----:B------:R-:W4:Y:S01]  /*47b0*/  MUFU.EX2 R182, R182 ;  /* 0x000000b600b67308 */ /* 0x000f220000000800 */
[C---:B-1----:R-:W-:Y:S01]  /*47c0*/  FADD.FTZ R4, R178.reuse, R9 ;  /* 0x00000009b2047221 */ /* 0x042fe20000010000 */
        /* <DEDUP_REMOVED lines=20> */
[----:B------:R-:W-:Y:S01]  /*4910*/  FMUL.FTZ R151, R151, R181 ;  /* 0x000000b597977220 */ /* 0x000fe20000410000 */
[----:B------:R-:W-:Y:S01]  /*4920*/  F2FP.F16.F32.PACK_AB R171, R196, R185 ;  /* 0x000000b9c4ab723e */ /* 0x000fe200000000ff */
[----:B------:R-:W4:Y:S01]  /*4930*/  MUFU.EX2 R172, R172 ;  /* 0x000000ac00ac7308 */ /* 0x000f220000000800 */
[----:B-1----:R-:W-:Y:S01]  /*4940*/  FADD.FTZ R3, R165, R154 ;  /* 0x0000009aa5037221 */ /* 0x002fe20000010000 */
[----:B------:R-:W-:-:S02]  /*4950*/  F2FP.F16.F32.PACK_AB R161, R208, R189 ;  /* 0x000000bdd0a1723e */ /* 0x000fc400000000ff */
[----:B------:R-:W-:-:S04]  /*4960*/  F2FP.F16.F32.PACK_AB R163, R210, R193 ;  /* 0x000000c1d2a3723e */ /* 0x000fc800000000ff */
[----:B------:R-:W1:Y:S01]  /*4970*/  MUFU.EX2 R212, R212 ;  /* 0x000000d400d47308 */ /* 0x000e620000000800 */
[----:B--2---:R-:W-:-:S07]  /*4980*/  FADD.FTZ R9, R183, R4 ;  /* 0x00000004b7097221 */ /* 0x004fce0000010000 */
[----:B------:R-:W2:Y:S01]  /*4990*/  MUFU.EX2 R169, R169 ;  /* 0x000000a900a97308 */ /* 0x000ea20000000800 */
[C---:B----4-:R-:W-:Y:S01]  /*49a0*/  FADD.FTZ R154, R172.reuse, R3 ;  /* 0x00000003ac9a7221 */ /* 0x050fe20000010000 */
[----:B------:R-:W-:Y:S02]  /*49b0*/  F2FP.F16.F32.PACK_AB R152, R172, R165 ;  /* 0x000000a5ac98723e */ /* 0x000fe400000000ff */
[----:B------:R-:W-:Y:S02]  /*49c0*/  F2FP.F16.F32.PACK_AB R165, R204, R159 ;  /* 0x0000009fcca5723e */ /* 0x000fe400000000ff */
[----:B------:R-:W-:Y:S02]  /*49d0*/  F2FP.F16.F32.PACK_AB R159, R182, R179 ;  /* 0x000000b3b69f723e */ /* 0x000fe400000000ff */
[----:B------:R-:W4:Y:S01]  /*49e0*/  MUFU.EX2 R187, R187 ;  /* 0x000000bb00bb7308 */ /* 0x000f220000000800 */
[C---:B-1----:R-:W-:Y:S01]  /*49f0*/  FADD.FTZ R4, R212.reuse, R9 ;  /* 0x00000009d4047221 */ /* 0x042fe20000010000 */
[----:B------:R-:W-:-:S06]  /*4a00*/  F2FP.F16.F32.PACK_AB R153, R212, R183 ;  /* 0x000000b7d499723e */ /* 0x000fcc00000000ff */
[----:B------:R-:W1:Y:S01]  /*4a10*/  MUFU.EX2 R180, R180 ;  /* 0x000000b400b47308 */ /* 0x000e620000000800 */
[----:B--2---:R-:W-:-:S07]  /*4a20*/  FADD.FTZ R3, R169, R154 ;  /* 0x0000009aa9037221 */ /* 0x004fce0000010000 */
[----:B------:R-:W2:Y:S01]  /*4a30*/  MUFU.EX2 R190, R190 ;  /* 0x000000be00be7308 */ /* 0x000ea20000000800 */
[----:B----4-:R-:W-:-:S07]  /*4a40*/  FADD.FTZ R9, R187, R4 ;  /* 0x00000004bb097221 */ /* 0x010fce0000010000 */
[----:B------:R-:W4:Y:S01]  /*4a50*/  MUFU.EX2 R173, R173 ;  /* 0x000000ad00ad7308 */ /* 0x000f220000000800 */
[C---:B-1----:R-:W-:Y:S01]  /*4a60*/  FADD.FTZ R8, R180.reuse, R3 ;  /* 0x00000003b4087221 */ /* 0x042fe20000010000 */
[----:B------:R-:W-:Y:S02]  /*4a70*/  F2FP.F16.F32.PACK_AB R154, R180, R169 ;  /* 0x000000a9b49a723e */ /* 0x000fe400000000ff */
[----:B------:R-:W-:-:S04]  /*4a80*/  F2FP.F16.F32.PACK_AB R169, R155, R192 ;  /* 0x000000c09ba9723e */ /* 0x000fc800000000ff */
[----:B------:R-:W1:Y:S01]  /*4a90*/  MUFU.EX2 R191, R191 ;  /* 0x000000bf00bf7308 */ /* 0x000e620000000800 */
[C---:B--2---:R-:W-:Y:S01]  /*4aa0*/  FADD.FTZ R4, R190.reuse, R9 ;  /* 0x00000009be047221 */ /* 0x044fe20000010000 */
[----:B------:R-:W-:-:S06]  /*4ab0*/  F2FP.F16.F32.PACK_AB R155, R190, R187 ;  /* 0x000000bbbe9b723e */ /* 0x000fcc00000000ff */
[----:B------:R-:W2:Y:S01]  /*4ac0*/  MUFU.EX2 R184, R184 ;  /* 0x000000b800b87308 */ /* 0x000ea20000000800 */
[----:B----4-:R-:W-:-:S07]  /*4ad0*/  FADD.FTZ R3, R173, R8 ;  /* 0x00000008ad037221 */ /* 0x010fce0000010000 */
[----:B------:R-:W4:Y:S01]  /*4ae0*/  MUFU.EX2 R6, R195 ;  /* 0x000000c300067308 */ /* 0x000f220000000800 */
[----:B-1----:R-:W-:-:S07]  /*4af0*/  FADD.FTZ R9, R191, R4 ;  /* 0x00000004bf097221 */ /* 0x002fce0000010000 */
[----:B------:R-:W1:Y:S01]  /*4b00*/  MUFU.EX2 R177, R177 ;  /* 0x000000b100b17308 */ /* 0x000e620000000800 */
[C---:B--2---:R-:W-:Y:S01]  /*4b10*/  FADD.FTZ R8, R184.reuse, R3 ;  /* 0x00000003b8087221 */ /* 0x044fe20000010000 */
[----:B------:R-:W-:-:S06]  /*4b20*/  F2FP.F16.F32.PACK_AB R172, R184, R173 ;  /* 0x000000adb8ac723e */ /* 0x000fcc00000000ff */
[----:B------:R-:W2:Y:S01]  /*4b30*/  MUFU.EX2 R198, R198 ;  /* 0x000000c600c67308 */ /* 0x000ea20000000800 */
[C---:B----4-:R-:W-:Y:S01]  /*4b40*/  FADD.FTZ R9, R6.reuse, R9 ;  /* 0x0000000906097221 */ /* 0x050fe20000010000 */
[----:B------:R-:W-:-:S06]  /*4b50*/  F2FP.F16.F32.PACK_AB R173, R6, R191 ;  /* 0x000000bf06ad723e */ /* 0x000fcc00000000ff */
[----:B------:R-:W4:Y:S01]  /*4b60*/  MUFU.EX2 R188, R188 ;  /* 0x000000bc00bc7308 */ /* 0x000f220000000800 */
[----:B-1----:R-:W-:-:S07]  /*4b70*/  FADD.FTZ R3, R177, R8 ;  /* 0x00000008b1037221 */ /* 0x002fce0000010000 */
[----:B------:R-:W1:Y:S01]  /*4b80*/  MUFU.EX2 R199, R199 ;  /* 0x000000c700c77308 */ /* 0x000e620000000800 */
[----:B--2---:R-:W-:Y:S01]  /*4b90*/  FADD.FTZ R4, R198, R9 ;  /* 0x00000009c6047221 */ /* 0x004fe20000010000 */
[C---:B----4-:R-:W-:Y:S01]  /*4ba0*/  FADD.FTZ R3, R188.reuse, R3 ;  /* 0x00000003bc037221 */ /* 0x050fe20000010000 */
[----:B------:R-:W-:Y:S02]  /*4bb0*/  F2FP.F16.F32.PACK_AB R174, R188, R177 ;  /* 0x000000b1bcae723e */ /* 0x000fe400000000ff */
[C---:B-1----:R-:W-:Y:S01]  /*4bc0*/  FADD.FTZ R4, R199.reuse, R4 ;  /* 0x00000004c7047221 */ /* 0x042fe20000010000 */
[----:B------:R-:W-:Y:S01]  /*4bd0*/  F2FP.F16.F32.PACK_AB R175, R199, R198 ;  /* 0x000000c6c7af723e */ /* 0x000fe200000000ff */
[----:B---3--:R-:W-:Y:S06]  /*4be0*/  @!P0 BRA `(.L_x_258) ;  /* 0x0000000000048947 */ /* 0x008fec0003800000 */
[----:B------:R-:W-:Y:S01]  /*4bf0*/  BPT.TRAP 0x1 ;  /* 0x000000040000795c */ /* 0x000fe20000300000 */
.L_x_258:
[----:B------:R1:W2:Y:S01]  /*4c00*/  SYNCS.PHASECHK.TRANS64.TRYWAIT P3, [UR23+0x22850], R5 ;  /* 0x02285005ff0075a7 */ /* 0x0002a20008060157 */
[----:B------:R-:W-:Y:S05]  /*4c10*/  @!P0 BRA `(.L_x_259) ;  /* 0x0000000000048947 */ /* 0x000fea0003800000 */
[----:B------:R-:W-:Y:S01]  /*4c20*/  BPT.TRAP 0x1 ;  /* 0x000000040000795c */ /* 0x000fe20000300000 */
.L_x_259:
[----:B--2---:R-:W-:Y:S05]  /*4c30*/  @P3 BRA `(.L_x_260) ;  /* 0x0000000000083947 */ /* 0x004fea0003800000 */
[----:B------:R-:W2:Y:S02]  /*4c40*/  SYNCS.PHASECHK.TRANS64.TRYWAIT P3, [UR23+0x22850], R5 ;  /* 0x02285005ff0075a7 */ /* 0x000ea40008060157 */
[----:B--2---:R-:W-:Y:S05]  /*4c50*/  @!P3 BRA `(.L_x_261) ;  /* 0x0000007c00ecb947 */ /* 0x004fea0003800000 */
.L_x_260:
[----:B012---:R-:W-:Y:S01]  /*4c60*/  VIADD R5, R22, 0x8 ;  /* 0x0000000816057836 */ /* 0x007fe20000000000 */
[----:B------:R-:W-:Y:S01]  /*4c70*/  UIMAD UR11, UR37, 0xc00, UR21 ;  /* 0x00000c00250b78a4 */ /* 0x000fe2000f8e0215 */
[----:B------:R-:W-:Y:S01]  /*4c80*/  @!P1 VIADD R186, R186, 0x22860 ;  /* 0x00022860baba9836 */ /* 0x000fe20000000000 */
[----:B------:R-:W-:Y:S01]  /*4c90*/  UMOV UR7, 0x40000040 ;  /* 0x4000004000077882 */ /* 0x000fe20000000000 */
[----:B------:R-:W-:Y:S01]  /*4ca0*/  IMAD.MOV.U32 R204, RZ, RZ, R7 ;  /* 0x000000ffffcc7224 */ /* 0x000fe200078e0007 */
        /* <DEDUP_REMOVED lines=39> */
.L_x_253:
[----:B------:R-:W1:Y:S01]  /*4f20*/  SHFL.BFLY PT, R6, R3, 0x2, 0x1f ;  /* 0x0c401f0003067f89 */ /* 0x000e6200000e0000 */
[----:B------:R-:W-:Y:S01]  /*4f30*/  CS2R R20, SRZ ;  /* 0x0000000000147805 */ /* 0x000fe2000001ff00 */
[----:B------:R-:W-:Y:S01]  /*4f40*/  UIADD3 UR37, UR37, 0x1, URZ ;  /* 0x0000000125257890 */ /* 0x000fe2000fffe03f */
[----:B------:R2:W-:Y:S06]  /*4f50*/  BAR.ARV R176, 0x100 ;  /* 0x000400b00000751d */ /* 0x0005ec0000002000 */
[----:B------:R-:W-:Y:S02]  /*4f60*/  UISETP.NE.AND UP0, UPT, UR37, 0x2, UPT ;  /* 0x000000022500788c */ /* 0x000fe4000bf05270 */
[----:B------:R-:W-:Y:S06]  /*4f70*/  BAR.ARV 0x8, 0x120 ;  /* 0x0204800000007b1d */ /* 0x000fec0000002000 */
[----:B------:R-:W-:Y:S01]  /*4f80*/  USEL UR4, URZ, 0x1, UP0 ;  /* 0x000000013f047887 */ /* 0x000fe20008000000 */
[----:B------:R-:W-:Y:S01]  /*4f90*/  PLOP3.LUT P0, PT, PT, PT, PT, 0x8, 0x0 ;  /* 0x000000000000781c */ /* 0x000fe20003f0e170 */
[----:B------:R-:W4:Y:S01]  /*4fa0*/  SHFL.BFLY PT, R9, R4, 0x2, 0x1f ;  /* 0x0c401f0004097f89 */ /* 0x000f2200000e0000 */
[----:B------:R-:W-:-:S02]  /*4fb0*/  UIADD3 UR39, UR39, 0x1, URZ ;  /* 0x0000000127277890 */ /* 0x000fc4000fffe03f */
[----:B------:R-:W-:Y:S01]  /*4fc0*/  USEL UR37, UR37, URZ, UP0 ;  /* 0x0000003f25257287 */ /* 0x000fe20008000000 */
[----:B-1----:R-:W-:Y:S01]  /*4fd0*/  FADD.FTZ R6, R6, R3 ;  /* 0x0000000306067221 */ /* 0x002fe20000010000 */
[----:B------:R-:W-:-:S04]  /*4fe0*/  ULOP3.LUT UR38, UR38, UR4, URZ, 0x3c, !UPT ;  /* 0x0000000426267292 */ /* 0x000fc8000f8e3c3f */
[----:B0--3--:R-:W0:Y:S01]  /*4ff0*/  SHFL.BFLY PT, R5, R6, 0x1, 0x1f ;  /* 0x0c201f0006057f89 */ /* 0x009e2200000e0000 */
[----:B----4-:R-:W-:-:S05]  /*5000*/  FADD.FTZ R9, R9, R4 ;  /* 0x0000000409097221 */ /* 0x010fca0000010000 */
[----:B------:R-:W1:Y:S01]  /*5010*/  SHFL.BFLY PT, R8, R9, 0x1, 0x1f ;  /* 0x0c201f0009087f89 */ /* 0x000e6200000e0000 */
[----:B0-----:R-:W-:-:S05]  /*5020*/  FADD.FTZ R152, R6, R5 ;  /* 0x0000000506987221 */ /* 0x001fca0000010000 */
[----:B------:R-:W-:-:S13]  /*5030*/  FSETP.NE.FTZ.AND P1, PT, R152, RZ, PT ;  /* 0x000000ff9800720b */ /* 0x000fda0003f35000 */
[----:B------:R-:W0:Y:S01]  /*5040*/  @P1 MUFU.RCP R21, R152 ;  /* 0x0000009800151308 */ /* 0x000e220000001000 */
[----:B-1----:R-:W-:-:S05]  /*5050*/  FADD.FTZ R153, R9, R8 ;  /* 0x0000000809997221 */ /* 0x002fca0000010000 */
[----:B------:R-:W-:Y:S01]  /*5060*/  FSETP.NE.FTZ.AND P2, PT, R153, RZ, PT ;  /* 0x000000ff9900720b */ /* 0x000fe20003f55000 */
[-C--:B0-----:R-:W-:Y:S01]  /*5070*/  FMUL.FTZ R9, R40, R21.reuse ;  /* 0x0000001528097220 */ /* 0x081fe20000410000 */
[-C--:B------:R-:W-:Y:S01]  /*5080*/  FMUL.FTZ R8, R41, R21.reuse ;  /* 0x0000001529087220 */ /* 0x080fe20000410000 */
[----:B------:R-:W-:Y:S01]  /*5090*/  @P1 MUFU.LG2 R40, R152 ;  /* 0x0000009800281308 */ /* 0x000fe20000000c00 */
[-C--:B------:R-:W-:Y:S01]  /*50a0*/  FMUL.FTZ R5, R24, R21.reuse ;  /* 0x0000001518057220 */ /* 0x080fe20000410000 */
[-C--:B------:R-:W-:Y:S01]  /*50b0*/  FMUL.FTZ R6, R28, R21.reuse ;  /* 0x000000151c067220 */ /* 0x080fe20000410000 */
[-C--:B------:R-:W-:Y:S01]  /*50c0*/  FMUL.FTZ R4, R25, R21.reuse ;  /* 0x0000001519047220 */ /* 0x080fe20000410000 */
[-C--:B------:R-:W-:Y:S01]  /*50d0*/  FMUL.FTZ R29, R29, R21.reuse ;  /* 0x000000151d1d7220 */ /* 0x080fe20000410000 */
[-C--:B------:R-:W-:Y:S01]  /*50e0*/  FMUL.FTZ R32, R32, R21.reuse ;  /* 0x0000001520207220 */ /* 0x080fe20000410000 */
[-C--:B------:R-:W-:Y:S01]  /*50f0*/  FMUL.FTZ R33, R33, R21.reuse ;  /* 0x0000001521217220 */ /* 0x080fe20000410000 */
[----:B------:R-:W-:-:S03]  /*5100*/  FMUL.FTZ R36, R36, R21 ;  /* 0x0000001524247220 */ /* 0x000fc60000410000 */
[----:B------:R-:W0:Y:S01]  /*5110*/  @P2 MUFU.RCP R20, R153 ;  /* 0x0000009900142308 */ /* 0x000e220000001000 */
[-C--:B------:R-:W-:Y:S01]  /*5120*/  FMUL.FTZ R37, R37, R21.reuse ;  /* 0x0000001525257220 */ /* 0x080fe20000410000 */
[-C--:B------:R-:W-:Y:S01]  /*5130*/  FMUL.FTZ R11, R44, R21.reuse ;  /* 0x000000152c0b7220 */ /* 0x080fe20000410000 */
[-C--:B------:R-:W-:Y:S01]  /*5140*/  FMUL.FTZ R10, R45, R21.reuse ;  /* 0x000000152d0a7220 */ /* 0x080fe20000410000 */
[-C--:B------:R-:W-:Y:S01]  /*5150*/  FMUL.FTZ R13, R48, R21.reuse ;  /* 0x00000015300d7220 */ /* 0x080fe20000410000 */
[-C--:B------:R-:W-:Y:S01]  /*5160*/  FMUL.FTZ R12, R49, R21.reuse ;  /* 0x00000015310c7220 */ /* 0x080fe20000410000 */
[-C--:B------:R-:W-:Y:S01]  /*5170*/  FMUL.FTZ R15, R52, R21.reuse ;  /* 0x00000015340f7220 */ /* 0x080fe20000410000 */
[-C--:B------:R-:W-:Y:S01]  /*5180*/  FMUL.FTZ R14, R53, R21.reuse ;  /* 0x00000015350e7220 */ /* 0x080fe20000410000 */
[----:B------:R-:W1:Y:S01]  /*5190*/  @P2 MUFU.LG2 R41, R153 ;  /* 0x0000009900292308 */ /* 0x000e620000000c00 */
        /* <DEDUP_REMOVED lines=48> */
[----:B------:R-:W-:-:S02]  /*54a0*/  IMAD.U32 R21, RZ, RZ, UR10 ;  /* 0x0000000aff157e24 */ /* 0x000fc4000f8e00ff */
[-C--:B0-----:R-:W-:Y:S01]  /*54b0*/  FMUL.FTZ R174, R26, R20.reuse ;  /* 0x000000141aae7220 */ /* 0x081fe20000410000 */
[----:B------:R-:W-:Y:S02]  /*54c0*/  IMAD.U32 R49, RZ, RZ, UR10 ;  /* 0x0000000aff317e24 */ /* 0x000fe4000f8e00ff */
[-C--:B------:R-:W-:Y:S01]  /*54d0*/  FMUL.FTZ R26, R30, R20.reuse ;  /* 0x000000141e1a7220 */ /* 0x080fe20000410000 */
[----:B------:R-:W-:Y:S01]  /*54e0*/  @P1 FMUL.FTZ R21, R21, 0.69314718246459960938 ;  /* 0x3f31721815151820 */ /* 0x000fe20000410000 */
[----:B------:R-:W-:Y:S01]  /*54f0*/  @P1 FMUL.FTZ R40, R40, 0.69314718246459960938 ;  /* 0x3f31721828281820 */ /* 0x000fe20000410000 */
[----:B------:R-:W-:Y:S01]  /*5500*/  @P2 FMUL.FTZ R49, R49, 0.69314718246459960938 ;  /* 0x3f31721831312820 */ /* 0x000fe20000410000 */
[----:B-1----:R-:W-:Y:S01]  /*5510*/  @P2 FMUL.FTZ R30, R41, 0.69314718246459960938 ;  /* 0x3f317218291e2820 */ /* 0x002fe20000410000 */
[-C--:B------:R-:W-:Y:S01]  /*5520*/  FMUL.FTZ R161, R83, R20.reuse ;  /* 0x0000001453a17220 */ /* 0x080fe20000410000 */
[----:B------:R-:W-:Y:S01]  /*5530*/  FMUL.FTZ R160, R87, R20 ;  /* 0x0000001457a07220 */ /* 0x000fe20000410000 */
[----:B------:R-:W-:-:S02]  /*5540*/  IMAD.MOV.U32 R44, RZ, RZ, -0x800000 ;  /* 0xff800000ff2c7424 */ /* 0x000fc400078e00ff */
[-C--:B------:R-:W-:Y:S01]  /*5550*/  FMUL.FTZ R83, R86, R20.reuse ;  /* 0x0000001456537220 */ /* 0x080fe20000410000 */
[----:B------:R-:W-:Y:S02]  /*5560*/  IMAD.MOV.U32 R45, RZ, RZ, -0x800000 ;  /* 0xff800000ff2d7424 */ /* 0x000fe400078e00ff */
[-C--:B------:R-:W-:Y:S01]  /*5570*/  FMUL.FTZ R87, R91, R20.reuse ;  /* 0x000000145b577220 */ /* 0x080fe20000410000 */
[-C--:B------:R-:W-:Y:S01]  /*5580*/  FMUL.FTZ R179, R27, R20.reuse ;  /* 0x000000141bb37220 */ /* 0x080fe20000410000 */
[-C--:B------:R-:W-:Y:S01]  /*5590*/  FMUL.FTZ R177, R31, R20.reuse ;  /* 0x000000141fb17220 */ /* 0x080fe20000410000 */
[-C--:B------:R-:W-:Y:S01]  /*55a0*/  FMUL.FTZ R173, R34, R20.reuse ;  /* 0x0000001422ad7220 */ /* 0x080fe20000410000 */
[-C--:B--2---:R-:W-:Y:S01]  /*55b0*/  FMUL.FTZ R176, R35, R20.reuse ;  /* 0x0000001423b07220 */ /* 0x084fe20000410000 */
        /* <DEDUP_REMOVED lines=54> */
[----:B------:R-:W-:Y:S01]  /*5920*/  @P1 FFMA.FTZ R44, R21, R0, R40 ;  /* 0x00000000152c1223 */ /* 0x000fe20000010028 */
[----:B------:R-:W-:-:S07]  /*5930*/  @P2 FFMA.FTZ R45, R49, R7, R30 ;  /* 0x00000007312d2223 */ /* 0x000fce000001001e */
.L_x_242:
[----:B------:R-:W0:Y:S01]  /*5940*/  S2R R7, SR_CgaCtaId ;  /* 0x0000000000077919 */ /* 0x000e220000008800 */
[----:B------:R-:W-:Y:S01]  /*5950*/  MOV R0, 0x400 ;  /* 0x0000040000007802 */ /* 0x000fe20000000f00 */
[----:B------:R-:W-:Y:S01]  /*5960*/  BSSY B0, `(.L_x_263) ;  /* 0x00002a4000007945 */ /* 0x000fe20003800000 */
[----:B------:R-:W-:Y:S02]  /*5970*/  BAR.SYNC.DEFER_BLOCKING 0x5, 0x120 ;  /* 0x0144800000007b1d */ /* 0x000fe40000010000 */
[----:B0-----:R-:W-:-:S05]  /*5980*/  LEA R0, R7, R0, 0x18 ;  /* 0x0000000007007211 */ /* 0x001fca00078ec0ff */
[----:B------:R-:W0:Y:S02]  /*5990*/  LDS.128 R40, [R0+0x228d0] ;  /* 0x0228d00000287984 */ /* 0x000e240000000c00 */
[----:B0-----:R-:W-:Y:S01]  /*59a0*/  R2UR UR5, R42 ;  /* 0x000000002a0572ca */ /* 0x001fe200000e0000 */
[----:B------:R-:W-:Y:S06]  /*59b0*/  BAR.ARV 0x4, 0x120 ;  /* 0x0104800000007b1d */ /* 0x000fec0000002000 */
[----:B------:R-:W-:Y:S08]  /*59c0*/  @P0 BRA `(.L_x_264) ;  /* 0x0000001c00700947 */ /* 0x000ff00003800000 */
[----:B------:R-:W0:Y:S01]  /*59d0*/  S2R R7, SR_SWINHI ;  /* 0x0000000000077919 */ /* 0x000e220000002f00 */
[----:B------:R-:W-:Y:S01]  /*59e0*/  F2FP.F16.F32.PACK_AB R6, R29, R6 ;  /* 0x000000061d06723e */ /* 0x000fe200000000ff */
[----:B------:R-:W-:Y:S01]  /*59f0*/  USHF.L.U32 UR8, UR46, 0x2, URZ ;  /* 0x000000022e087899 */ /* 0x000fe2000800063f */
[----:B------:R-:W-:Y:S01]  /*5a00*/  F2FP.F16.F32.PACK_AB R4, R4, R5 ;  /* 0x000000050404723e */ /* 0x000fe200000000ff */
[----:B------:R-:W-:Y:S01]  /*5a10*/  BAR.SYNC.DEFER_BLOCKING 0x1, 0x100 ;  /* 0x0044000000007b1d */ /* 0x000fe20000010000 */
[----:B------:R-:W-:Y:S01]  /*5a20*/  F2FP.F16.F32.PACK_AB R5, R179, R174 ;  /* 0x000000aeb305723e */ /* 0x000fe200000000ff */
[----:B------:R-:W-:Y:S01]  /*5a30*/  USHF.L.U64.HI UR9, UR46, 0x2, UR45 ;  /* 0x000000022e097899 */ /* 0x000fe2000801022d */
[----:B------:R-:W-:Y:S02]  /*5a40*/  F2FP.F16.F32.PACK_AB R8, R8, R9 ;  /* 0x000000090808723e */ /* 0x000fe400000000ff */
[----:B------:R-:W-:Y:S01]  /*5a50*/  F2FP.F16.F32.PACK_AB R10, R10, R11 ;  /* 0x0000000b0a0a723e */ /* 0x000fe200000000ff */
[----:B------:R-:W-:Y:S01]  /*5a60*/  ULDC.64 UR6, c[0x0][0xbd8] ;  /* 0x0002f60000067ab9 */ /* 0x000fe20000000a00 */
[----:B------:R-:W-:Y:S01]  /*5a70*/  F2FP.F16.F32.PACK_AB R9, R170, R159 ;  /* 0x0000009faa09723e */ /* 0x000fe200000000ff */
[----:B------:R-:W-:Y:S01]  /*5a80*/  UIADD3 UR4, UP1, UR8, UR6, URZ ;  /* 0x0000000608047290 */ /* 0x000fe2000ff3e03f */
[----:B------:R-:W-:Y:S01]  /*5a90*/  F2FP.F16.F32.PACK_AB R11, R171, R158 ;  /* 0x0000009eab0b723e */ /* 0x000fe200000000ff */
[----:B------:R-:W-:Y:S01]  /*5aa0*/  UISETP.NE.U32.AND UP0, UPT, UR6, URZ, UPT ;  /* 0x0000003f0600728c */ /* 0x000fe2000bf05070 */
[----:B------:R-:W-:Y:S01]  /*5ab0*/  F2FP.F16.F32.PACK_AB R12, R12, R13 ;  /* 0x0000000d0c0c723e */ /* 0x000fe200000000ff */
[----:B------:R-:W-:Y:S01]  /*5ac0*/  UIADD3.X UR6, UR9, UR7, URZ, UP1, !UPT ;  /* 0x0000000709067290 */ /* 0x000fe20008ffe43f */
[----:B------:R-:W-:Y:S01]  /*5ad0*/  F2FP.F16.F32.PACK_AB R14, R14, R15 ;  /* 0x0000000f0e0e723e */ /* 0x000fe200000000ff */
[----:B------:R-:W-:Y:S01]  /*5ae0*/  UISETP.NE.AND.EX UP0, UPT, UR7, URZ, UPT, UP0 ;  /* 0x0000003f0700728c */ /* 0x000fe2000bf05300 */
[----:B------:R-:W-:-:S02]  /*5af0*/  F2FP.F16.F32.PACK_AB R13, R168, R157 ;  /* 0x0000009da80d723e */ /* 0x000fc400000000ff */
[----:B------:R-:W-:Y:S02]  /*5b00*/  F2FP.F16.F32.PACK_AB R15, R169, R156 ;  /* 0x0000009ca90f723e */ /* 0x000fe400000000ff */
[----:B------:R-:W-:Y:S02]  /*5b10*/  F2FP.F16.F32.PACK_AB R24, R57, R24 ;  /* 0x000000183918723e */ /* 0x000fe400000000ff */
[----:B------:R-:W-:Y:S02]  /*5b20*/  F2FP.F16.F32.PACK_AB R25, R166, R25 ;  /* 0x00000019a619723e */ /* 0x000fe400000000ff */
[----:B------:R-:W-:Y:S02]  /*5b30*/  F2FP.F16.F32.PACK_AB R28, R28, R3 ;  /* 0x000000031c1c723e */ /* 0x000fe400000000ff */
[----:B------:R-:W-:Y:S02]  /*5b40*/  F2FP.F16.F32.PACK_AB R72, R73, R72 ;  /* 0x000000484948723e */ /* 0x000fe400000000ff */
[----:B------:R-:W-:-:S02]  /*5b50*/  F2FP.F16.F32.PACK_AB R80, R81, R80 ;  /* 0x000000505150723e */ /* 0x000fc400000000ff */
[----:B------:R-:W-:Y:S02]  /*5b60*/  MOV R20, R0 ;  /* 0x0000000000147202 */ /* 0x000fe40000000f00 */
[----:B0-----:R-:W-:Y:S02]  /*5b70*/  MOV R21, R7 ;  /* 0x0000000700157202 */ /* 0x001fe40000000f00 */
[----:B------:R-:W-:Y:S02]  /*5b80*/  F2FP.F16.F32.PACK_AB R73, R165, R152 ;  /* 0x00000098a549723e */ /* 0x000fe400000000ff */
[----:B------:R-:W-:Y:S01]  /*5b90*/  F2FP.F16.F32.PACK_AB R81, R161, R82 ;  /* 0x00000052a151723e */ /* 0x000fe200000000ff */
[----:B------:R-:W-:Y:S01]  /*5ba0*/  IMAD.WIDE R78, R202, 0x2, R20 ;  /* 0x00000002ca4e7825 */ /* 0x000fe200078e0214 */
[----:B------:R-:W-:Y:S02]  /*5bb0*/  F2FP.F16.F32.PACK_AB R88, R89, R88 ;  /* 0x000000585958723e */ /* 0x000fe400000000ff */
[----:B------:R-:W-:-:S02]  /*5bc0*/  F2FP.F16.F32.PACK_AB R82, R85, R84 ;  /* 0x000000545552723e */ /* 0x000fc400000000ff */
[C---:B------:R-:W-:Y:S02]  /*5bd0*/  IADD3 R30, P1, R78.reuse, 0x20, RZ ;  /* 0x000000204e1e7810 */ /* 0x040fe40007f3e0ff */
[C---:B------:R-:W-:Y:S02]  /*5be0*/  LOP3.LUT R7, R78.reuse, 0x380, RZ, 0xc0, !PT ;  /* 0x000003804e077812 */ /* 0x040fe400078ec0ff */
[C---:B------:R-:W-:Y:S01]  /*5bf0*/  IADD3 R95, P0, R78.reuse, 0x40, RZ ;  /* 0x000000404e5f7810 */ /* 0x040fe20007f1e0ff */
[--C-:B------:R-:W-:Y:S01]  /*5c00*/  IMAD.X R31, RZ, RZ, R79.reuse, P1 ;  /* 0x000000ffff1f7224 */ /* 0x100fe200008e064f */
[C---:B------:R-:W-:Y:S02]  /*5c10*/  IADD3 R181, P4, R78.reuse, 0x60, RZ ;  /* 0x000000604eb57810 */ /* 0x040fe40007f9e0ff */
[C---:B------:R-:W-:Y:S01]  /*5c20*/  IADD3 R183, P3, R78.reuse, 0x4000, RZ ;  /* 0x000040004eb77810 */ /* 0x040fe20007f7e0ff */
[--C-:B------:R-:W-:Y:S01]  /*5c30*/  IMAD.X R35, RZ, RZ, R79.reuse, P0 ;  /* 0x000000ffff237224 */ /* 0x100fe200000e064f */
        /* <DEDUP_REMOVED lines=8> */
[----:B------:R-:W-:Y:S01]  /*5cc0*/  SHF.R.U64 R7, R7, 0x3, RZ ;  /* 0x0000000307077819 */ /* 0x000fe200000012ff */
[--C-:B------:R-:W-:Y:S01]  /*5cd0*/  IMAD.X R53, RZ, RZ, R79.reuse, P2 ;  /* 0x000000ffff357224 */ /* 0x100fe200010e064f */
[C---:B------:R-:W-:Y:S01]  /*5ce0*/  IADD3 R58, P0, R78.reuse, 0x8020, RZ ;  /* 0x000080204e3a7810 */ /* 0x040fe20007f1e0ff */
[----:B------:R-:W-:Y:S01]  /*5cf0*/  IMAD.X R55, RZ, RZ, R79, P1 ;  /* 0x000000ffff377224 */ /* 0x000fe200008e064f */
[----:B------:R-:W-:-:S02]  /*5d00*/  IADD3 R191, P4, R78, 0x8040, RZ ;  /* 0x000080404ebf7810 */ /* 0x000fc40007f9e0ff */
        /* <DEDUP_REMOVED lines=8> */
[----:B------:R-:W-:Y:S01]  /*5d90*/  IADD3 R199, P1, R78, 0xc060, RZ ;  /* 0x0000c0604ec77810 */ /* 0x000fe20007f3e0ff */
[--C-:B------:R-:W-:Y:S01]  /*5da0*/  IMAD.X R71, RZ, RZ, R79.reuse, P5 ;  /* 0x000000ffff477224 */ /* 0x100fe200028e064f */
[----:B------:R-:W-:Y:S01]  /*5db0*/  LOP3.LUT R78, R7, R78, RZ, 0x3c, !PT ;  /* 0x0000004e074e7212 */ /* 0x000fe200078e3cff */
[--C-:B------:R-:W-:Y:S01]  /*5dc0*/  IMAD.X R75, RZ, RZ, R79.reuse, P2 ;  /* 0x000000ffff4b7224 */ /* 0x100fe200010e064f */
[----:B------:R-:W-:Y:S01]  /*5dd0*/  LOP3.LUT R7, R30, 0x380, RZ, 0xc0, !PT ;  /* 0x000003801e077812 */ /* 0x000fe200078ec0ff */
[----:B------:R-:W-:Y:S01]  /*5de0*/  IMAD.X R27, RZ, RZ, R79, P1 ;  /* 0x000000ffff1b7224 */ /* 0x000fe200008e064f */
[----:B------:R-:W-:-:S02]  /*5df0*/  LOP3.LUT R40, R183, 0x380, RZ, 0xc0, !PT ;  /* 0x00000380b7287812 */ /* 0x000fc400078ec0ff */
[----:B------:R-:W-:Y:S02]  /*5e00*/  SHF.R.U64 R7, R7, 0x3, RZ ;  /* 0x0000000307077819 */ /* 0x000fe400000012ff */
[----:B------:R-:W-:Y:S02]  /*5e10*/  SHF.R.U64 R40, R40, 0x3, RZ ;  /* 0x0000000328287819 */ /* 0x000fe400000012ff */
[----:B------:R-:W-:Y:S02]  /*5e20*/  LOP3.LUT R30, R7, R30, RZ, 0x3c, !PT ;  /* 0x0000001e071e7212 */ /* 0x000fe400078e3cff */
[----:B------:R-:W-:Y:S02]  /*5e30*/  LOP3.LUT R7, R42, 0x380, RZ, 0xc0, !PT ;  /* 0x000003802a077812 */ /* 0x000fe400078ec0ff */
[----:B------:R-:W-:Y:S02]  /*5e40*/  LOP3.LUT R46, R40, R183, RZ, 0x3c, !PT ;  /* 0x000000b7282e7212 */ /* 0x000fe400078e3cff */
[----:B------:R-:W-:-:S02]  /*5e50*/  LOP3.LUT R40, R185, 0x380, RZ, 0xc0, !PT ;  /* 0x00000380b9287812 */ /* 0x000fc400078ec0ff */
[----:B------:R-:W-:Y:S02]  /*5e60*/  SHF.R.U64 R7, R7, 0x3, RZ ;  /* 0x0000000307077819 */ /* 0x000fe400000012ff */
[----:B------:R-:W-:Y:S02]  /*5e70*/  SHF.R.U64 R40, R40, 0x3, RZ ;  /* 0x0000000328287819 */ /* 0x000fe400000012ff */
[----:B------:R-:W-:Y:S02]  /*5e80*/  LOP3.LUT R48, R7, R42, RZ, 0x3c, !PT ;  /* 0x0000002a07307212 */ /* 0x000fe400078e3cff */
[----:B------:R-:W-:Y:S02]  /*5e90*/  LOP3.LUT R7, R58, 0x380, RZ, 0xc0, !PT ;  /* 0x000003803a077812 */ /* 0x000fe400078ec0ff */
[----:B------:R-:W-:Y:S02]  /*5ea0*/  LOP3.LUT R50, R40, R185, RZ, 0x3c, !PT ;  /* 0x000000b928327212 */ /* 0x000fe400078e3cff */
[----:B------:R-:W-:-:S02]  /*5eb0*/  LOP3.LUT R42, R193, 0x380, RZ, 0xc0, !PT ;  /* 0x00000380c12a7812 */ /* 0x000fc400078ec0ff */
[----:B------:R-:W-:Y:S02]  /*5ec0*/  LOP3.LUT R40, R191, 0x380, RZ, 0xc0, !PT ;  /* 0x00000380bf287812 */ /* 0x000fe400078ec0ff */
[----:B------:R-:W-:Y:S02]  /*5ed0*/  SHF.R.U64 R7, R7, 0x3, RZ ;  /* 0x0000000307077819 */ /* 0x000fe400000012ff */
[----:B------:R-:W-:Y:S02]  /*5ee0*/  SHF.R.U64 R42, R42, 0x3, RZ ;  /* 0x000000032a2a7819 */ /* 0x000fe400000012ff */
[----:B------:R-:W-:Y:S02]  /*5ef0*/  SHF.R.U64 R40, R40, 0x3, RZ ;  /* 0x0000000328287819 */ /* 0x000fe400000012ff */
[----:B------:R-:W-:Y:S02]  /*5f00*/  LOP3.LUT R58, R7, R58, RZ, 0x3c, !PT ;  /* 0x0000003a073a7212 */ /* 0x000fe400078e3cff */
[----:B------:R-:W-:-:S02]  /*5f10*/  LOP3.LUT R34, R95, 0x380, RZ, 0xc0, !PT ;  /* 0x000003805f227812 */ /* 0x000fc400078ec0ff */
[----:B------:R-:W-:Y:S02]  /*5f20*/  LOP3.LUT R64, R42, R193, RZ, 0x3c, !PT ;  /* 0x000000c12a407212 */ /* 0x000fe400078e3cff */
[----:B------:R-:W-:Y:S02]  /*5f30*/  LOP3.LUT R7, R70, 0x380, RZ, 0xc0, !PT ;  /* 0x0000038046077812 */ /* 0x000fe400078ec0ff */
[----:B------:R-:W-:Y:S02]  /*5f40*/  LOP3.LUT R38, R181, 0x380, RZ, 0xc0, !PT ;  /* 0x00000380b5267812 */ /* 0x000fe400078ec0ff */
[----:B------:R-:W-:Y:S02]  /*5f50*/  LOP3.LUT R62, R40, R191, RZ, 0x3c, !PT ;  /* 0x000000bf283e7212 */ /* 0x000fe400078e3cff */
[----:B------:R-:W-:Y:S02]  /*5f60*/  LOP3.LUT R42, R199, 0x380, RZ, 0xc0, !PT ;  /* 0x00000380c72a7812 */ /* 0x000fe400078ec0ff */
[----:B------:R-:W-:-:S02]  /*5f70*/  LOP3.LUT R40, R197, 0x380, RZ, 0xc0, !PT ;  /* 0x00000380c5287812 */ /* 0x000fc400078ec0ff */
[----:B------:R-:W-:Y:S02]  /*5f80*/  SHF.R.U64 R34, R34, 0x3, RZ ;  /* 0x0000000322227819 */ /* 0x000fe400000012ff */
[----:B------:R-:W-:Y:S02]  /*5f90*/  SHF.R.U64 R29, R7, 0x3, RZ ;  /* 0x00000003071d7819 */ /* 0x000fe400000012ff */
[----:B------:R-:W-:Y:S02]  /*5fa0*/  SHF.R.U64 R38, R38, 0x3, RZ ;  /* 0x0000000326267819 */ /* 0x000fe400000012ff */
[----:B------:R-:W-:Y:S02]  /*5fb0*/  LOP3.LUT R52, R187, 0x380, RZ, 0xc0, !PT ;  /* 0x00000380bb347812 */ /* 0x000fe400078ec0ff */
[----:B------:R-:W-:Y:S02]  /*5fc0*/  MOV R78, R78 ;  /* 0x0000004e004e7202 */ /* 0x000fe40000000f00 */
[----:B------:R-:W-:-:S02]  /*5fd0*/  SHF.R.U64 R42, R42, 0x3, RZ ;  /* 0x000000032a2a7819 */ /* 0x000fc400000012ff */
[----:B------:R-:W-:Y:S02]  /*5fe0*/  F2FP.F16.F32.PACK_AB R7, R177, R26 ;  /* 0x0000001ab107723e */ /* 0x000fe400000000ff */
[----:B------:R-:W-:Y:S02]  /*5ff0*/  LOP3.LUT R54, R189, 0x380, RZ, 0xc0, !PT ;  /* 0x00000380bd367812 */ /* 0x000fe400078ec0ff */
[----:B------:R-:W-:Y:S01]  /*6000*/  SHF.R.U64 R40, R40, 0x3, RZ ;  /* 0x0000000328287819 */ /* 0x000fe200000012ff */
[----:B------:R0:W-:Y:S01]  /*6010*/  STSM.16.M88.4 [R78], R4 ;  /* 0x000000044e007844 */ /* 0x0001e20000000200 */
[----:B------:R-:W-:Y:S02]  /*6020*/  LOP3.LUT R34, R34, R95, RZ, 0x3c, !PT ;  /* 0x0000005f22227212 */ /* 0x000fe400078e3cff */
[----:B------:R-:W-:Y:S02]  /*6030*/  LOP3.LUT R38, R38, R181, RZ, 0x3c, !PT ;  /* 0x000000b526267212 */ /* 0x000fe400078e3cff */
[----:B------:R-:W-:-:S02]  /*6040*/  SHF.R.U64 R52, R52, 0x3, RZ ;  /* 0x0000000334347819 */ /* 0x000fc400000012ff */
[----:B------:R-:W-:Y:S02]  /*6050*/  LOP3.LUT R26, R42, R199, RZ, 0x3c, !PT ;  /* 0x000000c72a1a7212 */ /* 0x000fe400078e3cff */
[----:B------:R-:W-:Y:S02]  /*6060*/  SHF.R.U64 R54, R54, 0x3, RZ ;  /* 0x0000000336367819 */ /* 0x000fe400000012ff */
[----:B------:R-:W-:Y:S02]  /*6070*/  LOP3.LUT R66, R195, 0x380, RZ, 0xc0, !PT ;  /* 0x00000380c3427812 */ /* 0x000fe400078ec0ff */
[----:B------:R-:W-:Y:S02]  /*6080*/  LOP3.LUT R74, R40, R197, RZ, 0x3c, !PT ;  /* 0x000000c5284a7212 */ /* 0x000fe400078e3cff */
[----:B------:R-:W-:Y:S02]  /*6090*/  MOV R40, R30 ;  /* 0x0000001e00287202 */ /* 0x000fe40000000f00 */
[----:B0-----:R-:W-:-:S02]  /*60a0*/  F2FP.F16.F32.PACK_AB R4, R33, R32 ;  /* 0x000000202104723e */ /* 0x001fc400000000ff */
[----:B------:R-:W-:Y:S02]  /*60b0*/  F2FP.F16.F32.PACK_AB R5, R176, R173 ;  /* 0x000000adb005723e */ /* 0x000fe400000000ff */
[----:B------:R-:W-:Y:S02]  /*60c0*/  F2FP.F16.F32.PACK_AB R6, R37, R36 ;  /* 0x000000242506723e */ /* 0x000fe400000000ff */
[----:B------:R-:W-:Y:S02]  /*60d0*/  F2FP.F16.F32.PACK_AB R7, R175, R172 ;  /* 0x000000acaf07723e */ /* 0x000fe400000000ff */
[----:B------:R-:W-:Y:S02]  /*60e0*/  MOV R35, R34 ;  /* 0x0000002200237202 */ /* 0x000fe40000000f00 */
[----:B------:R-:W-:Y:S01]  /*60f0*/  LOP3.LUT R52, R52, R187, RZ, 0x3c, !PT ;  /* 0x000000bb34347212 */ /* 0x000fe200078e3cff */
[----:B------:R0:W-:Y:S01]  /*6100*/  STSM.16.M88.4 [R40], R4 ;  /* 0x0000000428007844 */ /* 0x0001e20000000200 */
[----:B------:R-:W-:-:S02]  /*6110*/  MOV R38, R38 ;  /* 0x0000002600267202 */ /* 0x000fc40000000f00 */
[----:B------:R-:W-:Y:S01]  /*6120*/  MOV R32, R26 ;  /* 0x0000001a00207202 */ /* 0x000fe20000000f00 */
[----:B------:R-:W-:Y:S01]  /*6130*/  STSM.16.M88.4 [R35], R8 ;  /* 0x0000000823007844 */ /* 0x000fe20000000200 */
[----:B------:R-:W-:Y:S02]  /*6140*/  LOP3.LUT R54, R54, R189, RZ, 0x3c, !PT ;  /* 0x000000bd36367212 */ /* 0x000fe400078e3cff */
[----:B------:R-:W-:Y:S01]  /*6150*/  SHF.R.U64 R66, R66, 0x3, RZ ;  /* 0x0000000342427819 */ /* 0x000fe200000012ff */
[----:B------:R-:W-:Y:S01]  /*6160*/  STSM.16.M88.4 [R38], R12 ;  /* 0x0000000c26007844 */ /* 0x000fe20000000200 */
[----:B------:R-:W-:Y:S02]  /*6170*/  LOP3.LUT R70, R29, R70, RZ, 0x3c, !PT ;  /* 0x000000461d467212 */ /* 0x000fe400078e3cff */
[----:B------:R-:W-:Y:S02]  /*6180*/  MOV R46, R46 ;  /* 0x0000002e002e7202 */ /* 0x000fe40000000f00 */
[----:B------:R-:W-:-:S02]  /*6190*/  F2FP.F16.F32.PACK_AB R26, R61, R60 ;  /* 0x0000003c3d1a723e */ /* 0x000fc400000000ff */
[----:B------:R-:W-:Y:S01]  /*61a0*/  F2FP.F16.F32.PACK_AB R27, R164, R155 ;  /* 0x0000009ba41b723e */ /* 0x000fe200000000ff */
[----:B0-----:R-:W-:Y:S01]  /*61b0*/  IMAD.U32 R5, RZ, RZ, UR6 ;  /* 0x00000006ff057e24 */ /* 0x001fe2000f8e00ff */
[----:B------:R-:W-:Y:S01]  /*61c0*/  MOV R48, R48 ;  /* 0x0000003000307202 */ /* 0x000fe20000000f00 */
[----:B------:R-:W-:Y:S01]  /*61d0*/  ULDC.64 UR6, c[0x0][0xbe0] ;  /* 0x0002f80000067ab9 */ /* 0x000fe20000000a00 */
[----:B------:R-:W-:Y:S01]  /*61e0*/  MOV R34, R74 ;  /* 0x0000004a00227202 */ /* 0x000fe20000000f00 */
[----:B------:R-:W-:Y:S01]  /*61f0*/  STSM.16.M88.4 [R46], R24 ;  /* 0x000000182e007844 */ /* 0x000fe20000000200 */
[----:B------:R-:W-:Y:S01]  /*6200*/  F2FP.F16.F32.PACK_AB R29, R167, R154 ;  /* 0x0000009aa71d723e */ /* 0x000fe200000000ff */
[----:B------:R-:W-:Y:S01]  /*6210*/  IMAD.U32 R4, RZ, RZ, UR4 ;  /* 0x00000004ff047e24 */ /* 0x000fe2000f8e00ff */
[----:B------:R-:W-:Y:S02]  /*6220*/  F2FP.F16.F32.PACK_AB R30, R69, R68 ;  /* 0x00000044451e723e */ /* 0x000fe400000000ff */
[----:B------:R-:W-:-:S02]  /*6230*/  F2FP.F16.F32.PACK_AB R31, R162, R153 ;  /* 0x00000099a21f723e */ /* 0x000fc400000000ff */
[----:B------:R-:W-:Y:S02]  /*6240*/  MOV R50, R50 ;  /* 0x0000003200327202 */ /* 0x000fe40000000f00 */
[----:B------:R-:W-:Y:S01]  /*6250*/  F2FP.F16.F32.PACK_AB R74, R77, R76 ;  /* 0x0000004c4d4a723e */ /* 0x000fe200000000ff */
[----:B------:R-:W-:Y:S01]  /*6260*/  STSM.16.M88.4 [R48], R28 ;  /* 0x0000001c30007844 */ /* 0x000fe20000000200 */
[----:B------:R-:W-:Y:S02]  /*6270*/  F2FP.F16.F32.PACK_AB R75, R163, R56 ;  /* 0x00000038a34b723e */ /* 0x000fe400000000ff */
[----:B------:R-:W-:Y:S02]  /*6280*/  MOV R52, R52 ;  /* 0x0000003400347202 */ /* 0x000fe40000000f00 */
[----:B------:R-:W-:Y:S01]  /*6290*/  F2FP.F16.F32.PACK_AB R83, R160, R83 ;  /* 0x00000053a053723e */ /* 0x000fe200000000ff */
[----:B------:R-:W-:Y:S01]  /*62a0*/  STSM.16.M88.4 [R50], R72 ;  /* 0x0000004832007844 */ /* 0x000fe20000000200 */
[----:B------:R-:W-:-:S02]  /*62b0*/  F2FP.F16.F32.PACK_AB R89, R87, R90 ;  /* 0x0000005a5759723e */ /* 0x000fc400000000ff */
[----:B------:R-:W-:Y:S01]  /*62c0*/  F2FP.F16.F32.PACK_AB R96, R97, R96 ;  /* 0x000000606160723e */ /* 0x000fe200000000ff */
[----:B------:R0:W-:Y:S01]  /*62d0*/  STSM.16.M88.4 [R52], R80 ;  /* 0x0000005034007844 */ /* 0x0001e20000000200 */
[----:B------:R-:W-:Y:S02]  /*62e0*/  LOP3.LUT R66, R66, R195, RZ, 0x3c, !PT ;  /* 0x000000c342427212 */ /* 0x000fe400078e3cff */
[----:B------:R-:W-:Y:S02]  /*62f0*/  MOV R54, R54 ;  /* 0x0000003600367202 */ /* 0x000fe40000000f00 */
[----:B------:R-:W-:Y:S02]  /*6300*/  F2FP.F16.F32.PACK_AB R90, R93, R92 ;  /* 0x0000005c5d5a723e */ /* 0x000fe400000000ff */
[----:B------:R-:W-:Y:S02]  /*6310*/  F2FP.F16.F32.PACK_AB R91, R86, R91 ;  /* 0x0000005b565b723e */ /* 0x000fe400000000ff */
[----:B------:R-:W-:-:S02]  /*6320*/  F2FP.F16.F32.PACK_AB R97, R99, R98 ;  /* 0x000000626361723e */ /* 0x000fc400000000ff */
[----:B------:R-:W-:Y:S01]  /*6330*/  F2FP.F16.F32.PACK_AB R104, R105, R104 ;  /* 0x000000686968723e */ /* 0x000fe200000000ff */
[----:B------:R1:W-:Y:S01]  /*6340*/  STSM.16.M88.4 [R54], R88 ;  /* 0x0000005836007844 */ /* 0x0003e20000000200 */
[----:B------:R-:W-:Y:S02]  /*6350*/  MOV R58, R58 ;  /* 0x0000003a003a7202 */ /* 0x000fe40000000f00 */
[----:B------:R-:W-:Y:S02]  /*6360*/  F2FP.F16.F32.PACK_AB R98, R101, R100 ;  /* 0x000000646562723e */ /* 0x000fe400000000ff */
[----:B------:R-:W-:Y:S02]  /*6370*/  F2FP.F16.F32.PACK_AB R99, R103, R102 ;  /* 0x000000666763723e */ /* 0x000fe400000000ff */
[----:B------:R-:W-:Y:S02]  /*6380*/  F2FP.F16.F32.PACK_AB R105, R107, R106 ;  /* 0x0000006a6b69723e */ /* 0x000fe400000000ff */
[----:B------:R-:W-:Y:S01]  /*6390*/  F2FP.F16.F32.PACK_AB R112, R113, R112 ;  /* 0x000000707170723e */ /* 0x000fe200000000ff */
[----:B------:R1:W-:Y:S01]  /*63a0*/  STSM.16.M88.4 [R58], R96 ;  /* 0x000000603a007844 */ /* 0x0003e20000000200 */
[----:B------:R-:W-:-:S02]  /*63b0*/  MOV R62, R62 ;  /* 0x0000003e003e7202 */ /* 0x000fc40000000f00 */
[----:B------:R-:W-:Y:S02]  /*63c0*/  F2FP.F16.F32.PACK_AB R106, R109, R108 ;  /* 0x0000006c6d6a723e */ /* 0x000fe400000000ff */
[----:B------:R-:W-:Y:S02]  /*63d0*/  F2FP.F16.F32.PACK_AB R107, R111, R110 ;  /* 0x0000006e6f6b723e */ /* 0x000fe400000000ff */
[----:B------:R-:W-:Y:S02]  /*63e0*/  F2FP.F16.F32.PACK_AB R113, R115, R114 ;  /* 0x000000727371723e */ /* 0x000fe400000000ff */
[----:B------:R-:W-:Y:S01]  /*63f0*/  F2FP.F16.F32.PACK_AB R120, R121, R120 ;  /* 0x000000787978723e */ /* 0x000fe200000000ff */
[----:B------:R1:W-:Y:S01]  /*6400*/  STSM.16.M88.4 [R62], R104 ;  /* 0x000000683e007844 */ /* 0x0003e20000000200 */
[----:B------:R-:W-:Y:S02]  /*6410*/  MOV R64, R64 ;  /* 0x0000004000407202 */ /* 0x000fe40000000f00 */
[----:B------:R-:W-:-:S02]  /*6420*/  F2FP.F16.F32.PACK_AB R114, R117, R116 ;  /* 0x000000747572723e */ /* 0x000fc400000000ff */
[----:B------:R-:W-:Y:S02]  /*6430*/  F2FP.F16.F32.PACK_AB R115, R119, R118 ;  /* 0x000000767773723e */ /* 0x000fe400000000ff */
[----:B------:R-:W-:Y:S02]  /*6440*/  F2FP.F16.F32.PACK_AB R121, R123, R122 ;  /* 0x0000007a7b79723e */ /* 0x000fe400000000ff */
[----:B------:R-:W-:Y:S01]  /*6450*/  F2FP.F16.F32.PACK_AB R128, R129, R128 ;  /* 0x000000808180723e */ /* 0x000fe200000000ff */
[----:B------:R1:W-:Y:S01]  /*6460*/  STSM.16.M88.4 [R64], R112 ;  /* 0x0000007040007844 */ /* 0x0003e20000000200 */
[----:B------:R-:W-:Y:S02]  /*6470*/  MOV R66, R66 ;  /* 0x0000004200427202 */ /* 0x000fe40000000f00 */
[----:B------:R-:W-:Y:S02]  /*6480*/  F2FP.F16.F32.PACK_AB R122, R125, R124 ;  /* 0x0000007c7d7a723e */ /* 0x000fe400000000ff */
[----:B------:R-:W-:-:S02]  /*6490*/  F2FP.F16.F32.PACK_AB R123, R127, R126 ;  /* 0x0000007e7f7b723e */ /* 0x000fc400000000ff */
[----:B------:R-:W-:Y:S02]  /*64a0*/  F2FP.F16.F32.PACK_AB R129, R131, R130 ;  /* 0x000000828381723e */ /* 0x000fe400000000ff */
[----:B------:R-:W-:Y:S01]  /*64b0*/  F2FP.F16.F32.PACK_AB R136, R137, R136 ;  /* 0x000000888988723e */ /* 0x000fe200000000ff */
[----:B------:R1:W-:Y:S01]  /*64c0*/  STSM.16.M88.4 [R66], R120 ;  /* 0x0000007842007844 */ /* 0x0003e20000000200 */
[----:B------:R-:W-:Y:S02]  /*64d0*/  MOV R70, R70 ;  /* 0x0000004600467202 */ /* 0x000fe40000000f00 */
[----:B------:R-:W-:Y:S02]  /*64e0*/  F2FP.F16.F32.PACK_AB R130, R133, R132 ;  /* 0x000000848582723e */ /* 0x000fe400000000ff */
[----:B------:R-:W-:Y:S02]  /*64f0*/  F2FP.F16.F32.PACK_AB R131, R135, R134 ;  /* 0x000000868783723e */ /* 0x000fe400000000ff */
[----:B------:R-:W-:-:S02]  /*6500*/  F2FP.F16.F32.PACK_AB R137, R139, R138 ;  /* 0x0000008a8b89723e */ /* 0x000fc400000000ff */
[----:B------:R-:W-:Y:S01]  /*6510*/  F2FP.F16.F32.PACK_AB R144, R145, R144 ;  /* 0x000000909190723e */ /* 0x000fe200000000ff */
[----:B------:R1:W-:Y:S01]  /*6520*/  STSM.16.M88.4 [R70], R128 ;  /* 0x0000008046007844 */ /* 0x0003e20000000200 */
[----:B------:R-:W-:Y:S02]  /*6530*/  F2FP.F16.F32.PACK_AB R138, R141, R140 ;  /* 0x0000008c8d8a723e */ /* 0x000fe400000000ff */
[----:B------:R-:W-:Y:S02]  /*6540*/  F2FP.F16.F32.PACK_AB R139, R143, R142 ;  /* 0x0000008e8f8b723e */ /* 0x000fe400000000ff */
[----:B------:R-:W-:Y:S02]  /*6550*/  F2FP.F16.F32.PACK_AB R145, R147, R146 ;  /* 0x000000929391723e */ /* 0x000fe400000000ff */
[----:B------:R-:W-:Y:S01]  /*6560*/  F2FP.F16.F32.PACK_AB R146, R149, R148 ;  /* 0x000000949592723e */ /* 0x000fe200000000ff */
[----:B------:R1:W-:Y:S01]  /*6570*/  STSM.16.M88.4 [R34], R136 ;  /* 0x0000008822007844 */ /* 0x0003e20000000200 */
[----:B------:R-:W-:Y:S01]  /*6580*/  F2FP.F16.F32.PACK_AB R147, R151, R150 ;  /* 0x000000969793723e */ /* 0x000fe200000000ff */
[----:B------:R-:W-:Y:S01]  /*6590*/  UISETP.NE.U32.AND UP1, UPT, UR6, URZ, UPT ;  /* 0x0000003f0600728c */ /* 0x000fe2000bf25070 */
[----:B------:R-:W-:-:S03]  /*65a0*/  PLOP3.LUT P1, PT, PT, PT, UP0, 0x80, 0x0 ;  /* 0x000000000000781c */ /* 0x000fc60003f2f008 */
[----:B------:R1:W-:Y:S01]  /*65b0*/  STSM.16.M88.4 [R32], R144 ;  /* 0x0000009020007844 */ /* 0x0003e20000000200 */
[----:B------:R-:W-:Y:S01]  /*65c0*/  BAR.SYNC.DEFER_BLOCKING 0x1, 0x100 ;  /* 0x0044000000007b1d */ /* 0x000fe20000010000 */
[----:B------:R-:W-:-:S07]  /*65d0*/  UISETP.NE.AND.EX UP1, UPT, UR7, URZ, UPT, UP1 ;  /* 0x0000003f0700728c */ /* 0x000fce000bf25310 */
[----:B0-----:R-:W0:Y:S01]  /*65e0*/  LDC R81, c[0x0][0xa88] ;  /* 0x0002a200ff517b82 */ /* 0x001e220000000800 */
[----:B------:R-:W-:-:S03]  /*65f0*/  PLOP3.LUT P2, PT, PT, PT, UP1, 0x80, 0x0 ;  /* 0x000000000000781c */ /* 0x000fc60003f4f018 */
[----:B------:R-:W-:Y:S01]  /*6600*/  @UP1 UIADD3 UR6, UP2, UR8, UR6, URZ ;  /* 0x0000000608061290 */ /* 0x000fe2000ff5e03f */
[----:B------:R-:W-:-:S03]  /*6610*/  IMAD R7, R16, 0x40, R2 ;  /* 0x0000004010077824 */ /* 0x000fc600078e0202 */
[----:B------:R-:W-:Y:S01]  /*6620*/  @UP1 UIADD3.X UR7, UR9, UR7, URZ, UP2, !UPT ;  /* 0x0000000709071290 */ /* 0x000fe200097fe43f */
[----:B------:R-:W-:-:S04]  /*6630*/  IMAD.WIDE R20, R7, 0x2, R20 ;  /* 0x0000000207147825 */ /* 0x000fc800078e0214 */
[----:B------:R-:W-:Y:S01]  /*6640*/  IMAD.U32 R6, RZ, RZ, UR6 ;  /* 0x00000006ff067e24 */ /* 0x000fe2000f8e00ff */
[----:B------:R-:W2:Y:S01]  /*6650*/  @P1 LDG.E R3, desc[UR40][R4.64] ;  /* 0x0000002804031981 */ /* 0x000ea2000c1e1900 */
[----:B------:R-:W-:Y:S01]  /*6660*/  IMAD.U32 R7, RZ, RZ, UR7 ;  /* 0x00000007ff077e24 */ /* 0x000fe2000f8e00ff */
[----:B------:R-:W-:Y:S01]  /*6670*/  UMOV UR4, URZ ;  /* 0x0000003f00047c82 */ /* 0x000fe20008000000 */
[----:B------:R-:W-:-:S03]  /*6680*/  IADD3 R13, P0, R20, 0x1000, RZ ;  /* 0x00001000140d7810 */ /* 0x000fc60007f1e0ff */
[----:B0-----:R1:W5:Y:S01]  /*6690*/  @P2 LDG.E R81, desc[UR40][R6.64] ;  /* 0x0000002806512981 */ /* 0x001362000c1e1900 */
[----:B--2---:R-:W-:Y:S01]  /*66a0*/  @P1 R2UR UR4, R3 ;  /* 0x00000000030412ca */ /* 0x004fe200000e0000 */
[----:B-1----:R-:W-:-:S14]  /*66b0*/  @P2 BRA `(.L_x_265) ;  /* 0x0000000000102947 */ /* 0x002fdc0003800000 */
[----:B------:R-:W-:Y:S05]  /*66c0*/  @!P1 BRA `(.L_x_265) ;  /* 0x00000000000c9947 */ /* 0x000fea0003800000 */
[----:B------:R-:W2:Y:S04]  /*66d0*/  LDG.E R6, desc[UR40][R4.64] ;  /* 0x0000002804067981 */ /* 0x000ea8000c1e1900 */
[----:B-----5:R-:W2:Y:S02]  /*66e0*/  LDG.E R81, desc[UR40][R4.64+0x4] ;  /* 0x0000042804517981 */ /* 0x020ea4000c1e1900 */
[----:B--2---:R-:W-:-:S07]  /*66f0*/  IMAD.IADD R81, R81, 0x1, -R6 ;  /* 0x0000000151517824 */ /* 0x004fce00078e0a06 */
.L_x_265:
[----:B------:R-:W-:Y:S01]  /*6700*/  USHF.R.S32.HI UR11, URZ, 0x1f, UR44 ;  /* 0x0000001f3f0b7899 */ /* 0x000fe2000801142c */
[----:B------:R-:W-:Y:S01]  /*6710*/  IADD3 R5, P2, R20, 0x3000, RZ ;  /* 0x0000300014057810 */ /* 0x000fe20007f5e0ff */
[----:B------:R-:W-:Y:S01]  /*6720*/  ULDC.64 UR12, c[0x0][0xb70] ;  /* 0x0002dc00000c7ab9 */ /* 0x000fe20000000a00 */
[----:B------:R-:W-:Y:S01]  /*6730*/  USHF.R.S32.HI UR9, URZ, 0x1f, UR4 ;  /* 0x0000001f3f097899 */ /* 0x000fe20008011404 */
[----:B------:R-:W-:Y:S01]  /*6740*/  IMAD R10, R18, 0x80, R201 ;  /* 0x00000080120a7824 */ /* 0x000fe200078e02c9 */
[----:B------:R-:W-:Y:S01]  /*6750*/  UIMAD UR10, UR11, UR12, URZ ;  /* 0x0000000c0b0a72a4 */ /* 0x000fe2000f8e023f */
[----:B------:R-:W-:Y:S01]  /*6760*/  LOP3.LUT R4, R5, 0x380, RZ, 0xc0, !PT ;  /* 0x0000038005047812 */ /* 0x000fe200078ec0ff */
[----:B------:R-:W-:Y:S01]  /*6770*/  UMOV UR8, UR4 ;  /* 0x0000000400087c82 */ /* 0x000fe20008000000 */
[----:B------:R-:W-:Y:S01]  /*6780*/  USEL UR45, UR45, URZ, !UP0 ;  /* 0x0000003f2d2d7287 */ /* 0x000fe2000c000000 */
[----:B------:R-:W-:Y:S01]  /*6790*/  LOP3.LUT R12, R13, 0x380, RZ, 0xc0, !PT ;  /* 0x000003800d0c7812 */ /* 0x000fe200078ec0ff */
[----:B------:R-:W-:Y:S01]  /*67a0*/  UIMAD.WIDE.U32 UR6, UR44, UR12, UR8 ;  /* 0x0000000c2c0672a5 */ /* 0x000fe2000f8e0008 */
[----:B------:R-:W-:Y:S01]  /*67b0*/  SHF.R.U64 R4, R4, 0x3, RZ ;  /* 0x0000000304047819 */ /* 0x000fe200000012ff */
[----:B------:R-:W-:Y:S01]  /*67c0*/  UIMAD UR10, UR44, UR13, UR10 ;  /* 0x0000000d2c0a72a4 */ /* 0x000fe2000f8e020a */
[----:B------:R-:W-:Y:S01]  /*67d0*/  IADD3 R9, P1, R20, 0x2000, RZ ;  /* 0x0000200014097810 */ /* 0x000fe20007f3e0ff */
[----:B------:R-:W-:Y:S01]  /*67e0*/  USEL UR46, UR46, URZ, !UP0 ;  /* 0x0000003f2e2e7287 */ /* 0x000fe2000c000000 */
[----:B------:R-:W-:Y:S01]  /*67f0*/  LOP3.LUT R4, R4, R5, RZ, 0x3c, !PT ;  /* 0x0000000504047212 */ /* 0x000fe200078e3cff */
[----:B------:R-:W-:Y:S01]  /*6800*/  ULDC.64 UR12, c[0x0][0xb78] ;  /* 0x0002de00000c7ab9 */ /* 0x000fe20000000a00 */
[----:B------:R-:W-:Y:S01]  /*6810*/  UIADD3 UR7, UR7, UR10, URZ ;  /* 0x0000000a07077290 */ /* 0x000fe2000fffe03f */
[----:B------:R-:W-:Y:S01]  /*6820*/  SHF.R.S32.HI R3, RZ, 0x1f, R10 ;  /* 0x0000001fff037819 */ /* 0x000fe2000001140a */
[----:B------:R-:W-:Y:S01]  /*6830*/  UIMAD UR8, UR45, UR12, URZ ;  /* 0x0000000c2d0872a4 */ /* 0x000fe2000f8e023f */
[----:B------:R-:W-:Y:S01]  /*6840*/  SHF.R.U64 R12, R12, 0x3, RZ ;  /* 0x000000030c0c7819 */ /* 0x000fe200000012ff */
[----:B------:R-:W-:Y:S01]  /*6850*/  UIMAD.WIDE.U32 UR6, UR46, UR12, UR6 ;  /* 0x0000000c2e0672a5 */ /* 0x000fe2000f8e0006 */
[----:B------:R-:W-:Y:S01]  /*6860*/  LOP3.LUT R8, R9, 0x380, RZ, 0xc0, !PT ;  /* 0x0000038009087812 */ /* 0x000fe200078ec0ff */
[----:B------:R-:W-:Y:S01]  /*6870*/  UIMAD UR8, UR46, UR13, UR8 ;  /* 0x0000000d2e0872a4 */ /* 0x000fe2000f8e0208 */
[----:B------:R-:W-:Y:S01]  /*6880*/  LOP3.LUT R12, R12, R13, RZ, 0x3c, !PT ;  /* 0x0000000d0c0c7212 */ /* 0x000fe200078e3cff */
[----:B------:R-:W-:Y:S01]  /*6890*/  IMAD.X R13, RZ, RZ, R21, P0 ;  /* 0x000000ffff0d7224 */ /* 0x000fe200000e0615 */
[----:B------:R-:W-:Y:S01]  /*68a0*/  SHF.R.U64 R8, R8, 0x3, RZ ;  /* 0x0000000308087819 */ /* 0x000fe200000012ff */
[----:B------:R-:W-:Y:S01]  /*68b0*/  ULDC.64 UR12, c[0x0][0xaa0] ;  /* 0x0002a800000c7ab9 */ /* 0x000fe20000000a00 */
[----:B------:R-:W-:Y:S01]  /*68c0*/  IADD3 R5, P3, R10, UR6, RZ ;  /* 0x000000060a057c10 */ /* 0x000fe2000ff7e0ff */
[----:B------:R-:W-:Y:S01]  /*68d0*/  IMAD.U32 R6, RZ, RZ, UR8 ;  /* 0x00000008ff067e24 */ /* 0x000fe2000f8e00ff */
[----:B------:R-:W-:-:S02]  /*68e0*/  IADD3 R73, P0, R20, 0x8000, RZ ;  /* 0x0000800014497810 */ /* 0x000fc40007f1e0ff */
[----:B------:R-:W-:Y:S01]  /*68f0*/  LOP3.LUT R8, R8, R9, RZ, 0x3c, !PT ;  /* 0x0000000908087212 */ /* 0x000fe200078e3cff */
[--C-:B------:R-:W-:Y:S01]  /*6900*/  IMAD.X R9, RZ, RZ, R21.reuse, P1 ;  /* 0x000000ffff097224 */ /* 0x100fe200008e0615 */
[----:B------:R-:W-:Y:S01]  /*6910*/  IADD3.X R6, R3, UR7, R6, P3, !PT ;  /* 0x0000000703067c10 */ /* 0x000fe20009ffe406 */
[----:B------:R-:W-:Y:S01]  /*6920*/  ULDC.64 UR6, c[0x0][0xb40] ;  /* 0x0002d00000067ab9 */ /* 0x000fe20000000a00 */
[C---:B------:R-:W-:Y:S02]  /*6930*/  IADD3 R61, P1, R20.reuse, 0x9000, RZ ;  /* 0x00009000143d7810 */ /* 0x040fe40007f3e0ff */
[----:B------:R-:W-:Y:S02]  /*6940*/  LEA R38, P3, R5, UR6, 0x2 ;  /* 0x0000000605267c11 */ /* 0x000fe4000f8610ff */
[----:B------:R-:W-:Y:S02]  /*6950*/  LOP3.LUT R72, R73, 0x380, RZ, 0xc0, !PT ;  /* 0x0000038049487812 */ /* 0x000fe400078ec0ff */
[----:B------:R-:W-:Y:S01]  /*6960*/  LEA.HI.X R39, R5, UR7, R6, 0x2, P3 ;  /* 0x0000000705277c11 */ /* 0x000fe200098f1406 */
[----:B------:R-:W-:Y:S01]  /*6970*/  IMAD.X R5, RZ, RZ, R21, P2 ;  /* 0x000000ffff057224 */ /* 0x000fe200010e0615 */
[----:B------:R-:W-:Y:S01]  /*6980*/  IADD3 R65, P6, R20, 0x4000, RZ ;  /* 0x0000400014417810 */ /* 0x000fe20007fde0ff */
[----:B------:R-:W-:Y:S01]  /*6990*/  VIADD R6, R10, 0x8 ;  /* 0x000000080a067836 */ /* 0x000fe20000000000 */
[----:B------:R-:W-:-:S02]  /*69a0*/  IADD3 R53, P5, R20, 0x5000, RZ ;  /* 0x0000500014357810 */ /* 0x000fc40007fbe0ff */
[C---:B------:R-:W-:Y:S02]  /*69b0*/  IADD3 R33, P4, R20.reuse, 0x6000, RZ ;  /* 0x0000600014217810 */ /* 0x040fe40007f9e0ff */
[C---:B------:R-:W-:Y:S02]  /*69c0*/  IADD3 R25, P3, R20.reuse, 0x7000, RZ ;  /* 0x0000700014197810 */ /* 0x040fe40007f7e0ff */
[----:B------:R-:W-:Y:S02]  /*69d0*/  IADD3 R49, P2, R20, 0xa000, RZ ;  /* 0x0000a00014317810 */ /* 0x000fe40007f5e0ff */
[----:B------:R-:W-:Y:S02]  /*69e0*/  LOP3.LUT R60, R61, 0x380, RZ, 0xc0, !PT ;  /* 0x000003803d3c7812 */ /* 0x000fe400078ec0ff */
[----:B------:R-:W-:Y:S02]  /*69f0*/  SHF.R.U64 R72, R72, 0x3, RZ ;  /* 0x0000000348487819 */ /* 0x000fe400000012ff */
[----:B------:R-:W-:-:S02]  /*6a00*/  LOP3.LUT R64, R65, 0x380, RZ, 0xc0, !PT ;  /* 0x0000038041407812 */ /* 0x000fc400078ec0ff */
[----:B------:R-:W-:Y:S02]  /*6a10*/  LOP3.LUT R52, R53, 0x380, RZ, 0xc0, !PT ;  /* 0x0000038035347812 */ /* 0x000fe400078ec0ff */
[----:B------:R-:W-:Y:S02]  /*6a20*/  LOP3.LUT R32, R33, 0x380, RZ, 0xc0, !PT ;  /* 0x0000038021207812 */ /* 0x000fe400078ec0ff */
[----:B------:R-:W-:Y:S02]  /*6a30*/  LOP3.LUT R24, R25, 0x380, RZ, 0xc0, !PT ;  /* 0x0000038019187812 */ /* 0x000fe400078ec0ff */
[----:B------:R-:W-:Y:S02]  /*6a40*/  LOP3.LUT R48, R49, 0x380, RZ, 0xc0, !PT ;  /* 0x0000038031307812 */ /* 0x000fe400078ec0ff */
[----:B------:R-:W-:Y:S02]  /*6a50*/  SHF.R.U64 R60, R60, 0x3, RZ ;  /* 0x000000033c3c7819 */ /* 0x000fe400000012ff */
[----:B------:R-:W-:Y:S01]  /*6a60*/  LOP3.LUT R72, R72, R73, RZ, 0x3c, !PT ;  /* 0x0000004948487212 */ /* 0x000fe200078e3cff */
[----:B------:R-:W-:Y:S01]  /*6a70*/  IMAD.X R73, RZ, RZ, R21, P0 ;  /* 0x000000ffff497224 */ /* 0x000fe200000e0615 */
[----:B------:R-:W-:-:S02]  /*6a80*/  SHF.R.U64 R64, R64, 0x3, RZ ;  /* 0x0000000340407819 */ /* 0x000fc400000012ff */
[----:B------:R-:W-:Y:S02]  /*6a90*/  SHF.R.U64 R52, R52, 0x3, RZ ;  /* 0x0000000334347819 */ /* 0x000fe400000012ff */
[----:B------:R-:W-:Y:S02]  /*6aa0*/  SHF.R.U64 R32, R32, 0x3, RZ ;  /* 0x0000000320207819 */ /* 0x000fe400000012ff */
[----:B------:R-:W-:Y:S02]  /*6ab0*/  SHF.R.U64 R24, R24, 0x3, RZ ;  /* 0x0000000318187819 */ /* 0x000fe400000012ff */
[----:B------:R-:W-:Y:S02]  /*6ac0*/  SHF.R.U64 R48, R48, 0x3, RZ ;  /* 0x0000000330307819 */ /* 0x000fe400000012ff */
[----:B------:R-:W-:Y:S02]  /*6ad0*/  LOP3.LUT P0, RZ, R19, 0x3, RZ, 0xc0, !PT ;  /* 0x0000000313ff7812 */ /* 0x000fe4000780c0ff */
[----:B------:R-:W-:Y:S01]  /*6ae0*/  LOP3.LUT R60, R60, R61, RZ, 0x3c, !PT ;  /* 0x0000003d3c3c7212 */ /* 0x000fe200078e3cff */
[--C-:B------:R-:W-:Y:S01]  /*6af0*/  IMAD.X R61, RZ, RZ, R21.reuse, P1 ;  /* 0x000000ffff3d7224 */ /* 0x100fe200008e0615 */
        /* <DEDUP_REMOVED lines=9> */
[----:B------:R-:W-:Y:S01]  /*6b90*/  IMAD.X R49, RZ, RZ, R21, P2 ;  /* 0x000000ffff317224 */ /* 0x000fe200010e0615 */
[----:B-----5:R-:W-:-:S02]  /*6ba0*/  ISETP.GE.OR P1, PT, R10, R81, P0 ;  /* 0x000000510a00720c */ /* 0x020fc40000726670 */
[----:B------:R-:W-:Y:S02]  /*6bb0*/  ISETP.GE.OR P0, PT, R6, R81, P0 ;  /* 0x000000510600720c */ /* 0x000fe40000706670 */
[C---:B------:R-:W-:Y:S02]  /*6bc0*/  IADD3 R37, P6, R20.reuse, 0xb000, RZ ;  /* 0x0000b00014257810 */ /* 0x040fe40007fde0ff */
[C---:B------:R-:W-:Y:S02]  /*6bd0*/  IADD3 R77, P5, R20.reuse, 0xc000, RZ ;  /* 0x0000c000144d7810 */ /* 0x040fe40007fbe0ff */
[C---:B------:R-:W-:Y:S02]  /*6be0*/  IADD3 R69, P4, R20.reuse, 0xd000, RZ ;  /* 0x0000d00014457810 */ /* 0x040fe40007f9e0ff */
[C---:B------:R-:W-:Y:S02]  /*6bf0*/  IADD3 R57, P3, R20.reuse, 0xe000, RZ ;  /* 0x0000e00014397810 */ /* 0x040fe40007f7e0ff */
[C---:B------:R-:W-:Y:S01]  /*6c00*/  LOP3.LUT R7, R20.reuse, 0x380, RZ, 0xc0, !PT ;  /* 0x0000038014077812 */ /* 0x040fe200078ec0ff */
[----:B------:R-:W-:Y:S01]  /*6c10*/  @!P1 STG.E desc[UR40][R38.64], R44 ;  /* 0x0000002c26009986 */ /* 0x000fe2000c101928 */
[----:B------:R-:W-:-:S02]  /*6c20*/  IADD3 R10, P2, R20, 0xf000, RZ ;  /* 0x0000f000140a7810 */ /* 0x000fc40007f5e0ff */
[----:B------:R-:W-:Y:S01]  /*6c30*/  LOP3.LUT R36, R37, 0x380, RZ, 0xc0, !PT ;  /* 0x0000038025247812 */ /* 0x000fe200078ec0ff */
[----:B------:R0:W-:Y:S01]  /*6c40*/  @!P0 STG.E desc[UR40][R38.64+0x20], R45 ;  /* 0x0000202d26008986 */ /* 0x0001e2000c101928 */
[----:B------:R-:W-:Y:S01]  /*6c50*/  LOP3.LUT R76, R77, 0x380, RZ, 0xc0, !PT ;  /* 0x000003804d4c7812 */ /* 0x000fe200078ec0ff */
[----:B------:R-:W-:Y:S01]  /*6c60*/  UIMAD UR6, UR9, UR12, URZ ;  /* 0x0000000c090672a4 */ /* 0x000fe2000f8e023f */
[----:B------:R-:W-:Y:S01]  /*6c70*/  LOP3.LUT R68, R69, 0x380, RZ, 0xc0, !PT ;  /* 0x0000038045447812 */ /* 0x000fe200078ec0ff */
[----:B------:R-:W-:Y:S01]  /*6c80*/  IMAD.X R47, RZ, RZ, R21, P2 ;  /* 0x000000ffff2f7224 */ /* 0x000fe200010e0615 */
[----:B------:R-:W-:Y:S01]  /*6c90*/  LOP3.LUT R56, R57, 0x380, RZ, 0xc0, !PT ;  /* 0x0000038039387812 */ /* 0x000fe200078ec0ff */
[----:B------:R-:W5:Y:S01]  /*6ca0*/  LD.E.128 R12, desc[UR40][R12.64] ;  /* 0x000000280c0c7980 */ /* 0x000f62000c101d00 */
[----:B------:R-:W-:Y:S02]  /*6cb0*/  SHF.R.U64 R7, R7, 0x3, RZ ;  /* 0x0000000307077819 */ /* 0x000fe400000012ff */
[----:B------:R-:W-:Y:S01]  /*6cc0*/  LOP3.LUT R3, R10, 0x380, RZ, 0xc0, !PT ;  /* 0x000003800a037812 */ /* 0x000fe200078ec0ff */
[----:B------:R-:W5:Y:S01]  /*6cd0*/  LD.E.128 R64, desc[UR40][R64.64] ;  /* 0x0000002840407980 */ /* 0x000f62000c101d00 */
[----:B------:R-:W-:-:S02]  /*6ce0*/  SHF.R.U64 R36, R36, 0x3, RZ ;  /* 0x0000000324247819 */ /* 0x000fc400000012ff */
[----:B------:R-:W-:Y:S01]  /*6cf0*/  SHF.R.U64 R76, R76, 0x3, RZ ;  /* 0x000000034c4c7819 */ /* 0x000fe200000012ff */
[----:B------:R-:W5:Y:S01]  /*6d00*/  LD.E.128 R52, desc[UR40][R52.64] ;  /* 0x0000002834347980 */ /* 0x000f62000c101d00 */
[----:B------:R-:W-:Y:S02]  /*6d10*/  SHF.R.U64 R68, R68, 0x3, RZ ;  /* 0x0000000344447819 */ /* 0x000fe400000012ff */
[----:B------:R-:W-:Y:S01]  /*6d20*/  SHF.R.U64 R56, R56, 0x3, RZ ;  /* 0x0000000338387819 */ /* 0x000fe200000012ff */
[----:B------:R-:W5:Y:S01]  /*6d30*/  LD.E.128 R32, desc[UR40][R32.64] ;  /* 0x0000002820207980 */ /* 0x000f62000c101d00 */
[----:B------:R-:W-:Y:S02]  /*6d40*/  LOP3.LUT R20, R7, R20, RZ, 0x3c, !PT ;  /* 0x0000001407147212 */ /* 0x000fe400078e3cff */
[----:B------:R-:W-:Y:S01]  /*6d50*/  SHF.R.U64 R3, R3, 0x3, RZ ;  /* 0x0000000303037819 */ /* 0x000fe200000012ff */
[----:B------:R-:W-:Y:S01]  /*6d60*/  UIMAD UR6, UR4, UR13, UR6 ;  /* 0x0000000d040672a4 */ /* 0x000fe2000f8e0206 */
        /* <DEDUP_REMOVED lines=8> */
[----:B------:R-:W-:Y:S01]  /*6df0*/  LOP3.LUT R46, R3, R10, RZ, 0x3c, !PT ;  /* 0x0000000a032e7212 */ /* 0x000fe200078e3cff */
[----:B------:R1:W5:Y:S01]  /*6e00*/  LD.E.128 R28, desc[UR40][R20.64] ;  /* 0x00000028141c7980 */ /* 0x000362000c101d00 */
[----:B------:R-:W-:-:S03]  /*6e10*/  SHF.R.S32.HI R3, RZ, 0x1f, R2 ;  /* 0x0000001fff037819 */ /* 0x000fc60000011402 */
[----:B------:R-:W5:Y:S04]  /*6e20*/  LD.E.128 R8, desc[UR40][R8.64] ;  /* 0x0000002808087980 */ /* 0x000f68000c101d00 */
[----:B------:R-:W5:Y:S01]  /*6e30*/  LD.E.128 R4, desc[UR40][R4.64] ;  /* 0x0000002804047980 */ /* 0x000f62000c101d00 */
[----:B-1----:R-:W-:-:S03]  /*6e40*/  IMAD.U32 R21, RZ, RZ, UR12 ;  /* 0x0000000cff157e24 */ /* 0x002fc6000f8e00ff */
[----:B------:R-:W5:Y:S01]  /*6e50*/  LD.E.128 R24, desc[UR40][R24.64] ;  /* 0x0000002818187980 */ /* 0x000f62000c101d00 */
[----:B------:R-:W-:-:S03]  /*6e60*/  IMAD.WIDE.U32 R20, R21, UR4, R2 ;  /* 0x0000000415147c25 */ /* 0x000fc6000f8e0002 */
[----:B------:R-:W5:Y:S01]  /*6e70*/  LD.E.128 R72, desc[UR40][R72.64] ;  /* 0x0000002848487980 */ /* 0x000f62000c101d00 */
[----:B------:R-:W-:Y:S01]  /*6e80*/  VIADD R21, R21, UR6 ;  /* 0x0000000615157c36 */ /* 0x000fe20008000000 */
[----:B------:R-:W-:Y:S02]  /*6e90*/  ULDC.64 UR6, c[0x0][0xae0] ;  /* 0x0002b80000067ab9 */ /* 0x000fe40000000a00 */
[----:B------:R-:W5:Y:S04]  /*6ea0*/  LD.E.128 R60, desc[UR40][R60.64] ;  /* 0x000000283c3c7980 */ /* 0x000f68000c101d00 */
[----:B------:R-:W5:Y:S04]  /*6eb0*/  LD.E.128 R48, desc[UR40][R48.64] ;  /* 0x0000002830307980 */ /* 0x000f68000c101d00 */
[----:B0-----:R-:W5:Y:S04]  /*6ec0*/  LD.E.128 R36, desc[UR40][R36.64] ;  /* 0x0000002824247980 */ /* 0x001f68000c101d00 */
[----:B------:R-:W5:Y:S04]  /*6ed0*/  LD.E.128 R76, desc[UR40][R76.64] ;  /* 0x000000284c4c7980 */ /* 0x000f68000c101d00 */
[----:B------:R-:W5:Y:S04]  /*6ee0*/  LD.E.128 R68, desc[UR40][R68.64] ;  /* 0x0000002844447980 */ /* 0x000f68000c101d00 */
[----:B------:R-:W5:Y:S04]  /*6ef0*/  LD.E.128 R56, desc[UR40][R56.64] ;  /* 0x0000002838387980 */ /* 0x000f68000c101d00 */
[----:B------:R-:W5:Y:S01]  /*6f00*/  LD.E.128 R44, desc[UR40][R46.64] ;  /* 0x000000282e2c7980 */ /* 0x000f62000c101d00 */
[----:B------:R-:W-:Y:S01]  /*6f10*/  UIMAD UR4, UR11, UR6, URZ ;  /* 0x000000060b0472a4 */ /* 0x000fe2000f8e023f */
[----:B------:R-:W-:Y:S01]  /*6f20*/  @!PT LDS RZ, [RZ] ;  /* 0x00000000fffff984 */ /* 0x000fe20000000800 */
[----:B------:R-:W-:Y:S01]  /*6f30*/  @!PT LDS RZ, [RZ] ;  /* 0x00000000fffff984 */ /* 0x000fe20000000800 */
[----:B------:R-:W-:Y:S01]  /*6f40*/  @!PT LDS RZ, [RZ] ;  /* 0x00000000fffff984 */ /* 0x000fe20000000800 */
[----:B------:R-:W-:Y:S01]  /*6f50*/  @!PT LDS RZ, [RZ] ;  /* 0x00000000fffff984 */ /* 0x000fe20000000800 */
[----:B------:R0:W-:Y:S06]  /*6f60*/  MEMBAR.ALL.CTA ;  /* 0x0000000000007992 */ /* 0x0001ec0000008000 */
[----:B0-----:R-:W0:Y:S01]  /*6f70*/  FENCE.VIEW.ASYNC.S ;  /* 0x00000000000073c6 */ /* 0x001e220000000000 */
[----:B------:R-:W-:-:S02]  /*6f80*/  IMAD R40, R18, -0x80, R81 ;  /* 0xffffff8012287824 */ /* 0x000fc400078e0251 */
[----:B------:R-:W-:Y:S01]  /*6f90*/  IMAD.U32 R81, RZ, RZ, UR6 ;  /* 0x00000006ff517e24 */ /* 0x000fe2000f8e00ff */
[----:B------:R-:W-:-:S03]  /*6fa0*/  UIMAD UR4, UR44, UR7, UR4 ;  /* 0x000000072c0472a4 */ /* 0x000fc6000f8e0204 */
[----:B------:R-:W-:Y:S01]  /*6fb0*/  IMAD.WIDE.U32 R20, R81, UR44, R20 ;  /* 0x0000002c51147c25 */ /* 0x000fe2000f8e0014 */
[----:B------:R-:W-:Y:S01]  /*6fc0*/  ISETP.GE.AND P3, PT, R16, R40, PT ;  /* 0x000000281000720c */ /* 0x000fe20003f66270 */
[----:B------:R-:W-:Y:S02]  /*6fd0*/  ULDC.64 UR6, c[0x0][0xae8] ;  /* 0x0002ba0000067ab9 */ /* 0x000fe40000000a00 */
[----:B------:R-:W-:Y:S01]  /*6fe0*/  VIADD R21, R21, UR4 ;  /* 0x0000000415157c36 */ /* 0x000fe20008000000 */
[----:B------:R-:W-:Y:S01]  /*6ff0*/  UIMAD UR4, UR45, UR6, URZ ;  /* 0x000000062d0472a4 */ /* 0x000fe2000f8e023f */
[----:B------:R-:W-:Y:S02]  /*7000*/  VIADD R0, R0, 0x22820 ;  /* 0x0002282000007836 */ /* 0x000fe40000000000 */
[C---:B------:R-:W-:Y:S02]  /*7010*/  VIADD R3, R16.reuse, 0x20 ;  /* 0x0000002010037836 */ /* 0x040fe40000000000 */
[----:B------:R-:W-:-:S02]  /*7020*/  VIADD R17, R16, 0x60 ;  /* 0x0000006010117836 */ /* 0x000fc40000000000 */
[----:B------:R-:W-:Y:S01]  /*7030*/  IMAD.U32 R83, RZ, RZ, UR6 ;  /* 0x00000006ff537e24 */ /* 0x000fe2000f8e00ff */
[----:B------:R-:W-:Y:S01]  /*7040*/  UIMAD UR4, UR46, UR7, UR4 ;  /* 0x000000072e0472a4 */ /* 0x000fe2000f8e0204 */
[----:B------:R-:W-:Y:S02]  /*7050*/  PRMT R0, RZ, 0x654, R0 ;  /* 0x00000654ff007816 */ /* 0x000fe40000000000 */
[----:B------:R-:W-:Y:S01]  /*7060*/  IMAD.WIDE.U32 R82, R83, UR46, R20 ;  /* 0x0000002e53527c25 */ /* 0x000fe2000f8e0014 */
[-C--:B------:R-:W-:Y:S01]  /*7070*/  ISETP.GE.AND P0, PT, R3, R40.reuse, PT ;  /* 0x000000280300720c */ /* 0x080fe20003f06270 */
[----:B0-----:R0:W-:Y:S01]  /*7080*/  SYNCS.ARRIVE.TRANS64.RED.A1T0 RZ, [R0+URZ], RZ ;  /* 0x000000ff00ff79a7 */ /* 0x0011e2000810043f */
[-C--:B------:R-:W-:Y:S01]  /*7090*/  ISETP.GE.AND P2, PT, R17, R40.reuse, PT ;  /* 0x000000281100720c */ /* 0x080fe20003f46270 */
[----:B------:R-:W-:Y:S01]  /*70a0*/  VIADD R3, R16, 0x40 ;  /* 0x0000004010037836 */ /* 0x000fe20000000000 */
[--C-:B------:R-:W-:Y:S01]  /*70b0*/  SHF.R.S32.HI R17, RZ, 0x1f, R16.reuse ;  /* 0x0000001fff117819 */ /* 0x100fe20000011410 */
[----:B------:R-:W-:Y:S01]  /*70c0*/  VIADD R87, R83, UR4 ;  /* 0x0000000453577c36 */ /* 0x000fe20008000000 */
[----:B------:R-:W-:Y:S02]  /*70d0*/  BSSY B1, `(.L_x_266) ;  /* 0x000001a000017945 */ /* 0x000fe40003800000 */
[----:B------:R-:W-:Y:S01]  /*70e0*/  ISETP.GE.AND P1, PT, R3, R40, PT ;  /* 0x000000280300720c */ /* 0x000fe20003f26270 */
[----:B------:R-:W-:Y:S01]  /*70f0*/  IMAD.WIDE R80, R18, 0x80, R16 ;  /* 0x0000008012507825 */ /* 0x000fe200078e0210 */
[----:B0-----:R-:W-:Y:S11]  /*7100*/  @P3 BRA `(.L_x_267) ;  /* 0x0000000000583947 */ /* 0x001ff60003800000 */
[----:B------:R-:W-:Y:S01]  /*7110*/  ULDC.64 UR6, c[0x0][0xad8] ;  /* 0x0002b60000067ab9 */ /* 0x000fe20000000a00 */
[----:B------:R-:W-:Y:S01]  /*7120*/  IMAD.MOV.U32 R20, RZ, RZ, R82 ;  /* 0x000000ffff147224 */ /* 0x000fe200078e0052 */
[----:B------:R-:W-:Y:S01]  /*7130*/  ULDC UR4, c[0x0][0xa8c] ;  /* 0x0002a30000047ab9 */ /* 0x000fe20000000800 */
[----:B------:R-:W-:Y:S01]  /*7140*/  IMAD R3, R81, UR6, RZ ;  /* 0x0000000651037c24 */ /* 0x000fe2000f8e02ff */
[C---:B------:R-:W-:Y:S01]  /*7150*/  ISETP.GE.AND P4, PT, R2.reuse, UR4, PT ;  /* 0x0000000402007c0c */ /* 0x040fe2000bf86270 */
[----:B------:R-:W-:Y:S02]  /*7160*/  IMAD.MOV.U32 R21, RZ, RZ, R87 ;  /* 0x000000ffff157224 */ /* 0x000fe400078e0057 */
[----:B------:R-:W-:Y:S02]  /*7170*/  VIADD R0, R2, 0x40 ;  /* 0x0000004002007836 */ /* 0x000fe40000000000 */
[----:B------:R-:W-:-:S03]  /*7180*/  IMAD.WIDE.U32 R20, R80, UR6, R20 ;  /* 0x0000000650147c25 */ /* 0x000fc6000f8e0014 */
[----:B------:R-:W-:Y:S01]  /*7190*/  ISETP.GE.AND P3, PT, R0, UR4, PT ;  /* 0x0000000400007c0c */ /* 0x000fe2000bf66270 */
[----:B------:R-:W-:Y:S01]  /*71a0*/  IMAD R3, R80, UR7, R3 ;  /* 0x0000000750037c24 */ /* 0x000fe2000f8e0203 */
[----:B------:R-:W-:Y:S01]  /*71b0*/  ULDC.64 UR6, c[0x0][0xa80] ;  /* 0x0002a00000067ab9 */ /* 0x000fe20000000a00 */
[----:B------:R-:W-:Y:S01]  /*71c0*/  VIADD R0, R2, 0x80 ;  /* 0x0000008002007836 */ /* 0x000fe20000000000 */
[----:B------:R-:W-:Y:S01]  /*71d0*/  LEA R84, P6, R20, UR6, 0x1 ;  /* 0x0000000614547c11 */ /* 0x000fe2000f8c08ff */
[----:B------:R-:W-:Y:S02]  /*71e0*/  IMAD.IADD R3, R21, 0x1, R3 ;  /* 0x0000000115037824 */ /* 0x000fe400078e0203 */
[----:B------:R-:W-:Y:S01]  /*71f0*/  VIADD R18, R2, 0xc0 ;  /* 0x000000c002127836 */ /* 0x000fe20000000000 */
[----:B------:R-:W-:Y:S02]  /*7200*/  ISETP.GE.AND P5, PT, R0, UR4, PT ;  /* 0x0000000400007c0c */ /* 0x000fe4000bfa6270 */
[----:B------:R-:W-:-:S02]  /*7210*/  LEA.HI.X R85, R20, UR7, R3, 0x1, P6 ;  /* 0x0000000714557c11 */ /* 0x000fc4000b0f0c03 */
[----:B------:R-:W-:-:S03]  /*7220*/  ISETP.GE.AND P6, PT, R18, UR4, PT ;  /* 0x0000000412007c0c */ /* 0x000fc6000bfc6270 */
[----:B-----5:R0:W-:Y:S04]  /*7230*/  @!P4 STG.E.128 desc[UR40][R84.64], R28 ;  /* 0x0000001c5400c986 */ /* 0x0201e8000c101d28 */
[----:B------:R0:W-:Y:S04]  /*7240*/  @!P3 STG.E.128 desc[UR40][R84.64+0x80], R64 ;  /* 0x000080405400b986 */ /* 0x0001e8000c101d28 */
[----:B------:R0:W-:Y:S04]  /*7250*/  @!P5 STG.E.128 desc[UR40][R84.64+0x100], R72 ;  /* 0x000100485400d986 */ /* 0x0001e8000c101d28 */
[----:B------:R0:W-:Y:S02]  /*7260*/  @!P6 STG.E.128 desc[UR40][R84.64+0x180], R76 ;  /* 0x0001804c5400e986 */ /* 0x0001e4000c101d28 */
.L_x_267:
[----:B------:R-:W-:Y:S05]  /*7270*/  BSYNC B1 ;  /* 0x0000000000017941 */ /* 0x000fea0003800000 */
.L_x_266:
[----:B------:R-:W-:Y:S04]  /*7280*/  BSSY B1, `(.L_x_268) ;  /* 0x000001a000017945 */ /* 0x000fe80003800000 */
[----:B------:R-:W-:Y:S05]  /*7290*/  @P0 BRA `(.L_x_269) ;  /* 0x0000000000600947 */ /* 0x000fea0003800000 */
[----:B------:R-:W-:Y:S01]  /*72a0*/  IADD3 R3, P0, R80, 0x20, RZ ;  /* 0x0000002050037810 */ /* 0x000fe20007f1e0ff */
[C---:B------:R-:W-:Y:S01]  /*72b0*/  VIADD R20, R2.reuse, 0x80 ;  /* 0x0000008002147836 */ /* 0x040fe20000000000 */
[----:B------:R-:W-:Y:S01]  /*72c0*/  ULDC UR4, c[0x0][0xa8c] ;  /* 0x0002a30000047ab9 */ /* 0x000fe20000000800 */
[----:B------:R-:W-:Y:S01]  /*72d0*/  VIADD R18, R2, 0x40 ;  /* 0x0000004002127836 */ /* 0x000fe20000000000 */
[----:B------:R-:W-:Y:S01]  /*72e0*/  ULDC.64 UR6, c[0x0][0xad8] ;  /* 0x0002b60000067ab9 */ /* 0x000fe20000000a00 */
[----:B------:R-:W-:Y:S01]  /*72f0*/  IMAD.X R0, RZ, RZ, R81, P0 ;  /* 0x000000ffff007224 */ /* 0x000fe200000e0651 */
[----:B------:R-:W-:Y:S01]  /*7300*/  ISETP.GE.AND P5, PT, R20, UR4, PT ;  /* 0x0000000414007c0c */ /* 0x000fe2000bfa6270 */
[----:B------:R-:W-:Y:S01]  /*7310*/  IMAD.MOV.U32 R20, RZ, RZ, R82 ;  /* 0x000000ffff147224 */ /* 0x000fe200078e0052 */
[----:B------:R-:W-:Y:S01]  /*7320*/  ISETP.GE.AND P4, PT, R18, UR4, PT ;  /* 0x0000000412007c0c */ /* 0x000fe2000bf86270 */
[----:B------:R-:W-:Y:S01]  /*7330*/  IMAD.MOV.U32 R21, RZ, RZ, R87 ;  /* 0x000000ffff157224 */ /* 0x000fe200078e0057 */
[----:B------:R-:W-:Y:S01]  /*7340*/  ISETP.GE.AND P3, PT, R2, UR4, PT ;  /* 0x0000000402007c0c */ /* 0x000fe2000bf66270 */
[----:B------:R-:W-:-:S02]  /*7350*/  IMAD R0, R0, UR6, RZ ;  /* 0x0000000600007c24 */ /* 0x000fc4000f8e02ff */
[----:B------:R-:W-:Y:S02]  /*7360*/  VIADD R18, R2, 0xc0 ;  /* 0x000000c002127836 */ /* 0x000fe40000000000 */
[----:B------:R-:W-:-:S03]  /*7370*/  IMAD.WIDE.U32 R20, R3, UR6, R20 ;  /* 0x0000000603147c25 */ /* 0x000fc6000f8e0014 */
[----:B------:R-:W-:Y:S01]  /*7380*/  ISETP.GE.AND P6, PT, R18, UR4, PT ;  /* 0x0000000412007c0c */ /* 0x000fe2000bfc6270 */
[----:B------:R-:W-:Y:S01]  /*7390*/  IMAD R3, R3, UR7, R0 ;  /* 0x0000000703037c24 */ /* 0x000fe2000f8e0200 */
[----:B------:R-:W-:Y:S02]  /*73a0*/  ULDC.64 UR6, c[0x0][0xa80] ;  /* 0x0002a00000067ab9 */ /* 0x000fe40000000a00 */
[----:B0----5:R-:W-:Y:S01]  /*73b0*/  LEA R28, P0, R20, UR6, 0x1 ;  /* 0x00000006141c7c11 */ /* 0x021fe2000f8008ff */
[----:B------:R-:W-:-:S05]  /*73c0*/  IMAD.IADD R3, R21, 0x1, R3 ;  /* 0x0000000115037824 */ /* 0x000fca00078e0203 */
[----:B------:R-:W-:-:S05]  /*73d0*/  LEA.HI.X R29, R20, UR7, R3, 0x1, P0 ;  /* 0x00000007141d7c11 */ /* 0x000fca00080f0c03 */
[----:B------:R1:W-:Y:S04]  /*73e0*/  @!P3 STG.E.128 desc[UR40][R28.64], R12 ;  /* 0x0000000c1c00b986 */ /* 0x0003e8000c101d28 */
[----:B------:R1:W-:Y:S04]  /*73f0*/  @!P4 STG.E.128 desc[UR40][R28.64+0x80], R52 ;  /* 0x000080341c00c986 */ /* 0x0003e8000c101d28 */
[----:B------:R1:W-:Y:S04]  /*7400*/  @!P5 STG.E.128 desc[UR40][R28.64+0x100], R60 ;  /* 0x0001003c1c00d986 */ /* 0x0003e8000c101d28 */
[----:B------:R1:W-:Y:S02]  /*7410*/  @!P6 STG.E.128 desc[UR40][R28.64+0x180], R68 ;  /* 0x000180441c00e986 */ /* 0x0003e4000c101d28 */
.L_x_269:
[----:B------:R-:W-:Y:S05]  /*7420*/  BSYNC B1 ;  /* 0x0000000000017941 */ /* 0x000fea0003800000 */
.L_x_268:
[----:B------:R-:W-:Y:S04]  /*7430*/  BSSY B1, `(.L_x_270) ;  /* 0x000001a000017945 */ /* 0x000fe80003800000 */
[----:B------:R-:W-:Y:S05]  /*7440*/  @P1 BRA `(.L_x_271) ;  /* 0x0000000000601947 */ /* 0x000fea0003800000 */
[----:B------:R-:W-:Y:S01]  /*7450*/  IADD3 R3, P0, R80, 0x40, RZ ;  /* 0x0000004050037810 */ /* 0x000fe20007f1e0ff */
[C---:B-1---5:R-:W-:Y:S01]  /*7460*/  VIADD R12, R2.reuse, 0x40 ;  /* 0x00000040020c7836 */ /* 0x062fe20000000000 */
        /* <DEDUP_REMOVED lines=15> */
[----:B------:R-:W-:Y:S01]  /*7560*/  LEA R14, P0, R12, UR6, 0x1 ;  /* 0x000000060c0e7c11 */ /* 0x000fe2000f8008ff */
[----:B------:R-:W-:-:S05]  /*7570*/  IMAD.IADD R3, R13, 0x1, R3 ;  /* 0x000000010d037824 */ /* 0x000fca00078e0203 */
[----:B------:R-:W-:-:S05]  /*7580*/  LEA.HI.X R15, R12, UR7, R3, 0x1, P0 ;  /* 0x000000070c0f7c11 */ /* 0x000fca00080f0c03 */
[----:B------:R2:W-:Y:S04]  /*7590*/  @!P1 STG.E.128 desc[UR40][R14.64], R8 ;  /* 0x000000080e009986 */ /* 0x0005e8000c101d28 */
[----:B------:R2:W-:Y:S04]  /*75a0*/  @!P3 STG.E.128 desc[UR40][R14.64+0x80], R32 ;  /* 0x000080200e00b986 */ /* 0x0005e8000c101d28 */
[----:B------:R2:W-:Y:S04]  /*75b0*/  @!P4 STG.E.128 desc[UR40][R14.64+0x100], R48 ;  /* 0x000100300e00c986 */ /* 0x0005e8000c101d28 */
[----:B------:R2:W-:Y:S02]  /*75c0*/  @!P5 STG.E.128 desc[UR40][R14.64+0x180], R56 ;  /* 0x000180380e00d986 */ /* 0x0005e4000c101d28 */
.L_x_271:
[----:B------:R-:W-:Y:S05]  /*75d0*/  BSYNC B1 ;  /* 0x0000000000017941 */ /* 0x000fea0003800000 */
.L_x_270:
[----:B------:R-:W-:Y:S05]  /*75e0*/  @P2 BRA `(.L_x_272) ;  /* 0x0000000c006c2947 */ /* 0x000fea0003800000 */
[----:B------:R-:W-:Y:S01]  /*75f0*/  IADD3 R3, P0, R80, 0x60, RZ ;  /* 0x0000006050037810 */ /* 0x000fe20007f1e0ff */
[C---:B------:R-:W-:Y:S01]  /*7600*/  VIADD R0, R2.reuse, 0x40 ;  /* 0x0000004002007836 */ /* 0x040fe20000000000 */
[----:B------:R-:W-:Y:S01]  /*7610*/  ULDC UR4, c[0x0][0xa8c] ;  /* 0x0002a30000047ab9 */ /* 0x000fe20000000800 */
[----:B------:R-:W-:Y:S01]  /*7620*/  ULDC.64 UR6, c[0x0][0xad8] ;  /* 0x0002b60000067ab9 */ /* 0x000fe20000000a00 */
[----:B--2--5:R-:W-:Y:S01]  /*7630*/  IMAD.MOV.U32 R8, RZ, RZ, R82 ;  /* 0x000000ffff087224 */ /* 0x024fe200078e0052 */
[----:B------:R-:W-:Y:S01]  /*7640*/  ISETP.GE.AND P1, PT, R2, UR4, PT ;  /* 0x0000000402007c0c */ /* 0x000fe2000bf26270 */
[----:B------:R-:W-:Y:S01]  /*7650*/  IMAD.X R80, RZ, RZ, R81, P0 ;  /* 0x000000ffff507224 */ /* 0x000fe200000e0651 */
[----:B------:R-:W-:Y:S01]  /*7660*/  ISETP.GE.AND P2, PT, R0, UR4, PT ;  /* 0x0000000400007c0c */ /* 0x000fe2000bf46270 */
[----:B------:R-:W-:Y:S02]  /*7670*/  IMAD.MOV.U32 R9, RZ, RZ, R87 ;  /* 0x000000ffff097224 */ /* 0x000fe400078e0057 */
[----:B------:R-:W-:-:S02]  /*7680*/  IMAD R80, R80, UR6, RZ ;  /* 0x0000000650507c24 */ /* 0x000fc4000f8e02ff */
[----:B------:R-:W-:Y:S02]  /*7690*/  VIADD R0, R2, 0x80 ;  /* 0x0000008002007836 */ /* 0x000fe40000000000 */
[----:B------:R-:W-:-:S03]  /*76a0*/  IMAD.WIDE.U32 R8, R3, UR6, R8 ;  /* 0x0000000603087c25 */ /* 0x000fc6000f8e0008 */
[----:B------:R-:W-:Y:S01]  /*76b0*/  ISETP.GE.AND P3, PT, R0, UR4, PT ;  /* 0x0000000400007c0c */ /* 0x000fe2000bf66270 */
[----:B------:R-:W-:Y:S01]  /*76c0*/  IMAD R3, R3, UR7, R80 ;  /* 0x0000000703037c24 */ /* 0x000fe2000f8e0250 */
[----:B------:R-:W-:Y:S01]  /*76d0*/  ULDC.64 UR6, c[0x0][0xa80] ;  /* 0x0002a00000067ab9 */ /* 0x000fe20000000a00 */
[----:B------:R-:W-:Y:S01]  /*76e0*/  VIADD R0, R2, 0xc0 ;  /* 0x000000c002007836 */ /* 0x000fe20000000000 */
[----:B------:R-:W-:Y:S01]  /*76f0*/  LEA R10, P0, R8, UR6, 0x1 ;  /* 0x00000006080a7c11 */ /* 0x000fe2000f8008ff */
[----:B------:R-:W-:-:S05]  /*7700*/  IMAD.IADD R3, R9, 0x1, R3 ;  /* 0x0000000109037824 */ /* 0x000fca00078e0203 */
[----:B------:R-:W-:Y:S02]  /*7710*/  LEA.HI.X R11, R8, UR7, R3, 0x1, P0 ;  /* 0x00000007080b7c11 */ /* 0x000fe400080f0c03 */
[----:B------:R-:W-:-:S03]  /*7720*/  ISETP.GE.AND P0, PT, R0, UR4, PT ;  /* 0x0000000400007c0c */ /* 0x000fc6000bf06270 */
[----:B------:R4:W-:Y:S04]  /*7730*/  @!P1 STG.E.128 desc[UR40][R10.64], R4 ;  /* 0x000000040a009986 */ /* 0x0009e8000c101d28 */
[----:B------:R4:W-:Y:S04]  /*7740*/  @!P2 STG.E.128 desc[UR40][R10.64+0x80], R24 ;  /* 0x000080180a00a986 */ /* 0x0009e8000c101d28 */
[----:B------:R4:W-:Y:S02]  /*7750*/  @!P3 STG.E.128 desc[UR40][R10.64+0x100], R36 ;  /* 0x000100240a00b986 */ /* 0x0009e4000c101d28 */
[----:B------:R-:W-:Y:S05]  /*7760*/  @P0 BRA `(.L_x_272) ;  /* 0x0000000c000c0947 */ /* 0x000fea0003800000 */
[----:B------:R2:W-:Y:S01]  /*7770*/  STG.E.128 desc[UR40][R10.64+0x180], R44 ;  /* 0x0001802c0a007986 */ /* 0x0005e2000c101d28 */
[----:B------:R-:W-:Y:S05]  /*7780*/  BRA `(.L_x_272) ;  /* 0x0000000c00047947 */ /* 0x000fea0003800000 */
.L_x_264:
[----:B------:R-:W-:Y:S01]  /*7790*/  USHF.L.U32 UR8, UR46, 0x2, URZ ;  /* 0x000000022e087899 */ /* 0x000fe2000800063f */
[----:B------:R-:W-:Y:S01]  /*77a0*/  ULDC.64 UR6, c[0x0][0xbd8] ;  /* 0x0002f60000067ab9 */ /* 0x000fe20000000a00 */
[----:B------:R-:W-:Y:S01]  /*77b0*/  USHF.L.U64.HI UR9, UR46, 0x2, UR45 ;  /* 0x000000022e097899 */ /* 0x000fe2000801022d */
[----:B------:R-:W-:Y:S01]  /*77c0*/  IMAD.MOV.U32 R11, RZ, RZ, RZ ;  /* 0x000000ffff0b7224 */ /* 0x000fe200078e00ff */
[----:B------:R-:W-:Y:S02]  /*77d0*/  UIADD3 UR4, UP1, UR8, UR6, URZ ;  /* 0x0000000608047290 */ /* 0x000fe4000ff3e03f */
[----:B------:R-:W-:Y:S02]  /*77e0*/  UISETP.NE.U32.AND UP0, UPT, UR6, URZ, UPT ;  /* 0x0000003f0600728c */ /* 0x000fe4000bf05070 */
[----:B------:R-:W-:Y:S02]  /*77f0*/  UIADD3.X UR6, UR9, UR7, URZ, UP1, !UPT ;  /* 0x0000000709067290 */ /* 0x000fe40008ffe43f */
[----:B------:R-:W-:Y:S01]  /*7800*/  UISETP.NE.AND.EX UP0, UPT, UR7, URZ, UPT, UP0 ;  /* 0x0000003f0700728c */ /* 0x000fe2000bf05300 */
[----:B------:R-:W0:Y:S01]  /*7810*/  LDC R9, c[0x0][0xa88] ;  /* 0x0002a200ff097b82 */ /* 0x000e220000000800 */
[----:B------:R-:W-:-:S02]  /*7820*/  IMAD.U32 R4, RZ, RZ, UR4 ;  /* 0x00000004ff047e24 */ /* 0x000fc4000f8e00ff */
[----:B------:R-:W-:Y:S01]  /*7830*/  IMAD.U32 R5, RZ, RZ, UR6 ;  /* 0x00000006ff057e24 */ /* 0x000fe2000f8e00ff */
[----:B------:R-:W-:Y:S01]  /*7840*/  ULDC.64 UR6, c[0x0][0xbe0] ;  /* 0x0002f80000067ab9 */ /* 0x000fe20000000a00 */
[----:B------:R-:W-:Y:S01]  /*7850*/  PLOP3.LUT P1, PT, PT, PT, UP0, 0x80, 0x0 ;  /* 0x000000000000781c */ /* 0x000fe20003f2f008 */
[----:B------:R-:W-:-:S04]  /*7860*/  UISETP.NE.U32.AND UP1, UPT, UR6, URZ, UPT ;  /* 0x0000003f0600728c */ /* 0x000fc8000bf25070 */
[----:B------:R-:W-:-:S06]  /*7870*/  UISETP.NE.AND.EX UP1, UPT, UR7, URZ, UPT, UP1 ;  /* 0x0000003f0700728c */ /* 0x000fcc000bf25310 */
[----:B------:R-:W-:Y:S02]  /*7880*/  PLOP3.LUT P2, PT, PT, PT, UP1, 0x80, 0x0 ;  /* 0x000000000000781c */ /* 0x000fe40003f4f018 */
[----:B------:R1:W5:Y:S03]  /*7890*/  @P1 LDG.E R11, desc[UR40][R4.64] ;  /* 0x00000028040b1981 */ /* 0x000366000c1e1900 */
[----:B------:R-:W-:-:S04]  /*78a0*/  @UP1 UIADD3 UR6, UP2, UR8, UR6, URZ ;  /* 0x0000000608061290 */ /* 0x000fc8000ff5e03f */
[----:B------:R-:W-:Y:S02]  /*78b0*/  @UP1 UIADD3.X UR7, UR9, UR7, URZ, UP2, !UPT ;  /* 0x0000000709071290 */ /* 0x000fe400097fe43f */
[----:B------:R-:W-:-:S04]  /*78c0*/  IMAD.U32 R6, RZ, RZ, UR6 ;  /* 0x00000006ff067e24 */ /* 0x000fc8000f8e00ff */
[----:B------:R-:W-:-:S05]  /*78d0*/  IMAD.U32 R7, RZ, RZ, UR7 ;  /* 0x00000007ff077e24 */ /* 0x000fca000f8e00ff */
[----:B0-----:R1:W5:Y:S01]  /*78e0*/  @P2 LDG.E R9, desc[UR40][R6.64] ;  /* 0x0000002806092981 */ /* 0x001362000c1e1900 */
[----:B------:R-:W-:Y:S01]  /*78f0*/  ISETP.GE.AND P0, PT, R203, 0x80, PT ;  /* 0x00000080cb00780c */ /* 0x000fe20003f06270 */
[----:B------:R-:W-:-:S12]  /*7900*/  @P2 BRA `(.L_x_273) ;  /* 0x0000000000102947 */ /* 0x000fd80003800000 */
[----:B------:R-:W-:Y:S05]  /*7910*/  @!P1 BRA `(.L_x_273) ;  /* 0x00000000000c9947 */ /* 0x000fea0003800000 */
[----:B------:R-:W2:Y:S04]  /*7920*/  LDG.E R0, desc[UR40][R4.64] ;  /* 0x0000002804007981 */ /* 0x000ea8000c1e1900 */
[----:B-----5:R-:W2:Y:S02]  /*7930*/  LDG.E R9, desc[UR40][R4.64+0x4] ;  /* 0x0000042804097981 */ /* 0x020ea4000c1e1900 */
[----:B--2---:R-:W-:-:S07]  /*7940*/  IMAD.IADD R9, R9, 0x1, -R0 ;  /* 0x0000000109097824 */ /* 0x004fce00078e0a00 */
.L_x_273:
[----:B------:R-:W-:Y:S01]  /*7950*/  USHF.R.S32.HI UR7, URZ, 0x1f, UR44 ;  /* 0x0000001f3f077899 */ /* 0x000fe2000801142c */
[----:B------:R-:W-:Y:S01]  /*7960*/  BSSY B1, `(.L_x_274) ;  /* 0x000001e000017945 */ /* 0x000fe20003800000 */
[----:B------:R-:W-:Y:S01]  /*7970*/  USEL UR46, UR46, URZ, !UP0 ;  /* 0x0000003f2e2e7287 */ /* 0x000fe2000c000000 */
[----:B------:R-:W-:Y:S01]  /*7980*/  SHF.R.S32.HI R13, RZ, 0x1f, R2 ;  /* 0x0000001fff0d7819 */ /* 0x000fe20000011402 */
[----:B------:R-:W-:Y:S01]  /*7990*/  USEL UR45, UR45, URZ, !UP0 ;  /* 0x0000003f2d2d7287 */ /* 0x000fe2000c000000 */
[----:B-----5:R-:W-:Y:S01]  /*79a0*/  SHF.R.S32.HI R8, RZ, 0x1f, R11 ;  /* 0x0000001fff087819 */ /* 0x020fe2000001140b */
[----:B------:R-:W-:Y:S10]  /*79b0*/  @P0 BRA `(.L_x_275) ;  /* 0x0000000000600947 */ /* 0x000ff40003800000 */
[----:B------:R-:W0:Y:S02]  /*79c0*/  S2R R0, SR_TID.X ;  /* 0x0000000000007919 */ /* 0x000e240000002100 */
[----:B0-----:R-:W-:-:S04]  /*79d0*/  IMAD R0, R18, 0x80, R0 ;  /* 0x0000008012007824 */ /* 0x001fc800078e0200 */
[----:B------:R-:W-:-:S05]  /*79e0*/  VIADD R0, R0, 0xffffff80 ;  /* 0xffffff8000007836 */ /* 0x000fca0000000000 */
[----:B------:R-:W-:-:S13]  /*79f0*/  ISETP.GE.AND P0, PT, R0, R9, PT ;  /* 0x000000090000720c */ /* 0x000fda0003f06270 */
[----:B------:R-:W-:Y:S05]  /*7a00*/  @P0 BRA `(.L_x_275) ;  /* 0x00000000004c0947 */ /* 0x000fea0003800000 */
[C---:B-1----:R-:W-:Y:S01]  /*7a10*/  IADD3 R4, P0, R0.reuse, R11, RZ ;  /* 0x0000000b00047210 */ /* 0x042fe20007f1e0ff */
[----:B------:R-:W-:Y:S02]  /*7a20*/  ULDC.64 UR8, c[0x0][0xb70] ;  /* 0x0002dc0000087ab9 */ /* 0x000fe40000000a00 */
[----:B------:R-:W-:Y:S01]  /*7a30*/  UIMAD UR4, UR7, UR8, URZ ;  /* 0x00000008070472a4 */ /* 0x000fe2000f8e023f */
[----:B------:R-:W-:Y:S01]  /*7a40*/  LEA.HI.X.SX32 R5, R0, R8, 0x1, P0 ;  /* 0x0000000800057211 */ /* 0x000fe200000f0eff */
[----:B------:R-:W-:Y:S02]  /*7a50*/  IMAD.U32 R3, RZ, RZ, UR8 ;  /* 0x00000008ff037e24 */ /* 0x000fe4000f8e00ff */
[----:B------:R-:W-:Y:S02]  /*7a60*/  UIMAD UR4, UR44, UR9, UR4 ;  /* 0x000000092c0472a4 */ /* 0x000fe4000f8e0204 */
[----:B------:R-:W-:Y:S01]  /*7a70*/  IMAD.WIDE.U32 R4, R3, UR44, R4 ;  /* 0x0000002c03047c25 */ /* 0x000fe2000f8e0004 */
[----:B------:R-:W-:-:S02]  /*7a80*/  ULDC.64 UR8, c[0x0][0xb78] ;  /* 0x0002de0000087ab9 */ /* 0x000fc40000000a00 */
[----:B------:R-:W-:Y:S01]  /*7a90*/  UIMAD UR6, UR45, UR8, URZ ;  /* 0x000000082d0672a4 */ /* 0x000fe2000f8e023f */
[----:B------:R-:W-:Y:S02]  /*7aa0*/  VIADD R5, R5, UR4 ;  /* 0x0000000405057c36 */ /* 0x000fe40008000000 */
[----:B------:R-:W-:Y:S01]  /*7ab0*/  IMAD.U32 R3, RZ, RZ, UR8 ;  /* 0x00000008ff037e24 */ /* 0x000fe2000f8e00ff */
[----:B------:R-:W-:-:S03]  /*7ac0*/  UIMAD UR6, UR46, UR9, UR6 ;  /* 0x000000092e0672a4 */ /* 0x000fc6000f8e0206 */
[----:B------:R-:W-:Y:S01]  /*7ad0*/  IMAD.WIDE.U32 R4, R3, UR46, R4 ;  /* 0x0000002e03047c25 */ /* 0x000fe2000f8e0004 */
[----:B------:R-:W-:-:S03]  /*7ae0*/  ULDC.64 UR8, c[0x0][0xb40] ;  /* 0x0002d00000087ab9 */ /* 0x000fc60000000a00 */
[----:B------:R-:W-:Y:S01]  /*7af0*/  VIADD R3, R5, UR6 ;  /* 0x0000000605037c36 */ /* 0x000fe20008000000 */
[----:B------:R-:W-:-:S04]  /*7b00*/  LEA R6, P0, R4, UR8, 0x2 ;  /* 0x0000000804067c11 */ /* 0x000fc8000f8010ff */
[----:B------:R-:W-:Y:S01]  /*7b10*/  LEA.HI.X R7, R4, UR9, R3, 0x2, P0 ;  /* 0x0000000904077c11 */ /* 0x000fe200080f1403 */
[----:B------:R-:W-:-:S05]  /*7b20*/  IMAD.MOV.U32 R3, RZ, RZ, -0x800000 ;  /* 0xff800000ff037424 */ /* 0x000fca00078e00ff */
[----:B------:R0:W-:Y:S03]  /*7b30*/  STG.E desc[UR40][R6.64], R3 ;  /* 0x0000000306007986 */ /* 0x0001e6000c101928 */
.L_x_275:
[----:B------:R-:W-:Y:S05]  /*7b40*/  BSYNC B1 ;  /* 0x0000000000017941 */ /* 0x000fea0003800000 */
.L_x_274:
[----:B------:R-:W-:Y:S01]  /*7b50*/  ULDC.64 UR8, c[0x0][0xaa0] ;  /* 0x0002a80000087ab9 */ /* 0x000fe20000000a00 */
[----:B0-----:R-:W-:Y:S01]  /*7b60*/  IMAD.MOV.U32 R3, RZ, RZ, R13 ;  /* 0x000000ffff037224 */ /* 0x001fe200078e000d */
[----:B------:R-:W-:Y:S01]  /*7b70*/  BSSY B1, `(.L_x_276) ;  /* 0x0000032000017945 */ /* 0x000fe20003800000 */
[----:B------:R-:W-:Y:S02]  /*7b80*/  IMAD R0, R8, UR8, RZ ;  /* 0x0000000808007c24 */ /* 0x000fe4000f8e02ff */
[----:B-1----:R-:W-:-:S04]  /*7b90*/  IMAD.WIDE.U32 R4, R11, UR8, R2 ;  /* 0x000000080b047c25 */ /* 0x002fc8000f8e0002 */
[----:B------:R-:W-:Y:S01]  /*7ba0*/  IMAD R11, R11, UR9, R0 ;  /* 0x000000090b0b7c24 */ /* 0x000fe2000f8e0200 */
[----:B------:R-:W-:Y:S01]  /*7bb0*/  ULDC.64 UR8, c[0x0][0xae0] ;  /* 0x0002b80000087ab9 */ /* 0x000fe20000000a00 */
[----:B------:R-:W-:Y:S01]  /*7bc0*/  VIADD R6, R16, 0x40 ;  /* 0x0000004010067836 */ /* 0x000fe20000000000 */
[----:B------:R-:W-:Y:S01]  /*7bd0*/  UIMAD UR4, UR7, UR8, URZ ;  /* 0x00000008070472a4 */ /* 0x000fe2000f8e023f */
[----:B------:R-:W-:Y:S02]  /*7be0*/  IMAD.IADD R5, R5, 0x1, R11 ;  /* 0x0000000105057824 */ /* 0x000fe400078e020b */
[----:B------:R-:W-:Y:S01]  /*7bf0*/  IMAD.U32 R3, RZ, RZ, UR8 ;  /* 0x00000008ff037e24 */ /* 0x000fe2000f8e00ff */
[----:B------:R-:W-:Y:S01]  /*7c00*/  UIMAD UR4, UR44, UR9, UR4 ;  /* 0x000000092c0472a4 */ /* 0x000fe2000f8e0204 */
[----:B------:R-:W-:Y:S01]  /*7c10*/  IMAD R11, R18, -0x80, R9 ;  /* 0xffffff80120b7824 */ /* 0x000fe200078e0209 */
[----:B------:R-:W-:Y:S01]  /*7c20*/  ULDC.64 UR6, c[0x0][0xae8] ;  /* 0x0002ba0000067ab9 */ /* 0x000fe20000000a00 */
[----:B------:R-:W-:Y:S01]  /*7c30*/  IMAD.WIDE.U32 R4, R3, UR44, R4 ;  /* 0x0000002c03047c25 */ /* 0x000fe2000f8e0004 */
[----:B------:R-:W-:-:S02]  /*7c40*/  SHF.R.S32.HI R9, RZ, 0x1f, R16 ;  /* 0x0000001fff097819 */ /* 0x000fc40000011410 */
[-C--:B------:R-:W-:Y:S01]  /*7c50*/  ISETP.GE.AND P2, PT, R16, R11.reuse, PT ;  /* 0x0000000b1000720c */ /* 0x080fe20003f46270 */
[----:B------:R-:W-:Y:S01]  /*7c60*/  VIADD R5, R5, UR4 ;  /* 0x0000000405057c36 */ /* 0x000fe20008000000 */
[----:B------:R-:W-:Y:S02]  /*7c70*/  UIMAD UR4, UR45, UR6, URZ ;  /* 0x000000062d0472a4 */ /* 0x000fe4000f8e023f */
[----:B------:R-:W-:Y:S01]  /*7c80*/  IMAD.U32 R7, RZ, RZ, UR6 ;  /* 0x00000006ff077e24 */ /* 0x000fe2000f8e00ff */
[-C--:B------:R-:W-:Y:S01]  /*7c90*/  ISETP.GE.AND P0, PT, R6, R11.reuse, PT ;  /* 0x0000000b0600720c */ /* 0x080fe20003f06270 */
[----:B------:R-:W-:Y:S01]  /*7ca0*/  VIADD R0, R16, 0x20 ;  /* 0x0000002010007836 */ /* 0x000fe20000000000 */
[----:B------:R-:W-:Y:S02]  /*7cb0*/  UIMAD UR4, UR46, UR7, UR4 ;  /* 0x000000072e0472a4 */ /* 0x000fe4000f8e0204 */
[----:B------:R-:W-:Y:S02]  /*7cc0*/  IMAD.WIDE.U32 R6, R7, UR46, R4 ;  /* 0x0000002e07067c25 */ /* 0x000fe4000f8e0004 */
[----:B------:R-:W-:-:S02]  /*7cd0*/  ISETP.GE.AND P1, PT, R0, R11, PT ;  /* 0x0000000b0000720c */ /* 0x000fc40003f26270 */
[----:B------:R-:W-:Y:S02]  /*7ce0*/  IMAD.MOV.U32 R8, RZ, RZ, R16 ;  /* 0x000000ffff087224 */ /* 0x000fe400078e0010 */
[----:B------:R-:W-:Y:S02]  /*7cf0*/  VIADD R13, R7, UR4 ;  /* 0x00000004070d7c36 */ /* 0x000fe40008000000 */
[----:B------:R-:W-:-:S04]  /*7d00*/  IMAD.WIDE R8, R18, 0x80, R8 ;  /* 0x0000008012087825 */ /* 0x000fc800078e0208 */
[----:B------:R-:W-:Y:S01]  /*7d10*/  VIADD R0, R16, 0x60 ;  /* 0x0000006010007836 */ /* 0x000fe20000000000 */
[----:B------:R-:W-:Y:S06]  /*7d20*/  @P2 BRA `(.L_x_277) ;  /* 0x0000000000582947 */ /* 0x000fec0003800000 */
[C---:B------:R-:W-:Y:S01]  /*7d30*/  VIADD R3, R2.reuse, 0x40 ;  /* 0x0000004002037836 */ /* 0x040fe20000000000 */
[----:B------:R-:W-:Y:S01]  /*7d40*/  ULDC UR4, c[0x0][0xa8c] ;  /* 0x0002a30000047ab9 */ /* 0x000fe20000000800 */
[C---:B------:R-:W-:Y:S01]  /*7d50*/  VIADD R4, R2.reuse, 0x80 ;  /* 0x0000008002047836 */ /* 0x040fe20000000000 */
[----:B------:R-:W-:Y:S01]  /*7d60*/  ULDC.64 UR6, c[0x0][0xad8] ;  /* 0x0002b60000067ab9 */ /* 0x000fe20000000a00 */
[----:B------:R-:W-:Y:S01]  /*7d70*/  VIADD R10, R2, 0xc0 ;  /* 0x000000c0020a7836 */ /* 0x000fe20000000000 */
[----:B------:R-:W-:Y:S01]  /*7d80*/  ISETP.GE.AND P4, PT, R3, UR4, PT ;  /* 0x0000000403007c0c */ /* 0x000fe2000bf86270 */
[----:B------:R-:W-:Y:S01]  /*7d90*/  IMAD R3, R9, UR6, RZ ;  /* 0x0000000609037c24 */ /* 0x000fe2000f8e02ff */
[----:B------:R-:W-:Y:S01]  /*7da0*/  ISETP.GE.AND P5, PT, R4, UR4, PT ;  /* 0x0000000404007c0c */ /* 0x000fe2000bfa6270 */
[----:B------:R-:W-:Y:S01]  /*7db0*/  IMAD.MOV.U32 R4, RZ, RZ, R6 ;  /* 0x000000ffff047224 */ /* 0x000fe200078e0006 */
[----:B------:R-:W-:Y:S01]  /*7dc0*/  ISETP.GE.AND P3, PT, R2, UR4, PT ;  /* 0x0000000402007c0c */ /* 0x000fe2000bf66270 */
[----:B------:R-:W-:Y:S01]  /*7dd0*/  IMAD.MOV.U32 R5, RZ, RZ, R13 ;  /* 0x000000ffff057224 */ /* 0x000fe200078e000d */
[----:B------:R-:W-:Y:S01]  /*7de0*/  ISETP.GE.AND P6, PT, R10, UR4, PT ;  /* 0x000000040a007c0c */ /* 0x000fe2000bfc6270 */
[----:B------:R-:W-:-:S02]  /*7df0*/  IMAD R3, R8, UR7, R3 ;  /* 0x0000000708037c24 */ /* 0x000fc4000f8e0203 */
[----:B------:R-:W-:Y:S01]  /*7e00*/  IMAD.WIDE.U32 R4, R8, UR6, R4 ;  /* 0x0000000608047c25 */ /* 0x000fe2000f8e0004 */
[----:B------:R-:W-:-:S03]  /*7e10*/  ULDC.64 UR6, c[0x0][0xa80] ;  /* 0x0002a00000067ab9 */ /* 0x000fc60000000a00 */
[----:B------:R-:W-:Y:S01]  /*7e20*/  IMAD.IADD R3, R5, 0x1, R3 ;  /* 0x0000000105037824 */ /* 0x000fe200078e0203 */
[----:B------:R-:W-:-:S04]  /*7e30*/  LEA R14, P2, R4, UR6, 0x1 ;  /* 0x00000006040e7c11 */ /* 0x000fc8000f8408ff */
[----:B------:R-:W-:-:S05]  /*7e40*/  LEA.HI.X R15, R4, UR7, R3, 0x1, P2 ;  /* 0x00000007040f7c11 */ /* 0x000fca00090f0c03 */
[----:B------:R0:W-:Y:S04]  /*7e50*/  @!P3 STG.E.128 desc[UR40][R14.64], RZ ;  /* 0x000000ff0e00b986 */ /* 0x0001e8000c101d28 */
[----:B------:R0:W-:Y:S04]  /*7e60*/  @!P4 STG.E.128 desc[UR40][R14.64+0x80], RZ ;  /* 0x000080ff0e00c986 */ /* 0x0001e8000c101d28 */
[----:B------:R0:W-:Y:S04]  /*7e70*/  @!P5 STG.E.128 desc[UR40][R14.64+0x100], RZ ;  /* 0x000100ff0e00d986 */ /* 0x0001e8000c101d28 */
[----:B------:R0:W-:Y:S02]  /*7e80*/  @!P6 STG.E.128 desc[UR40][R14.64+0x180], RZ ;  /* 0x000180ff0e00e986 */ /* 0x0001e4000c101d28 */
.L_x_277:
[----:B------:R-:W-:Y:S05]  /*7e90*/  BSYNC B1 ;  /* 0x0000000000017941 */ /* 0x000fea0003800000 */
.L_x_276:
[----:B------:R-:W-:Y:S01]  /*7ea0*/  BSSY B1, `(.L_x_278) ;  /* 0x000001b000017945 */ /* 0x000fe20003800000 */
[----:B------:R-:W-:-:S03]  /*7eb0*/  ISETP.GE.AND P2, PT, R0, R11, PT ;  /* 0x0000000b0000720c */ /* 0x000fc60003f46270 */
[----:B------:R-:W-:Y:S10]  /*7ec0*/  @P1 BRA `(.L_x_279) ;  /* 0x0000000000601947 */ /* 0x000ff40003800000 */
        /* <DEDUP_REMOVED lines=20> */
[----:B------:R1:W-:Y:S04]  /*8010*/  @!P3 STG.E.128 desc[UR40][R10.64], RZ ;  /* 0x000000ff0a00b986 */ /* 0x0003e8000c101d28 */
[----:B------:R1:W-:Y:S04]  /*8020*/  @!P4 STG.E.128 desc[UR40][R10.64+0x80], RZ ;  /* 0x000080ff0a00c986 */ /* 0x0003e8000c101d28 */
[----:B------:R1:W-:Y:S04]  /*8030*/  @!P5 STG.E.128 desc[UR40][R10.64+0x100], RZ ;  /* 0x000100ff0a00d986 */ /* 0x0003e8000c101d28 */
[----:B------:R1:W-:Y:S02]  /*8040*/  @!P6 STG.E.128 desc[UR40][R10.64+0x180], RZ ;  /* 0x000180ff0a00e986 */ /* 0x0003e4000c101d28 */
.L_x_279:
[----:B------:R-:W-:Y:S05]  /*8050*/  BSYNC B1 ;  /* 0x0000000000017941 */ /* 0x000fea0003800000 */
.L_x_278:
        /* <DEDUP_REMOVED lines=14> */
[----:B-1----:R-:W-:Y:S02]  /*8140*/  VIADD R10, R2, 0xc0 ;  /* 0x000000c0020a7836 */ /* 0x002fe40000000000 */
        /* <DEDUP_REMOVED lines=11> */
.L_x_281:
[----:B------:R-:W-:Y:S05]  /*8200*/  BSYNC B1 ;  /* 0x0000000000017941 */ /* 0x000fea0003800000 */
.L_x_280:
[----:B------:R-:W-:Y:S05]  /*8210*/  @P2 BRA `(.L_x_272) ;  /* 0x0000000000602947 */ /* 0x000fea0003800000 */
[----:B------:R-:W-:Y:S01]  /*8220*/  IADD3 R3, P0, R8, 0x60, RZ ;  /* 0x0000006008037810 */ /* 0x000fe20007f1e0ff */
[C---:B------:R-:W-:Y:S01]  /*8230*/  VIADD R0, R2.reuse, 0x40 ;  /* 0x0000004002007836 */ /* 0x040fe20000000000 */
[----:B------:R-:W-:Y:S01]  /*8240*/  ULDC UR4, c[0x0][0xa8c] ;  /* 0x0002a30000047ab9 */ /* 0x000fe20000000800 */
[----:B------:R-:W-:Y:S01]  /*8250*/  ULDC.64 UR6, c[0x0][0xad8] ;  /* 0x0002b60000067ab9 */ /* 0x000fe20000000a00 */
[----:B------:R-:W-:Y:S01]  /*8260*/  IMAD.MOV.U32 R4, RZ, RZ, R6 ;  /* 0x000000ffff047224 */ /* 0x000fe200078e0006 */
[----:B------:R-:W-:Y:S01]  /*8270*/  ISETP.GE.AND P1, PT, R2, UR4, PT ;  /* 0x0000000402007c0c */ /* 0x000fe2000bf26270 */
[----:B------:R-:W-:Y:S01]  /*8280*/  IMAD.X R8, RZ, RZ, R9, P0 ;  /* 0x000000ffff087224 */ /* 0x000fe200000e0609 */
[----:B------:R-:W-:Y:S01]  /*8290*/  ISETP.GE.AND P2, PT, R0, UR4, PT ;  /* 0x0000000400007c0c */ /* 0x000fe2000bf46270 */
[----:B------:R-:W-:Y:S02]  /*82a0*/  IMAD.MOV.U32 R5, RZ, RZ, R13 ;  /* 0x000000ffff057224 */ /* 0x000fe400078e000d */
[----:B------:R-:W-:-:S02]  /*82b0*/  VIADD R6, R2, 0x80 ;  /* 0x0000008002067836 */ /* 0x000fc40000000000 */
[----:B------:R-:W-:Y:S02]  /*82c0*/  IMAD R8, R8, UR6, RZ ;  /* 0x0000000608087c24 */ /* 0x000fe4000f8e02ff */
[----:B------:R-:W-:Y:S01]  /*82d0*/  VIADD R0, R2, 0xc0 ;  /* 0x000000c002007836 */ /* 0x000fe20000000000 */
[----:B------:R-:W-:Y:S01]  /*82e0*/  ISETP.GE.AND P3, PT, R6, UR4, PT ;  /* 0x0000000406007c0c */ /* 0x000fe2000bf66270 */
        /* <DEDUP_REMOVED lines=11> */
.L_x_272:
[----:B------:R-:W-:Y:S05]  /*83a0*/  BSYNC B0 ;  /* 0x0000000000007941 */ /* 0x000fea0003800000 */
.L_x_263:
[----:B------:R-:W-:Y:S02]  /*83b0*/  ULDC UR4, c[0x0][0xc14] ;  /* 0x0003050000047ab9 */ /* 0x000fe40000000800 */
[----:B------:R-:W-:-:S13]  /*83c0*/  ISETP.GE.AND P0, PT, R43, UR4, PT ;  /* 0x000000042b007c0c */ /* 0x000fda000bf06270 */
[----:B------:R-:W-:Y:S05]  /*83d0*/  @!P0 BRA `(.L_x_282) ;  /* 0xffffff8800648947 */ /* 0x000fea000383ffff */
[----:B------:R-:W-:Y:S05]  /*83e0*/  EXIT ;  /* 0x000000000000794d */ /* 0x000fea0003800000 */
.L_x_239:
[----:B------:R-:W-:-:S08]  /*83f0*/  NOP ;  /* 0x0000000000007918 */ /* 0x000fd00000000000 */
[----:B------:R-:W0:-:S00]  /*8400*/  USETMAXREG.DEALLOC.CTAPOOL 0x18 ;  /* 0x00000018000079c8 */ /* 0x000e0000080e0500 */
[----:B0-----:R-:W-:-:S06]  /*8410*/  LOP3.LUT R0, R0, 0x3, RZ, 0xc0, !PT ;  /* 0x0000000300007812 */ /* 0x001fcc00078ec0ff */
[----:B------:R-:W0:Y:S02]  /*8420*/  SHFL.IDX PT, R0, R0, RZ, 0x1f ;  /* 0x00001fff00007589 */ /* 0x000e2400000e0000 */
[----:B0-----:R-:W-:-:S13]  /*8430*/  ISETP.NE.AND P0, PT, R0, RZ, PT ;  /* 0x000000ff0000720c */ /* 0x001fda0003f05270 */
[----:B------:R-:W-:Y:S05]  /*8440*/  @P0 EXIT ;  /* 0x000000000000094d */ /* 0x000fea0003800000 */
[----:B------:R-:W0:Y:S01]  /*8450*/  S2R R2, SR_TID.X ;  /* 0x0000000000027919 */ /* 0x000e220000002100 */
[----:B------:R-:W-:Y:S01]  /*8460*/  LOP3.LUT R4, R4, 0xffffffdf, RZ, 0xc0, !PT ;  /* 0xffffffdf04047812 */ /* 0x000fe200078ec0ff */
[----:B------:R-:W-:Y:S01]  /*8470*/  ULDC UR5, c[0x0][0xc14] ;  /* 0x0003050000057ab9 */ /* 0x000fe20000000800 */
[----:B------:R-:W-:Y:S01]  /*8480*/  IMAD.MOV.U32 R0, RZ, RZ, RZ ;  /* 0x000000ffff007224 */ /* 0x000fe200078e00ff */
[----:B------:R-:W1:Y:S01]  /*8490*/  S2UR UR6, SR_CTAID.X ;  /* 0x00000000000679c3 */ /* 0x000e620000002500 */
[----:B------:R-:W-:Y:S01]  /*84a0*/  ULDC UR4, c[0x0][0xc10] ;  /* 0x0003040000047ab9 */ /* 0x000fe20000000800 */
[----:B0-----:R-:W-:-:S04]  /*84b0*/  LOP3.LUT R8, R2, 0x1f, RZ, 0xc0, !PT ;  /* 0x0000001f02087812 */ /* 0x001fc800078ec0ff */
[----:B------:R-:W-:-:S13]  /*84c0*/  ISETP.NE.AND P0, PT, R8, 0x1f, PT ;  /* 0x0000001f0800780c */ /* 0x000fda0003f05270 */
[----:B------:R-:W-:Y:S02]  /*84d0*/  @P0 LOP3.LUT R4, R4, 0x20, RZ, 0xfc, !PT ;  /* 0x0000002004040812 */ /* 0x000fe400078efcff */
[----:B------:R-:W-:-:S13]  /*84e0*/  ISETP.GE.OR P0, PT, R8, UR5, !P0 ;  /* 0x0000000508007c0c */ /* 0x000fda000c706670 */
[----:B------:R-:W0:Y:S02]  /*84f0*/  @!P0 LDC.64 R2, c[0x0][0xc58] ;  /* 0x00031600ff028b82 */ /* 0x000e240000000a00 */
[----:B0-----:R-:W-:-:S05]  /*8500*/  @!P0 IMAD.WIDE.U32 R2, R8, 0x4, R2 ;  /* 0x0000000408028825 */ /* 0x001fca00078e0002 */
[----:B------:R-:W2:Y:S01]  /*8510*/  @!P0 LDG.E R0, desc[UR40][R2.64] ;  /* 0x0000002802008981 */ /* 0x000ea2000c1e1900 */
[C---:B------:R-:W-:Y:S01]  /*8520*/  ISETP.NE.AND P1, PT, R8.reuse, RZ, PT ;  /* 0x000000ff0800720c */ /* 0x040fe20003f25270 */
[----:B------:R-:W-:Y:S01]  /*8530*/  IMAD.MOV.U32 R16, RZ, RZ, RZ ;  /* 0x000000ffff107224 */ /* 0x000fe200078e00ff */
[----:B------:R-:W-:Y:S01]  /*8540*/  ISETP.GE.U32.AND P0, PT, R8, 0x2, PT ;  /* 0x000000020800780c */ /* 0x000fe20003f06070 */
[----:B------:R-:W-:Y:S01]  /*8550*/  IMAD.MOV.U32 R19, RZ, RZ, RZ ;  /* 0x000000ffff137224 */ /* 0x000fe200078e00ff */
[----:B------:R-:W-:-:S09]  /*8560*/  LOP3.LUT R4, R4, 0xfffffffe, RZ, 0xc0, !PT ;  /* 0xfffffffe04047812 */ /* 0x000fd200078ec0ff */
[----:B------:R-:W-:-:S04]  /*8570*/  @P1 LOP3.LUT R4, R4, 0x1, RZ, 0xfc, !PT ;  /* 0x0000000104041812 */ /* 0x000fc800078efcff */
[----:B------:R-:W-:-:S04]  /*8580*/  LOP3.LUT R4, R4, 0xffffffef, RZ, 0xc0, !PT ;  /* 0xffffffef04047812 */ /* 0x000fc800078ec0ff */
[----:B------:R-:W-:-:S04]  /*8590*/  @P0 LOP3.LUT R4, R4, 0x10, RZ, 0xfc, !PT ;  /* 0x0000001004040812 */ /* 0x000fc800078efcff */
[----:B------:R-:W-:Y:S01]  /*85a0*/  LOP3.LUT R4, R4, 0xfffffff7, RZ, 0xc0, !PT ;  /* 0xfffffff704047812 */ /* 0x000fe200078ec0ff */
[----:B--2---:R-:W0:Y:S02]  /*85b0*/  SHFL.UP PT, R5, R0, 0x1, RZ ;  /* 0x0420000000057989 */ /* 0x004e2400000e00ff */
[----:B0-----:R-:W-:-:S05]  /*85c0*/  SEL R5, R5, RZ, P1 ;  /* 0x000000ff05057207 */ /* 0x001fca0000800000 */
[----:B------:R-:W-:-:S05]  /*85d0*/  IMAD.IADD R5, R0, 0x1, R5 ;  /* 0x0000000100057824 */ /* 0x000fca00078e0205 */
[----:B------:R-:W0:Y:S02]  /*85e0*/  SHFL.UP PT, R6, R5, 0x2, RZ ;  /* 0x0440000005067989 */ /* 0x000e2400000e00ff */
[----:B0-----:R-:W-:Y:S02]  /*85f0*/  SEL R6, R6, RZ, P0 ;  /* 0x000000ff06067207 */ /* 0x001fe40000000000 */
[----:B------:R-:W-:-:S03]  /*8600*/  ISETP.GE.U32.AND P0, PT, R8, 0x4, PT ;  /* 0x000000040800780c */ /* 0x000fc60003f06070 */
[----:B------:R-:W-:-:S05]  /*8610*/  IMAD.IADD R6, R5, 0x1, R6 ;  /* 0x0000000105067824 */ /* 0x000fca00078e0206 */
[----:B------:R-:W0:Y:S05]  /*8620*/  SHFL.UP PT, R7, R6, 0x4, RZ ;  /* 0x0480000006077989 */ /* 0x000e2a00000e00ff */
[----:B------:R-:W-:-:S04]  /*8630*/  @P0 LOP3.LUT R4, R4, 0x8, RZ, 0xfc, !PT ;  /* 0x0000000804040812 */ /* 0x000fc800078efcff */
[----:B------:R-:W-:Y:S02]  /*8640*/  LOP3.LUT R4, R4, 0xfffffffb, RZ, 0xc0, !PT ;  /* 0xfffffffb04047812 */ /* 0x000fe400078ec0ff */
        /* <DEDUP_REMOVED lines=10> */
[----:B------:R-:W-:Y:S02]  /*86f0*/  @P0 LOP3.LUT R4, R4, 0x2, RZ, 0xfc, !PT ;  /* 0x0000000204040812 */ /* 0x000fe400078efcff */
[----:B0-----:R-:W-:-:S05]  /*8700*/  SEL R2, R2, RZ, P0 ;  /* 0x000000ff02027207 */ /* 0x001fca0000000000 */
[----:B------:R-:W-:-:S05]  /*8710*/  IMAD.IADD R2, R3, 0x1, R2 ;  /* 0x0000000103027824 */ /* 0x000fca00078e0202 */
[----:B------:R-:W0:Y:S02]  /*8720*/  SHFL.IDX PT, R5, R2, 0x1f, 0x1f ;  /* 0x03e01f0002057f89 */ /* 0x000e2400000e0000 */
[----:B0-----:R-:W-:-:S04]  /*8730*/  IMAD R5, R5, UR4, RZ ;  /* 0x0000000405057c24 */ /* 0x001fc8000f8e02ff */
[----:B------:R-:W-:Y:S01]  /*8740*/  IMAD.MOV.U32 R6, RZ, RZ, R5 ;  /* 0x000000ffff067224 */ /* 0x000fe200078e0005 */
[----:B-1----:R-:W-:-:S13]  /*8750*/  ISETP.GT.AND P0, PT, R5, UR6, PT ;  /* 0x0000000605007c0c */ /* 0x002fda000bf04270 */
[----:B------:R-:W-:Y:S05]  /*8760*/  @P0 BRA `(.L_x_283) ;  /* 0x0000000000c00947 */ /* 0x000fea0003800000 */
[----:B------:R-:W-:Y:S01]  /*8770*/  IMAD.MOV.U32 R5, RZ, RZ, R6 ;  /* 0x000000ffff057224 */ /* 0x000fe200078e0006 */
[----:B------:R-:W-:Y:S01]  /*8780*/  ULDC UR5, c[0x0][0xc14] ;  /* 0x0003050000057ab9 */ /* 0x000fe20000000800 */
[----:B------:R-:W-:Y:S01]  /*8790*/  IMAD.MOV.U32 R19, RZ, RZ, RZ ;  /* 0x000000ffff137224 */ /* 0x000fe200078e00ff */
[----:B------:R-:W-:Y:S01]  /*87a0*/  ULDC UR7, c[0x0][0xc14] ;  /* 0x0003050000077ab9 */ /* 0x000fe20000000800 */
[----:B------:R-:W-:-:S05]  /*87b0*/  ULDC UR4, c[0x0][0xc10] ;  /* 0x0003040000047ab9 */ /* 0x000fca0000000800 */
.L_x_287:
[----:B------:R-:W-:Y:S02]  /*87c0*/  VIADD R0, R19, 0x1f ;  /* 0x0000001f13007836 */ /* 0x000fe40000000000 */
[----:B------:R-:W-:-:S03]  /*87d0*/  IMAD.U32 R19, RZ, RZ, UR7 ;  /* 0x00000007ff137e24 */ /* 0x000fc6000f8e00ff */
[----:B------:R-:W-:-:S13]  /*87e0*/  ISETP.GE.AND P0, PT, R0, UR5, PT ;  /* 0x0000000500007c0c */ /* 0x000fda000bf06270 */
[----:B------:R-:W-:Y:S05]  /*87f0*/  @P0 BRA `(.L_x_284) ;  /* 0x0000000400400947 */ /* 0x000fea0003800000 */
[----:B------:R-:W0:Y:S01]  /*8800*/  S2R R2, SR_TID.X ;  /* 0x0000000000027919 */ /* 0x000e220000002100 */
[----:B------:R-:W-:Y:S01]  /*8810*/  IMAD.MOV.U32 R19, RZ, RZ, R0 ;  /* 0x000000ffff137224 */ /* 0x000fe200078e0000 */
[----:B------:R-:W-:Y:S01]  /*8820*/  BSSY B0, `(.L_x_285) ;  /* 0x000000a000007945 */ /* 0x000fe20003800000 */
[----:B------:R-:W-:Y:S01]  /*8830*/  IMAD.MOV.U32 R0, RZ, RZ, RZ ;  /* 0x000000ffff007224 */ /* 0x000fe200078e00ff */
[----:B0-----:R-:W-:-:S04]  /*8840*/  LOP3.LUT R8, R2, 0x1f, RZ, 0xc0, !PT ;  /* 0x0000001f02087812 */ /* 0x001fc800078ec0ff */
[C---:B------:R-:W-:Y:S01]  /*8850*/  ISETP.NE.AND P1, PT, R8.reuse, 0x1f, PT ;  /* 0x0000001f0800780c */ /* 0x040fe20003f25270 */
[----:B------:R-:W-:-:S05]  /*8860*/  IMAD.IADD R7, R8, 0x1, R19 ;  /* 0x0000000108077824 */ /* 0x000fca00078e0213 */
[----:B------:R-:W-:-:S13]  /*8870*/  ISETP.GE.OR P0, PT, R7, UR5, !P1 ;  /* 0x0000000507007c0c */ /* 0x000fda000cf06670 */
[----:B------:R-:W-:Y:S05]  /*8880*/  @P0 BRA `(.L_x_286) ;  /* 0x00000000000c0947 */ /* 0x000fea0003800000 */
[----:B------:R-:W0:Y:S02]  /*8890*/  LDC.64 R2, c[0x0][0xc58] ;  /* 0x00031600ff027b82 */ /* 0x000e240000000a00 */
[----:B0-----:R-:W-:-:S05]  /*88a0*/  IMAD.WIDE R2, R7, 0x4, R2 ;  /* 0x0000000407027825 */ /* 0x001fca00078e0202 */
[----:B------:R0:W5:Y:S02]  /*88b0*/  LDG.E R0, desc[UR40][R2.64] ;  /* 0x0000002802007981 */ /* 0x000164000c1e1900 */
.L_x_286:
[----:B------:R-:W-:Y:S05]  /*88c0*/  BSYNC B0 ;  /* 0x0000000000007941 */ /* 0x000fea0003800000 */
.L_x_285:
[----:B0----5:R-:W0:Y:S01]  /*88d0*/  SHFL.UP PT, R2, R0, 0x1, RZ ;  /* 0x0420000000027989 */ /* 0x021e2200000e00ff */
[C---:B------:R-:W-:Y:S02]  /*88e0*/  ISETP.NE.AND P0, PT, R8.reuse, RZ, PT ;  /* 0x000000ff0800720c */ /* 0x040fe40003f05270 */
[----:B------:R-:W-:Y:S02]  /*88f0*/  ISETP.GE.U32.AND P1, PT, R8, 0x2, PT ;  /* 0x000000020800780c */ /* 0x000fe40003f26070 */
[----:B0-----:R-:W-:Y:S02]  /*8900*/  SEL R3, R2, RZ, P0 ;  /* 0x000000ff02037207 */ /* 0x001fe40000000000 */
[----:B------:R-:W-:-:S03]  /*8910*/  ISETP.GE.U32.AND P0, PT, R8, 0x4, PT ;  /* 0x000000040800780c */ /* 0x000fc60003f06070 */
[----:B------:R-:W-:-:S05]  /*8920*/  IMAD.IADD R3, R0, 0x1, R3 ;  /* 0x0000000100037824 */ /* 0x000fca00078e0203 */
[----:B------:R-:W0:Y:S02]  /*8930*/  SHFL.UP PT, R2, R3, 0x2, RZ ;  /* 0x0440000003027989 */ /* 0x000e2400000e00ff */
        /* <DEDUP_REMOVED lines=8> */
[----:B0-----:R-:W-:-:S05]  /*89c0*/  SEL R6, R6, RZ, P1 ;  /* 0x000000ff06067207 */ /* 0x001fca0000800000 */
[----:B------:R-:W-:-:S05]  /*89d0*/  IMAD.IADD R6, R7, 0x1, R6 ;  /* 0x0000000107067824 */ /* 0x000fca00078e0206 */
[----:B------:R-:W0:Y:S02]  /*89e0*/  SHFL.UP PT, R8, R6, 0x10, RZ ;  /* 0x0600000006087989 */ /* 0x000e2400000e00ff */
[----:B0-----:R-:W-:-:S05]  /*89f0*/  SEL R9, R8, RZ, P0 ;  /* 0x000000ff08097207 */ /* 0x001fca0000000000 */
[----:B------:R-:W-:-:S05]  /*8a00*/  IMAD.IADD R9, R6, 0x1, R9 ;  /* 0x0000000106097824 */ /* 0x000fca00078e0209 */
[----:B------:R-:W0:Y:S02]  /*8a10*/  SHFL.IDX PT, R3, R9, 0x1f, 0x1f ;  /* 0x03e01f0009037f89 */ /* 0x000e2400000e0000 */
[----:B0-----:R-:W-:-:S04]  /*8a20*/  IMAD R6, R3, UR4, RZ ;  /* 0x0000000403067c24 */ /* 0x001fc8000f8e02ff */
[----:B------:R-:W-:-:S05]  /*8a30*/  IMAD.IADD R5, R6, 0x1, R5 ;  /* 0x0000000106057824 */ /* 0x000fca00078e0205 */
[----:B------:R-:W-:-:S13]  /*8a40*/  ISETP.GT.AND P0, PT, R5, UR6, PT ;  /* 0x0000000605007c0c */ /* 0x000fda000bf04270 */
[----:B------:R-:W-:Y:S05]  /*8a50*/  @!P0 BRA `(.L_x_287) ;  /* 0xfffffffc00588947 */ /* 0x000fea000383ffff */
[----:B------:R-:W-:-:S07]  /*8a60*/  IMAD.MOV.U32 R2, RZ, RZ, R9 ;  /* 0x000000ffff027224 */ /* 0x000fce00078e0009 */
.L_x_283:
[----:B------:R-:W-:-:S04]  /*8a70*/  IMAD.IADD R7, R5, 0x1, -R6 ;  /* 0x0000000105077824 */ /* 0x000fc800078e0a06 */
[----:B------:R-:W-:-:S05]  /*8a80*/  IMAD R3, R2, UR4, R7 ;  /* 0x0000000402037c24 */ /* 0x000fca000f8e0207 */
[----:B------:R-:W-:-:S13]  /*8a90*/  ISETP.GT.AND P0, PT, R3, UR6, PT ;  /* 0x0000000603007c0c */ /* 0x000fda000bf04270 */
[----:B------:R-:W-:-:S04]  /*8aa0*/  VOTE.ANY R8, PT, !P0 ;  /* 0x0000000000087806 */ /* 0x000fc800040e0100 */
[----:B------:R-:W0:Y:S01]  /*8ab0*/  POPC R5, R8 ;  /* 0x0000000800057309 */ /* 0x000e220000000000 */
[----:B------:R-:W-:Y:S01]  /*8ac0*/  ISETP.NE.AND P0, PT, R8, RZ, PT ;  /* 0x000000ff0800720c */ /* 0x000fe20003f05270 */
[----:B0-----:R-:W0:Y:S02]  /*8ad0*/  SHFL.IDX PT, R0, R0, R5, 0x1f ;  /* 0x00001f0500007589 */ /* 0x001e2400000e0000 */
[----:B0-----:R-:W-:-:S04]  /*8ae0*/  IABS R6, R0 ;  /* 0x0000000000067213 */ /* 0x001fc80000000000 */
[----:B------:R-:W0:Y:S08]  /*8af0*/  I2F.RP R9, R6 ;  /* 0x0000000600097306 */ /* 0x000e300000209400 */
[----:B0-----:R-:W0:Y:S02]  /*8b00*/  MUFU.RCP R9, R9 ;  /* 0x0000000900097308 */ /* 0x001e240000001000 */
[----:B0-----:R-:W-:-:S06]  /*8b10*/  VIADD R3, R9, 0xffffffe ;  /* 0x0ffffffe09037836 */ /* 0x001fcc0000000000 */
[----:B------:R-:W0:Y:S02]  /*8b20*/  F2I.FTZ.U32.TRUNC.NTZ R3, R3 ;  /* 0x0000000300037305 */ /* 0x000e24000021f000 */
[----:B0-----:R-:W-:Y:S01]  /*8b30*/  IMAD.MOV R11, RZ, RZ, -R3 ;  /* 0x000000ffff0b7224 */ /* 0x001fe200078e0a03 */
[----:B------:R-:W-:Y:S06]  /*8b40*/  @!P0 BRA `(.L_x_288) ;  /* 0x0000000000088947 */ /* 0x000fec0003800000 */
[----:B------:R-:W-:-:S05]  /*8b50*/  VIADD R9, R5, 0xffffffff ;  /* 0xffffffff05097836 */ /* 0x000fca0000000000 */
[----:B------:R0:W1:Y:S02]  /*8b60*/  SHFL.IDX PT, R16, R2, R9, 0x1f ;  /* 0x00001f0902107589 */ /* 0x00006400000e0000 */
.L_x_288:
[----:B-1----:R-:W-:Y:S02]  /*8b70*/  IMAD R16, R16, UR4, R7 ;  /* 0x0000000410107c24 */ /* 0x002fe4000f8e0207 */
[----:B------:R-:W-:Y:S02]  /*8b80*/  IMAD R7, R11, R6, RZ ;  /* 0x000000060b077224 */ /* 0x000fe400078e02ff */
[----:B0-----:R-:W-:Y:S01]  /*8b90*/  IMAD.MOV.U32 R2, RZ, RZ, RZ ;  /* 0x000000ffff027224 */ /* 0x001fe200078e00ff */
[----:B------:R-:W-:Y:S01]  /*8ba0*/  IADD3 R9, -R16, UR6, RZ ;  /* 0x0000000610097c10 */ /* 0x000fe2000fffe1ff */
[----:B------:R-:W-:Y:S02]  /*8bb0*/  IMAD.IADD R19, R5, 0x1, R19 ;  /* 0x0000000105137824 */ /* 0x000fe400078e0213 */
[----:B------:R-:W-:Y:S01]  /*8bc0*/  IMAD.HI.U32 R2, R3, R7, R2 ;  /* 0x0000000703027227 */ /* 0x000fe200078e0002 */
[----:B------:R-:W-:Y:S02]  /*8bd0*/  IABS R7, R0 ;  /* 0x0000000000077213 */ /* 0x000fe40000000000 */
[----:B------:R-:W-:-:S03]  /*8be0*/  IABS R3, R9 ;  /* 0x0000000900037213 */ /* 0x000fc60000000000 */
[----:B------:R-:W-:Y:S02]  /*8bf0*/  IMAD.MOV R7, RZ, RZ, -R7 ;  /* 0x000000ffff077224 */ /* 0x000fe400078e0a07 */
[----:B------:R-:W-:-:S04]  /*8c00*/  IMAD.HI.U32 R2, R2, R3, RZ ;  /* 0x0000000302027227 */ /* 0x000fc800078e00ff */
[----:B------:R-:W-:-:S05]  /*8c10*/  IMAD R3, R2, R7, R3 ;  /* 0x0000000702037224 */ /* 0x000fca00078e0203 */
[----:B------:R-:W-:-:S13]  /*8c20*/  ISETP.GT.U32.AND P0, PT, R6, R3, PT ;  /* 0x000000030600720c */ /* 0x000fda0003f04070 */
[----:B------:R-:W-:Y:S02]  /*8c30*/  @!P0 IMAD.IADD R3, R3, 0x1, -R6 ;  /* 0x0000000103038824 */ /* 0x000fe400078e0a06 */
[----:B------:R-:W-:-:S03]  /*8c40*/  @!P0 VIADD R2, R2, 0x1 ;  /* 0x0000000102028836 */ /* 0x000fc60000000000 */
[----:B------:R-:W-:Y:S02]  /*8c50*/  ISETP.GE.U32.AND P0, PT, R3, R6, PT ;  /* 0x000000060300720c */ /* 0x000fe40003f06070 */
[----:B------:R-:W-:-:S11]  /*8c60*/  LOP3.LUT R3, R9, R0, RZ, 0x3c, !PT ;  /* 0x0000000009037212 */ /* 0x000fd600078e3cff */
[----:B------:R-:W-:Y:S01]  /*8c70*/  @P0 VIADD R2, R2, 0x1 ;  /* 0x0000000102020836 */ /* 0x000fe20000000000 */
[----:B------:R-:W-:-:S13]  /*8c80*/  ISETP.GE.AND P0, PT, R3, RZ, PT ;  /* 0x000000ff0300720c */ /* 0x000fda0003f06270 */
[----:B------:R-:W-:Y:S01]  /*8c90*/  @!P0 IMAD.MOV R2, RZ, RZ, -R2 ;  /* 0x000000ffff028224 */ /* 0x000fe200078e0a02 */
[----:B------:R-:W-:-:S13]  /*8ca0*/  ISETP.NE.AND P0, PT, R0, RZ, PT ;  /* 0x000000ff0000720c */ /* 0x000fda0003f05270 */
[----:B------:R-:W-:-:S05]  /*8cb0*/  @!P0 LOP3.LUT R2, RZ, R0, RZ, 0x33, !PT ;  /* 0x00000000ff028212 */ /* 0x000fca00078e33ff */
[--C-:B------:R-:W-:Y:S02]  /*8cc0*/  IMAD.MOV R17, RZ, RZ, -R2.reuse ;  /* 0x000000ffff117224 */ /* 0x100fe400078e0a02 */
[----:B------:R-:W-:Y:S02]  /*8cd0*/  IMAD.MOV.U32 R18, RZ, RZ, R2 ;  /* 0x000000ffff127224 */ /* 0x000fe400078e0002 */
[----:B------:R-:W-:Y:S01]  /*8ce0*/  IMAD R17, R0, R17, R9 ;  /* 0x0000001100117224 */ /* 0x000fe200078e0209 */
[----:B------:R-:W-:Y:S06]  /*8cf0*/  BRA `(.L_x_289) ;  /* 0x00000000000c7947 */ /* 0x000fec0003800000 */
.L_x_284:
[----:B------:R-:W-:Y:S02]  /*8d00*/  IMAD.MOV.U32 R17, RZ, RZ, RZ ;  /* 0x000000ffff117224 */ /* 0x000fe400078e00ff */
[----:B------:R-:W-:Y:S02]  /*8d10*/  IMAD.U32 R16, RZ, RZ, UR6 ;  /* 0x00000006ff107e24 */ /* 0x000fe4000f8e00ff */
[----:B------:R-:W-:-:S07]  /*8d20*/  IMAD.MOV.U32 R18, RZ, RZ, RZ ;  /* 0x000000ffff127224 */ /* 0x000fce00078e00ff */
.L_x_289:
[----:B------:R-:W0:Y:S01]  /*8d30*/  S2R R0, SR_TID.X ;  /* 0x0000000000007919 */ /* 0x000e220000002100 */
[----:B------:R-:W-:Y:S01]  /*8d40*/  STL [R1+0x24], RZ ;  /* 0x000024ff01007387 */ /* 0x000fe20000100800 */
[----:B0-----:R-:W-:-:S04]  /*8d50*/  LOP3.LUT R0, R0, 0x1f, RZ, 0xc0, !PT ;  /* 0x0000001f00007812 */ /* 0x001fc800078ec0ff */
[----:B------:R-:W-:-:S13]  /*8d60*/  ISETP.NE.AND P0, PT, R0, RZ, PT ;  /* 0x000000ff0000720c */ /* 0x000fda0003f05270 */
[----:B------:R-:W0:Y:S01]  /*8d70*/  @!P0 S2R R3, SR_CgaCtaId ;  /* 0x0000000000038919 */ /* 0x000e220000008800 */
[----:B------:R-:W-:-:S04]  /*8d80*/  @!P0 MOV R0, 0x400 ;  /* 0x0000040000008802 */ /* 0x000fc80000000f00 */
[----:B0-----:R-:W-:-:S05]  /*8d90*/  @!P0 LEA R0, R3, R0, 0x18 ;  /* 0x0000000003008211 */ /* 0x001fca00078ec0ff */
[----:B------:R0:W-:Y:S01]  /*8da0*/  @!P0 STS.128 [R0+0x228d0], R16 ;  /* 0x0228d01000008388 */ /* 0x0001e20000000c00 */
[----:B------:R-:W-:Y:S06]  /*8db0*/  BAR.ARV 0x5, 0x120 ;  /* 0x0144800000007b1d */ /* 0x000fec0000002000 */
[----:B------:R-:W-:Y:S01]  /*8dc0*/  ISETP.GE.AND P0, PT, R19, UR5, PT ;  /* 0x0000000513007c0c */ /* 0x000fe2000bf06270 */
[----:B0-----:R-:W-:-:S05]  /*8dd0*/  IMAD.MOV.U32 R0, RZ, RZ, 0x1 ;  /* 0x00000001ff007424 */ /* 0x001fca00078e00ff */
[----:B------:R0:W-:Y:S04]  /*8de0*/  STL [R1+0x4], R0 ;  /* 0x0000040001007387 */ /* 0x0001e80000100800 */
[----:B------:R0:W-:Y:S03]  /*8df0*/  STL [R1], RZ ;  /* 0x000000ff01007387 */ /* 0x0001e60000100800 */
[----:B------:R-:W-:Y:S05]  /*8e00*/  @P0 BRA `(.L_x_290) ;  /* 0x0000003800380947 */ /* 0x000fea0003800000 */
[----:B0-----:R-:W-:Y:S01]  /*8e10*/  IMAD.MOV.U32 R0, RZ, RZ, 0x1 ;  /* 0x00000001ff007424 */ /* 0x001fe200078e00ff */
[----:B------:R0:W-:Y:S01]  /*8e20*/  STL [R1], RZ ;  /* 0x000000ff01007387 */ /* 0x0001e20000100800 */
[----:B------:R-:W-:Y:S01]  /*8e30*/  ULDC UR37, c[0x0][0xc] ;  /* 0x0000030000257ab9 */ /* 0x000fe20000000800 */
[----:B------:R-:W-:Y:S02]  /*8e40*/  ULDC.64 UR38, c[0x0][0x198] ;  /* 0x0000660000267ab9 */ /* 0x000fe40000000a00 */
[----:B------:R0:W-:Y:S04]  /*8e50*/  STL [R1+0x4], R0 ;  /* 0x0000040001007387 */ /* 0x0001e80000100800 */
[----:B------:R0:W-:Y:S02]  /*8e60*/  STL [R1+0x24], RZ ;  /* 0x000024ff01007387 */ /* 0x0001e40000100800 */
.L_x_353:
[----:B-12---:R-:W1:Y:S02]  /*8e70*/  LDC.64 R2, c[0x0][0xc60] ;  /* 0x00031800ff027b82 */ /* 0x006e640000000a00 */
[----:B-1----:R-:W-:-:S05]  /*8e80*/  IMAD.WIDE R2, R19, 0x4, R2 ;  /* 0x0000000413027825 */ /* 0x002fca00078e0202 */
[----:B------:R-:W2:Y:S01]  /*8e90*/  LDG.E R5, desc[UR40][R2.64] ;  /* 0x0000002802057981 */ /* 0x000ea2000c1e1900 */
[----:B------:R-:W-:Y:S05]  /*8ea0*/  YIELD ;  /* 0x0000000000007946 */ /* 0x000fea0003800000 */
[----:B------:R-:W-:Y:S01]  /*8eb0*/  ULDC.64 UR4, c[0x0][0xa28] ;  /* 0x00028a0000047ab9 */ /* 0x000fe20000000a00 */
[----:B0-----:R-:W-:Y:S01]  /*8ec0*/  IMAD.MOV.U32 R0, RZ, RZ, RZ ;  /* 0x000000ffff007224 */ /* 0x001fe200078e00ff */
[----:B------:R-:W-:-:S04]  /*8ed0*/  ISETP.NE.U32.AND P0, PT, RZ, UR4, PT ;  /* 0x00000004ff007c0c */ /* 0x000fc8000bf05070 */
[----:B------:R-:W-:Y:S01]  /*8ee0*/  ISETP.NE.AND.EX P0, PT, RZ, UR5, PT, P0 ;  /* 0x00000005ff007c0c */ /* 0x000fe2000bf05300 */
[----:B------:R-:W-:Y:S01]  /*8ef0*/  IMAD.MOV.U32 R6, RZ, RZ, RZ ;  /* 0x000000ffff067224 */ /* 0x000fe200078e00ff */
[----:B--2---:R-:W-:Y:S01]  /*8f00*/  SHF.R.S32.HI R4, RZ, 0x1f, R5 ;  /* 0x0000001fff047819 */ /* 0x004fe20000011405 */
[----:B------:R-:W-:-:S10]  /*8f10*/  IMAD.SHL.U32 R7, R5, 0x4, RZ ;  /* 0x0000000405077824 */ /* 0x000fd400078e00ff */
[C---:B------:R-:W-:Y:S01]  /*8f20*/  @P0 LEA R2, P1, R5.reuse, UR4, 0x2 ;  /* 0x0000000405020c11 */ /* 0x040fe2000f8210ff */
[----:B------:R-:W-:Y:S03]  /*8f30*/  STL [R1+0x10], R5 ;  /* 0x0000100501007387 */ /* 0x000fe60000100800 */
[----:B------:R-:W-:Y:S01]  /*8f40*/  @P0 LEA.HI.X R3, R5, UR5, R4, 0x2, P1 ;  /* 0x0000000505030c11 */ /* 0x000fe200088f1404 */
[----:B------:R-:W-:-:S04]  /*8f50*/  ULDC.64 UR4, c[0x0][0xa00] ;  /* 0x0002800000047ab9 */ /* 0x000fc80000000a00 */
[----:B------:R0:W5:Y:S01]  /*8f60*/  @P0 LDG.E R0, desc[UR40][R2.64] ;  /* 0x0000002802000981 */ /* 0x000162000c1e1900 */
[----:B------:R-:W-:-:S04]  /*8f70*/  ISETP.NE.U32.AND P0, PT, RZ, UR4, PT ;  /* 0x00000004ff007c0c */ /* 0x000fc8000bf05070 */
[----:B------:R-:W-:-:S13]  /*8f80*/  ISETP.NE.AND.EX P0, PT, RZ, UR5, PT, P0 ;  /* 0x00000005ff007c0c */ /* 0x000fda000bf05300 */
[----:B0-----:R-:W-:-:S04]  /*8f90*/  @P0 LEA R2, P1, R5, UR4, 0x2 ;  /* 0x0000000405020c11 */ /* 0x001fc8000f8210ff */
[----:B------:R-:W-:Y:S01]  /*8fa0*/  @P0 LEA.HI.X R3, R5, UR5, R4, 0x2, P1 ;  /* 0x0000000505030c11 */ /* 0x000fe200088f1404 */
[----:B------:R-:W-:-:S04]  /*8fb0*/  ULDC.64 UR4, c[0x0][0xa20] ;  /* 0x0002880000047ab9 */ /* 0x000fc80000000a00 */
[----:B------:R-:W2:Y:S01]  /*8fc0*/  @P0 LDG.E R6, desc[UR40][R2.64] ;  /* 0x0000002802060981 */ /* 0x000ea2000c1e1900 */
[----:B------:R-:W-:-:S04]  /*8fd0*/  ISETP.NE.U32.AND P0, PT, RZ, UR4, PT ;  /* 0x00000004ff007c0c */ /* 0x000fc8000bf05070 */
[----:B------:R-:W-:Y:S01]  /*8fe0*/  ISETP.NE.AND.EX P0, PT, RZ, UR5, PT, P0 ;  /* 0x00000005ff007c0c */ /* 0x000fe2000bf05300 */
[----:B--2---:R0:W-:Y:S04]  /*8ff0*/  STL [R1+0x2c], R6 ;  /* 0x00002c0601007387 */ /* 0x0041e80000100800 */
[----:B------:R1:W-:Y:S01]  /*9000*/  STL [R1+0x18], R7 ;  /* 0x0000180701007387 */ /* 0x0003e20000100800 */
[----:B0-----:R-:W-:-:S07]  /*9010*/  SHF.L.U64.HI R6, R5, 0x2, R4 ;  /* 0x0000000205067819 */ /* 0x001fce0000010204 */
[C---:B------:R-:W-:Y:S01]  /*9020*/  @P0 IADD3 R4, P1, R7.reuse, UR4, RZ ;  /* 0x0000000407040c10 */ /* 0x040fe2000ff3e0ff */
[----:B------:R0:W-:Y:S03]  /*9030*/  STL [R1+0x1c], R6 ;  /* 0x00001c0601007387 */ /* 0x0001e60000100800 */
[----:B------:R-:W-:Y:S01]  /*9040*/  @P0 IADD3.X R5, R6, UR5, RZ, P1, !PT ;  /* 0x0000000506050c10 */ /* 0x000fe20008ffe4ff */
[----:B------:R-:W-:Y:S02]  /*9050*/  ULDC.64 UR4, c[0x0][0xa08] ;  /* 0x0002820000047ab9 */ /* 0x000fe40000000a00 */
[----:B------:R-:W-:Y:S01]  /*9060*/  IADD3 R2, P1, R7, UR4, RZ ;  /* 0x0000000407027c10 */ /* 0x000fe2000ff3e0ff */
[----:B-1----:R-:W-:-:S03]  /*9070*/  IMAD.MOV.U32 R7, RZ, RZ, RZ ;  /* 0x000000ffff077224 */ /* 0x002fc600078e00ff */
[----:B------:R-:W-:Y:S02]  /*9080*/  IADD3.X R3, R6, UR5, RZ, P1, !PT ;  /* 0x0000000506037c10 */ /* 0x000fe40008ffe4ff */
[----:B------:R-:W-:-:S04]  /*9090*/  ISETP.NE.U32.AND P1, PT, RZ, UR4, PT ;  /* 0x00000004ff007c0c */ /* 0x000fc8000bf25070 */
[----:B------:R-:W-:Y:S01]  /*90a0*/  ISETP.NE.AND.EX P1, PT, RZ, UR5, PT, P1 ;  /* 0x00000005ff007c0c */ /* 0x000fe2000bf25310 */
[----:B------:R-:W-:Y:S02]  /*90b0*/  ULDC.64 UR4, c[0x0][0x3f8] ;  /* 0x0000fe0000047ab9 */ /* 0x000fe40000000a00 */
[----:B------:R-:W-:-:S03]  /*90c0*/  UISETP.NE.U32.AND UP0, UPT, UR4, URZ, UPT ;  /* 0x0000003f0400728c */ /* 0x000fc6000bf05070 */
[----:B------:R-:W-:Y:S01]  /*90d0*/  ULDC UR4, c[0x0][0x404] ;  /* 0x0001010000047ab9 */ /* 0x000fe20000000800 */
[----:B------:R-:W-:-:S03]  /*90e0*/  UISETP.NE.AND.EX UP0, UPT, UR5, URZ, UPT, UP0 ;  /* 0x0000003f0500728c */ /* 0x000fc6000bf05300 */
[----:B------:R-:W-:Y:S01]  /*90f0*/  ULDC UR5, c[0x0][0x2e0] ;  /* 0x0000b80000057ab9 */ /* 0x000fe20000000800 */
[----:B------:R-:W-:Y:S02]  /*9100*/  USEL UR4, UR4, 0x1, UP0 ;  /* 0x0000000104047887 */ /* 0x000fe40008000000 */
[----:B------:R1:W5:Y:S02]  /*9110*/  @P1 LDG.E R7, desc[UR40][R2.64] ;  /* 0x0000002802071981 */ /* 0x000364000c1e1900 */
[----:B------:R-:W-:-:S06]  /*9120*/  UIMAD UR4, UR4, UR5, URZ ;  /* 0x00000005040472a4 */ /* 0x000fcc000f8e023f */
[----:B0-----:R-:W-:-:S06]  /*9130*/  IMAD.U32 R6, RZ, RZ, UR4 ;  /* 0x00000004ff067e24 */ /* 0x001fcc000f8e00ff */
[----:B------:R1:W5:Y:S01]  /*9140*/  @P0 LDG.E R6, desc[UR40][R4.64] ;  /* 0x0000002804060981 */ /* 0x000362000c1e1900 */
[----:B------:R-:W-:Y:S05]  /*9150*/  @P0 BRA `(.L_x_291) ;  /* 0x0000000000100947 */ /* 0x000fea0003800000 */
[----:B------:R-:W-:Y:S05]  /*9160*/  @!P1 BRA `(.L_x_291) ;  /* 0x00000000000c9947 */ /* 0x000fea0003800000 */
[----:B-1----:R-:W2:Y:S04]  /*9170*/  LDG.E R5, desc[UR40][R2.64] ;  /* 0x0000002802057981 */ /* 0x002ea8000c1e1900 */
[----:B-----5:R-:W2:Y:S02]  /*9180*/  LDG.E R6, desc[UR40][R2.64+0x4] ;  /* 0x0000042802067981 */ /* 0x020ea4000c1e1900 */
[----:B--2---:R-:W-:-:S07]  /*9190*/  IMAD.IADD R6, R6, 0x1, -R5 ;  /* 0x0000000106067824 */ /* 0x004fce00078e0a05 */
.L_x_291:
[--C-:B-1---5:R-:W-:Y:S01]  /*91a0*/  IMAD.IADD R2, R6, 0x1, -R0.reuse ;  /* 0x0000000106027824 */ /* 0x122fe200078e0a00 */
[----:B------:R-:W-:Y:S01]  /*91b0*/  BSSY B6, `(.L_x_292) ;  /* 0x00002b6000067945 */ /* 0x000fe20003800000 */
[----:B------:R-:W-:Y:S02]  /*91c0*/  IMAD.IADD R3, R7, 0x1, R0 ;  /* 0x0000000107037824 */ /* 0x000fe400078e0200 */
[C---:B------:R-:W-:Y:S01]  /*91d0*/  VIADD R0, R2.reuse, 0x5f ;  /* 0x0000005f02007836 */ /* 0x040fe20000000000 */
[----:B------:R-:W-:Y:S01]  /*91e0*/  STL [R1+0x20], R2 ;  /* 0x0000200201007387 */ /* 0x000fe20000100800 */
[----:B------:R-:W-:Y:S02]  /*91f0*/  ISETP.GT.AND P0, PT, R2, RZ, PT ;  /* 0x000000ff0200720c */ /* 0x000fe40003f04270 */
[----:B------:R-:W-:Y:S01]  /*9200*/  IMAD.HI R0, R0, 0x2aaaaaab, RZ ;  /* 0x2aaaaaab00007827 */ /* 0x000fe200078e02ff */
[----:B------:R0:W-:Y:S04]  /*9210*/  STL [R1+0x8], R3 ;  /* 0x0000080301007387 */ /* 0x0001e80000100800 */
[----:B0-----:R-:W-:-:S04]  /*9220*/  SHF.R.U32.HI R3, RZ, 0x1f, R0 ;  /* 0x0000001fff037819 */ /* 0x001fc80000011600 */
[----:B------:R-:W-:-:S05]  /*9230*/  LEA.HI.SX32 R0, R0, R3, 0x1c ;  /* 0x0000000300007211 */ /* 0x000fca00078fe2ff */
[----:B------:R0:W-:Y:S01]  /*9240*/  STL [R1+0x14], R0 ;  /* 0x0000140001007387 */ /* 0x0001e20000100800 */
[----:B------:R-:W-:Y:S05]  /*9250*/  @P0 BRA `(.L_x_293) ;  /* 0x0000000000440947 */ /* 0x000fea0003800000 */
[----:B------:R-:W1:Y:S02]  /*9260*/  S2R R2, SR_TID.X ;  /* 0x0000000000027919 */ /* 0x000e640000002100 */
[----:B-1----:R-:W-:-:S04]  /*9270*/  LOP3.LUT R2, R2, 0x1f, RZ, 0xc0, !PT ;  /* 0x0000001f02027812 */ /* 0x002fc800078ec0ff */
[----:B------:R-:W-:-:S13]  /*9280*/  ISETP.NE.AND P1, PT, R2, RZ, PT ;  /* 0x000000ff0200720c */ /* 0x000fda0003f25270 */
[----:B------:R-:W-:Y:S05]  /*9290*/  @P1 BRA `(.L_x_294) ;  /* 0x00000028009c1947 */ /* 0x000fea0003800000 */
[----:B------:R-:W1:Y:S01]  /*92a0*/  S2R R7, SR_LANEID ;  /* 0x0000000000077919 */ /* 0x000e620000000000 */
[----:B------:R-:W-:Y:S01]  /*92b0*/  VOTEU.ANY UR4, UPT, PT ;  /* 0x0000000000047886 */ /* 0x000fe200038e0100 */
[----:B------:R-:W2:Y:S01]  /*92c0*/  LDC.64 R2, c[0x0][0xc38] ;  /* 0x00030e00ff027b82 */ /* 0x000ea20000000a00 */
[----:B0-----:R-:W1:Y:S08]  /*92d0*/  FLO.U32 R0, UR4 ;  /* 0x0000000400007d00 */ /* 0x001e7000080e0000 */
[----:B------:R-:W2:Y:S01]  /*92e0*/  POPC R5, UR4 ;  /* 0x0000000400057d09 */ /* 0x000ea20008000000 */
[----:B-1----:R-:W-:-:S13]  /*92f0*/  ISETP.EQ.U32.AND P0, PT, R0, R7, PT ;  /* 0x000000070000720c */ /* 0x002fda0003f02070 */
[----:B--2---:R-:W2:Y:S01]  /*9300*/  @P0 ATOMG.E.ADD.STRONG.GPU PT, R3, desc[UR40][R2.64], R5 ;  /* 0x00000005020309a8 */ /* 0x004ea200081ee1e8 */
[----:B------:R-:W0:Y:S02]  /*9310*/  S2R R4, SR_LTMASK ;  /* 0x0000000000047919 */ /* 0x000e240000003900 */
[----:B0-----:R-:W-:-:S04]  /*9320*/  LOP3.LUT R4, R4, UR4, RZ, 0xc0, !PT ;  /* 0x0000000404047c12 */ /* 0x001fc8000f8ec0ff */
[----:B------:R-:W0:Y:S01]  /*9330*/  POPC R7, R4 ;  /* 0x0000000400077309 */ /* 0x000e220000000000 */
[----:B--2---:R-:W0:Y:S02]  /*9340*/  SHFL.IDX PT, R0, R3, R0, 0x1f ;  /* 0x00001f0003007589 */ /* 0x004e2400000e0000 */
[----:B0-----:R-:W-:Y:S01]  /*9350*/  IADD3 R16, R0, UR37, R7 ;  /* 0x0000002500107c10 */ /* 0x001fe2000fffe007 */
[----:B------:R-:W-:Y:S06]  /*9360*/  BRA `(.L_x_294) ;  /* 0x0000002800687947 */ /* 0x000fec0003800000 */
.L_x_293:
[----:B------:R-:W1:Y:S01]  /*9370*/  S2R R3, SR_CgaCtaId ;  /* 0x0000000000037919 */ /* 0x000e620000008800 */
[----:B0-----:R-:W-:-:S04]  /*9380*/  MOV R0, 0x400 ;  /* 0x0000040000007802 */ /* 0x001fc80000000f00 */
[----:B-1----:R-:W-:-:S05]  /*9390*/  LEA R2, R3, R0, 0x18 ;  /* 0x0000000003027211 */ /* 0x002fca00078ec0ff */
[----:B------:R0:W-:Y:S01]  /*93a0*/  STL [R1+0xc], R2 ;  /* 0x00000c0201007387 */ /* 0x0001e20000100800 */
[----:B------:R-:W-:-:S05]  /*93b0*/  VIADD R0, R2, 0x1c400 ;  /* 0x0001c40002007836 */ /* 0x000fca0000000000 */
[----:B------:R-:W-:-:S13]  /*93c0*/  LOP3.LUT P0, RZ, R0, 0x3ff, RZ, 0xc0, !PT ;  /* 0x000003ff00ff7812 */ /* 0x000fda000780c0ff */
[----:B0-----:R-:W-:Y:S05]  /*93d0*/  @!P0 BRA `(.L_x_295) ;  /* 0x0000000000408947 */ /* 0x001fea0003800000 */
[----:B------:R-:W-:Y:S01]  /*93e0*/  MOV R2, 0x0 ;  /* 0x0000000000027802 */ /* 0x000fe20000000f00 */
[----:B------:R-:W-:Y:S01]  /*93f0*/  ULDC.64 UR6, c[0x4][0x90] ;  /* 0x0100240000067ab9 */ /* 0x000fe20000000a00 */
[----:B------:R-:W-:Y:S01]  /*9400*/  ULDC.64 UR8, c[0x4][0x98] ;  /* 0x0100260000087ab9 */ /* 0x000fe20000000a00 */
[----:B------:R-:W-:Y:S01]  /*9410*/  ULDC.64 UR4, c[0x4][0x8] ;  /* 0x0100020000047ab9 */ /* 0x000fe20000000a00 */
[----:B------:R-:W-:Y:S02]  /*9420*/  IMAD.U32 R4, RZ, RZ, UR6 ;  /* 0x00000006ff047e24 */ /* 0x000fe4000f8e00ff */
[----:B------:R-:W0:Y:S01]  /*9430*/  LDC.64 R2, c[0x4][R2] ;  /* 0x0100000002027b82 */ /* 0x000e220000000a00 */
[----:B------:R-:W-:Y:S02]  /*9440*/  IMAD.U32 R5, RZ, RZ, UR7 ;  /* 0x00000007ff057e24 */ /* 0x000fe4000f8e00ff */
[----:B------:R-:W-:Y:S02]  /*9450*/  IMAD.U32 R6, RZ, RZ, UR8 ;  /* 0x00000008ff067e24 */ /* 0x000fe4000f8e00ff */
[----:B------:R-:W-:-:S02]  /*9460*/  IMAD.U32 R7, RZ, RZ, UR9 ;  /* 0x00000009ff077e24 */ /* 0x000fc4000f8e00ff */
[----:B------:R-:W-:Y:S02]  /*9470*/  IMAD.U32 R10, RZ, RZ, UR4 ;  /* 0x00000004ff0a7e24 */ /* 0x000fe4000f8e00ff */
[----:B------:R-:W-:Y:S02]  /*9480*/  IMAD.U32 R11, RZ, RZ, UR5 ;  /* 0x00000005ff0b7e24 */ /* 0x000fe4000f8e00ff */
[----:B------:R-:W-:Y:S02]  /*9490*/  IMAD.MOV.U32 R8, RZ, RZ, 0x70 ;  /* 0x00000070ff087424 */ /* 0x000fe400078e00ff */
[----:B------:R-:W-:Y:S02]  /*94a0*/  IMAD.MOV.U32 R12, RZ, RZ, 0x1 ;  /* 0x00000001ff0c7424 */ /* 0x000fe400078e00ff */
[----:B------:R-:W-:-:S07]  /*94b0*/  IMAD.MOV.U32 R13, RZ, RZ, RZ ;  /* 0x000000ffff0d7224 */ /* 0x000fce00078e00ff */
[----:B------:R-:W-:-:S07]  /*94c0*/  LEPC R20, `(.L_x_295) ;  /* 0x000000001014794e */ /* 0x000fce0000000000 */
[----:B0-----:R-:W-:Y:S05]  /*94d0*/  CALL.ABS.NOINC R2 ;  /* 0x0000000002007343 */ /* 0x001fea0003c00000 */
.L_x_295:
[----:B------:R-:W2:Y:S02]  /*94e0*/  LDL R2, [R1+0xc] ;  /* 0x00000c0001027983 */ /* 0x000ea40000100800 */
[----:B--2---:R-:W-:-:S05]  /*94f0*/  VIADD R0, R2, 0x400 ;  /* 0x0000040002007836 */ /* 0x004fca0000000000 */
[----:B------:R-:W-:-:S13]  /*9500*/  LOP3.LUT P0, RZ, R0, 0x3ff, RZ, 0xc0, !PT ;  /* 0x000003ff00ff7812 */ /* 0x000fda000780c0ff */
[----:B------:R-:W-:Y:S05]  /*9510*/  @!P0 BRA `(.L_x_296) ;  /* 0x0000000000808947 */ /* 0x000fea0003800000 */
[----:B------:R-:W-:Y:S01]  /*9520*/  MOV R0, 0x0 ;  /* 0x0000000000007802 */ /* 0x000fe20000000f00 */
[----:B------:R-:W-:Y:S01]  /*9530*/  ULDC.64 UR6, c[0x4][0x90] ;  /* 0x0100240000067ab9 */ /* 0x000fe20000000a00 */
[----:B------:R-:W-:Y:S01]  /*9540*/  ULDC.64 UR8, c[0x4][0x98] ;  /* 0x0100260000087ab9 */ /* 0x000fe20000000a00 */
[----:B------:R-:W-:Y:S01]  /*9550*/  ULDC.64 UR4, c[0x4][0x10] ;  /* 0x0100040000047ab9 */ /* 0x000fe20000000a00 */
[----:B------:R0:W1:Y:S01]  /*9560*/  LDC.64 R2, c[0x4][R0] ;  /* 0x0100000000027b82 */ /* 0x0000620000000a00 */
[----:B------:R-:W-:Y:S02]  /*9570*/  IMAD.U32 R4, RZ, RZ, UR6 ;  /* 0x00000006ff047e24 */ /* 0x000fe4000f8e00ff */
[----:B------:R-:W-:Y:S02]  /*9580*/  IMAD.U32 R5, RZ, RZ, UR7 ;  /* 0x00000007ff057e24 */ /* 0x000fe4000f8e00ff */
[----:B------:R-:W-:Y:S02]  /*9590*/  IMAD.U32 R6, RZ, RZ, UR8 ;  /* 0x00000008ff067e24 */ /* 0x000fe4000f8e00ff */
[----:B------:R-:W-:-:S02]  /*95a0*/  IMAD.U32 R7, RZ, RZ, UR9 ;  /* 0x00000009ff077e24 */ /* 0x000fc4000f8e00ff */
[----:B------:R-:W-:Y:S02]  /*95b0*/  IMAD.U32 R10, RZ, RZ, UR4 ;  /* 0x00000004ff0a7e24 */ /* 0x000fe4000f8e00ff */
[----:B------:R-:W-:Y:S02]  /*95c0*/  IMAD.U32 R11, RZ, RZ, UR5 ;  /* 0x00000005ff0b7e24 */ /* 0x000fe4000f8e00ff */
[----:B------:R-:W-:Y:S02]  /*95d0*/  IMAD.MOV.U32 R8, RZ, RZ, 0x70 ;  /* 0x00000070ff087424 */ /* 0x000fe400078e00ff */
[----:B------:R-:W-:Y:S02]  /*95e0*/  IMAD.MOV.U32 R12, RZ, RZ, 0x1 ;  /* 0x00000001ff0c7424 */ /* 0x000fe400078e00ff */
[----:B0-----:R-:W-:-:S07]  /*95f0*/  IMAD.MOV.U32 R13, RZ, RZ, RZ ;  /* 0x000000ffff0d7224 */ /* 0x001fce00078e00ff */
[----:B------:R-:W-:-:S07]  /*9600*/  LEPC R20, `(.L_x_297) ;  /* 0x000000001014794e */ /* 0x000fce0000000000 */
[----:B-1----:R-:W-:Y:S05]  /*9610*/  CALL.ABS.NOINC R2 ;  /* 0x0000000002007343 */ /* 0x002fea0003c00000 */
.L_x_297:
        /* <DEDUP_REMOVED lines=16> */
.L_x_296:
[----:B------:R-:W2:Y:S01]  /*9720*/  LDL.LU R2, [R1+0x18] ;  /* 0x0000180001027983 */ /* 0x000ea20000300800 */
[----:B------:R-:W-:-:S03]  /*9730*/  ULDC.64 UR4, c[0x0][0x9f8] ;  /* 0x00027e0000047ab9 */ /* 0x000fc60000000a00 */
[----:B------:R-:W3:Y:S04]  /*9740*/  LDL.LU R0, [R1+0x1c] ;  /* 0x00001c0001007983 */ /* 0x000ee80000300800 */
[----:B------:R-:W4:Y:S04]  /*9750*/  LDL.LU R4, [R1+0x2c] ;  /* 0x00002c0001047983 */ /* 0x000f280000300800 */
[----:B------:R-:W4:Y:S01]  /*9760*/  LDL.LU R7, [R1+0x10] ;  /* 0x0000100001077983 */ /* 0x000f220000300800 */
[----:B------:R-:W-:-:S04]  /*9770*/  ISETP.NE.U32.AND P0, PT, RZ, UR4, PT ;  /* 0x00000004ff007c0c */ /* 0x000fc8000bf05070 */
[----:B------:R-:W-:Y:S01]  /*9780*/  ISETP.NE.AND.EX P0, PT, RZ, UR5, PT, P0 ;  /* 0x00000005ff007c0c */ /* 0x000fe2000bf05300 */
[----:B------:R-:W0:Y:S02]  /*9790*/  S2R R8, SR_TID.X ;  /* 0x0000000000087919 */ /* 0x000e240000002100 */
[----:B0-----:R-:W-:-:S04]  /*97a0*/  LOP3.LUT R8, R8, 0x1f, RZ, 0xc0, !PT ;  /* 0x0000001f08087812 */ /* 0x001fc800078ec0ff */
[----:B------:R-:W-:-:S13]  /*97b0*/  ISETP.NE.AND P6, PT, R8, RZ, PT ;  /* 0x000000ff0800720c */ /* 0x000fda0003fc5270 */
[----:B------:R-:W-:-:S05]  /*97c0*/  VOTEU.ALL UP1, P6 ;  /* 0x00000000003f7886 */ /* 0x000fca0003020000 */
[----:B------:R-:W-:-:S04]  /*97d0*/  @!UP1 UIADD3 UR8, UP0, UR38, 0x270, URZ ;  /* 0x0000027026089890 */ /* 0x000fc8000ff1e03f */
[----:B------:R-:W-:-:S03]  /*97e0*/  @!UP1 UIADD3.X UR9, URZ, UR39, URZ, UP0, !UPT ;  /* 0x000000273f099290 */ /* 0x000fc600087fe43f */
[----:B------:R-:W-:Y:S01]  /*97f0*/  VOTEU.ALL UP0, P6 ;  /* 0x00000000003f7886 */ /* 0x000fe20003000000 */
[----:B--2---:R-:W-:-:S04]  /*9800*/  @P0 IADD3 R2, P1, R2, UR4, RZ ;  /* 0x0000000402020c10 */ /* 0x004fc8000ff3e0ff */
[----:B---3--:R-:W-:Y:S01]  /*9810*/  @P0 IADD3.X R3, R0, UR5, RZ, P1, !PT ;  /* 0x0000000500030c10 */ /* 0x008fe20008ffe4ff */
[----:B------:R-:W-:Y:S01]  /*9820*/  ULDC.64 UR4, c[0x0][0xa00] ;  /* 0x0002800000047ab9 */ /* 0x000fe20000000a00 */
[----:B----4-:R-:W-:Y:S02]  /*9830*/  IMAD R17, R17, 0x80, R4 ;  /* 0x0000008011117824 */ /* 0x010fe400078e0204 */
[----:B------:R-:W0:Y:S01]  /*9840*/  LDC R4, c[0x0][0x428] ;  /* 0x00010a00ff047b82 */ /* 0x000e220000000800 */
[----:B------:R-:W-:-:S06]  /*9850*/  IMAD.MOV.U32 R0, RZ, RZ, R7 ;  /* 0x000000ffff007224 */ /* 0x000fcc00078e0007 */
[----:B------:R1:W5:Y:S01]  /*9860*/  @P0 LDG.E R0, desc[UR40][R2.64] ;  /* 0x0000002802000981 */ /* 0x000362000c1e1900 */
[----:B------:R-:W-:Y:S02]  /*9870*/  PLOP3.LUT P1, PT, P6, PT, PT, 0x8, 0x0 ;  /* 0x000000000000781c */ /* 0x000fe4000372e170 */
[----:B0-----:R-:W-:Y:S01]  /*9880*/  ISETP.NE.AND P0, PT, R4, 0x1, PT ;  /* 0x000000010400780c */ /* 0x001fe20003f05270 */
[----:B------:R-:W-:-:S12]  /*9890*/  IMAD.MOV.U32 R4, RZ, RZ, R18 ;  /* 0x000000ffff047224 */ /* 0x000fd800078e0012 */
[----:B------:R-:W0:Y:S08]  /*98a0*/  @P0 LDC R5, c[0x0][0x42c] ;  /* 0x00010b00ff050b82 */ /* 0x000e300000000800 */
[----:B------:R-:W2:Y:S01]  /*98b0*/  @P0 LDC R6, c[0x0][0x430] ;  /* 0x00010c00ff060b82 */ /* 0x000ea20000000800 */
[----:B0-----:R-:W-:-:S05]  /*98c0*/  @P0 IMAD.HI.U32 R5, R18, R5, RZ ;  /* 0x0000000512050227 */ /* 0x001fca00078e00ff */
[----:B--2---:R-:W-:Y:S02]  /*98d0*/  @P0 SHF.R.U32.HI R4, RZ, R6, R5 ;  /* 0x00000006ff040219 */ /* 0x004fe40000011605 */
[----:B------:R-:W-:-:S04]  /*98e0*/  ISETP.NE.U32.AND P0, PT, RZ, UR4, PT ;  /* 0x00000004ff007c0c */ /* 0x000fc8000bf05070 */
[----:B------:R-:W-:-:S04]  /*98f0*/  ISETP.NE.AND.EX P0, PT, RZ, UR5, PT, P0 ;  /* 0x00000005ff007c0c */ /* 0x000fc8000bf05300 */
[----:B-1----:R-:W-:-:S09]  /*9900*/  SEL R6, R7, RZ, !P0 ;  /* 0x000000ff07067207 */ /* 0x002fd20004000000 */
.L_x_298:
        /* <DEDUP_REMOVED lines=9> */
[----:B0-----:R-:W-:Y:S05]  /*99a0*/  @P1 BRA.U.ANY `(.L_x_298) ;  /* 0xfffffffd00d81947 */ /* 0x001fea000393ffff */
[----:B------:R-:W0:Y:S01]  /*99b0*/  LDC.64 R2, c[0x0][0x3f8] ;  /* 0x0000fe00ff027b82 */ /* 0x000e220000000a00 */
[----:B------:R-:W-:Y:S02]  /*99c0*/  ULDC.64 UR4, c[0x0][0xa08] ;  /* 0x0002820000047ab9 */ /* 0x000fe40000000a00 */
[----:B0-----:R-:W-:Y:S01]  /*99d0*/  LOP3.LUT P0, RZ, R2, UR4, RZ, 0xfc, !PT ;  /* 0x0000000402ff7c12 */ /* 0x001fe2000f80fcff */
[----:B------:R-:W-:-:S03]  /*99e0*/  UMOV UR4, 0xffffffff ;  /* 0xffffffff00047882 */ /* 0x000fc60000000000 */
[----:B------:R-:W-:-:S04]  /*99f0*/  LOP3.LUT P0, RZ, R3, UR5, RZ, 0xfc, P0 ;  /* 0x0000000503ff7c12 */ /* 0x000fc8000800fcff */
[----:B-----5:R-:W-:Y:S01]  /*9a00*/  SEL R7, R0, RZ, !P0 ;  /* 0x000000ff00077207 */ /* 0x020fe20004000000 */
[----:B------:R-:W-:Y:S08]  /*9a10*/  BRA.DIV UR4, `(.L_x_299) ;  /* 0x0000003204907947 */ /* 0x000ff0000b800000 */
.L_x_369:
[----:B------:R-:W2:Y:S01]  /*9a20*/  LDL R8, [R1+0x14] ;  /* 0x0000140001087983 */ /* 0x000ea20000100800 */
[----:B------:R-:W-:Y:S01]  /*9a30*/  UMOV UR4, 0xffffffff ;  /* 0xffffffff00047882 */ /* 0x000fe20000000000 */
[----:B------:R-:W-:Y:S01]  /*9a40*/  SHF.R.S32.HI R5, RZ, 0x1f, R0 ;  /* 0x0000001fff057819 */ /* 0x000fe20000011400 */
[----:B--2---:R-:W-:Y:S01]  /*9a50*/  VIADD R9, R8, 0xffffffff ;  /* 0xffffffff08097836 */ /* 0x004fe20000000000 */
[----:B------:R-:W-:Y:S06]  /*9a60*/  BRA.DIV UR4, `(.L_x_300) ;  /* 0x0000003204b07947 */ /* 0x000fec000b800000 */
[----:B------:R-:W-:-:S13]  /*9a70*/  ELECT P6, URZ, PT ;  /* 0x00000000003f782f */ /* 0x000fda00038c0000 */
.L_x_372:
[----:B------:R-:W-:Y:S05]  /*9a80*/  @!P6 BRA `(.L_x_301) ;  /* 0x000000040008e947 */ /* 0x000fea0003800000 */
[----:B------:R0:W-:Y:S01]  /*9a90*/  STL [R1+0x28], R9 ;  /* 0x0000280901007387 */ /* 0x0001e20000100800 */
[----:B------:R-:W-:-:S04]  /*9aa0*/  ISETP.NE.U32.AND P0, PT, R2, RZ, PT ;  /* 0x000000ff0200720c */ /* 0x000fc80003f05070 */
[----:B------:R-:W-:-:S13]  /*9ab0*/  ISETP.NE.AND.EX P0, PT, R3, RZ, PT, P0 ;  /* 0x000000ff0300720c */ /* 0x000fda0003f05300 */
[----:B0-----:R-:W-:Y:S05]  /*9ac0*/  @!P0 BRA `(.L_x_302) ;  /* 0x00000000004c8947 */ /* 0x001fea0003800000 */
[----:B------:R-:W0:Y:S01]  /*9ad0*/  LDC R12, c[0x0][0x41c] ;  /* 0x00010700ff0c7b82 */ /* 0x000e220000000800 */
[----:B------:R-:W-:Y:S01]  /*9ae0*/  IMAD.MOV.U32 R7, RZ, RZ, R9 ;  /* 0x000000ffff077224 */ /* 0x000fe200078e0009 */
[----:B------:R-:W-:Y:S01]  /*9af0*/  ULDC.64 UR4, c[0x0][0x408] ;  /* 0x0001020000047ab9 */ /* 0x000fe20000000a00 */
[----:B0-----:R-:W-:-:S13]  /*9b00*/  ISETP.NE.AND P0, PT, R12, 0x1, PT ;  /* 0x000000010c00780c */ /* 0x001fda0003f05270 */
[----:B------:R-:W0:Y:S02]  /*9b10*/  @P0 LDC.64 R10, c[0x0][0x420] ;  /* 0x00010800ff0a0b82 */ /* 0x000e240000000a00 */
[----:B0-----:R-:W-:-:S05]  /*9b20*/  @P0 IMAD.HI.U32 R10, R9, R10, RZ ;  /* 0x0000000a090a0227 */ /* 0x001fca00078e00ff */
[----:B------:R-:W-:-:S05]  /*9b30*/  @P0 SHF.R.U32.HI R7, RZ, R11, R10 ;  /* 0x0000000bff070219 */ /* 0x000fca000001160a */
[--C-:B------:R-:W-:Y:S02]  /*9b40*/  IMAD.MOV R8, RZ, RZ, -R7.reuse ;  /* 0x000000ffff087224 */ /* 0x100fe400078e0a07 */
[----:B------:R-:W-:Y:S02]  /*9b50*/  IMAD.MOV.U32 R10, RZ, RZ, R7 ;  /* 0x000000ffff0a7224 */ /* 0x000fe400078e0007 */
[----:B------:R-:W-:Y:S02]  /*9b60*/  IMAD R11, R12, R8, R9 ;  /* 0x000000080c0b7224 */ /* 0x000fe400078e0209 */
[----:B------:R-:W-:-:S03]  /*9b70*/  IMAD R8, R5, UR4, RZ ;  /* 0x0000000405087c24 */ /* 0x000fc6000f8e02ff */
[----:B------:R0:W-:Y:S01]  /*9b80*/  STL [R1+0x28], R11 ;  /* 0x0000280b01007387 */ /* 0x0001e20000100800 */
[----:B------:R-:W-:Y:S01]  /*9b90*/  IMAD R8, R0, UR5, R8 ;  /* 0x0000000500087c24 */ /* 0x000fe2000f8e0208 */
[----:B0-----:R-:W-:-:S03]  /*9ba0*/  SHF.R.S32.HI R11, RZ, 0x1f, R7 ;  /* 0x0000001fff0b7819 */ /* 0x001fc60000011407 */
[----:B------:R-:W-:-:S04]  /*9bb0*/  IMAD.WIDE.U32 R10, R0, UR4, R10 ;  /* 0x00000004000a7c25 */ /* 0x000fc8000f8e000a */
[----:B------:R-:W-:Y:S01]  /*9bc0*/  IMAD.IADD R7, R11, 0x1, R8 ;  /* 0x000000010b077824 */ /* 0x000fe200078e0208 */
[----:B------:R-:W-:-:S04]  /*9bd0*/  LEA R12, P0, R10, R2, 0x2 ;  /* 0x000000020a0c7211 */ /* 0x000fc800078010ff */
[----:B------:R-:W-:-:S05]  /*9be0*/  LEA.HI.X R13, R10, R3, R7, 0x2, P0 ;  /* 0x000000030a0d7211 */ /* 0x000fca00000f1407 */
[----:B------:R0:W5:Y:S04]  /*9bf0*/  LDG.E R7, desc[UR40][R12.64] ;  /* 0x000000280c077981 */ /* 0x000168000c1e1900 */
.L_x_302:
[----:B------:R-:W2:Y:S01]  /*9c00*/  LDL R8, [R1] ;  /* 0x0000000001087983 */ /* 0x000ea20000100800 */
[----:B------:R-:W-:-:S03]  /*9c10*/  MOV R11, 0x400 ;  /* 0x00000400000b7802 */ /* 0x000fc60000000f00 */
[----:B------:R-:W3:Y:S01]  /*9c20*/  LDL R10, [R1+0x4] ;  /* 0x00000400010a7983 */ /* 0x000ee20000100800 */
[----:B0-----:R-:W0:Y:S02]  /*9c30*/  S2R R12, SR_CgaCtaId ;  /* 0x00000000000c7919 */ /* 0x001e240000008800 */
[----:B0-----:R-:W-:-:S05]  /*9c40*/  LEA R11, R12, R11, 0x18 ;  /* 0x0000000b0c0b7211 */ /* 0x001fca00078ec0ff */
[----:B--2---:R-:W-:Y:S01]  /*9c50*/  IMAD R8, R8, 0x8, R11 ;  /* 0x0000000808087824 */ /* 0x004fe200078e020b */
[----:B---3--:R-:W-:-:S04]  /*9c60*/  SHF.L.U32 R10, R10, 0x1f, RZ ;  /* 0x0000001f0a0a7819 */ /* 0x008fc800000006ff */
[----:B------:R-:W0:Y:S02]  /*9c70*/  SYNCS.PHASECHK.TRANS64.TRYWAIT P0, [R8+URZ+0x22840], R10 ;  /* 0x0228400a080075a7 */ /* 0x000e24000800017f */
[----:B0-----:R-:W-:Y:S05]  /*9c80*/  @!P0 BRA `(.L_x_303) ;  /* 0x0000003000488947 */ /* 0x001fea0003800000 */
.L_x_373:
[----:B------:R-:W1:Y:S02]  /*9c90*/  S2R R11, SR_TID.X ;  /* 0x00000000000b7919 */ /* 0x000e640000002100 */
[----:B-1----:R-:W-:-:S04]  /*9ca0*/  LOP3.LUT R11, R11, 0x7f, RZ, 0xc0, !PT ;  /* 0x0000007f0b0b7812 */ /* 0x002fc800078ec0ff */
[----:B------:R-:W-:-:S13]  /*9cb0*/  ISETP.NE.AND P0, PT, R11, RZ, PT ;  /* 0x000000ff0b00720c */ /* 0x000fda0003f05270 */
[----:B------:R-:W-:Y:S05]  /*9cc0*/  @P0 BRA `(.L_x_304) ;  /* 0x00000000001c0947 */ /* 0x000fea0003800000 */
[----:B------:R-:W1:Y:S01]  /*9cd0*/  S2R R11, SR_TID.X ;  /* 0x00000000000b7919 */ /* 0x000e620000002100 */
[----:B0-----:R-:W-:-:S04]  /*9ce0*/  IMAD.MOV.U32 R10, RZ, RZ, 0x3000 ;  /* 0x00003000ff0a7424 */ /* 0x001fc800078e00ff */
[----:B------:R2:W-:Y:S01]  /*9cf0*/  SYNCS.ARRIVE.TRANS64 RZ, [R8+URZ+0x22830], R10 ;  /* 0x0228300a08ff79a7 */ /* 0x0005e2000800003f */
[----:B-1----:R-:W-:-:S04]  /*9d00*/  LOP3.LUT R11, R11, 0x1f, RZ, 0xc0, !PT ;  /* 0x0000001f0b0b7812 */ /* 0x002fc800078ec0ff */
[----:B------:R-:W-:-:S13]  /*9d10*/  ISETP.NE.AND P1, PT, R11, RZ, PT ;  /* 0x000000ff0b00720c */ /* 0x000fda0003f25270 */
[----:B--2---:R-:W-:Y:S05]  /*9d20*/  @!P1 BRA `(.L_x_304) ;  /* 0x0000000000049947 */ /* 0x004fea0003800000 */
[----:B------:R-:W-:Y:S01]  /*9d30*/  BPT.TRAP 0x1 ;  /* 0x000000040000795c */ /* 0x000fe20000300000 */
.L_x_304:
[----:B------:R-:W2:Y:S01]  /*9d40*/  LDL R12, [R1] ;  /* 0x00000000010c7983 */ /* 0x000ea20000100800 */
[----:B------:R-:W-:-:S03]  /*9d50*/  MOV R13, 0x400 ;  /* 0x00000400000d7802 */ /* 0x000fc60000000f00 */
[----:B------:R-:W3:Y:S04]  /*9d60*/  LDL R11, [R1+0x28] ;  /* 0x00002800010b7983 */ /* 0x000ee80000100800 */
[----:B0-----:R-:W4:Y:S01]  /*9d70*/  LDL R10, [R1+0x8] ;  /* 0x00000800010a7983 */ /* 0x001f220000100800 */
[----:B------:R-:W0:Y:S01]  /*9d80*/  S2R R14, SR_CgaCtaId ;  /* 0x00000000000e7919 */ /* 0x000e220000008800 */
[----:B------:R-:W-:Y:S01]  /*9d90*/  R2UR UR9, R8 ;  /* 0x00000000080972ca */ /* 0x000fe200000e0000 */
[----:B------:R-:W-:Y:S01]  /*9da0*/  UIADD3 UR6, UP0, UR38, 0x370, URZ ;  /* 0x0000037026067890 */ /* 0x000fe2000ff1e03f */
[----:B------:R-:W-:Y:S02]  /*9db0*/  R2UR UR12, R4 ;  /* 0x00000000040c72ca */ /* 0x000fe400000e0000 */
[----:B-----5:R-:W-:Y:S01]  /*9dc0*/  R2UR UR13, R7 ;  /* 0x00000000070d72ca */ /* 0x020fe200000e0000 */
[----:B------:R-:W-:Y:S01]  /*9dd0*/  UIADD3.X UR7, URZ, UR39, URZ, UP0, !UPT ;  /* 0x000000273f077290 */ /* 0x000fe200087fe43f */
[----:B0-----:R-:W-:-:S07]  /*9de0*/  LEA R13, R14, R13, 0x18 ;  /* 0x0000000d0e0d7211 */ /* 0x001fce00078ec0ff */
[----:B------:R-:W-:Y:S01]  /*9df0*/  UIADD3 UR9, UR9, 0x22830, URZ ;  /* 0x0002283009097890 */ /* 0x000fe2000fffe03f */
[----:B------:R-:W-:Y:S01]  /*9e00*/  UMOV UR5, 0x14f00000 ;  /* 0x14f0000000057882 */ /* 0x000fe20000000000 */
[----:B------:R-:W-:Y:S01]  /*9e10*/  UMOV UR10, URZ ;  /* 0x0000003f000a7c82 */ /* 0x000fe20008000000 */
[----:B--2---:R-:W-:Y:S01]  /*9e20*/  IMAD R8, R12, 0x3000, R13 ;  /* 0x000030000c087824 */ /* 0x004fe200078e020d */
[----:B---3--:R-:W-:-:S04]  /*9e30*/  R2UR UR11, R11 ;  /* 0x000000000b0b72ca */ /* 0x008fc800000e0000 */
[----:B------:R-:W-:Y:S02]  /*9e40*/  R2UR UR8, R8 ;  /* 0x00000000080872ca */ /* 0x000fe400000e0000 */
[----:B----4-:R-:W-:-:S11]  /*9e50*/  R2UR UR4, R10 ;  /* 0x000000000a0472ca */ /* 0x010fd600000e0000 */
[----:B------:R-:W-:Y:S02]  /*9e60*/  UIADD3 UR8, UR8, 0x1c400, URZ ;  /* 0x0001c40008087890 */ /* 0x000fe4000fffe03f */
[----:B------:R-:W-:-:S03]  /*9e70*/  UIMAD UR11, UR11, 0x60, UR4 ;  /* 0x000000600b0b78a4 */ /* 0x000fc6000f8e0204 */
[----:B------:R-:W-:-:S06]  /*9e80*/  UMOV UR4, 0x0 ;  /* 0x0000000000047882 */ /* 0x000fcc0000000000 */
[----:B------:R0:W-:Y:S02]  /*9e90*/  UTMALDG.4D [UR8], [UR6], desc[UR4] ;  /* 0x00000408060075b4 */ /* 0x0001e40008019000 */
[----:B0-----:R-:W-:Y:S01]  /*9ea0*/  NOP ;  /* 0x0000000000007918 */ /* 0x001fe20000000000 */
.L_x_301:
[----:B------:R-:W2:Y:S01]  /*9eb0*/  LDL.LU R12, [R1+0x24] ;  /* 0x00002400010c7983 */ /* 0x000ea20000300800 */
[----:B------:R-:W-:Y:S01]  /*9ec0*/  MOV R10, 0x400 ;  /* 0x00000400000a7802 */ /* 0x000fe20000000f00 */
[----:B------:R-:W-:Y:S05]  /*9ed0*/  WARPSYNC.ALL ;  /* 0x0000000000007948 */ /* 0x000fea0003800000 */
[----:B------:R-:W0:Y:S01]  /*9ee0*/  S2R R11, SR_CgaCtaId ;  /* 0x00000000000b7919 */ /* 0x000e220000008800 */
[----:B------:R-:W-:-:S13]  /*9ef0*/  ELECT P0, URZ, PT ;  /* 0x00000000003f782f */ /* 0x000fda0003800000 */
[----:B------:R-:W-:Y:S01]  /*9f00*/  @P0 R2UR UR13, R6 ;  /* 0x00000000060d02ca */ /* 0x000fe200000e0000 */
[----:B------:R-:W-:Y:S01]  /*9f10*/  UIADD3 UR4, UP0, UR38, 0x270, URZ ;  /* 0x0000027026047890 */ /* 0x000fe2000ff1e03f */
[----:B------:R-:W-:Y:S01]  /*9f20*/  @P0 R2UR UR12, R18 ;  /* 0x00000000120c02ca */ /* 0x000fe200000e0000 */
[----:B------:R-:W-:Y:S01]  /*9f30*/  UMOV UR6, 0x0 ;  /* 0x0000000000067882 */ /* 0x000fe20000000000 */
[----:B------:R-:W-:Y:S01]  /*9f40*/  @P0 R2UR UR11, R17 ;  /* 0x00000000110b02ca */ /* 0x000fe200000e0000 */
[----:B------:R-:W-:Y:S01]  /*9f50*/  UIADD3.X UR5, URZ, UR39, URZ, UP0, !UPT ;  /* 0x000000273f057290 */ /* 0x000fe200087fe43f */
[----:B------:R-:W-:Y:S01]  /*9f60*/  BSSY B0, `(.L_x_305) ;  /* 0x0000013000007945 */ /* 0x000fe20003800000 */
[----:B------:R-:W-:Y:S01]  /*9f70*/  UMOV UR7, 0x12f00000 ;  /* 0x12f0000000077882 */ /* 0x000fe20000000000 */
[----:B------:R-:W-:Y:S01]  /*9f80*/  UMOV UR10, URZ ;  /* 0x0000003f000a7c82 */ /* 0x000fe20008000000 */
[----:B------:R-:W-:Y:S01]  /*9f90*/  @P0 IMAD.MOV.U32 R8, RZ, RZ, 0x4000 ;  /* 0x00004000ff080424 */ /* 0x000fe200078e00ff */
[----:B0-----:R-:W-:Y:S01]  /*9fa0*/  LEA R10, R11, R10, 0x18 ;  /* 0x0000000a0b0a7211 */ /* 0x001fe200078ec0ff */
[----:B------:R-:W-:Y:S03]  /*9fb0*/  BAR.SYNC.DEFER_BLOCKING 0x8, 0x120 ;  /* 0x0204800000007b1d */ /* 0x000fe60000010000 */
[----:B------:R-:W-:-:S13]  /*9fc0*/  R2UR UR9, R10 ;  /* 0x000000000a0972ca */ /* 0x000fda00000e0000 */
[----:B------:R-:W-:Y:S02]  /*9fd0*/  UIADD3 UR8, UR9, 0x18400, URZ ;  /* 0x0001840009087890 */ /* 0x000fe4000fffe03f */
[----:B------:R-:W-:Y:S01]  /*9fe0*/  UIADD3 UR9, UR9, 0x22800, URZ ;  /* 0x0002280009097890 */ /* 0x000fe2000fffe03f */
[----:B------:R0:W-:Y:S08]  /*9ff0*/  @P0 SYNCS.ARRIVE.TRANS64 RZ, [R10+URZ+0x22800], R8 ;  /* 0x022800080aff09a7 */ /* 0x0001f0000800003f */
[----:B------:R0:W-:Y:S01]  /*a000*/  UTMALDG.4D [UR8], [UR4], desc[UR6] ;  /* 0x00000608040075b4 */ /* 0x0001e20008019000 */
[----:B--2---:R-:W-:-:S05]  /*a010*/  VIADD R12, R12, 0x1 ;  /* 0x000000010c0c7836 */ /* 0x004fca0000000000 */
[----:B------:R-:W-:Y:S01]  /*a020*/  LEA.HI R6, R12, R12, RZ, 0x1 ;  /* 0x0000000c0c067211 */ /* 0x000fe200078f08ff */
[----:B------:R0:W-:Y:S03]  /*a030*/  STL [R1+0x24], R12 ;  /* 0x0000240c01007387 */ /* 0x0001e60000100800 */
[----:B------:R-:W-:-:S05]  /*a040*/  LOP3.LUT R6, R6, 0xfffffffe, RZ, 0xc0, !PT ;  /* 0xfffffffe06067812 */ /* 0x000fca00078ec0ff */
[----:B------:R-:W-:-:S05]  /*a050*/  IMAD.IADD R6, R12, 0x1, -R6 ;  /* 0x000000010c067824 */ /* 0x000fca00078e0a06 */
[----:B------:R-:W-:-:S04]  /*a060*/  SHF.L.U32 R6, R6, 0x1f, RZ ;  /* 0x0000001f06067819 */ /* 0x000fc800000006ff */
[----:B------:R-:W1:Y:S02]  /*a070*/  SYNCS.PHASECHK.TRANS64.TRYWAIT P0, [R10+URZ+0x22820], R6 ;  /* 0x022820060a0075a7 */ /* 0x000e64000800017f */
[----:B01----:R-:W-:Y:S05]  /*a080*/  @!P0 BRA `(.L_x_306) ;  /* 0x0000002c005c8947 */ /* 0x003fea0003800000 */
.L_x_374:
[----:B------:R-:W-:Y:S05]  /*a090*/  BSYNC B0 ;  /* 0x0000000000007941 */ /* 0x000fea0003800000 */
.L_x_305:
[----:B------:R-:W-:Y:S04]  /*a0a0*/  BSSY B0, `(.L_x_307) ;  /* 0x000003c000007945 */ /* 0x000fe80003800000 */
[----:B------:R-:W-:Y:S05]  /*a0b0*/  @!P6 BRA `(.L_x_308) ;  /* 0x0000000000e8e947 */ /* 0x000fea0003800000 */
[----:B0-----:R-:W2:Y:S01]  /*a0c0*/  LDL R8, [R1] ;  /* 0x0000000001087983 */ /* 0x001ea20000100800 */
[----:B------:R-:W-:-:S03]  /*a0d0*/  MOV R11, 0x400 ;  /* 0x00000400000b7802 */ /* 0x000fc60000000f00 */
[----:B------:R-:W3:Y:S01]  /*a0e0*/  LDL R10, [R1+0x4] ;  /* 0x00000400010a7983 */ /* 0x000ee20000100800 */
[----:B------:R-:W0:Y:S02]  /*a0f0*/  S2R R12, SR_CgaCtaId ;  /* 0x00000000000c7919 */ /* 0x000e240000008800 */
[----:B0-----:R-:W-:-:S05]  /*a100*/  LEA R11, R12, R11, 0x18 ;  /* 0x0000000b0c0b7211 */ /* 0x001fca00078ec0ff */
[----:B--2---:R-:W-:Y:S01]  /*a110*/  IMAD R8, R8, 0x8, R11 ;  /* 0x0000000808087824 */ /* 0x004fe200078e020b */
[----:B---3--:R-:W-:-:S04]  /*a120*/  SHF.L.U32 R6, R10, 0x1f, RZ ;  /* 0x0000001f0a067819 */ /* 0x008fc800000006ff */
[----:B------:R-:W0:Y:S02]  /*a130*/  SYNCS.PHASECHK.TRANS64.TRYWAIT P0, [R8+URZ+0x22860], R6 ;  /* 0x02286006080075a7 */ /* 0x000e24000800017f */
[----:B0-----:R-:W-:Y:S05]  /*a140*/  @!P0 BRA `(.L_x_309) ;  /* 0x0000002c004c8947 */ /* 0x001fea0003800000 */
.L_x_375:
        /* <DEDUP_REMOVED lines=11> */
.L_x_310:
[----:B0-----:R-:W2:Y:S01]  /*a200*/  LDL R6, [R1] ;  /* 0x0000000001067983 */ /* 0x001ea20000100800 */
[----:B------:R-:W-:-:S03]  /*a210*/  MOV R12, 0x400 ;  /* 0x00000400000c7802 */ /* 0x000fc60000000f00 */
[----:B------:R-:W3:Y:S04]  /*a220*/  LDL R11, [R1+0x28] ;  /* 0x00002800010b7983 */ /* 0x000ee80000100800 */
[----:B------:R-:W4:Y:S01]  /*a230*/  LDL R10, [R1+0x8] ;  /* 0x00000800010a7983 */ /* 0x000f220000100800 */
[----:B------:R-:W0:Y:S01]  /*a240*/  S2R R13, SR_CgaCtaId ;  /* 0x00000000000d7919 */ /* 0x000e220000008800 */
[----:B------:R-:W-:Y:S01]  /*a250*/  R2UR UR9, R8 ;  /* 0x00000000080972ca */ /* 0x000fe200000e0000 */
[----:B------:R-:W-:Y:S01]  /*a260*/  UIADD3 UR4, UP0, UR38, 0x470, URZ ;  /* 0x0000047026047890 */ /* 0x000fe2000ff1e03f */
[----:B------:R-:W-:Y:S02]  /*a270*/  R2UR UR12, R4 ;  /* 0x00000000040c72ca */ /* 0x000fe400000e0000 */
[----:B------:R-:W-:-:S02]  /*a280*/  R2UR UR13, R7 ;  /* 0x00000000070d72ca */ /* 0x000fc400000e0000 */
[----:B0-----:R-:W-:-:S07]  /*a290*/  LEA R12, R13, R12, 0x18 ;  /* 0x0000000c0d0c7211 */ /* 0x001fce00078ec0ff */
[----:B------:R-:W-:Y:S01]  /*a2a0*/  UIADD3 UR9, UR9, 0x22850, URZ ;  /* 0x0002285009097890 */ /* 0x000fe2000fffe03f */
[----:B------:R-:W-:Y:S01]  /*a2b0*/  UMOV UR10, URZ ;  /* 0x0000003f000a7c82 */ /* 0x000fe20008000000 */
[----:B------:R-:W-:Y:S01]  /*a2c0*/  UMOV UR6, 0x0 ;  /* 0x0000000000067882 */ /* 0x000fe20000000000 */
[----:B------:R-:W-:Y:S01]  /*a2d0*/  UMOV UR7, 0x14f00000 ;  /* 0x14f0000000077882 */ /* 0x000fe20000000000 */
[----:B------:R-:W-:Y:S01]  /*a2e0*/  UMOV UR16, 0x40 ;  /* 0x0000004000107882 */ /* 0x000fe20000000000 */
[----:B--2---:R-:W-:Y:S01]  /*a2f0*/  IMAD R6, R6, 0xc000, R12 ;  /* 0x0000c00006067824 */ /* 0x004fe200078e020c */
[----:B---3--:R-:W-:-:S04]  /*a300*/  R2UR UR11, R11 ;  /* 0x000000000b0b72ca */ /* 0x008fc800000e0000 */
[----:B------:R-:W-:Y:S02]  /*a310*/  R2UR UR14, R6 ;  /* 0x00000000060e72ca */ /* 0x000fe400000e0000 */
[----:B----4-:R-:W-:-:S11]  /*a320*/  R2UR UR5, R10 ;  /* 0x000000000a0572ca */ /* 0x010fd600000e0000 */
[----:B------:R-:W-:Y:S02]  /*a330*/  UIADD3 UR8, UR14, 0x400, URZ ;  /* 0x000004000e087890 */ /* 0x000fe4000fffe03f */
[----:B------:R-:W-:Y:S02]  /*a340*/  UIMAD UR11, UR11, 0x60, UR5 ;  /* 0x000000600b0b78a4 */ /* 0x000fe4000f8e0205 */
[----:B------:R-:W-:Y:S02]  /*a350*/  UIADD3.X UR5, URZ, UR39, URZ, UP0, !UPT ;  /* 0x000000273f057290 */ /* 0x000fe400087fe43f */
[----:B------:R-:W-:Y:S02]  /*a360*/  UIADD3 UR15, UR14, 0x3400, URZ ;  /* 0x000034000e0f7890 */ /* 0x000fe4000fffe03f */
[----:B------:R-:W-:Y:S02]  /*a370*/  UIADD3 UR17, UR14, 0x6400, URZ ;  /* 0x000064000e117890 */ /* 0x000fe4000fffe03f */
[----:B------:R-:W-:-:S03]  /*a380*/  UIADD3 UR18, UR14, 0x9400, URZ ;  /* 0x000094000e127890 */ /* 0x000fc6000fffe03f */
[----:B------:R0:W-:Y:S01]  /*a390*/  UTMALDG.4D [UR8], [UR4], desc[UR6] ;  /* 0x00000608040075b4 */ /* 0x0001e20008019000 */
[----:B------:R-:W-:Y:S01]  /*a3a0*/  UMOV UR14, 0x80 ;  /* 0x00000080000e7882 */ /* 0x000fe20000000000 */
[----:B0-----:R-:W-:Y:S01]  /*a3b0*/  UMOV UR8, UR15 ;  /* 0x0000000f00087c82 */ /* 0x001fe20008000000 */
[----:B------:R-:W-:Y:S02]  /*a3c0*/  UMOV UR10, UR16 ;  /* 0x00000010000a7c82 */ /* 0x000fe40008000000 */
[----:B------:R0:W-:Y:S02]  /*a3d0*/  UTMALDG.4D [UR8], [UR4], desc[UR6] ;  /* 0x00000608040075b4 */ /* 0x0001e40008019000 */
[----:B0-----:R-:W-:Y:S01]  /*a3e0*/  UMOV UR8, UR17 ;  /* 0x0000001100087c82 */ /* 0x001fe20008000000 */
[----:B------:R-:W-:Y:S01]  /*a3f0*/  UMOV UR10, UR14 ;  /* 0x0000000e000a7c82 */ /* 0x000fe20008000000 */
[----:B------:R-:W-:Y:S01]  /*a400*/  UMOV UR14, 0xc0 ;  /* 0x000000c0000e7882 */ /* 0x000fe20000000000 */
[----:B------:R0:W-:Y:S02]  /*a410*/  UTMALDG.4D [UR8], [UR4], desc[UR6] ;  /* 0x00000608040075b4 */ /* 0x0001e40008019000 */
[----:B0-----:R-:W-:Y:S01]  /*a420*/  UMOV UR8, UR18 ;  /* 0x0000001200087c82 */ /* 0x001fe20008000000 */
[----:B------:R-:W-:-:S02]  /*a430*/  UMOV UR10, UR14 ;  /* 0x0000000e000a7c82 */ /* 0x000fc40008000000 */
[----:B------:R1:W-:Y:S02]  /*a440*/  UTMALDG.4D [UR8], [UR4], desc[UR6] ;  /* 0x00000608040075b4 */ /* 0x0003e40008019000 */
[----:B-1----:R-:W-:Y:S01]  /*a450*/  NOP ;  /* 0x0000000000007918 */ /* 0x002fe20000000000 */
.L_x_308:
[----:B------:R-:W-:Y:S05]  /*a460*/  BSYNC B0 ;  /* 0x0000000000007941 */ /* 0x000fea0003800000 */
.L_x_307:
[----:B0-----:R-:W2:Y:S01]  /*a470*/  LDL.LU R6, [R1+0x20] ;  /* 0x0000200001067983 */ /* 0x001ea20000300800 */
[----:B------:R-:W-:Y:S01]  /*a480*/  BSSY B0, `(.L_x_311) ;  /* 0x000016d000007945 */ /* 0x000fe20003800000 */
[----:B--2---:R-:W-:-:S13]  /*a490*/  ISETP.GE.AND P0, PT, R6, 0x61, PT ;  /* 0x000000610600780c */ /* 0x004fda0003f06270 */
[----:B------:R-:W-:Y:S05]  /*a4a0*/  @!P0 BRA `(.L_x_312) ;  /* 0x0000001400a88947 */ /* 0x000fea0003800000 */
[----:B------:R-:W2:Y:S01]  /*a4b0*/  LDL R8, [R1+0x14] ;  /* 0x0000140001087983 */ /* 0x000ea20000100800 */
[----:B------:R-:W-:Y:S01]  /*a4c0*/  IMAD.MOV.U32 R6, RZ, RZ, 0x1 ;  /* 0x00000001ff067424 */ /* 0x000fe200078e00ff */
[----:B------:R-:W-:Y:S01]  /*a4d0*/  BSSY B1, `(.L_x_313) ;  /* 0x000007d000017945 */ /* 0x000fe20003800000 */
[----:B--2---:R-:W-:-:S05]  /*a4e0*/  IMAD.MOV R11, RZ, RZ, -R8 ;  /* 0x000000ffff0b7224 */ /* 0x004fca00078e0a08 */
[----:B------:R-:W-:-:S05]  /*a4f0*/  VIADDMNMX R11, R11, R6, 0xffffffff, !PT ;  /* 0xffffffff0b0b7446 */ /* 0x000fca0007800106 */
[C---:B------:R-:W-:Y:S02]  /*a500*/  IMAD.IADD R6, R8.reuse, 0x1, R11 ;  /* 0x0000000108067824 */ /* 0x040fe400078e020b */
[----:B------:R-:W-:-:S03]  /*a510*/  VIADD R8, R8, 0xfffffffe ;  /* 0xfffffffe08087836 */ /* 0x000fc60000000000 */
[----:B------:R-:W-:-:S04]  /*a520*/  LOP3.LUT R6, R6, 0x1, RZ, 0xc0, !PT ;  /* 0x0000000106067812 */ /* 0x000fc800078ec0ff */
[----:B------:R-:W-:-:S13]  /*a530*/  ISETP.NE.U32.AND P0, PT, R6, 0x1, PT ;  /* 0x000000010600780c */ /* 0x000fda0003f05070 */
[----:B------:R-:W-:Y:S05]  /*a540*/  @P0 BRA `(.L_x_314) ;  /* 0x0000000400d40947 */ /* 0x000fea0003800000 */
[----:B------:R-:W2:Y:S04]  /*a550*/  LDL.LU R10, [R1] ;  /* 0x00000000010a7983 */ /* 0x000ea80000300800 */
[----:B------:R-:W3:Y:S01]  /*a560*/  LDL.LU R14, [R1+0x4] ;  /* 0x00000400010e7983 */ /* 0x000ee20000300800 */
[----:B------:R-:W-:Y:S01]  /*a570*/  BSSY B2, `(.L_x_315) ;  /* 0x0000070000027945 */ /* 0x000fe20003800000 */
[----:B--2---:R-:W-:-:S05]  /*a580*/  VIADD R10, R10, 0x1 ;  /* 0x000000010a0a7836 */ /* 0x004fca0000000000 */
[----:B------:R-:W-:-:S04]  /*a590*/  ISETP.NE.AND P0, PT, R10, 0x2, PT ;  /* 0x000000020a00780c */ /* 0x000fc80003f05270 */
[----:B------:R-:W-:Y:S02]  /*a5a0*/  SEL R6, RZ, 0x1, P0 ;  /* 0x00000001ff067807 */ /* 0x000fe40000000000 */
[----:B------:R-:W-:Y:S02]  /*a5b0*/  SEL R15, R10, RZ, P0 ;  /* 0x000000ff0a0f7207 */ /* 0x000fe40000000000 */
[----:B---3--:R-:W-:-:S05]  /*a5c0*/  LOP3.LUT R14, R14, R6, RZ, 0x3c, !PT ;  /* 0x000000060e0e7212 */ /* 0x008fca00078e3cff */
[----:B------:R0:W-:Y:S04]  /*a5d0*/  STL [R1+0x4], R14 ;  /* 0x0000040e01007387 */ /* 0x0001e80000100800 */
[----:B------:R0:W-:Y:S01]  /*a5e0*/  STL [R1], R15 ;  /* 0x0000000f01007387 */ /* 0x0001e20000100800 */
[----:B------:R-:W-:Y:S05]  /*a5f0*/  @!P6 BRA `(.L_x_316) ;  /* 0x00000004009ce947 */ /* 0x000fea0003800000 */
[----:B------:R-:W-:-:S04]  /*a600*/  ISETP.NE.U32.AND P0, PT, R2, RZ, PT ;  /* 0x000000ff0200720c */ /* 0x000fc80003f05070 */
[----:B------:R-:W-:-:S13]  /*a610*/  ISETP.NE.AND.EX P0, PT, R3, RZ, PT, P0 ;  /* 0x000000ff0300720c */ /* 0x000fda0003f05300 */
[----:B------:R-:W-:Y:S05]  /*a620*/  @!P0 BRA `(.L_x_317) ;  /* 0x0000000000488947 */ /* 0x000fea0003800000 */
[----:B------:R-:W1:Y:S01]  /*a630*/  LDC R13, c[0x0][0x41c] ;  /* 0x00010700ff0d7b82 */ /* 0x000e620000000800 */
[----:B------:R-:W-:Y:S01]  /*a640*/  IMAD.MOV.U32 R10, RZ, RZ, R8 ;  /* 0x000000ffff0a7224 */ /* 0x000fe200078e0008 */
[----:B------:R-:W-:Y:S01]  /*a650*/  ULDC.64 UR4, c[0x0][0x408] ;  /* 0x0001020000047ab9 */ /* 0x000fe20000000a00 */
[----:B-1----:R-:W-:-:S13]  /*a660*/  ISETP.NE.AND P0, PT, R13, 0x1, PT ;  /* 0x000000010d00780c */ /* 0x002fda0003f05270 */
[----:B------:R-:W1:Y:S02]  /*a670*/  @P0 LDC.64 R6, c[0x0][0x420] ;  /* 0x00010800ff060b82 */ /* 0x000e640000000a00 */
[----:B-1----:R-:W-:-:S05]  /*a680*/  @P0 IMAD.HI.U32 R6, R8, R6, RZ ;  /* 0x0000000608060227 */ /* 0x002fca00078e00ff */
[----:B------:R-:W-:Y:S01]  /*a690*/  @P0 SHF.R.U32.HI R10, RZ, R7, R6 ;  /* 0x00000007ff0a0219 */ /* 0x000fe20000011606 */
[----:B------:R-:W-:-:S03]  /*a6a0*/  IMAD R6, R5, UR4, RZ ;  /* 0x0000000405067c24 */ /* 0x000fc6000f8e02ff */
[----:B------:R-:W-:Y:S01]  /*a6b0*/  SHF.R.S32.HI R7, RZ, 0x1f, R10 ;  /* 0x0000001fff077819 */ /* 0x000fe2000001140a */
[----:B------:R-:W-:Y:S02]  /*a6c0*/  IMAD R12, R0, UR5, R6 ;  /* 0x00000005000c7c24 */ /* 0x000fe4000f8e0206 */
[----:B------:R-:W-:-:S04]  /*a6d0*/  IMAD.MOV.U32 R6, RZ, RZ, R10 ;  /* 0x000000ffff067224 */ /* 0x000fc800078e000a */
[----:B------:R-:W-:-:S04]  /*a6e0*/  IMAD.WIDE.U32 R6, R0, UR4, R6 ;  /* 0x0000000400067c25 */ /* 0x000fc8000f8e0006 */
[----:B------:R-:W-:Y:S01]  /*a6f0*/  IMAD.IADD R12, R12, 0x1, R7 ;  /* 0x000000010c0c7824 */ /* 0x000fe200078e0207 */
[----:B------:R-:W-:-:S04]  /*a700*/  LEA R2, P0, R6, R2, 0x2 ;  /* 0x0000000206027211 */ /* 0x000fc800078010ff */
[----:B------:R-:W-:Y:S01]  /*a710*/  LEA.HI.X R3, R6, R3, R12, 0x2, P0 ;  /* 0x0000000306037211 */ /* 0x000fe200000f140c */
[----:B------:R-:W-:-:S04]  /*a720*/  IMAD.MOV R6, RZ, RZ, -R10 ;  /* 0x000000ffff067224 */ /* 0x000fc800078e0a0a */
[----:B------:R1:W5:Y:S01]  /*a730*/  LDG.E R7, desc[UR40][R2.64] ;  /* 0x0000002802077981 */ /* 0x000362000c1e1900 */
[----:B------:R-:W-:-:S07]  /*a740*/  IMAD R8, R13, R6, R8 ;  /* 0x000000060d087224 */ /* 0x000fce00078e0208 */
.L_x_317:
[----:B-1----:R-:W1:Y:S01]  /*a750*/  S2R R3, SR_CgaCtaId ;  /* 0x0000000000037919 */ /* 0x002e620000008800 */
[----:B------:R-:W-:Y:S02]  /*a760*/  MOV R2, 0x400 ;  /* 0x0000040000027802 */ /* 0x000fe40000000f00 */
[----:B------:R-:W-:Y:S02]  /*a770*/  SHF.L.U32 R6, R14, 0x1f, RZ ;  /* 0x0000001f0e067819 */ /* 0x000fe400000006ff */
[----:B-1----:R-:W-:-:S05]  /*a780*/  LEA R2, R3, R2, 0x18 ;  /* 0x0000000203027211 */ /* 0x002fca00078ec0ff */
[----:B------:R-:W-:-:S04]  /*a790*/  IMAD R3, R15, 0x8, R2 ;  /* 0x000000080f037824 */ /* 0x000fc800078e0202 */
[----:B------:R-:W1:Y:S02]  /*a7a0*/  SYNCS.PHASECHK.TRANS64.TRYWAIT P0, [R3+URZ+0x22840], R6 ;  /* 0x02284006030075a7 */ /* 0x000e64000800017f */
[----:B-1----:R-:W-:Y:S05]  /*a7b0*/  @!P0 BRA `(.L_x_318) ;  /* 0x0000002400c48947 */ /* 0x002fea0003800000 */
.L_x_376:
[----:B------:R-:W2:Y:S02]  /*a7c0*/  S2R R2, SR_TID.X ;  /* 0x0000000000027919 */ /* 0x000ea40000002100 */
[----:B--2---:R-:W-:-:S04]  /*a7d0*/  LOP3.LUT R2, R2, 0x7f, RZ, 0xc0, !PT ;  /* 0x0000007f02027812 */ /* 0x004fc800078ec0ff */
[----:B------:R-:W-:-:S13]  /*a7e0*/  ISETP.NE.AND P1, PT, R2, RZ, PT ;  /* 0x000000ff0200720c */ /* 0x000fda0003f25270 */
[----:B------:R-:W-:Y:S05]  /*a7f0*/  @P1 BRA `(.L_x_319) ;  /* 0x00000000001c1947 */ /* 0x000fea0003800000 */
[----:B------:R-:W2:Y:S02]  /*a800*/  S2R R2, SR_TID.X ;  /* 0x0000000000027919 */ /* 0x000ea40000002100 */
[----:B--2---:R-:W-:-:S04]  /*a810*/  LOP3.LUT R2, R2, 0x1f, RZ, 0xc0, !PT ;  /* 0x0000001f02027812 */ /* 0x004fc800078ec0ff */
[----:B------:R-:W-:Y:S01]  /*a820*/  ISETP.NE.AND P0, PT, R2, RZ, PT ;  /* 0x000000ff0200720c */ /* 0x000fe20003f05270 */
[----:B------:R-:W-:-:S04]  /*a830*/  IMAD.MOV.U32 R2, RZ, RZ, 0x3000 ;  /* 0x00003000ff027424 */ /* 0x000fc800078e00ff */
[----:B------:R2:W-:Y:S08]  /*a840*/  SYNCS.ARRIVE.TRANS64 RZ, [R3+URZ+0x22830], R2 ;  /* 0x0228300203ff79a7 */ /* 0x0005f0000800003f */
[----:B------:R-:W-:Y:S05]  /*a850*/  @!P0 BRA `(.L_x_319) ;  /* 0x0000000000048947 */ /* 0x000fea0003800000 */
[----:B------:R-:W-:Y:S01]  /*a860*/  BPT.TRAP 0x1 ;  /* 0x000000040000795c */ /* 0x000fe20000300000 */
.L_x_319:
[----:B--2---:R-:W2:Y:S01]  /*a870*/  LDL R2, [R1] ;  /* 0x0000000001027983 */ /* 0x004ea20000100800 */
[----:B------:R-:W-:-:S03]  /*a880*/  MOV R12, 0x400 ;  /* 0x00000400000c7802 */ /* 0x000fc60000000f00 */
[----:B------:R-:W3:Y:S01]  /*a890*/  LDL R10, [R1+0x8] ;  /* 0x00000800010a7983 */ /* 0x000ee20000100800 */
[----:B------:R-:W4:Y:S01]  /*a8a0*/  S2R R13, SR_CgaCtaId ;  /* 0x00000000000d7919 */ /* 0x000f220000008800 */
[----:B------:R-:W-:Y:S01]  /*a8b0*/  R2UR UR9, R3 ;  /* 0x00000000030972ca */ /* 0x000fe200000e0000 */
[----:B------:R-:W-:Y:S01]  /*a8c0*/  UIADD3 UR4, UP0, UR38, 0x370, URZ ;  /* 0x0000037026047890 */ /* 0x000fe2000ff1e03f */
[----:B------:R-:W-:Y:S02]  /*a8d0*/  R2UR UR12, R4 ;  /* 0x00000000040c72ca */ /* 0x000fe400000e0000 */
[----:B-----5:R-:W-:Y:S01]  /*a8e0*/  R2UR UR13, R7 ;  /* 0x00000000070d72ca */ /* 0x020fe200000e0000 */
[----:B------:R-:W-:Y:S01]  /*a8f0*/  UIADD3.X UR5, URZ, UR39, URZ, UP0, !UPT ;  /* 0x000000273f057290 */ /* 0x000fe200087fe43f */
[----:B----4-:R-:W-:-:S07]  /*a900*/  LEA R12, R13, R12, 0x18 ;  /* 0x0000000c0d0c7211 */ /* 0x010fce00078ec0ff */
[----:B------:R-:W-:Y:S01]  /*a910*/  UIADD3 UR9, UR9, 0x22830, URZ ;  /* 0x0002283009097890 */ /* 0x000fe2000fffe03f */
[----:B------:R-:W-:Y:S01]  /*a920*/  UMOV UR6, 0x0 ;  /* 0x0000000000067882 */ /* 0x000fe20000000000 */
[----:B------:R-:W-:Y:S01]  /*a930*/  UMOV UR7, 0x14f00000 ;  /* 0x14f0000000077882 */ /* 0x000fe20000000000 */
[----:B------:R-:W-:Y:S01]  /*a940*/  UMOV UR10, URZ ;  /* 0x0000003f000a7c82 */ /* 0x000fe20008000000 */
[----:B--2---:R-:W-:-:S05]  /*a950*/  IMAD R2, R2, 0x3000, R12 ;  /* 0x0000300002027824 */ /* 0x004fca00078e020c */
[----:B------:R-:W-:Y:S01]  /*a960*/  R2UR UR8, R2 ;  /* 0x00000000020872ca */ /* 0x000fe200000e0000 */
[----:B---3--:R-:W-:-:S05]  /*a970*/  IMAD R8, R8, 0x60, R10 ;  /* 0x0000006008087824 */ /* 0x008fca00078e020a */
[----:B------:R-:W-:-:S07]  /*a980*/  R2UR UR11, R8 ;  /* 0x00000000080b72ca */ /* 0x000fce00000e0000 */
[----:B------:R-:W-:-:S09]  /*a990*/  UIADD3 UR8, UR8, 0x1c400, URZ ;  /* 0x0001c40008087890 */ /* 0x000fd2000fffe03f */
[----:B------:R2:W-:Y:S01]  /*a9a0*/  UTMALDG.4D [UR8], [UR4], desc[UR6] ;  /* 0x00000608040075b4 */ /* 0x0005e20008019000 */
[----:B------:R-:W3:Y:S02]  /*a9b0*/  SYNCS.PHASECHK.TRANS64.TRYWAIT P0, [R3+URZ+0x22860], R6 ;  /* 0x02286006030075a7 */ /* 0x000ee4000800017f */
[----:B--23--:R-:W-:Y:S05]  /*a9c0*/  @!P0 BRA `(.L_x_320) ;  /* 0x0000002400548947 */ /* 0x00cfea0003800000 */
.L_x_377:
[----:B------:R-:W-:Y:S05]  /*a9d0*/  @P1 BRA `(.L_x_321) ;  /* 0x00000000001c1947 */ /* 0x000fea0003800000 */
[----:B------:R-:W3:Y:S02]  /*a9e0*/  S2R R2, SR_TID.X ;  /* 0x0000000000027919 */ /* 0x000ee40000002100 */
[----:B---3--:R-:W-:-:S04]  /*a9f0*/  LOP3.LUT R2, R2, 0x1f, RZ, 0xc0, !PT ;  /* 0x0000001f02027812 */ /* 0x008fc800078ec0ff */
[----:B------:R-:W-:Y:S01]  /*aa00*/  ISETP.NE.AND P0, PT, R2, RZ, PT ;  /* 0x000000ff0200720c */ /* 0x000fe20003f05270 */
[----:B------:R-:W-:-:S04]  /*aa10*/  IMAD.MOV.U32 R2, RZ, RZ, 0xc000 ;  /* 0x0000c000ff027424 */ /* 0x000fc800078e00ff */
[----:B------:R3:W-:Y:S08]  /*aa20*/  SYNCS.ARRIVE.TRANS64 RZ, [R3+URZ+0x22850], R2 ;  /* 0x0228500203ff79a7 */ /* 0x0007f0000800003f */
[----:B------:R-:W-:Y:S05]  /*aa30*/  @!P0 BRA `(.L_x_321) ;  /* 0x0000000000048947 */ /* 0x000fea0003800000 */
[----:B------:R-:W-:Y:S01]  /*aa40*/  BPT.TRAP 0x1 ;  /* 0x000000040000795c */ /* 0x000fe20000300000 */
.L_x_321:
[----:B---3--:R-:W3:Y:S01]  /*aa50*/  LDL R2, [R1] ;  /* 0x0000000001027983 */ /* 0x008ee20000100800 */
[----:B-12---:R-:W-:Y:S01]  /*aa60*/  MOV R6, 0x400 ;  /* 0x0000040000067802 */ /* 0x006fe20000000f00 */
[----:B------:R-:W1:Y:S01]  /*aa70*/  S2R R10, SR_CgaCtaId ;  /* 0x00000000000a7919 */ /* 0x000e620000008800 */
[----:B------:R-:W-:Y:S01]  /*aa80*/  R2UR UR9, R3 ;  /* 0x00000000030972ca */ /* 0x000fe200000e0000 */
[----:B------:R-:W-:Y:S01]  /*aa90*/  UIADD3 UR4, UP0, UR38, 0x470, URZ ;  /* 0x0000047026047890 */ /* 0x000fe2000ff1e03f */
[----:B------:R-:W-:Y:S02]  /*aaa0*/  R2UR UR11, R8 ;  /* 0x00000000080b72ca */ /* 0x000fe400000e0000 */
[----:B------:R-:W-:Y:S02]  /*aab0*/  R2UR UR12, R4 ;  /* 0x00000000040c72ca */ /* 0x000fe400000e0000 */
[----:B------:R-:W-:Y:S01]  /*aac0*/  R2UR UR13, R7 ;  /* 0x00000000070d72ca */ /* 0x000fe200000e0000 */
[----:B------:R-:W-:Y:S01]  /*aad0*/  UIADD3.X UR5, URZ, UR39, URZ, UP0, !UPT ;  /* 0x000000273f057290 */ /* 0x000fe200087fe43f */
[----:B-1----:R-:W-:-:S05]  /*aae0*/  LEA R6, R10, R6, 0x18 ;  /* 0x000000060a067211 */ /* 0x002fca00078ec0ff */
[----:B------:R-:W-:Y:S01]  /*aaf0*/  UIADD3 UR9, UR9, 0x22850, URZ ;  /* 0x0002285009097890 */ /* 0x000fe2000fffe03f */
[----:B------:R-:W-:Y:S01]  /*ab00*/  UMOV UR10, URZ ;  /* 0x0000003f000a7c82 */ /* 0x000fe20008000000 */
[----:B------:R-:W-:Y:S01]  /*ab10*/  UMOV UR6, 0x0 ;  /* 0x0000000000067882 */ /* 0x000fe20000000000 */
[----:B------:R-:W-:Y:S01]  /*ab20*/  UMOV UR7, 0x14f00000 ;  /* 0x14f0000000077882 */ /* 0x000fe20000000000 */
[----:B------:R-:W-:Y:S01]  /*ab30*/  UMOV UR16, 0x40 ;  /* 0x0000004000107882 */ /* 0x000fe20000000000 */
[----:B---3--:R-:W-:-:S05]  /*ab40*/  IMAD R2, R2, 0xc000, R6 ;  /* 0x0000c00002027824 */ /* 0x008fca00078e0206 */
[----:B------:R-:W-:-:S13]  /*ab50*/  R2UR UR14, R2 ;  /* 0x00000000020e72ca */ /* 0x000fda00000e0000 */
[----:B------:R-:W-:Y:S02]  /*ab60*/  UIADD3 UR8, UR14, 0x400, URZ ;  /* 0x000004000e087890 */ /* 0x000fe4000fffe03f */
[----:B------:R-:W-:Y:S02]  /*ab70*/  UIADD3 UR15, UR14, 0x3400, URZ ;  /* 0x000034000e0f7890 */ /* 0x000fe4000fffe03f */
[----:B------:R-:W-:Y:S02]  /*ab80*/  UIADD3 UR17, UR14, 0x6400, URZ ;  /* 0x000064000e117890 */ /* 0x000fe4000fffe03f */
[----:B------:R-:W-:-:S03]  /*ab90*/  UIADD3 UR18, UR14, 0x9400, URZ ;  /* 0x000094000e127890 */ /* 0x000fc6000fffe03f */
[----:B------:R1:W-:Y:S01]  /*aba0*/  UTMALDG.4D [UR8], [UR4], desc[UR6] ;  /* 0x00000608040075b4 */ /* 0x0003e20008019000 */
[----:B------:R-:W-:Y:S01]  /*abb0*/  UMOV UR14, 0x80 ;  /* 0x00000080000e7882 */ /* 0x000fe20000000000 */
[----:B-1----:R-:W-:Y:S01]  /*abc0*/  UMOV UR8, UR15 ;  /* 0x0000000f00087c82 */ /* 0x002fe20008000000 */
[----:B------:R-:W-:Y:S02]  /*abd0*/  UMOV UR10, UR16 ;  /* 0x00000010000a7c82 */ /* 0x000fe40008000000 */
        /* <DEDUP_REMOVED lines=9> */
.L_x_316:
[----:B------:R-:W-:Y:S05]  /*ac70*/  BSYNC B2 ;  /* 0x0000000000027941 */ /* 0x000fea0003800000 */
.L_x_315:
[----:B------:R-:W2:Y:S02]  /*ac80*/  LDL.LU R2, [R1+0x14] ;  /* 0x0000140001027983 */ /* 0x000ea40000300800 */
[----:B--2---:R-:W-:-:S07]  /*ac90*/  VIADD R8, R2, 0xfffffffd ;  /* 0xfffffffd02087836 */ /* 0x004fce0000000000 */
.L_x_314:
[----:B------:R-:W-:Y:S05]  /*aca0*/  BSYNC B1 ;  /* 0x0000000000017941 */ /* 0x000fea0003800000 */
.L_x_313:
[----:B------:R-:W-:-:S05]  /*acb0*/  IMAD.MOV R2, RZ, RZ, -R11 ;  /* 0x000000ffff027224 */ /* 0x000fca00078e0a0b */
[----:B------:R-:W-:-:S13]  /*acc0*/  ISETP.NE.AND P0, PT, R9, R2, PT ;  /* 0x000000020900720c */ /* 0x000fda0003f05270 */
[----:B------:R-:W-:Y:S05]  /*acd0*/  @!P0 BRA `(.L_x_312) ;  /* 0x0000000c009c8947 */ /* 0x000fea0003800000 */
.L_x_336:
[----:B------:R-:W2:Y:S04]  /*ace0*/  LDL.LU R3, [R1] ;  /* 0x0000000001037983 */ /* 0x000ea80000300800 */
[----:B------:R-:W3:Y:S01]  /*acf0*/  LDL.LU R2, [R1+0x4] ;  /* 0x0000040001027983 */ /* 0x000ee20000300800 */
[----:B------:R-:W-:Y:S05]  /*ad00*/  YIELD ;  /* 0x0000000000007946 */ /* 0x000fea0003800000 */
[----:B------:R-:W-:Y:S01]  /*ad10*/  BSSY B1, `(.L_x_322) ;  /* 0x000006d000017945 */ /* 0x000fe20003800000 */
[----:B--2---:R-:W-:-:S05]  /*ad20*/  VIADD R9, R3, 0x1 ;  /* 0x0000000103097836 */ /* 0x004fca0000000000 */
[----:B------:R-:W-:-:S04]  /*ad30*/  ISETP.NE.AND P0, PT, R9, 0x2, PT ;  /* 0x000000020900780c */ /* 0x000fc80003f05270 */
[----:B------:R-:W-:Y:S02]  /*ad40*/  SEL R10, RZ, 0x1, P0 ;  /* 0x00000001ff0a7807 */ /* 0x000fe40000000000 */
[----:B------:R-:W-:Y:S02]  /*ad50*/  SEL R9, R9, RZ, P0 ;  /* 0x000000ff09097207 */ /* 0x000fe40000000000 */
[----:B---3--:R-:W-:Y:S01]  /*ad60*/  LOP3.LUT R10, R2, R10, RZ, 0x3c, !PT ;  /* 0x0000000a020a7212 */ /* 0x008fe200078e3cff */
[----:B-1----:R-:W-:Y:S06]  /*ad70*/  @!P6 BRA `(.L_x_323) ;  /* 0x000000040098e947 */ /* 0x002fec0003800000 */
[----:B------:R-:W-:Y:S01]  /*ad80*/  ULDC.64 UR4, c[0x0][0x3f8] ;  /* 0x0000fe0000047ab9 */ /* 0x000fe20000000a00 */
[----:B------:R-:W-:Y:S01]  /*ad90*/  IMAD.MOV.U32 R11, RZ, RZ, R8 ;  /* 0x000000ffff0b7224 */ /* 0x000fe200078e0008 */
[----:B------:R-:W-:-:S04]  /*ada0*/  ISETP.NE.U32.AND P0, PT, RZ, UR4, PT ;  /* 0x00000004ff007c0c */ /* 0x000fc8000bf05070 */
[----:B------:R-:W-:-:S13]  /*adb0*/  ISETP.NE.AND.EX P0, PT, RZ, UR5, PT, P0 ;  /* 0x00000005ff007c0c */ /* 0x000fda000bf05300 */
[----:B------:R-:W-:Y:S05]  /*adc0*/  @!P0 BRA `(.L_x_324) ;  /* 0x0000000000448947 */ /* 0x000fea0003800000 */
[----:B------:R-:W1:Y:S01]  /*add0*/  LDC R7, c[0x0][0x41c] ;  /* 0x00010700ff077b82 */ /* 0x000e620000000800 */
[----:B------:R-:W-:Y:S01]  /*ade0*/  ULDC.64 UR6, c[0x0][0x408] ;  /* 0x0001020000067ab9 */ /* 0x000fe20000000a00 */
[----:B-1----:R-:W-:-:S13]  /*adf0*/  ISETP.NE.AND P0, PT, R7, 0x1, PT ;  /* 0x000000010700780c */ /* 0x002fda0003f05270 */
[----:B------:R-:W1:Y:S02]  /*ae00*/  @P0 LDC.64 R2, c[0x0][0x420] ;  /* 0x00010800ff020b82 */ /* 0x000e640000000a00 */
[----:B-1----:R-:W-:-:S04]  /*ae10*/  @P0 IMAD.HI.U32 R6, R8, R2, RZ ;  /* 0x0000000208060227 */ /* 0x002fc800078e00ff */
[----:B------:R-:W-:Y:S01]  /*ae20*/  IMAD.MOV.U32 R2, RZ, RZ, R8 ;  /* 0x000000ffff027224 */ /* 0x000fe200078e0008 */
[----:B------:R-:W-:-:S04]  /*ae30*/  @P0 SHF.R.U32.HI R2, RZ, R3, R6 ;  /* 0x00000003ff020219 */ /* 0x000fc80000011606 */
[--C-:B------:R-:W-:Y:S01]  /*ae40*/  SHF.R.S32.HI R3, RZ, 0x1f, R2.reuse ;  /* 0x0000001fff037819 */ /* 0x100fe20000011402 */
[----:B------:R-:W-:-:S04]  /*ae50*/  IMAD.MOV R11, RZ, RZ, -R2 ;  /* 0x000000ffff0b7224 */ /* 0x000fc800078e0a02 */
[----:B------:R-:W-:Y:S02]  /*ae60*/  IMAD R11, R7, R11, R8 ;  /* 0x0000000b070b7224 */ /* 0x000fe400078e0208 */
[----:B------:R-:W-:Y:S02]  /*ae70*/  IMAD R7, R5, UR6, RZ ;  /* 0x0000000605077c24 */ /* 0x000fe4000f8e02ff */
[----:B------:R-:W-:-:S04]  /*ae80*/  IMAD.WIDE.U32 R2, R0, UR6, R2 ;  /* 0x0000000600027c25 */ /* 0x000fc8000f8e0002 */
[----:B------:R-:W-:Y:S01]  /*ae90*/  IMAD R7, R0, UR7, R7 ;  /* 0x0000000700077c24 */ /* 0x000fe2000f8e0207 */
[----:B------:R-:W-:-:S03]  /*aea0*/  LEA R6, P0, R2, UR4, 0x2 ;  /* 0x0000000402067c11 */ /* 0x000fc6000f8010ff */
[----:B------:R-:W-:-:S05]  /*aeb0*/  IMAD.IADD R7, R7, 0x1, R3 ;  /* 0x0000000107077824 */ /* 0x000fca00078e0203 */
[----:B------:R-:W-:-:S06]  /*aec0*/  LEA.HI.X R7, R2, UR5, R7, 0x2, P0 ;  /* 0x0000000502077c11 */ /* 0x000fcc00080f1407 */
[----:B------:R1:W5:Y:S02]  /*aed0*/  LDG.E R7, desc[UR40][R6.64] ;  /* 0x0000002806077981 */ /* 0x000364000c1e1900 */
.L_x_324:
[----:B------:R-:W2:Y:S01]  /*aee0*/  S2R R3, SR_CgaCtaId ;  /* 0x0000000000037919 */ /* 0x000ea20000008800 */
[----:B------:R-:W-:-:S04]  /*aef0*/  MOV R2, 0x400 ;  /* 0x0000040000027802 */ /* 0x000fc80000000f00 */
[----:B--2---:R-:W-:Y:S02]  /*af00*/  LEA R2, R3, R2, 0x18 ;  /* 0x0000000203027211 */ /* 0x004fe400078ec0ff */
[----:B------:R-:W-:-:S03]  /*af10*/  SHF.L.U32 R3, R10, 0x1f, RZ ;  /* 0x0000001f0a037819 */ /* 0x000fc600000006ff */
[----:B------:R-:W-:-:S04]  /*af20*/  IMAD R2, R9, 0x8, R2 ;  /* 0x0000000809027824 */ /* 0x000fc800078e0202 */
[----:B------:R-:W2:Y:S02]  /*af30*/  SYNCS.PHASECHK.TRANS64.TRYWAIT P0, [R2+URZ+0x22840], R3 ;  /* 0x02284003020075a7 */ /* 0x000ea4000800017f */
[----:B--2---:R-:W-:Y:S05]  /*af40*/  @!P0 BRA `(.L_x_325) ;  /* 0x0000002000088947 */ /* 0x004fea0003800000 */
.L_x_378:
[----:B-1----:R-:W1:Y:S02]  /*af50*/  S2R R6, SR_TID.X ;  /* 0x0000000000067919 */ /* 0x002e640000002100 */
[----:B-1----:R-:W-:-:S04]  /*af60*/  LOP3.LUT R6, R6, 0x7f, RZ, 0xc0, !PT ;  /* 0x0000007f06067812 */ /* 0x002fc800078ec0ff */
[----:B------:R-:W-:-:S13]  /*af70*/  ISETP.NE.AND P0, PT, R6, RZ, PT ;  /* 0x000000ff0600720c */ /* 0x000fda0003f05270 */
[----:B------:R-:W-:Y:S05]  /*af80*/  @P0 BRA `(.L_x_326) ;  /* 0x00000000001c0947 */ /* 0x000fea0003800000 */
[----:B------:R-:W1:Y:S01]  /*af90*/  S2R R6, SR_TID.X ;  /* 0x0000000000067919 */ /* 0x000e620000002100 */
[----:B------:R-:W-:-:S04]  /*afa0*/  IMAD.MOV.U32 R13, RZ, RZ, 0x3000 ;  /* 0x00003000ff0d7424 */ /* 0x000fc800078e00ff */
[----:B------:R3:W-:Y:S01]  /*afb0*/  SYNCS.ARRIVE.TRANS64 RZ, [R2+URZ+0x22830], R13 ;  /* 0x0228300d02ff79a7 */ /* 0x0007e2000800003f */
[----:B-1----:R-:W-:-:S04]  /*afc0*/  LOP3.LUT R6, R6, 0x1f, RZ, 0xc0, !PT ;  /* 0x0000001f06067812 */ /* 0x002fc800078ec0ff */
[----:B------:R-:W-:-:S13]  /*afd0*/  ISETP.NE.AND P1, PT, R6, RZ, PT ;  /* 0x000000ff0600720c */ /* 0x000fda0003f25270 */
[----:B---3--:R-:W-:Y:S05]  /*afe0*/  @!P1 BRA `(.L_x_326) ;  /* 0x0000000000049947 */ /* 0x008fea0003800000 */
[----:B------:R-:W-:Y:S01]  /*aff0*/  BPT.TRAP 0x1 ;  /* 0x000000040000795c */ /* 0x000fe20000300000 */
.L_x_326:
[----:B------:R-:W3:Y:S01]  /*b000*/  LDL R12, [R1+0x8] ;  /* 0x00000800010c7983 */ /* 0x000ee20000100800 */
[----:B------:R-:W-:Y:S01]  /*b010*/  MOV R6, 0x400 ;  /* 0x0000040000067802 */ /* 0x000fe20000000f00 */
[----:B------:R-:W1:Y:S01]  /*b020*/  S2R R13, SR_CgaCtaId ;  /* 0x00000000000d7919 */ /* 0x000e620000008800 */
[----:B------:R-:W-:Y:S01]  /*b030*/  R2UR UR9, R2 ;  /* 0x00000000020972ca */ /* 0x000fe200000e0000 */
[----:B------:R-:W-:Y:S01]  /*b040*/  UIADD3 UR4, UP0, UR38, 0x370, URZ ;  /* 0x0000037026047890 */ /* 0x000fe2000ff1e03f */
[----:B------:R-:W-:Y:S02]  /*b050*/  R2UR UR12, R4 ;  /* 0x00000000040c72ca */ /* 0x000fe400000e0000 */
[----:B-----5:R-:W-:Y:S01]  /*b060*/  R2UR UR13, R7 ;  /* 0x00000000070d72ca */ /* 0x020fe200000e0000 */
[----:B------:R-:W-:Y:S01]  /*b070*/  UIADD3.X UR5, URZ, UR39, URZ, UP0, !UPT ;  /* 0x000000273f057290 */ /* 0x000fe200087fe43f */
[----:B-1----:R-:W-:-:S05]  /*b080*/  LEA R6, R13, R6, 0x18 ;  /* 0x000000060d067211 */ /* 0x002fca00078ec0ff */
[----:B------:R-:W-:-:S05]  /*b090*/  IMAD R6, R9, 0x3000, R6 ;  /* 0x0000300009067824 */ /* 0x000fca00078e0206 */
[----:B------:R-:W-:Y:S01]  /*b0a0*/  R2UR UR8, R6 ;  /* 0x00000000060872ca */ /* 0x000fe200000e0000 */
[----:B------:R-:W-:Y:S01]  /*b0b0*/  UIADD3 UR9, UR9, 0x22830, URZ ;  /* 0x0002283009097890 */ /* 0x000fe2000fffe03f */
[----:B------:R-:W-:Y:S01]  /*b0c0*/  UMOV UR6, 0x0 ;  /* 0x0000000000067882 */ /* 0x000fe20000000000 */
[----:B------:R-:W-:Y:S01]  /*b0d0*/  UMOV UR7, 0x14f00000 ;  /* 0x14f0000000077882 */ /* 0x000fe20000000000 */
[----:B------:R-:W-:-:S09]  /*b0e0*/  UMOV UR10, URZ ;  /* 0x0000003f000a7c82 */ /* 0x000fd20008000000 */
[----:B------:R-:W-:Y:S01]  /*b0f0*/  UIADD3 UR8, UR8, 0x1c400, URZ ;  /* 0x0001c40008087890 */ /* 0x000fe2000fffe03f */
[----:B---3--:R-:W-:-:S05]  /*b100*/  IMAD R6, R11, 0x60, R12 ;  /* 0x000000600b067824 */ /* 0x008fca00078e020c */
[----:B------:R-:W-:-:S13]  /*b110*/  R2UR UR11, R6 ;  /* 0x00000000060b72ca */ /* 0x000fda00000e0000 */
[----:B------:R1:W-:Y:S01]  /*b120*/  UTMALDG.4D [UR8], [UR4], desc[UR6] ;  /* 0x00000608040075b4 */ /* 0x0003e20008019000 */
[----:B------:R-:W3:Y:S02]  /*b130*/  SYNCS.PHASECHK.TRANS64.TRYWAIT P1, [R2+URZ+0x22860], R3 ;  /* 0x02286003020075a7 */ /* 0x000ee4000802017f */
[----:B-1-3--:R-:W-:Y:S05]  /*b140*/  @!P1 BRA `(.L_x_327) ;  /* 0x0000001c009c9947 */ /* 0x00afea0003800000 */
.L_x_379:
        /* <DEDUP_REMOVED lines=8> */
.L_x_328:
        /* <DEDUP_REMOVED lines=33> */
.L_x_323:
[----:B------:R-:W-:Y:S05]  /*b3e0*/  BSYNC B1 ;  /* 0x0000000000017941 */ /* 0x000fea0003800000 */
.L_x_322:
[----:B------:R-:W-:Y:S01]  /*b3f0*/  VIADD R9, R9, 0x1 ;  /* 0x0000000109097836 */ /* 0x000fe20000000000 */
[----:B------:R-:W-:Y:S04]  /*b400*/  BSSY B1, `(.L_x_329) ;  /* 0x0000070000017945 */ /* 0x000fe80003800000 */
[----:B------:R-:W-:-:S04]  /*b410*/  ISETP.NE.AND P0, PT, R9, 0x2, PT ;  /* 0x000000020900780c */ /* 0x000fc80003f05270 */
[----:B------:R-:W-:Y:S02]  /*b420*/  SEL R3, RZ, 0x1, P0 ;  /* 0x00000001ff037807 */ /* 0x000fe40000000000 */
[----:B------:R-:W-:Y:S02]  /*b430*/  SEL R12, R9, RZ, P0 ;  /* 0x000000ff090c7207 */ /* 0x000fe40000000000 */
[----:B------:R-:W-:-:S05]  /*b440*/  LOP3.LUT R11, R10, R3, RZ, 0x3c, !PT ;  /* 0x000000030a0b7212 */ /* 0x000fca00078e3cff */
[----:B------:R1:W-:Y:S04]  /*b450*/  STL [R1+0x4], R11 ;  /* 0x0000040b01007387 */ /* 0x0003e80000100800 */
[----:B------:R1:W-:Y:S01]  /*b460*/  STL [R1], R12 ;  /* 0x0000000c01007387 */ /* 0x0003e20000100800 */
[----:B------:R-:W-:Y:S05]  /*b470*/  @!P6 BRA `(.L_x_330) ;  /* 0x0000000400a0e947 */ /* 0x000fea0003800000 */
[----:B------:R-:W-:Y:S01]  /*b480*/  ULDC.64 UR4, c[0x0][0x3f8] ;  /* 0x0000fe0000047ab9 */ /* 0x000fe20000000a00 */
[----:B------:R-:W-:Y:S01]  /*b490*/  VIADD R9, R8, 0xffffffff ;  /* 0xffffffff08097836 */ /* 0x000fe20000000000 */
[----:B------:R-:W-:-:S04]  /*b4a0*/  ISETP.NE.U32.AND P0, PT, RZ, UR4, PT ;  /* 0x00000004ff007c0c */ /* 0x000fc8000bf05070 */
[----:B------:R-:W-:-:S13]  /*b4b0*/  ISETP.NE.AND.EX P0, PT, RZ, UR5, PT, P0 ;  /* 0x00000005ff007c0c */ /* 0x000fda000bf05300 */
[----:B------:R-:W-:Y:S05]  /*b4c0*/  @!P0 BRA `(.L_x_331) ;  /* 0x0000000000448947 */ /* 0x000fea0003800000 */
[----:B------:R-:W2:Y:S01]  /*b4d0*/  LDC R6, c[0x0][0x41c] ;  /* 0x00010700ff067b82 */ /* 0x000ea20000000800 */
[----:B------:R-:W-:Y:S02]  /*b4e0*/  ULDC.64 UR6, c[0x0][0x408] ;  /* 0x0001020000067ab9 */ /* 0x000fe40000000a00 */
[----:B------:R-:W-:-:S04]  /*b4f0*/  IMAD R7, R5, UR6, RZ ;  /* 0x0000000605077c24 */ /* 0x000fc8000f8e02ff */
[----:B------:R-:W-:Y:S01]  /*b500*/  IMAD R7, R0, UR7, R7 ;  /* 0x0000000700077c24 */ /* 0x000fe2000f8e0207 */
[----:B--2---:R-:W-:-:S13]  /*b510*/  ISETP.NE.AND P0, PT, R6, 0x1, PT ;  /* 0x000000010600780c */ /* 0x004fda0003f05270 */
[----:B------:R-:W2:Y:S02]  /*b520*/  @P0 LDC.64 R2, c[0x0][0x420] ;  /* 0x00010800ff020b82 */ /* 0x000ea40000000a00 */
[----:B--2---:R-:W-:-:S04]  /*b530*/  @P0 IMAD.HI.U32 R10, R9, R2, RZ ;  /* 0x00000002090a0227 */ /* 0x004fc800078e00ff */
[----:B------:R-:W-:Y:S01]  /*b540*/  IMAD.MOV.U32 R2, RZ, RZ, R9 ;  /* 0x000000ffff027224 */ /* 0x000fe200078e0009 */
[----:B------:R-:W-:-:S05]  /*b550*/  @P0 SHF.R.U32.HI R2, RZ, R3, R10 ;  /* 0x00000003ff020219 */ /* 0x000fca000001160a */
[----:B------:R-:W-:-:S04]  /*b560*/  IMAD.MOV R3, RZ, RZ, -R2 ;  /* 0x000000ffff037224 */ /* 0x000fc800078e0a02 */
[----:B------:R-:W-:Y:S01]  /*b570*/  IMAD R9, R6, R3, R9 ;  /* 0x0000000306097224 */ /* 0x000fe200078e0209 */
[----:B------:R-:W-:-:S03]  /*b580*/  SHF.R.S32.HI R3, RZ, 0x1f, R2 ;  /* 0x0000001fff037819 */ /* 0x000fc60000011402 */
[----:B------:R-:W-:-:S04]  /*b590*/  IMAD.WIDE.U32 R2, R0, UR6, R2 ;  /* 0x0000000600027c25 */ /* 0x000fc8000f8e0002 */
[----:B------:R-:W-:Y:S01]  /*b5a0*/  IMAD.IADD R7, R7, 0x1, R3 ;  /* 0x0000000107077824 */ /* 0x000fe200078e0203 */
[----:B------:R-:W-:-:S04]  /*b5b0*/  LEA R6, P0, R2, UR4, 0x2 ;  /* 0x0000000402067c11 */ /* 0x000fc8000f8010ff */
[----:B------:R-:W-:-:S06]  /*b5c0*/  LEA.HI.X R7, R2, UR5, R7, 0x2, P0 ;  /* 0x0000000502077c11 */ /* 0x000fcc00080f1407 */
[----:B------:R2:W5:Y:S03]  /*b5d0*/  LDG.E R7, desc[UR40][R6.64] ;  /* 0x0000002806077981 */ /* 0x000566000c1e1900 */
.L_x_331:
[----:B------:R-:W3:Y:S01]  /*b5e0*/  S2R R3, SR_CgaCtaId ;  /* 0x0000000000037919 */ /* 0x000ee20000008800 */
[----:B------:R-:W-:-:S04]  /*b5f0*/  MOV R2, 0x400 ;  /* 0x0000040000027802 */ /* 0x000fc80000000f00 */
[----:B---3--:R-:W-:Y:S02]  /*b600*/  LEA R2, R3, R2, 0x18 ;  /* 0x0000000203027211 */ /* 0x008fe400078ec0ff */
[----:B------:R-:W-:-:S03]  /*b610*/  SHF.L.U32 R3, R11, 0x1f, RZ ;  /* 0x0000001f0b037819 */ /* 0x000fc600000006ff */
[----:B------:R-:W-:-:S04]  /*b620*/  IMAD R2, R12, 0x8, R2 ;  /* 0x000000080c027824 */ /* 0x000fc800078e0202 */
[----:B------:R-:W3:Y:S02]  /*b630*/  SYNCS.PHASECHK.TRANS64.TRYWAIT P0, [R2+URZ+0x22840], R3 ;  /* 0x02284003020075a7 */ /* 0x000ee4000800017f */
[----:B---3--:R-:W-:Y:S05]  /*b640*/  @!P0 BRA `(.L_x_332) ;  /* 0x0000001800708947 */ /* 0x008fea0003800000 */
.L_x_380:
[----:B--2---:R-:W2:Y:S02]  /*b650*/  S2R R6, SR_TID.X ;  /* 0x0000000000067919 */ /* 0x004ea40000002100 */
[----:B--2---:R-:W-:-:S04]  /*b660*/  LOP3.LUT R6, R6, 0x7f, RZ, 0xc0, !PT ;  /* 0x0000007f06067812 */ /* 0x004fc800078ec0ff */
[----:B------:R-:W-:-:S13]  /*b670*/  ISETP.NE.AND P0, PT, R6, RZ, PT ;  /* 0x000000ff0600720c */ /* 0x000fda0003f05270 */
[----:B------:R-:W-:Y:S05]  /*b680*/  @P0 BRA `(.L_x_333) ;  /* 0x00000000001c0947 */ /* 0x000fea0003800000 */
[----:B------:R-:W2:Y:S01]  /*b690*/  S2R R6, SR_TID.X ;  /* 0x0000000000067919 */ /* 0x000ea20000002100 */
[----:B-1----:R-:W-:-:S04]  /*b6a0*/  IMAD.MOV.U32 R11, RZ, RZ, 0x3000 ;  /* 0x00003000ff0b7424 */ /* 0x002fc800078e00ff */
[----:B------:R4:W-:Y:S01]  /*b6b0*/  SYNCS.ARRIVE.TRANS64 RZ, [R2+URZ+0x22830], R11 ;  /* 0x0228300b02ff79a7 */ /* 0x0009e2000800003f */
[----:B--2---:R-:W-:-:S04]  /*b6c0*/  LOP3.LUT R6, R6, 0x1f, RZ, 0xc0, !PT ;  /* 0x0000001f06067812 */ /* 0x004fc800078ec0ff */
[----:B------:R-:W-:-:S13]  /*b6d0*/  ISETP.NE.AND P1, PT, R6, RZ, PT ;  /* 0x000000ff0600720c */ /* 0x000fda0003f25270 */
[----:B----4-:R-:W-:Y:S05]  /*b6e0*/  @!P1 BRA `(.L_x_333) ;  /* 0x0000000000049947 */ /* 0x010fea0003800000 */
[----:B------:R-:W-:Y:S01]  /*b6f0*/  BPT.TRAP 0x1 ;  /* 0x000000040000795c */ /* 0x000fe20000300000 */
.L_x_333:
[----:B------:R-:W2:Y:S01]  /*b700*/  LDL R6, [R1] ;  /* 0x0000000001067983 */ /* 0x000ea20000100800 */
[----:B-1----:R-:W-:-:S03]  /*b710*/  MOV R11, 0x400 ;  /* 0x00000400000b7802 */ /* 0x002fc60000000f00 */
[----:B------:R-:W4:Y:S01]  /*b720*/  LDL R10, [R1+0x8] ;  /* 0x00000800010a7983 */ /* 0x000f220000100800 */
[----:B------:R-:W1:Y:S01]  /*b730*/  S2R R12, SR_CgaCtaId ;  /* 0x00000000000c7919 */ /* 0x000e620000008800 */
[----:B------:R-:W-:Y:S01]  /*b740*/  R2UR UR9, R2 ;  /* 0x00000000020972ca */ /* 0x000fe200000e0000 */
[----:B------:R-:W-:Y:S01]  /*b750*/  UIADD3 UR4, UP0, UR38, 0x370, URZ ;  /* 0x0000037026047890 */ /* 0x000fe2000ff1e03f */
[----:B------:R-:W-:Y:S02]  /*b760*/  R2UR UR12, R4 ;  /* 0x00000000040c72ca */ /* 0x000fe400000e0000 */
[----:B-----5:R-:W-:Y:S01]  /*b770*/  R2UR UR13, R7 ;  /* 0x00000000070d72ca */ /* 0x020fe200000e0000 */
[----:B------:R-:W-:Y:S01]  /*b780*/  UIADD3.X UR5, URZ, UR39, URZ, UP0, !UPT ;  /* 0x000000273f057290 */ /* 0x000fe200087fe43f */
[----:B-1----:R-:W-:-:S07]  /*b790*/  LEA R11, R12, R11, 0x18 ;  /* 0x0000000b0c0b7211 */ /* 0x002fce00078ec0ff */
[----:B------:R-:W-:Y:S01]  /*b7a0*/  UIADD3 UR9, UR9, 0x22830, URZ ;  /* 0x0002283009097890 */ /* 0x000fe2000fffe03f */
[----:B------:R-:W-:Y:S01]  /*b7b0*/  UMOV UR6, 0x0 ;  /* 0x0000000000067882 */ /* 0x000fe20000000000 */
[----:B------:R-:W-:Y:S01]  /*b7c0*/  UMOV UR7, 0x14f00000 ;  /* 0x14f0000000077882 */ /* 0x000fe20000000000 */
[----:B------:R-:W-:Y:S01]  /*b7d0*/  UMOV UR10, URZ ;  /* 0x0000003f000a7c82 */ /* 0x000fe20008000000 */
[----:B--2---:R-:W-:-:S05]  /*b7e0*/  IMAD R6, R6, 0x3000, R11 ;  /* 0x0000300006067824 */ /* 0x004fca00078e020b */
[----:B------:R-:W-:Y:S01]  /*b7f0*/  R2UR UR8, R6 ;  /* 0x00000000060872ca */ /* 0x000fe200000e0000 */
[----:B----4-:R-:W-:-:S05]  /*b800*/  IMAD R9, R9, 0x60, R10 ;  /* 0x0000006009097824 */ /* 0x010fca00078e020a */
[----:B------:R-:W-:-:S07]  /*b810*/  R2UR UR11, R9 ;  /* 0x00000000090b72ca */ /* 0x000fce00000e0000 */
[----:B------:R-:W-:-:S09]  /*b820*/  UIADD3 UR8, UR8, 0x1c400, URZ ;  /* 0x0001c40008087890 */ /* 0x000fd2000fffe03f */
[----:B------:R1:W-:Y:S01]  /*b830*/  UTMALDG.4D [UR8], [UR4], desc[UR6] ;  /* 0x00000608040075b4 */ /* 0x0003e20008019000 */
[----:B------:R-:W2:Y:S02]  /*b840*/  SYNCS.PHASECHK.TRANS64.TRYWAIT P1, [R2+URZ+0x22860], R3 ;  /* 0x02286003020075a7 */ /* 0x000ea4000802017f */
[----:B-12---:R-:W-:Y:S05]  /*b850*/  @!P1 BRA `(.L_x_334) ;  /* 0x0000001800009947 */ /* 0x006fea0003800000 */
.L_x_381:
[----:B------:R-:W-:Y:S05]  /*b860*/  @P0 BRA `(.L_x_335) ;  /* 0x00000000001c0947 */ /* 0x000fea0003800000 */
[----:B------:R-:W2:Y:S01]  /*b870*/  S2R R6, SR_TID.X ;  /* 0x0000000000067919 */ /* 0x000ea20000002100 */
[----:B-1-3--:R-:W-:-:S04]  /*b880*/  IMAD.MOV.U32 R3, RZ, RZ, 0xc000 ;  /* 0x0000c000ff037424 */ /* 0x00afc800078e00ff */
[----:B------:R4:W-:Y:S01]  /*b890*/  SYNCS.ARRIVE.TRANS64 RZ, [R2+URZ+0x22850], R3 ;  /* 0x0228500302ff79a7 */ /* 0x0009e2000800003f */
[----:B--2---:R-:W-:-:S04]  /*b8a0*/  LOP3.LUT R6, R6, 0x1f, RZ, 0xc0, !PT ;  /* 0x0000001f06067812 */ /* 0x004fc800078ec0ff */
[----:B------:R-:W-:-:S13]  /*b8b0*/  ISETP.NE.AND P1, PT, R6, RZ, PT ;  /* 0x000000ff0600720c */ /* 0x000fda0003f25270 */
[----:B----4-:R-:W-:Y:S05]  /*b8c0*/  @!P1 BRA `(.L_x_335) ;  /* 0x0000000000049947 */ /* 0x010fea0003800000 */
[----:B------:R-:W-:Y:S01]  /*b8d0*/  BPT.TRAP 0x1 ;  /* 0x000000040000795c */ /* 0x000fe20000300000 */
.L_x_335:
[----:B-1-3--:R-:W2:Y:S01]  /*b8e0*/  LDL R3, [R1] ;  /* 0x0000000001037983 */ /* 0x00aea20000100800 */
[----:B------:R-:W-:Y:S01]  /*b8f0*/  MOV R6, 0x400 ;  /* 0x0000040000067802 */ /* 0x000fe20000000f00 */
        /* <DEDUP_REMOVED lines=13> */
[----:B--2---:R-:W-:-:S05]  /*b9d0*/  IMAD R2, R3, 0xc000, R6 ;  /* 0x0000c00003027824 */ /* 0x004fca00078e0206 */
        /* <DEDUP_REMOVED lines=18> */
.L_x_330:
[----:B------:R-:W-:Y:S05]  /*bb00*/  BSYNC B1 ;  /* 0x0000000000017941 */ /* 0x000fea0003800000 */
.L_x_329:
[C---:B------:R-:W-:Y:S01]  /*bb10*/  ISETP.GT.AND P0, PT, R8.reuse, 0x1, PT ;  /* 0x000000010800780c */ /* 0x040fe20003f04270 */
[----:B------:R-:W-:-:S04]  /*bb20*/  VIADD R2, R8, 0xfffffffe ;  /* 0xfffffffe08027836 */ /* 0x000fc80000000000 */
[----:B------:R-:W-:-:S08]  /*bb30*/  IMAD.MOV.U32 R8, RZ, RZ, R2 ;  /* 0x000000ffff087224 */ /* 0x000fd000078e0002 */
[----:B------:R-:W-:Y:S05]  /*bb40*/  @P0 BRA `(.L_x_336) ;  /* 0xfffffff000640947 */ /* 0x000fea000383ffff */
.L_x_312:
[----:B------:R-:W-:Y:S05]  /*bb50*/  BSYNC B0 ;  /* 0x0000000000007941 */ /* 0x000fea0003800000 */
.L_x_311:
[----:B------:R-:W2:Y:S01]  /*bb60*/  LDL.LU R3, [R1] ;  /* 0x0000000001037983 */ /* 0x000ea20000300800 */
[----:B------:R-:W-:Y:S01]  /*bb70*/  BSSY B0, `(.L_x_337) ;  /* 0x0000016000007945 */ /* 0x000fe20003800000 */
[----:B------:R-:W3:Y:S02]  /*bb80*/  S2R R2, SR_TID.X ;  /* 0x0000000000027919 */ /* 0x000ee40000002100 */
[----:B---3--:R-:W-:-:S04]  /*bb90*/  LOP3.LUT R2, R2, 0x1f, RZ, 0xc0, !PT ;  /* 0x0000001f02027812 */ /* 0x008fc800078ec0ff */
[----:B------:R-:W-:Y:S01]  /*bba0*/  ISETP.NE.AND P1, PT, R2, RZ, PT ;  /* 0x000000ff0200720c */ /* 0x000fe20003f25270 */
[----:B--2---:R-:W-:-:S05]  /*bbb0*/  VIADD R0, R3, 0x1 ;  /* 0x0000000103007836 */ /* 0x004fca0000000000 */
[----:B------:R-:W-:-:S04]  /*bbc0*/  ISETP.NE.AND P0, PT, R0, 0x2, PT ;  /* 0x000000020000780c */ /* 0x000fc80003f05270 */
[----:B------:R-:W-:Y:S02]  /*bbd0*/  SEL R2, R0, RZ, P0 ;  /* 0x000000ff00027207 */ /* 0x000fe40000000000 */
[----:B------:R-:W-:-:S03]  /*bbe0*/  SEL R0, RZ, 0x1, P0 ;  /* 0x00000001ff007807 */ /* 0x000fc60000000000 */
[----:B------:R2:W-:Y:S01]  /*bbf0*/  STL [R1], R2 ;  /* 0x0000000201007387 */ /* 0x0005e20000100800 */
[----:B------:R-:W-:Y:S05]  /*bc00*/  @P1 BRA `(.L_x_338) ;  /* 0x0000000000301947 */ /* 0x000fea0003800000 */
[----:B------:R-:W3:Y:S01]  /*bc10*/  S2R R7, SR_LANEID ;  /* 0x0000000000077919 */ /* 0x000ee20000000000 */
[----:B------:R-:W-:Y:S01]  /*bc20*/  VOTEU.ANY UR4, UPT, PT ;  /* 0x0000000000047886 */ /* 0x000fe200038e0100 */
[----:B--2---:R-:W2:Y:S01]  /*bc30*/  LDC.64 R2, c[0x0][0xc38] ;  /* 0x00030e00ff027b82 */ /* 0x004ea20000000a00 */
[----:B------:R-:W3:Y:S08]  /*bc40*/  FLO.U32 R4, UR4 ;  /* 0x0000000400047d00 */ /* 0x000ef000080e0000 */
[----:B------:R-:W2:Y:S01]  /*bc50*/  POPC R5, UR4 ;  /* 0x0000000400057d09 */ /* 0x000ea20008000000 */
[----:B---3--:R-:W-:-:S13]  /*bc60*/  ISETP.EQ.U32.AND P0, PT, R4, R7, PT ;  /* 0x000000070400720c */ /* 0x008fda0003f02070 */
[----:B--2---:R-:W2:Y:S01]  /*bc70*/  @P0 ATOMG.E.ADD.STRONG.GPU PT, R3, desc[UR40][R2.64], R5 ;  /* 0x00000005020309a8 */ /* 0x004ea200081ee1e8 */
[----:B------:R-:W3:Y:S02]  /*bc80*/  S2R R6, SR_LTMASK ;  /* 0x0000000000067919 */ /* 0x000ee40000003900 */
[----:B---3--:R-:W-:-:S04]  /*bc90*/  LOP3.LUT R6, R6, UR4, RZ, 0xc0, !PT ;  /* 0x0000000406067c12 */ /* 0x008fc8000f8ec0ff */
[----:B------:R-:W3:Y:S01]  /*bca0*/  POPC R7, R6 ;  /* 0x0000000600077309 */ /* 0x000ee20000000000 */
[----:B--2---:R-:W3:Y:S02]  /*bcb0*/  SHFL.IDX PT, R4, R3, R4, 0x1f ;  /* 0x00001f0403047589 */ /* 0x004ee400000e0000 */
[----:B---3--:R-:W-:-:S07]  /*bcc0*/  IADD3 R16, R4, UR37, R7 ;  /* 0x0000002504107c10 */ /* 0x008fce000fffe007 */
.L_x_338:
[----:B------:R-:W-:Y:S05]  /*bcd0*/  BSYNC B0 ;  /* 0x0000000000007941 */ /* 0x000fea0003800000 */
.L_x_337:
[----:B--2---:R-:W2:Y:S02]  /*bce0*/  LDL.LU R2, [R1+0x4] ;  /* 0x0000040001027983 */ /* 0x004ea40000300800 */
[----:B--2---:R-:W-:-:S05]  /*bcf0*/  LOP3.LUT R2, R2, R0, RZ, 0x3c, !PT ;  /* 0x0000000002027212 */ /* 0x004fca00078e3cff */
[----:B------:R2:W-:Y:S02]  /*bd00*/  STL [R1+0x4], R2 ;  /* 0x0000040201007387 */ /* 0x0005e40000100800 */
.L_x_294:
[----:B------:R-:W-:Y:S05]  /*bd10*/  BSYNC B6 ;  /* 0x0000000000067941 */ /* 0x000fea0003800000 */
.L_x_292:
[----:B------:R-:W-:-:S03]  /*bd20*/  UMOV UR4, 0xffffffff ;  /* 0xffffffff00047882 */ /* 0x000fc60000000000 */
[----:B------:R-:W-:Y:S05]  /*bd30*/  BRA.DIV UR4, `(.L_x_339) ;  /* 0x0000001204dc7947 */ /* 0x000fea000b800000 */
[----:B------:R3:W4:Y:S04]  /*bd40*/  SHFL.IDX PT, R4, R16, RZ, 0x1f ;  /* 0x00001fff10047589 */ /* 0x00072800000e0000 */
[----:B------:R3:W0:Y:S02]  /*bd50*/  SHFL.IDX PT, R5, R16, 0x1, 0x1f ;  /* 0x00201f0010057f89 */ /* 0x00062400000e0000 */
.L_x_385:
[----:B0-----:R-:W0:Y:S01]  /*bd60*/  S2R R0, SR_TID.X ;  /* 0x0000000000007919 */ /* 0x001e220000002100 */
[----:B------:R-:W-:Y:S01]  /*bd70*/  ULDC UR4, c[0x0][0xc14] ;  /* 0x0003050000047ab9 */ /* 0x000fe20000000800 */
[----:B------:R-:W-:Y:S01]  /*bd80*/  BSSY B0, `(.L_x_340) ;  /* 0x000000b000007945 */ /* 0x000fe20003800000 */
[----:B------:R-:W-:Y:S01]  /*bd90*/  IMAD.MOV.U32 R3, RZ, RZ, RZ ;  /* 0x000000ffff037224 */ /* 0x000fe200078e00ff */
[----:B0-----:R-:W-:Y:S01]  /*bda0*/  LOP3.LUT R8, R0, 0x1f, RZ, 0xc0, !PT ;  /* 0x0000001f00087812 */ /* 0x001fe200078ec0ff */
[----:B------:R-:W-:-:S03]  /*bdb0*/  IMAD.U32 R0, RZ, RZ, UR4 ;  /* 0x00000004ff007e24 */ /* 0x000fc6000f8e00ff */
[C---:B------:R-:W-:Y:S01]  /*bdc0*/  ISETP.NE.AND P0, PT, R8.reuse, 0x1f, PT ;  /* 0x0000001f0800780c */ /* 0x040fe20003f05270 */
[----:B------:R-:W-:-:S05]  /*bdd0*/  IMAD.IADD R7, R8, 0x1, R19 ;  /* 0x0000000108077824 */ /* 0x000fca00078e0213 */
[----:B------:R-:W-:-:S13]  /*bde0*/  ISETP.GE.OR P0, PT, R7, R0, !P0 ;  /* 0x000000000700720c */ /* 0x000fda0004706670 */
[----:B------:R-:W-:Y:S05]  /*bdf0*/  @P0 BRA `(.L_x_341) ;  /* 0x00000000000c0947 */ /* 0x000fea0003800000 */
[----:B--2---:R-:W0:Y:S02]  /*be00*/  LDC.64 R2, c[0x0][0xc58] ;  /* 0x00031600ff027b82 */ /* 0x004e240000000a00 */
[----:B0-----:R-:W-:-:S06]  /*be10*/  IMAD.WIDE R2, R7, 0x4, R2 ;  /* 0x0000000407027825 */ /* 0x001fcc00078e0202 */
[----:B------:R0:W5:Y:S02]  /*be20*/  LDG.E R3, desc[UR40][R2.64] ;  /* 0x0000002802037981 */ /* 0x000164000c1e1900 */
.L_x_341:
[----:B------:R-:W-:Y:S05]  /*be30*/  BSYNC B0 ;  /* 0x0000000000007941 */ /* 0x000fea0003800000 */
.L_x_340:
[----:B------:R-:W-:-:S03]  /*be40*/  UMOV UR4, 0xffffffff ;  /* 0xffffffff00047882 */ /* 0x000fc60000000000 */
[----:B------:R-:W-:Y:S05]  /*be50*/  BRA.DIV UR4, `(.L_x_342) ;  /* 0x0000001204e07947 */ /* 0x000fea000b800000 */
[----:B-----5:R-:W0:Y:S01]  /*be60*/  SHFL.UP PT, R14, R3, 0x1, RZ ;  /* 0x04200000030e7989 */ /* 0x020e2200000e00ff */
[C---:B------:R-:W-:Y:S02]  /*be70*/  ISETP.NE.AND P0, PT, R8.reuse, RZ, PT ;  /* 0x000000ff0800720c */ /* 0x040fe40003f05270 */
[----:B------:R-:W-:Y:S02]  /*be80*/  ISETP.GE.U32.AND P1, PT, R8, 0x2, PT ;  /* 0x000000020800780c */ /* 0x000fe40003f26070 */
[----:B0-----:R-:W-:Y:S02]  /*be90*/  SEL R14, R14, RZ, P0 ;  /* 0x000000ff0e0e7207 */ /* 0x001fe40000000000 */
[----:B------:R-:W-:-:S03]  /*bea0*/  ISETP.GE.U32.AND P0, PT, R8, 0x4, PT ;  /* 0x000000040800780c */ /* 0x000fc60003f06070 */
[----:B------:R-:W-:-:S05]  /*beb0*/  IMAD.IADD R13, R3, 0x1, R14 ;  /* 0x00000001030d7824 */ /* 0x000fca00078e020e */
[----:B------:R-:W2:Y:S02]  /*bec0*/  SHFL.UP PT, R14, R13, 0x2, RZ ;  /* 0x044000000d0e7989 */ /* 0x000ea400000e00ff */
[----:B--2---:R-:W-:Y:S02]  /*bed0*/  SEL R2, R14, RZ, P1 ;  /* 0x000000ff0e027207 */ /* 0x004fe40000800000 */
        /* <DEDUP_REMOVED lines=12> */
[----:B------:R0:W2:Y:S02]  /*bfa0*/  SHFL.IDX PT, R14, R2, 0x1f, 0x1f ;  /* 0x03e01f00020e7f89 */ /* 0x0000a400000e0000 */
.L_x_393:
[----:B------:R-:W-:Y:S02]  /*bfb0*/  ULDC UR4, c[0x0][0xc10] ;  /* 0x0003040000047ab9 */ /* 0x000fe40000000800 */
[----:B---3--:R-:W-:-:S04]  /*bfc0*/  IMAD.U32 R16, RZ, RZ, UR4 ;  /* 0x00000004ff107e24 */ /* 0x008fc8000f8e00ff */
[----:B--2---:R-:W-:-:S04]  /*bfd0*/  IMAD R6, R14, R16, RZ ;  /* 0x000000100e067224 */ /* 0x004fc800078e02ff */
[----:B------:R-:W-:-:S05]  /*bfe0*/  IMAD.IADD R5, R5, 0x1, R6 ;  /* 0x0000000105057824 */ /* 0x000fca00078e0206 */
[----:B----4-:R-:W-:-:S13]  /*bff0*/  ISETP.GT.AND P0, PT, R5, R4, PT ;  /* 0x000000040500720c */ /* 0x010fda0003f04270 */
[----:B------:R-:W-:Y:S05]  /*c000*/  @P0 BRA `(.L_x_343) ;  /* 0x0000000000b40947 */ /* 0x000fea0003800000 */
[----:B------:R-:W2:Y:S02]  /*c010*/  LDC R0, c[0x0][0xc14] ;  /* 0x00030500ff007b82 */ /* 0x000ea40000000800 */
.L_x_348:
[----:B------:R-:W-:-:S05]  /*c020*/  VIADD R19, R19, 0x1f ;  /* 0x0000001f13137836 */ /* 0x000fca0000000000 */
[----:B--2---:R-:W-:-:S13]  /*c030*/  ISETP.GE.AND P0, PT, R19, R0, PT ;  /* 0x000000001300720c */ /* 0x004fda0003f06270 */
[----:B------:R-:W-:Y:S05]  /*c040*/  @P0 BRA `(.L_x_344) ;  /* 0x00000004005c0947 */ /* 0x000fea0003800000 */
[----:B0-----:R-:W0:Y:S01]  /*c050*/  S2R R2, SR_TID.X ;  /* 0x0000000000027919 */ /* 0x001e220000002100 */
[----:B------:R-:W-:Y:S01]  /*c060*/  BSSY B0, `(.L_x_345) ;  /* 0x000000a000007945 */ /* 0x000fe20003800000 */
[----:B------:R-:W-:Y:S01]  /*c070*/  IMAD.MOV.U32 R3, RZ, RZ, RZ ;  /* 0x000000ffff037224 */ /* 0x000fe200078e00ff */
[----:B0-----:R-:W-:-:S04]  /*c080*/  LOP3.LUT R8, R2, 0x1f, RZ, 0xc0, !PT ;  /* 0x0000001f02087812 */ /* 0x001fc800078ec0ff */
[C---:B------:R-:W-:Y:S01]  /*c090*/  ISETP.NE.AND P1, PT, R8.reuse, 0x1f, PT ;  /* 0x0000001f0800780c */ /* 0x040fe20003f25270 */
[----:B------:R-:W-:-:S05]  /*c0a0*/  IMAD.IADD R7, R8, 0x1, R19 ;  /* 0x0000000108077824 */ /* 0x000fca00078e0213 */
[----:B------:R-:W-:-:S13]  /*c0b0*/  ISETP.GE.OR P0, PT, R7, R0, !P1 ;  /* 0x000000000700720c */ /* 0x000fda0004f06670 */
[----:B------:R-:W-:Y:S05]  /*c0c0*/  @P0 BRA `(.L_x_346) ;  /* 0x00000000000c0947 */ /* 0x000fea0003800000 */
[----:B------:R-:W0:Y:S02]  /*c0d0*/  LDC.64 R2, c[0x0][0xc58] ;  /* 0x00031600ff027b82 */ /* 0x000e240000000a00 */
[----:B0-----:R-:W-:-:S06]  /*c0e0*/  IMAD.WIDE R2, R7, 0x4, R2 ;  /* 0x0000000407027825 */ /* 0x001fcc00078e0202 */
[----:B------:R0:W5:Y:S02]  /*c0f0*/  LDG.E R3, desc[UR40][R2.64] ;  /* 0x0000002802037981 */ /* 0x000164000c1e1900 */
.L_x_346:
[----:B------:R-:W-:Y:S05]  /*c100*/  BSYNC B0 ;  /* 0x0000000000007941 */ /* 0x000fea0003800000 */
.L_x_345:
[----:B------:R-:W-:-:S03]  /*c110*/  UMOV UR4, 0xffffffff ;  /* 0xffffffff00047882 */ /* 0x000fc60000000000 */
[----:B------:R-:W-:Y:S05]  /*c120*/  BRA.DIV UR4, `(.L_x_347) ;  /* 0x0000001204fc7947 */ /* 0x000fea000b800000 */
[----:B-----5:R-:W2:Y:S01]  /*c130*/  SHFL.UP PT, R14, R3, 0x1, RZ ;  /* 0x04200000030e7989 */ /* 0x020ea200000e00ff */
[C---:B------:R-:W-:Y:S02]  /*c140*/  ISETP.NE.AND P0, PT, R8.reuse, RZ, PT ;  /* 0x000000ff0800720c */ /* 0x040fe40003f05270 */
[----:B------:R-:W-:Y:S02]  /*c150*/  ISETP.GE.U32.AND P1, PT, R8, 0x2, PT ;  /* 0x000000020800780c */ /* 0x000fe40003f26070 */
        /* <DEDUP_REMOVED lines=18> */
.L_x_401:
[----:B------:R-:W-:Y:S02]  /*c280*/  ULDC UR4, c[0x0][0xc10] ;  /* 0x0003040000047ab9 */ /* 0x000fe40000000800 */
[----:B------:R-:W-:-:S04]  /*c290*/  IMAD.U32 R16, RZ, RZ, UR4 ;  /* 0x00000004ff107e24 */ /* 0x000fc8000f8e00ff */
[----:B--2---:R-:W-:-:S04]  /*c2a0*/  IMAD R6, R14, R16, RZ ;  /* 0x000000100e067224 */ /* 0x004fc800078e02ff */
[----:B------:R-:W-:-:S05]  /*c2b0*/  IMAD.IADD R5, R6, 0x1, R5 ;  /* 0x0000000106057824 */ /* 0x000fca00078e0205 */
[----:B------:R-:W-:-:S13]  /*c2c0*/  ISETP.GT.AND P0, PT, R5, R4, PT ;  /* 0x000000040500720c */ /* 0x000fda0003f04270 */
[----:B------:R-:W-:Y:S05]  /*c2d0*/  @!P0 BRA `(.L_x_348) ;  /* 0xfffffffc00508947 */ /* 0x000fea000383ffff */
.L_x_343:
[----:B------:R-:W-:Y:S01]  /*c2e0*/  IMAD.IADD R6, R5, 0x1, -R6 ;  /* 0x0000000105067824 */ /* 0x000fe200078e0a06 */
[----:B------:R-:W-:-:S03]  /*c2f0*/  UMOV UR4, 0xffffffff ;  /* 0xffffffff00047882 */ /* 0x000fc60000000000 */
[----:B------:R-:W-:-:S05]  /*c300*/  IMAD R5, R2, R16, R6 ;  /* 0x0000001002057224 */ /* 0x000fca00078e0206 */
[----:B------:R-:W-:Y:S01]  /*c310*/  ISETP.GT.AND P6, PT, R5, R4, PT ;  /* 0x000000040500720c */ /* 0x000fe20003fc4270 */
[----:B------:R-:W-:-:S12]  /*c320*/  BRA.DIV UR4, `(.L_x_349) ;  /* 0x00000016044c7947 */ /* 0x000fd8000b800000 */
[----:B------:R-:W-:-:S04]  /*c330*/  VOTE.ANY R7, PT, !P6 ;  /* 0x0000000000077806 */ /* 0x000fc800070e0100 */
[----:B------:R-:W2:Y:S02]  /*c340*/  POPC R5, R7 ;  /* 0x0000000700057309 */ /* 0x000ea40000000000 */
[----:B--2---:R2:W3:Y:S02]  /*c350*/  SHFL.IDX PT, R17, R3, R5, 0x1f ;  /* 0x00001f0503117589 */ /* 0x0044e400000e0000 */
.L_x_405:
[----:B------:R-:W-:Y:S01]  /*c360*/  ISETP.NE.AND P0, PT, R7, RZ, PT ;  /* 0x000000ff0700720c */ /* 0x000fe20003f05270 */
[----:B------:R-:W-:-:S12]  /*c370*/  IMAD.MOV.U32 R14, RZ, RZ, RZ ;  /* 0x000000ffff0e7224 */ /* 0x000fd800078e00ff */
[----:B------:R-:W-:Y:S05]  /*c380*/  @!P0 BRA `(.L_x_350) ;  /* 0x0000000000108947 */ /* 0x000fea0003800000 */
[----:B------:R-:W-:Y:S01]  /*c390*/  UMOV UR4, 0xffffffff ;  /* 0xffffffff00047882 */ /* 0x000fe20000000000 */
[----:B-1----:R-:W-:Y:S02]  /*c3a0*/  VIADD R12, R5, 0xffffffff ;  /* 0xffffffff050c7836 */ /* 0x002fe40000000000 */
[----:B------:R-:W-:Y:S05]  /*c3b0*/  BRA.DIV UR4, `(.L_x_351) ;  /* 0x0000001604707947 */ /* 0x000fea000b800000 */
[----:B------:R4:W1:Y:S02]  /*c3c0*/  SHFL.IDX PT, R14, R2, R12, 0x1f ;  /* 0x00001f0c020e7589 */ /* 0x00086400000e0000 */
.L_x_350:
[----:B---3--:R-:W-:Y:S01]  /*c3d0*/  IABS R7, R17 ;  /* 0x0000001100077213 */ /* 0x008fe20000000000 */
[----:B-1----:R-:W-:Y:S02]  /*c3e0*/  IMAD R16, R14, R16, R6 ;  /* 0x000000100e107224 */ /* 0x002fe400078e0206 */
[----:B------:R-:W-:Y:S01]  /*c3f0*/  IMAD.IADD R19, R5, 0x1, R19 ;  /* 0x0000000105137824 */ /* 0x000fe200078e0213 */
[----:B------:R-:W1:Y:S08]  /*c400*/  I2F.RP R8, R7 ;  /* 0x0000000700087306 */ /* 0x000e700000209400 */
[----:B-1----:R-:W2:Y:S02]  /*c410*/  MUFU.RCP R8, R8 ;  /* 0x0000000800087308 */ /* 0x002ea40000001000 */
[----:B--2---:R-:W-:-:S06]  /*c420*/  VIADD R3, R8, 0xffffffe ;  /* 0x0ffffffe08037836 */ /* 0x004fcc0000000000 */
[----:B------:R-:W0:Y:S02]  /*c430*/  F2I.FTZ.U32.TRUNC.NTZ R3, R3 ;  /* 0x0000000300037305 */ /* 0x000e24000021f000 */
[----:B0---4-:R-:W-:-:S04]  /*c440*/  IMAD.MOV R2, RZ, RZ, -R3 ;  /* 0x000000ffff027224 */ /* 0x011fc800078e0a03 */
[----:B------:R-:W-:Y:S02]  /*c450*/  IMAD R9, R2, R7, RZ ;  /* 0x0000000702097224 */ /* 0x000fe400078e02ff */
[----:B------:R-:W-:-:S04]  /*c460*/  IMAD.MOV.U32 R2, RZ, RZ, RZ ;  /* 0x000000ffff027224 */ /* 0x000fc800078e00ff */
[----:B------:R-:W-:-:S04]  /*c470*/  IMAD.HI.U32 R6, R3, R9, R2 ;  /* 0x0000000903067227 */ /* 0x000fc800078e0002 */
[----:B------:R-:W-:Y:S01]  /*c480*/  IMAD.IADD R2, R4, 0x1, -R16 ;  /* 0x0000000104027824 */ /* 0x000fe200078e0a10 */
[----:B------:R-:W-:-:S04]  /*c490*/  IABS R4, R17 ;  /* 0x0000001100047213 */ /* 0x000fc80000000000 */
[----:B------:R-:W-:Y:S01]  /*c4a0*/  IABS R3, R2 ;  /* 0x0000000200037213 */ /* 0x000fe20000000000 */
[----:B------:R-:W-:-:S04]  /*c4b0*/  IMAD.MOV R4, RZ, RZ, -R4 ;  /* 0x000000ffff047224 */ /* 0x000fc800078e0a04 */
[----:B------:R-:W-:-:S04]  /*c4c0*/  IMAD.HI.U32 R6, R6, R3, RZ ;  /* 0x0000000306067227 */ /* 0x000fc800078e00ff */
[----:B------:R-:W-:Y:S01]  /*c4d0*/  IMAD R4, R6, R4, R3 ;  /* 0x0000000406047224 */ /* 0x000fe200078e0203 */
[----:B------:R-:W-:-:S04]  /*c4e0*/  LOP3.LUT R3, R2, R17, RZ, 0x3c, !PT ;  /* 0x0000001102037212 */ /* 0x000fc800078e3cff */
[----:B------:R-:W-:-:S13]  /*c4f0*/  ISETP.GT.U32.AND P0, PT, R7, R4, PT ;  /* 0x000000040700720c */ /* 0x000fda0003f04070 */
[----:B------:R-:W-:Y:S02]  /*c500*/  @!P0 IMAD.IADD R4, R4, 0x1, -R7 ;  /* 0x0000000104048824 */ /* 0x000fe400078e0a07 */
[----:B------:R-:W-:-:S03]  /*c510*/  @!P0 VIADD R6, R6, 0x1 ;  /* 0x0000000106068836 */ /* 0x000fc60000000000 */
[----:B------:R-:W-:-:S13]  /*c520*/  ISETP.GE.U32.AND P0, PT, R4, R7, PT ;  /* 0x000000070400720c */ /* 0x000fda0003f06070 */
        /* <DEDUP_REMOVED lines=9> */
.L_x_344:
[----:B------:R-:W-:Y:S01]  /*c5c0*/  UMOV UR4, URZ ;  /* 0x0000003f00047c82 */ /* 0x000fe20008000000 */
[----:B------:R-:W-:Y:S01]  /*c5d0*/  UMOV UR5, URZ ;  /* 0x0000003f00057c82 */ /* 0x000fe20008000000 */
[----:B------:R-:W-:Y:S01]  /*c5e0*/  ULDC UR6, c[0x0][0xc14] ;  /* 0x0003050000067ab9 */ /* 0x000fe20000000800 */
[----:B------:R-:W-:Y:S02]  /*c5f0*/  IMAD.MOV.U32 R16, RZ, RZ, R4 ;  /* 0x000000ffff107224 */ /* 0x000fe400078e0004 */
[----:B------:R-:W-:Y:S02]  /*c600*/  IMAD.U32 R17, RZ, RZ, UR4 ;  /* 0x00000004ff117e24 */ /* 0x000fe4000f8e00ff */
[----:B------:R-:W-:Y:S02]  /*c610*/  IMAD.U32 R18, RZ, RZ, UR5 ;  /* 0x00000005ff127e24 */ /* 0x000fe4000f8e00ff */
[----:B------:R-:W-:-:S07]  /*c620*/  IMAD.U32 R19, RZ, RZ, UR6 ;  /* 0x00000006ff137e24 */ /* 0x000fce000f8e00ff */
.L_x_352:
[----:B0-----:R-:W0:Y:S01]  /*c630*/  S2R R2, SR_TID.X ;  /* 0x0000000000027919 */ /* 0x001e220000002100 */
[----:B------:R-:W-:Y:S05]  /*c640*/  WARPSYNC.ALL ;  /* 0x0000000000007948 */ /* 0x000fea0003800000 */
[----:B------:R-:W-:Y:S01]  /*c650*/  BAR.SYNC.DEFER_BLOCKING 0x4, 0x120 ;  /* 0x0104800000007b1d */ /* 0x000fe20000010000 */
[----:B0-----:R-:W-:-:S04]  /*c660*/  LOP3.LUT R2, R2, 0x1f, RZ, 0xc0, !PT ;  /* 0x0000001f02027812 */ /* 0x001fc800078ec0ff */
[----:B------:R-:W-:-:S13]  /*c670*/  ISETP.NE.AND P0, PT, R2, RZ, PT ;  /* 0x000000ff0200720c */ /* 0x000fda0003f05270 */
[----:B------:R-:W0:Y:S01]  /*c680*/  @!P0 S2R R3, SR_CgaCtaId ;  /* 0x0000000000038919 */ /* 0x000e220000008800 */
[----:B------:R-:W-:-:S04]  /*c690*/  @!P0 MOV R2, 0x400 ;  /* 0x0000040000028802 */ /* 0x000fc80000000f00 */
[----:B0-----:R-:W-:-:S05]  /*c6a0*/  @!P0 LEA R2, R3, R2, 0x18 ;  /* 0x0000000203028211 */ /* 0x001fca00078ec0ff */
[----:B------:R2:W-:Y:S01]  /*c6b0*/  @!P0 STS.128 [R2+0x228d0], R16 ;  /* 0x0228d01002008388 */ /* 0x0005e20000000c00 */
[----:B------:R-:W-:Y:S06]  /*c6c0*/  BAR.ARV 0x5, 0x120 ;  /* 0x0144800000007b1d */ /* 0x000fec0000002000 */
[----:B------:R-:W-:-:S13]  /*c6d0*/  ISETP.GE.AND P0, PT, R19, R0, PT ;  /* 0x000000001300720c */ /* 0x000fda0003f06270 */
[----:B------:R-:W-:Y:S05]  /*c6e0*/  @!P0 BRA `(.L_x_353) ;  /* 0xffffffc400e08947 */ /* 0x000fea000383ffff */
.L_x_290:
[----:B0-----:R-:W3:Y:S01]  /*c6f0*/  LDL.LU R0, [R1+0x24] ;  /* 0x0000240001007983 */ /* 0x001ee20000300800 */
[----:B------:R-:W-:Y:S01]  /*c700*/  BSSY B0, `(.L_x_354) ;  /* 0x000000b000007945 */ /* 0x000fe20003800000 */
[----:B------:R-:W0:Y:S01]  /*c710*/  S2R R5, SR_CgaCtaId ;  /* 0x0000000000057919 */ /* 0x000e220000008800 */
[----:B---3--:R-:W-:-:S05]  /*c720*/  VIADD R0, R0, 0x1 ;  /* 0x0000000100007836 */ /* 0x008fca0000000000 */
[----:B--2---:R-:W-:-:S04]  /*c730*/  LEA.HI R2, R0, R0, RZ, 0x1 ;  /* 0x0000000000027211 */ /* 0x004fc800078f08ff */
[----:B------:R-:W-:-:S05]  /*c740*/  LOP3.LUT R3, R2, 0xfffffffe, RZ, 0xc0, !PT ;  /* 0xfffffffe02037812 */ /* 0x000fca00078ec0ff */
[----:B------:R-:W-:Y:S01]  /*c750*/  IMAD.IADD R3, R0, 0x1, -R3 ;  /* 0x0000000100037824 */ /* 0x000fe200078e0a03 */
[----:B------:R-:W-:-:S04]  /*c760*/  MOV R0, 0x400 ;  /* 0x0000040000007802 */ /* 0x000fc80000000f00 */
[----:B0-----:R-:W-:Y:S02]  /*c770*/  LEA R0, R5, R0, 0x18 ;  /* 0x0000000005007211 */ /* 0x001fe400078ec0ff */
[----:B------:R-:W-:-:S04]  /*c780*/  SHF.L.U32 R3, R3, 0x1f, RZ ;  /* 0x0000001f03037819 */ /* 0x000fc800000006ff */
[----:B------:R-:W0:Y:S02]  /*c790*/  SYNCS.PHASECHK.TRANS64.TRYWAIT P0, [R0+URZ+0x22820], R3 ;  /* 0x02282003000075a7 */ /* 0x000e24000800017f */
[----:B0-----:R-:W-:Y:S05]  /*c7a0*/  @!P0 BRA `(.L_x_355) ;  /* 0x0000001000988947 */ /* 0x001fea0003800000 */
.L_x_408:
[----:B------:R-:W-:Y:S05]  /*c7b0*/  BSYNC B0 ;  /* 0x0000000000007941 */ /* 0x000fea0003800000 */
.L_x_354:
[----:B------:R-:W-:-:S03]  /*c7c0*/  UMOV UR4, 0xffffffff ;  /* 0xffffffff00047882 */ /* 0x000fc60000000000 */
[----:B------:R-:W-:Y:S05]  /*c7d0*/  BRA.DIV UR4, `(.L_x_356) ;  /* 0x0000001204a07947 */ /* 0x000fea000b800000 */
[----:B------:R-:W2:Y:S02]  /*c7e0*/  S2R R2, SR_TID.X ;  /* 0x0000000000027919 */ /* 0x000ea40000002100 */
[----:B--2---:R-:W-:-:S04]  /*c7f0*/  SHF.R.U32.HI R2, RZ, 0x5, R2 ;  /* 0x00000005ff027819 */ /* 0x004fc80000011602 */
[----:B------:R-:W-:-:S05]  /*c800*/  LOP3.LUT R2, R2, 0x3, RZ, 0xc0, !PT ;  /* 0x0000000302027812 */ /* 0x000fca00078ec0ff */
[----:B------:R2:W3:Y:S02]  /*c810*/  SHFL.IDX PT, R14, R2, RZ, 0x1f ;  /* 0x00001fff020e7589 */ /* 0x0004e400000e0000 */
.L_x_411:
[----:B---3--:R-:W-:Y:S01]  /*c820*/  ISETP.NE.AND P0, PT, R14, RZ, PT ;  /* 0x000000ff0e00720c */ /* 0x008fe20003f05270 */
[----:B------:R-:W-:-:S12]  /*c830*/  BSSY B0, `(.L_x_357) ;  /* 0x0000027000007945 */ /* 0x000fd80003800000 */
[----:B------:R-:W-:Y:S05]  /*c840*/  @P0 BRA `(.L_x_358) ;  /* 0x0000000000940947 */ /* 0x000fea0003800000 */
[----:B------:R-:W-:-:S03]  /*c850*/  UMOV UR4, 0xffffffff ;  /* 0xffffffff00047882 */ /* 0x000fc60000000000 */
[----:B------:R-:W-:Y:S05]  /*c860*/  BRA.DIV UR4, `(.L_x_359) ;  /* 0x0000001204b07947 */ /* 0x000fea000b800000 */
[----:B------:R-:W-:-:S13]  /*c870*/  ELECT P6, URZ, PT ;  /* 0x00000000003f782f */ /* 0x000fda00038c0000 */
.L_x_414:
[----:B------:R-:W-:Y:S05]  /*c880*/  @!P6 BRA `(.L_x_358) ;  /* 0x000000000084e947 */ /* 0x000fea0003800000 */
[----:B------:R-:W-:-:S06]  /*c890*/  ULOP3.LUT UR4, UR36, 0x2, URZ, 0xfc, !UPT ;  /* 0x0000000224047892 */ /* 0x000fcc000f8efc3f */
[----:B--2---:R-:W-:-:S05]  /*c8a0*/  IMAD.U32 R2, RZ, RZ, UR4 ;  /* 0x00000004ff027e24 */ /* 0x004fca000f8e00ff */
[----:B------:R-:W-:-:S13]  /*c8b0*/  ISETP.NE.AND P2, PT, R2, 0x3, PT ;  /* 0x000000030200780c */ /* 0x000fda0003f45270 */
[----:B------:R-:W-:Y:S05]  /*c8c0*/  @!P2 BRA `(.L_x_360) ;  /* 0x000000000004a947 */ /* 0x000fea0003800000 */
[----:B------:R-:W-:Y:S01]  /*c8d0*/  BPT.TRAP 0x1 ;  /* 0x000000040000795c */ /* 0x000fe20000300000 */
.L_x_360:
[----:B0-----:R-:W2:Y:S04]  /*c8e0*/  LDL R3, [R1] ;  /* 0x0000000001037983 */ /* 0x001ea80000100800 */
[----:B------:R-:W3:Y:S01]  /*c8f0*/  LDL.LU R7, [R1+0x4] ;  /* 0x0000040001077983 */ /* 0x000ee20000300800 */
[----:B------:R-:W-:-:S04]  /*c900*/  VIADD R2, R0, 0x22840 ;  /* 0x0002284000027836 */ /* 0x000fc80000000000 */
[C---:B--2---:R-:W-:Y:S02]  /*c910*/  IMAD R6, R3.reuse, 0x8, R2 ;  /* 0x0000000803067824 */ /* 0x044fe400078e0202 */
[----:B------:R-:W-:Y:S01]  /*c920*/  VIADD R3, R3, 0x1 ;  /* 0x0000000103037836 */ /* 0x000fe20000000000 */
[----:B---3--:R-:W-:-:S04]  /*c930*/  SHF.L.U32 R5, R7, 0x1f, RZ ;  /* 0x0000001f07057819 */ /* 0x008fc800000006ff */
[C---:B------:R-:W-:Y:S01]  /*c940*/  ISETP.NE.AND P1, PT, R3.reuse, 0x2, PT ;  /* 0x000000020300780c */ /* 0x040fe20003f25270 */
[----:B------:R-:W0:Y:S03]  /*c950*/  SYNCS.PHASECHK.TRANS64.TRYWAIT P0, [R6+URZ], R5 ;  /* 0x00000005060075a7 */ /* 0x000e26000800017f */
[----:B------:R-:W-:Y:S02]  /*c960*/  SEL R4, RZ, 0x1, P1 ;  /* 0x00000001ff047807 */ /* 0x000fe40000800000 */
[----:B------:R-:W-:Y:S02]  /*c970*/  SEL R3, R3, RZ, P1 ;  /* 0x000000ff03037207 */ /* 0x000fe40000800000 */
[----:B------:R-:W-:-:S03]  /*c980*/  LOP3.LUT R4, R7, R4, RZ, 0x3c, !PT ;  /* 0x0000000407047212 */ /* 0x000fc600078e3cff */
[----:B------:R-:W-:Y:S01]  /*c990*/  IMAD R7, R3, 0x8, R2 ;  /* 0x0000000803077824 */ /* 0x000fe200078e0202 */
[----:B------:R-:W-:Y:S01]  /*c9a0*/  SHF.L.U32 R2, R4, 0x1f, RZ ;  /* 0x0000001f04027819 */ /* 0x000fe200000006ff */
[----:B0-----:R-:W-:Y:S06]  /*c9b0*/  @!P0 BRA `(.L_x_361) ;  /* 0x00000010007c8947 */ /* 0x001fec0003800000 */
.L_x_415:
[----:B------:R-:W2:Y:S02]  /*c9c0*/  SYNCS.PHASECHK.TRANS64.TRYWAIT P0, [R7+URZ], R2 ;  /* 0x00000002070075a7 */ /* 0x000ea4000800017f */
[----:B--2---:R-:W-:Y:S05]  /*c9d0*/  @!P0 BRA `(.L_x_362) ;  /* 0x0000001000888947 */ /* 0x004fea0003800000 */
.L_x_416:
[----:B------:R-:W-:Y:S05]  /*c9e0*/  @!P2 BRA `(.L_x_363) ;  /* 0x000000000004a947 */ /* 0x000fea0003800000 */
[----:B------:R-:W-:Y:S01]  /*c9f0*/  BPT.TRAP 0x1 ;  /* 0x000000040000795c */ /* 0x000fe20000300000 */
.L_x_363:
[----:B------:R-:W3:Y:S01]  /*ca00*/  LDL.LU R4, [R1] ;  /* 0x0000000001047983 */ /* 0x000ee20000300800 */
[----:B------:R-:W-:-:S04]  /*ca10*/  VIADD R0, R0, 0x22860 ;  /* 0x0002286000007836 */ /* 0x000fc80000000000 */
[----:B---3--:R-:W-:-:S04]  /*ca20*/  IMAD R4, R4, 0x8, R0 ;  /* 0x0000000804047824 */ /* 0x008fc800078e0200 */
[----:B------:R-:W3:Y:S02]  /*ca30*/  SYNCS.PHASECHK.TRANS64.TRYWAIT P0, [R4+URZ], R5 ;  /* 0x00000005040075a7 */ /* 0x000ee4000800017f */
[----:B---3--:R-:W-:Y:S05]  /*ca40*/  @!P0 BRA `(.L_x_364) ;  /* 0x0000001000808947 */ /* 0x008fea0003800000 */
.L_x_417:
[----:B------:R-:W-:-:S07]  /*ca50*/  IMAD R3, R3, 0x8, R0 ;  /* 0x0000000803037824 */ /* 0x000fce00078e0200 */
.L_x_365:
[----:B----4-:R4:W0:Y:S02]  /*ca60*/  SYNCS.PHASECHK.TRANS64.TRYWAIT P0, [R3+URZ], R2 ;  /* 0x00000002030075a7 */ /* 0x010824000800017f */
[----:B0-----:R-:W-:Y:S05]  /*ca70*/  @!P0 NANOSLEEP.SYNCS 0x989680 ;  /* 0x009896800000895d */ /* 0x001fea0003900000 */
[----:B------:R-:W0:Y:S02]  /*ca80*/  @!P0 SYNCS.PHASECHK.TRANS64 P0, [R3+URZ], R2 ;  /* 0x00000002030085a7 */ /* 0x000e24000800007f */
[----:B0-----:R-:W-:Y:S05]  /*ca90*/  @!P0 BRA `(.L_x_365) ;  /* 0xfffffffc00f08947 */ /* 0x001fea000383ffff */
.L_x_358:
[----:B------:R-:W-:Y:S05]  /*caa0*/  BSYNC B0 ;  /* 0x0000000000007941 */ /* 0x000fea0003800000 */
.L_x_357:
[----:B------:R-:W-:Y:S05]  /*cab0*/  EXIT ;  /* 0x000000000000794d */ /* 0x000fea0003800000 */
.L_x_244:
[----:B0-----:R0:W1:Y:S02]  /*cac0*/  SYNCS.PHASECHK.TRANS64.TRYWAIT P0, [R6+URZ+0x22800], R3 ;  /* 0x02280003060075a7 */ /* 0x001064000800017f */
[----:B-1----:R-:W-:Y:S05]  /*cad0*/  @!P0 NANOSLEEP.SYNCS 0x989680 ;  /* 0x009896800000895d */ /* 0x002fea0003900000 */
[----:B------:R-:W1:Y:S02]  /*cae0*/  @!P0 SYNCS.PHASECHK.TRANS64 P0, [R6+URZ+0x22800], R3 ;  /* 0x02280003060085a7 */ /* 0x000e64000800007f */
[----:B-1----:R-:W-:Y:S05]  /*caf0*/  @!P0 BRA `(.L_x_244) ;  /* 0xfffffffc00f08947 */ /* 0x002fea000383ffff */
[----:B------:R-:W-:Y:S05]  /*cb00*/  BRA `(.L_x_366) ;  /* 0xffffff4c003c7947 */ /* 0x000fea000383ffff */
.L_x_248:
[----:B--2---:R2:W3:Y:S02]  /*cb10*/  SYNCS.PHASECHK.TRANS64.TRYWAIT P1, [R5+URZ+0x22830], R10 ;  /* 0x0228300a050075a7 */ /* 0x0044e4000802017f */
[----:B---3--:R-:W-:Y:S05]  /*cb20*/  @!P1 NANOSLEEP.SYNCS 0x989680 ;  /* 0x009896800000995d */ /* 0x008fea0003900000 */
[----:B------:R-:W3:Y:S02]  /*cb30*/  @!P1 SYNCS.PHASECHK.TRANS64 P1, [R5+URZ+0x22830], R10 ;  /* 0x0228300a050095a7 */ /* 0x000ee4000802007f */
[----:B---3--:R-:W-:Y:S05]  /*cb40*/  @!P1 BRA `(.L_x_248) ;  /* 0xfffffffc00f09947 */ /* 0x008fea000383ffff */
[----:B------:R-:W-:Y:S05]  /*cb50*/  BRA `(.L_x_247) ;  /* 0xffffff4c00687947 */ /* 0x000fea000383ffff */
.L_x_252:
[----:B-1----:R1:W3:Y:S02]  /*cb60*/  SYNCS.PHASECHK.TRANS64.TRYWAIT P2, [R5+URZ+0x22850], R10 ;  /* 0x0228500a050075a7 */ /* 0x0022e4000804017f */
[----:B---3--:R-:W-:Y:S05]  /*cb70*/  @!P2 NANOSLEEP.SYNCS 0x989680 ;  /* 0x009896800000a95d */ /* 0x008fea0003900000 */
[----:B------:R-:W3:Y:S02]  /*cb80*/  @!P2 SYNCS.PHASECHK.TRANS64 P2, [R5+URZ+0x22850], R10 ;  /* 0x0228500a0500a5a7 */ /* 0x000ee4000804007f */
[----:B---3--:R-:W-:Y:S05]  /*cb90*/  @!P2 BRA `(.L_x_252) ;  /* 0xfffffffc00f0a947 */ /* 0x008fea000383ffff */
[----:B------:R-:W-:Y:S05]  /*cba0*/  BRA `(.L_x_251) ;  /* 0xffffff6000d87947 */ /* 0x000fea000383ffff */
.L_x_257:
[----:B-1----:R-:W-:-:S04]  /*cbb0*/  IMAD.U32 R0, RZ, RZ, UR23 ;  /* 0x00000017ff007e24 */ /* 0x002fc8000f8e00ff */
[----:B------:R1:W2:Y:S03]  /*cbc0*/  SYNCS.PHASECHK.TRANS64.TRYWAIT P3, [R0+URZ+0x22830], R5 ;  /* 0x02283005000075a7 */ /* 0x0002a6000806017f */
[----:B--2---:R-:W-:Y:S05]  /*cbd0*/  @!P3 NANOSLEEP.SYNCS 0x989680 ;  /* 0x009896800000b95d */ /* 0x004fea0003900000 */
[----:B------:R-:W2:Y:S02]  /*cbe0*/  @!P3 SYNCS.PHASECHK.TRANS64 P3, [R0+URZ+0x22830], R5 ;  /* 0x022830050000b5a7 */ /* 0x000ea4000806007f */
[----:B--2---:R-:W-:Y:S05]  /*cbf0*/  @!P3 BRA `(.L_x_257) ;  /* 0xfffffffc00ecb947 */ /* 0x004fea000383ffff */
[----:B------:R-:W-:Y:S05]  /*cc00*/  BRA `(.L_x_256) ;  /* 0xffffff6400e87947 */ /* 0x000fea000383ffff */
.L_x_261:
[----:B--2---:R2:W3:Y:S02]  /*cc10*/  SYNCS.PHASECHK.TRANS64.TRYWAIT P3, [R186+URZ+0x22850], R5 ;  /* 0x02285005ba0075a7 */ /* 0x0044e4000806017f */
[----:B---3--:R-:W-:Y:S05]  /*cc20*/  @!P3 NANOSLEEP.SYNCS 0x989680 ;  /* 0x009896800000b95d */ /* 0x008fea0003900000 */
[----:B------:R-:W3:Y:S02]  /*cc30*/  @!P3 SYNCS.PHASECHK.TRANS64 P3, [R186+URZ+0x22850], R5 ;  /* 0x02285005ba00b5a7 */ /* 0x000ee4000806007f */
[----:B---3--:R-:W-:Y:S05]  /*cc40*/  @!P3 BRA `(.L_x_261) ;  /* 0xfffffffc00f0b947 */ /* 0x008fea000383ffff */
[----:B------:R-:W-:Y:S05]  /*cc50*/  BRA `(.L_x_260) ;  /* 0xffffff8000007947 */ /* 0x000fea000383ffff */
.L_x_299:
[----:B------:R-:W0:Y:S01]  /*cc60*/  S2R R5, SR_TID.X ;  /* 0x0000000000057919 */ /* 0x000e220000002100 */
[----:B------:R-:W-:Y:S01]  /*cc70*/  BSSY B0, `(.L_x_367) ;  /* 0x000000a000007945 */ /* 0x000fe20003800000 */
[----:B------:R-:W-:Y:S02]  /*cc80*/  IMAD.MOV.U32 R12, RZ, RZ, RZ ;  /* 0x000000ffff0c7224 */ /* 0x000fe400078e00ff */
[----:B------:R-:W-:Y:S02]  /*cc90*/  IMAD.MOV.U32 R11, RZ, RZ, 0x1f ;  /* 0x0000001fff0b7424 */ /* 0x000fe400078e00ff */
[----:B------:R-:W-:Y:S01]  /*cca0*/  IMAD.MOV.U32 R15, RZ, RZ, -0x1 ;  /* 0xffffffffff0f7424 */ /* 0x000fe200078e00ff */
[----:B0-----:R-:W-:-:S04]  /*ccb0*/  SHF.R.U32.HI R5, RZ, 0x5, R5 ;  /* 0x00000005ff057819 */ /* 0x001fc80000011605 */
[----:B------:R-:W-:-:S05]  /*ccc0*/  LOP3.LUT R5, R5, 0x3, RZ, 0xc0, !PT ;  /* 0x0000000305057812 */ /* 0x000fca00078ec0ff */
[----:B------:R-:W-:-:S07]  /*ccd0*/  IMAD.MOV.U32 R13, RZ, RZ, R5 ;  /* 0x000000ffff0d7224 */ /* 0x000fce00078e0005 */
[----:B------:R-:W-:Y:S05]  /*cce0*/  WARPSYNC.COLLECTIVE R15, `(.L_x_368) ;  /* 0x000000000f087348 */ /* 0x000fea0003c00000 */
[----:B------:R0:W1:Y:S02]  /*ccf0*/  SHFL.IDX P6, R14, R13, R12, R11 ;  /* 0x0000000c0d0e7389 */ /* 0x00006400000c000b */
[----:B01----:R-:W-:Y:S01]  /*cd00*/  ENDCOLLECTIVE ;  /* 0x000000000000791b */ /* 0x003fe20003800000 */
.L_x_368:
[----:B------:R-:W-:Y:S05]  /*cd10*/  BSYNC B0 ;  /* 0x0000000000007941 */ /* 0x000fea0003800000 */
.L_x_367:
[----:B------:R-:W-:Y:S05]  /*cd20*/  BRA `(.L_x_369) ;  /* 0xffffffcc003c7947 */ /* 0x000fea000383ffff */
.L_x_300:
[----:B------:R-:W-:Y:S01]  /*cd30*/  BSSY B0, `(.L_x_370) ;  /* 0x0000006000007945 */ /* 0x000fe20003800000 */
[----:B------:R-:W-:-:S07]  /*cd40*/  IMAD.MOV.U32 R15, RZ, RZ, -0x1 ;  /* 0xffffffffff0f7424 */ /* 0x000fce00078e00ff */
[----:B------:R-:W-:Y:S05]  /*cd50*/  WARPSYNC.COLLECTIVE R15, `(.L_x_371) ;  /* 0x000000000f0c7348 */ /* 0x000fea0003c00000 */
[----:B------:R-:W-:Y:S02]  /*cd60*/  ELECT P6, UR62, PT ;  /* 0x00000000003e782f */ /* 0x000fe400038c0000 */
[----:B------:R-:W-:Y:S01]  /*cd70*/  MOV R14, UR62 ;  /* 0x0000003e000e7c02 */ /* 0x000fe20008000f00 */
[----:B------:R-:W-:Y:S10]  /*cd80*/  ENDCOLLECTIVE ;  /* 0x000000000000791b */ /* 0x000ff40003800000 */
.L_x_371:
[----:B------:R-:W-:Y:S05]  /*cd90*/  BSYNC B0 ;  /* 0x0000000000007941 */ /* 0x000fea0003800000 */
.L_x_370:
[----:B------:R-:W-:Y:S05]  /*cda0*/  BRA `(.L_x_372) ;  /* 0xffffffcc00347947 */ /* 0x000fea000383ffff */
.L_x_303:
[----:B0-----:R0:W1:Y:S02]  /*cdb0*/  SYNCS.PHASECHK.TRANS64.TRYWAIT P0, [R8+URZ+0x22840], R10 ;  /* 0x0228400a080075a7 */ /* 0x001064000800017f */
[----:B-1----:R-:W-:Y:S05]  /*cdc0*/  @!P0 NANOSLEEP.SYNCS 0x989680 ;  /* 0x009896800000895d */ /* 0x002fea0003900000 */
[----:B------:R-:W1:Y:S02]  /*cdd0*/  @!P0 SYNCS.PHASECHK.TRANS64 P0, [R8+URZ+0x22840], R10 ;  /* 0x0228400a080085a7 */ /* 0x000e64000800007f */
[----:B-1----:R-:W-:Y:S05]  /*cde0*/  @!P0 BRA `(.L_x_303) ;  /* 0xfffffffc00f08947 */ /* 0x002fea000383ffff */
[----:B------:R-:W-:Y:S05]  /*cdf0*/  BRA `(.L_x_373) ;  /* 0xffffffcc00a47947 */ /* 0x000fea000383ffff */
.L_x_306:
[----:B0-----:R-:W0:Y:S01]  /*ce00*/  S2R R10, SR_CgaCtaId ;  /* 0x00000000000a7919 */ /* 0x001e220000008800 */
[----:B------:R-:W-:-:S04]  /*ce10*/  MOV R8, 0x400 ;  /* 0x0000040000087802 */ /* 0x000fc80000000f00 */
[----:B0-----:R-:W-:-:S04]  /*ce20*/  LEA R8, R10, R8, 0x18 ;  /* 0x000000080a087211 */ /* 0x001fc800078ec0ff */
[----:B------:R0:W1:Y:S03]  /*ce30*/  SYNCS.PHASECHK.TRANS64.TRYWAIT P0, [R8+URZ+0x22820], R6 ;  /* 0x02282006080075a7 */ /* 0x000066000800017f */
[----:B-1----:R-:W-:Y:S05]  /*ce40*/  @!P0 NANOSLEEP.SYNCS 0x989680 ;  /* 0x009896800000895d */ /* 0x002fea0003900000 */
[----:B------:R-:W1:Y:S02]  /*ce50*/  @!P0 SYNCS.PHASECHK.TRANS64 P0, [R8+URZ+0x22820], R6 ;  /* 0x02282006080085a7 */ /* 0x000e64000800007f */
[----:B-1----:R-:W-:Y:S05]  /*ce60*/  @!P0 BRA `(.L_x_306) ;  /* 0xfffffffc00e48947 */ /* 0x002fea000383ffff */
[----:B------:R-:W-:Y:S05]  /*ce70*/  BRA `(.L_x_374) ;  /* 0xffffffd000847947 */ /* 0x000fea000383ffff */
.L_x_309:
[----:B0-----:R0:W1:Y:S02]  /*ce80*/  SYNCS.PHASECHK.TRANS64.TRYWAIT P0, [R8+URZ+0x22860], R6 ;  /* 0x02286006080075a7 */ /* 0x001064000800017f */
[----:B-1----:R-:W-:Y:S05]  /*ce90*/  @!P0 NANOSLEEP.SYNCS 0x989680 ;  /* 0x009896800000895d */ /* 0x002fea0003900000 */
[----:B------:R-:W1:Y:S02]  /*cea0*/  @!P0 SYNCS.PHASECHK.TRANS64 P0, [R8+URZ+0x22860], R6 ;  /* 0x02286006080085a7 */ /* 0x000e64000800007f */
[----:B-1----:R-:W-:Y:S05]  /*ceb0*/  @!P0 BRA `(.L_x_309) ;  /* 0xfffffffc00f08947 */ /* 0x002fea000383ffff */
[----:B------:R-:W-:Y:S05]  /*cec0*/  BRA `(.L_x_375) ;  /* 0xffffffd000a07947 */ /* 0x000fea000383ffff */
.L_x_318:
[----:B-1----:R1:W2:Y:S02]  /*ced0*/  SYNCS.PHASECHK.TRANS64.TRYWAIT P0, [R3+URZ+0x22840], R6 ;  /* 0x02284006030075a7 */ /* 0x0022a4000800017f */
[----:B--2---:R-:W-:Y:S05]  /*cee0*/  @!P0 NANOSLEEP.SYNCS 0x989680 ;  /* 0x009896800000895d */ /* 0x004fea0003900000 */
[----:B------:R-:W2:Y:S02]  /*cef0*/  @!P0 SYNCS.PHASECHK.TRANS64 P0, [R3+URZ+0x22840], R6 ;  /* 0x02284006030085a7 */ /* 0x000ea4000800007f */
[----:B--2---:R-:W-:Y:S05]  /*cf00*/  @!P0 BRA `(.L_x_318) ;  /* 0xfffffffc00f08947 */ /* 0x004fea000383ffff */
[----:B------:R-:W-:Y:S05]  /*cf10*/  BRA `(.L_x_376) ;  /* 0xffffffd800287947 */ /* 0x000fea000383ffff */
.L_x_320:
[----:B--2---:R2:W3:Y:S02]  /*cf20*/  SYNCS.PHASECHK.TRANS64.TRYWAIT P0, [R3+URZ+0x22860], R6 ;  /* 0x02286006030075a7 */ /* 0x0044e4000800017f */
[----:B---3--:R-:W-:Y:S05]  /*cf30*/  @!P0 NANOSLEEP.SYNCS 0x989680 ;  /* 0x009896800000895d */ /* 0x008fea0003900000 */
[----:B------:R-:W3:Y:S02]  /*cf40*/  @!P0 SYNCS.PHASECHK.TRANS64 P0, [R3+URZ+0x22860], R6 ;  /* 0x02286006030085a7 */ /* 0x000ee4000800007f */
[----:B---3--:R-:W-:Y:S05]  /*cf50*/  @!P0 BRA `(.L_x_320) ;  /* 0xfffffffc00f08947 */ /* 0x008fea000383ffff */
[----:B------:R-:W-:Y:S05]  /*cf60*/  BRA `(.L_x_377) ;  /* 0xffffffd800987947 */ /* 0x000fea000383ffff */
.L_x_325:
[----:B--2---:R2:W3:Y:S02]  /*cf70*/  SYNCS.PHASECHK.TRANS64.TRYWAIT P0, [R2+URZ+0x22840], R3 ;  /* 0x02284003020075a7 */ /* 0x0044e4000800017f */
[----:B---3--:R-:W-:Y:S05]  /*cf80*/  @!P0 NANOSLEEP.SYNCS 0x989680 ;  /* 0x009896800000895d */ /* 0x008fea0003900000 */
[----:B------:R-:W3:Y:S02]  /*cf90*/  @!P0 SYNCS.PHASECHK.TRANS64 P0, [R2+URZ+0x22840], R3 ;  /* 0x02284003020085a7 */ /* 0x000ee4000800007f */
[----:B---3--:R-:W-:Y:S05]  /*cfa0*/  @!P0 BRA `(.L_x_325) ;  /* 0xfffffffc00f08947 */ /* 0x008fea000383ffff */
[----:B------:R-:W-:Y:S05]  /*cfb0*/  BRA `(.L_x_378) ;  /* 0xffffffdc00e47947 */ /* 0x000fea000383ffff */
.L_x_327:
[----:B-1----:R1:W3:Y:S02]  /*cfc0*/  SYNCS.PHASECHK.TRANS64.TRYWAIT P1, [R2+URZ+0x22860], R3 ;  /* 0x02286003020075a7 */ /* 0x0022e4000802017f */
[----:B---3--:R-:W-:Y:S05]  /*cfd0*/  @!P1 NANOSLEEP.SYNCS 0x989680 ;  /* 0x009896800000995d */ /* 0x008fea0003900000 */
[----:B------:R-:W3:Y:S02]  /*cfe0*/  @!P1 SYNCS.PHASECHK.TRANS64 P1, [R2+URZ+0x22860], R3 ;  /* 0x02286003020095a7 */ /* 0x000ee4000802007f */
[----:B---3--:R-:W-:Y:S05]  /*cff0*/  @!P1 BRA `(.L_x_327) ;  /* 0xfffffffc00f09947 */ /* 0x008fea000383ffff */
[----:B------:R-:W-:Y:S05]  /*d000*/  BRA `(.L_x_379) ;  /* 0xffffffe000507947 */ /* 0x000fea000383ffff */
.L_x_332:
[----:B---3--:R3:W4:Y:S02]  /*d010*/  SYNCS.PHASECHK.TRANS64.TRYWAIT P0, [R2+URZ+0x22840], R3 ;  /* 0x02284003020075a7 */ /* 0x008724000800017f */
[----:B----4-:R-:W-:Y:S05]  /*d020*/  @!P0 NANOSLEEP.SYNCS 0x989680 ;  /* 0x009896800000895d */ /* 0x010fea0003900000 */
[----:B------:R-:W4:Y:S02]  /*d030*/  @!P0 SYNCS.PHASECHK.TRANS64 P0, [R2+URZ+0x22840], R3 ;  /* 0x02284003020085a7 */ /* 0x000f24000800007f */
[----:B----4-:R-:W-:Y:S05]  /*d040*/  @!P0 BRA `(.L_x_332) ;  /* 0xfffffffc00f08947 */ /* 0x010fea000383ffff */
[----:B------:R-:W-:Y:S05]  /*d050*/  BRA `(.L_x_380) ;  /* 0xffffffe4007c7947 */ /* 0x000fea000383ffff */
.L_x_334:
[----:B-1----:R1:W2:Y:S02]  /*d060*/  SYNCS.PHASECHK.TRANS64.TRYWAIT P1, [R2+URZ+0x22860], R3 ;  /* 0x02286003020075a7 */ /* 0x0022a4000802017f */
[----:B--2---:R-:W-:Y:S05]  /*d070*/  @!P1 NANOSLEEP.SYNCS 0x989680 ;  /* 0x009896800000995d */ /* 0x004fea0003900000 */
[----:B------:R-:W2:Y:S02]  /*d080*/  @!P1 SYNCS.PHASECHK.TRANS64 P1, [R2+URZ+0x22860], R3 ;  /* 0x02286003020095a7 */ /* 0x000ea4000802007f */
[----:B--2---:R-:W-:Y:S05]  /*d090*/  @!P1 BRA `(.L_x_334) ;  /* 0xfffffffc00f09947 */ /* 0x004fea000383ffff */
[----:B------:R-:W-:Y:S05]  /*d0a0*/  BRA `(.L_x_381) ;  /* 0xffffffe400ec7947 */ /* 0x000fea000383ffff */
.L_x_339:
[----:B------:R-:W-:Y:S01]  /*d0b0*/  BSSY B0, `(.L_x_382) ;  /* 0x0000008000007945 */ /* 0x000fe20003800000 */
[----:B------:R-:W-:Y:S02]  /*d0c0*/  IMAD.MOV.U32 R13, RZ, RZ, R16 ;  /* 0x000000ffff0d7224 */ /* 0x000fe400078e0010 */
[----:B-1----:R-:W-:Y:S02]  /*d0d0*/  IMAD.MOV.U32 R12, RZ, RZ, RZ ;  /* 0x000000ffff0c7224 */ /* 0x002fe400078e00ff */
[----:B------:R-:W-:Y:S02]  /*d0e0*/  IMAD.MOV.U32 R11, RZ, RZ, 0x1f ;  /* 0x0000001fff0b7424 */ /* 0x000fe400078e00ff */
[----:B0-----:R-:W-:-:S07]  /*d0f0*/  IMAD.MOV.U32 R15, RZ, RZ, -0x1 ;  /* 0xffffffffff0f7424 */ /* 0x001fce00078e00ff */
[----:B--2---:R-:W-:Y:S05]  /*d100*/  WARPSYNC.COLLECTIVE R15, `(.L_x_383) ;  /* 0x000000000f087348 */ /* 0x004fea0003c00000 */
[----:B------:R0:W1:Y:S02]  /*d110*/  SHFL.IDX P6, R14, R13, R12, R11 ;  /* 0x0000000c0d0e7389 */ /* 0x00006400000c000b */
[----:B012---:R-:W-:Y:S01]  /*d120*/  ENDCOLLECTIVE ;  /* 0x000000000000791b */ /* 0x007fe20003800000 */
.L_x_383:
[----:B------:R-:W-:Y:S05]  /*d130*/  BSYNC B0 ;  /* 0x0000000000007941 */ /* 0x000fea0003800000 */
.L_x_382:
[----:B------:R-:W-:Y:S02]  /*d140*/  IMAD.MOV.U32 R13, RZ, RZ, R16 ;  /* 0x000000ffff0d7224 */ /* 0x000fe400078e0010 */
[----:B------:R-:W-:Y:S02]  /*d150*/  IMAD.MOV.U32 R12, RZ, RZ, 0x1 ;  /* 0x00000001ff0c7424 */ /* 0x000fe400078e00ff */
[----:B------:R-:W-:Y:S02]  /*d160*/  IMAD.MOV.U32 R11, RZ, RZ, 0x1f ;  /* 0x0000001fff0b7424 */ /* 0x000fe400078e00ff */
[----:B------:R-:W-:Y:S02]  /*d170*/  IMAD.MOV.U32 R15, RZ, RZ, -0x1 ;  /* 0xffffffffff0f7424 */ /* 0x000fe400078e00ff */
[----:B------:R-:W-:-:S07]  /*d180*/  IMAD.MOV.U32 R4, RZ, RZ, R14 ;  /* 0x000000ffff047224 */ /* 0x000fce00078e000e */
[----:B------:R-:W-:Y:S05]  /*d190*/  WARPSYNC.COLLECTIVE R15, `(.L_x_384) ;  /* 0x000000000f087348 */ /* 0x000fea0003c00000 */
[----:B------:R0:W1:Y:S02]  /*d1a0*/  SHFL.IDX P6, R14, R13, R12, R11 ;  /* 0x0000000c0d0e7389 */ /* 0x00006400000c000b */
[----:B01----:R-:W-:Y:S01]  /*d1b0*/  ENDCOLLECTIVE ;  /* 0x000000000000791b */ /* 0x003fe20003800000 */
.L_x_384:
[----:B------:R-:W-:Y:S01]  /*d1c0*/  IMAD.MOV.U32 R5, RZ, RZ, R14 ;  /* 0x000000ffff057224 */ /* 0x000fe200078e000e */
[----:B------:R-:W-:Y:S06]  /*d1d0*/  BRA `(.L_x_385) ;  /* 0xffffffe800e07947 */ /* 0x000fec000383ffff */
.L_x_342:
[----:B------:R-:W-:Y:S01]  /*d1e0*/  BSSY B0, `(.L_x_386) ;  /* 0x0000008000007945 */ /* 0x000fe20003800000 */
[----:B-----5:R-:W-:Y:S02]  /*d1f0*/  IMAD.MOV.U32 R13, RZ, RZ, R3 ;  /* 0x000000ffff0d7224 */ /* 0x020fe400078e0003 */
[----:B-1----:R-:W-:Y:S02]  /*d200*/  IMAD.MOV.U32 R12, RZ, RZ, 0x1 ;  /* 0x00000001ff0c7424 */ /* 0x002fe400078e00ff */
[----:B------:R-:W-:Y:S02]  /*d210*/  IMAD.MOV.U32 R11, RZ, RZ, RZ ;  /* 0x000000ffff0b7224 */ /* 0x000fe400078e00ff */
[----:B------:R-:W-:-:S07]  /*d220*/  IMAD.MOV.U32 R15, RZ, RZ, -0x1 ;  /* 0xffffffffff0f7424 */ /* 0x000fce00078e00ff */
[----:B0-234-:R-:W-:Y:S05]  /*d230*/  WARPSYNC.COLLECTIVE R15, `(.L_x_387) ;  /* 0x000000000f087348 */ /* 0x01dfea0003c00000 */
[----:B------:R1:W0:Y:S02]  /*d240*/  SHFL.UP P6, R14, R13, R12, R11 ;  /* 0x0400000c0d0e7389 */ /* 0x00022400000c000b */
[----:B01234-:R-:W-:Y:S01]  /*d250*/  ENDCOLLECTIVE ;  /* 0x000000000000791b */ /* 0x01ffe20003800000 */
.L_x_387:
[----:B------:R-:W-:Y:S05]  /*d260*/  BSYNC B0 ;  /* 0x0000000000007941 */ /* 0x000fea0003800000 */
.L_x_386:
[----:B------:R-:W-:Y:S01]  /*d270*/  ISETP.NE.AND P0, PT, R8, RZ, PT ;  /* 0x000000ff0800720c */ /* 0x000fe20003f05270 */
[----:B------:R-:W-:Y:S02]  /*d280*/  IMAD.MOV.U32 R12, RZ, RZ, 0x2 ;  /* 0x00000002ff0c7424 */ /* 0x000fe400078e00ff */
[----:B------:R-:W-:Y:S01]  /*d290*/  IMAD.MOV.U32 R11, RZ, RZ, RZ ;  /* 0x000000ffff0b7224 */ /* 0x000fe200078e00ff */
[----:B------:R-:W-:Y:S01]  /*d2a0*/  SEL R14, R14, RZ, P0 ;  /* 0x000000ff0e0e7207 */ /* 0x000fe20000000000 */
[----:B------:R-:W-:Y:S01]  /*d2b0*/  IMAD.MOV.U32 R15, RZ, RZ, -0x1 ;  /* 0xffffffffff0f7424 */ /* 0x000fe200078e00ff */
[----:B------:R-:W-:-:S03]  /*d2c0*/  ISETP.GE.U32.AND P0, PT, R8, 0x2, PT ;  /* 0x000000020800780c */ /* 0x000fc60003f06070 */
[----:B------:R-:W-:-:S10]  /*d2d0*/  IMAD.IADD R13, R3, 0x1, R14 ;  /* 0x00000001030d7824 */ /* 0x000fd400078e020e */
[----:B------:R-:W-:Y:S05]  /*d2e0*/  WARPSYNC.COLLECTIVE R15, `(.L_x_388) ;  /* 0x000000000f087348 */ /* 0x000fea0003c00000 */
[----:B------:R0:W1:Y:S02]  /*d2f0*/  SHFL.UP P6, R14, R13, R12, R11 ;  /* 0x0400000c0d0e7389 */ /* 0x00006400000c000b */
[----:B01----:R-:W-:Y:S01]  /*d300*/  ENDCOLLECTIVE ;  /* 0x000000000000791b */ /* 0x003fe20003800000 */
.L_x_388:
[----:B------:R-:W-:Y:S01]  /*d310*/  IMAD.MOV.U32 R12, RZ, RZ, 0x4 ;  /* 0x00000004ff0c7424 */ /* 0x000fe200078e00ff */
[----:B------:R-:W-:Y:S02]  /*d320*/  SEL R2, R14, RZ, P0 ;  /* 0x000000ff0e027207 */ /* 0x000fe40000000000 */
[----:B------:R-:W-:-:S03]  /*d330*/  ISETP.GE.U32.AND P0, PT, R8, 0x4, PT ;  /* 0x000000040800780c */ /* 0x000fc60003f06070 */
[----:B------:R-:W-:-:S04]  /*d340*/  IMAD.IADD R2, R13, 0x1, R2 ;  /* 0x000000010d027824 */ /* 0x000fc800078e0202 */
[----:B------:R-:W-:-:S07]  /*d350*/  IMAD.MOV.U32 R13, RZ, RZ, R2 ;  /* 0x000000ffff0d7224 */ /* 0x000fce00078e0002 */
[----:B------:R-:W-:Y:S05]  /*d360*/  WARPSYNC.COLLECTIVE R15, `(.L_x_389) ;  /* 0x000000000f087348 */ /* 0x000fea0003c00000 */
[----:B------:R0:W1:Y:S02]  /*d370*/  SHFL.UP P6, R14, R13, R12, R11 ;  /* 0x0400000c0d0e7389 */ /* 0x00006400000c000b */
[----:B01----:R-:W-:Y:S01]  /*d380*/  ENDCOLLECTIVE ;  /* 0x000000000000791b */ /* 0x003fe20003800000 */
.L_x_389:
        /* <DEDUP_REMOVED lines=8> */
.L_x_390:
        /* <DEDUP_REMOVED lines=8> */
.L_x_391:
[----:B------:R-:W-:Y:S02]  /*d490*/  IMAD.MOV.U32 R12, RZ, RZ, 0x1f ;  /* 0x0000001fff0c7424 */ /* 0x000fe400078e00ff */
[----:B------:R-:W-:Y:S01]  /*d4a0*/  IMAD.MOV.U32 R11, RZ, RZ, 0x1f ;  /* 0x0000001fff0b7424 */ /* 0x000fe200078e00ff */
[----:B------:R-:W-:-:S05]  /*d4b0*/  SEL R2, R14, RZ, P0 ;  /* 0x000000ff0e027207 */ /* 0x000fca0000000000 */
[----:B------:R-:W-:-:S04]  /*d4c0*/  IMAD.IADD R2, R7, 0x1, R2 ;  /* 0x0000000107027824 */ /* 0x000fc800078e0202 */
[----:B------:R-:W-:-:S07]  /*d4d0*/  IMAD.MOV.U32 R13, RZ, RZ, R2 ;  /* 0x000000ffff0d7224 */ /* 0x000fce00078e0002 */
[----:B------:R-:W-:Y:S05]  /*d4e0*/  WARPSYNC.COLLECTIVE R15, `(.L_x_392) ;  /* 0x000000000f087348 */ /* 0x000fea0003c00000 */
[----:B------:R0:W1:Y:S02]  /*d4f0*/  SHFL.IDX P6, R14, R13, R12, R11 ;  /* 0x0000000c0d0e7389 */ /* 0x00006400000c000b */
[----:B01----:R-:W-:Y:S01]  /*d500*/  ENDCOLLECTIVE ;  /* 0x000000000000791b */ /* 0x003fe20003800000 */
.L_x_392:
[----:B------:R-:W-:Y:S05]  /*d510*/  BRA `(.L_x_393) ;  /* 0xffffffe800a47947 */ /* 0x000fea000383ffff */
.L_x_347:
[----:B------:R-:W-:Y:S01]  /*d520*/  BSSY B0, `(.L_x_394) ;  /* 0x0000008000007945 */ /* 0x000fe20003800000 */
[----:B-----5:R-:W-:Y:S02]  /*d530*/  IMAD.MOV.U32 R13, RZ, RZ, R3 ;  /* 0x000000ffff0d7224 */ /* 0x020fe400078e0003 */
[----:B-1----:R-:W-:Y:S02]  /*d540*/  IMAD.MOV.U32 R12, RZ, RZ, 0x1 ;  /* 0x00000001ff0c7424 */ /* 0x002fe400078e00ff */
[----:B------:R-:W-:Y:S02]  /*d550*/  IMAD.MOV.U32 R11, RZ, RZ, RZ ;  /* 0x000000ffff0b7224 */ /* 0x000fe400078e00ff */
[----:B------:R-:W-:-:S07]  /*d560*/  IMAD.MOV.U32 R15, RZ, RZ, -0x1 ;  /* 0xffffffffff0f7424 */ /* 0x000fce00078e00ff */
[----:B0-----:R-:W-:Y:S05]  /*d570*/  WARPSYNC.COLLECTIVE R15, `(.L_x_395) ;  /* 0x000000000f087348 */ /* 0x001fea0003c00000 */
[----:B------:R1:W2:Y:S02]  /*d580*/  SHFL.UP P6, R14, R13, R12, R11 ;  /* 0x0400000c0d0e7389 */ /* 0x0002a400000c000b */
[----:B012---:R-:W-:Y:S01]  /*d590*/  ENDCOLLECTIVE ;  /* 0x000000000000791b */ /* 0x007fe20003800000 */
.L_x_395:
[----:B------:R-:W-:Y:S05]  /*d5a0*/  BSYNC B0 ;  /* 0x0000000000007941 */ /* 0x000fea0003800000 */
.L_x_394:
        /* <DEDUP_REMOVED lines=10> */
.L_x_396:
        /* <DEDUP_REMOVED lines=8> */
.L_x_397:
        /* <DEDUP_REMOVED lines=8> */
.L_x_398:
        /* <DEDUP_REMOVED lines=8> */
.L_x_399:
        /* <DEDUP_REMOVED lines=8> */
.L_x_400:
[----:B------:R-:W-:Y:S05]  /*d850*/  BRA `(.L_x_401) ;  /* 0xffffffe800887947 */ /* 0x000fea000383ffff */
.L_x_349:
[----:B------:R-:W-:Y:S01]  /*d860*/  BSSY B0, `(.L_x_402) ;  /* 0x0000006000007945 */ /* 0x000fe20003800000 */
[----:B------:R-:W-:Y:S01]  /*d870*/  PLOP3.LUT P6, PT, P6, PT, PT, 0x8, 0x0 ;  /* 0x000000000000781c */ /* 0x000fe200037ce170 */
[----:B------:R-:W-:-:S12]  /*d880*/  IMAD.MOV.U32 R15, RZ, RZ, -0x1 ;  /* 0xffffffffff0f7424 */ /* 0x000fd800078e00ff */
[----:B01----:R-:W-:Y:S05]  /*d890*/  WARPSYNC.COLLECTIVE R15, `(.L_x_403) ;  /* 0x000000000f087348 */ /* 0x003fea0003c00000 */
[----:B------:R-:W-:Y:S01]  /*d8a0*/  VOTE.ANY R14, PT, P6 ;  /* 0x00000000000e7806 */ /* 0x000fe200030e0100 */
[----:B01----:R-:W-:Y:S06]  /*d8b0*/  ENDCOLLECTIVE ;  /* 0x000000000000791b */ /* 0x003fec0003800000 */
.L_x_403:
[----:B------:R-:W-:Y:S05]  /*d8c0*/  BSYNC B0 ;  /* 0x0000000000007941 */ /* 0x000fea0003800000 */
.L_x_402:
[----:B------:R-:W-:Y:S02]  /*d8d0*/  IMAD.MOV.U32 R7, RZ, RZ, R14 ;  /* 0x000000ffff077224 */ /* 0x000fe400078e000e */
[----:B------:R-:W-:Y:S02]  /*d8e0*/  IMAD.MOV.U32 R13, RZ, RZ, R3 ;  /* 0x000000ffff0d7224 */ /* 0x000fe400078e0003 */
[----:B------:R-:W0:Y:S01]  /*d8f0*/  POPC R5, R7 ;  /* 0x0000000700057309 */ /* 0x000e220000000000 */
[----:B------:R-:W-:Y:S02]  /*d900*/  IMAD.MOV.U32 R11, RZ, RZ, 0x1f ;  /* 0x0000001fff0b7424 */ /* 0x000fe400078e00ff */
[----:B------:R-:W-:Y:S02]  /*d910*/  IMAD.MOV.U32 R15, RZ, RZ, -0x1 ;  /* 0xffffffffff0f7424 */ /* 0x000fe400078e00ff */
[----:B0-----:R-:W-:-:S07]  /*d920*/  IMAD.MOV.U32 R12, RZ, RZ, R5 ;  /* 0x000000ffff0c7224 */ /* 0x001fce00078e0005 */
[----:B------:R-:W-:Y:S05]  /*d930*/  WARPSYNC.COLLECTIVE R15, `(.L_x_404) ;  /* 0x000000000f087348 */ /* 0x000fea0003c00000 */
[----:B------:R0:W1:Y:S02]  /*d940*/  SHFL.IDX P6, R14, R13, R12, R11 ;  /* 0x0000000c0d0e7389 */ /* 0x00006400000c000b */
[----:B01----:R-:W-:Y:S01]  /*d950*/  ENDCOLLECTIVE ;  /* 0x000000000000791b */ /* 0x003fe20003800000 */
.L_x_404:
[----:B------:R-:W-:Y:S01]  /*d960*/  IMAD.MOV.U32 R17, RZ, RZ, R14 ;  /* 0x000000ffff117224 */ /* 0x000fe200078e000e */
[----:B------:R-:W-:Y:S06]  /*d970*/  BRA `(.L_x_405) ;  /* 0xffffffe800787947 */ /* 0x000fec000383ffff */
.L_x_351:
[----:B------:R-:W-:Y:S01]  /*d980*/  BSSY B0, `(.L_x_406) ;  /* 0x0000007000007945 */ /* 0x000fe20003800000 */
[----:B------:R-:W-:Y:S02]  /*d990*/  IMAD.MOV.U32 R13, RZ, RZ, R2 ;  /* 0x000000ffff0d7224 */ /* 0x000fe400078e0002 */
[----:B------:R-:W-:Y:S02]  /*d9a0*/  IMAD.MOV.U32 R11, RZ, RZ, 0x1f ;  /* 0x0000001fff0b7424 */ /* 0x000fe400078e00ff */
[----:B------:R-:W-:-:S07]  /*d9b0*/  IMAD.MOV.U32 R15, RZ, RZ, -0x1 ;  /* 0xffffffffff0f7424 */ /* 0x000fce00078e00ff */
[----:B0-23--:R-:W-:Y:S05]  /*d9c0*/  WARPSYNC.COLLECTIVE R15, `(.L_x_407) ;  /* 0x000000000f087348 */ /* 0x00dfea0003c00000 */
[----:B------:R1:W4:Y:S02]  /*d9d0*/  SHFL.IDX P6, R14, R13, R12, R11 ;  /* 0x0000000c0d0e7389 */ /* 0x00032400000c000b */
[----:B01234-:R-:W-:Y:S01]  /*d9e0*/  ENDCOLLECTIVE ;  /* 0x000000000000791b */ /* 0x01ffe20003800000 */
.L_x_407:
[----:B------:R-:W-:Y:S05]  /*d9f0*/  BSYNC B0 ;  /* 0x0000000000007941 */ /* 0x000fea0003800000 */
.L_x_406:
[----:B------:R-:W-:Y:S05]  /*da00*/  BRA `(.L_x_350) ;  /* 0xffffffe800707947 */ /* 0x000fea000383ffff */
.L_x_355:
[----:B0-----:R0:W2:Y:S02]  /*da10*/  SYNCS.PHASECHK.TRANS64.TRYWAIT P0, [R0+URZ+0x22820], R3 ;  /* 0x02282003000075a7 */ /* 0x0010a4000800017f */
[----:B--2---:R-:W-:Y:S05]  /*da20*/  @!P0 NANOSLEEP.SYNCS 0x989680 ;  /* 0x009896800000895d */ /* 0x004fea0003900000 */
[----:B------:R-:W2:Y:S02]  /*da30*/  @!P0 SYNCS.PHASECHK.TRANS64 P0, [R0+URZ+0x22820], R3 ;  /* 0x02282003000085a7 */ /* 0x000ea4000800007f */
[----:B--2---:R-:W-:Y:S05]  /*da40*/  @!P0 BRA `(.L_x_355) ;  /* 0xfffffffc00f08947 */ /* 0x004fea000383ffff */
[----:B------:R-:W-:Y:S05]  /*da50*/  BRA `(.L_x_408) ;  /* 0xffffffec00547947 */ /* 0x000fea000383ffff */
.L_x_356:
[----:B------:R-:W2:Y:S01]  /*da60*/  S2R R2, SR_TID.X ;  /* 0x0000000000027919 */ /* 0x000ea20000002100 */
[----:B------:R-:W-:Y:S01]  /*da70*/  BSSY B0, `(.L_x_409) ;  /* 0x000000a000007945 */ /* 0x000fe20003800000 */
[----:B-1----:R-:W-:Y:S02]  /*da80*/  IMAD.MOV.U32 R12, RZ, RZ, RZ ;  /* 0x000000ffff0c7224 */ /* 0x002fe400078e00ff */
[----:B------:R-:W-:Y:S02]  /*da90*/  IMAD.MOV.U32 R11, RZ, RZ, 0x1f ;  /* 0x0000001fff0b7424 */ /* 0x000fe400078e00ff */
[----:B------:R-:W-:Y:S01]  /*daa0*/  IMAD.MOV.U32 R15, RZ, RZ, -0x1 ;  /* 0xffffffffff0f7424 */ /* 0x000fe200078e00ff */
[----:B--2---:R-:W-:-:S04]  /*dab0*/  SHF.R.U32.HI R2, RZ, 0x5, R2 ;  /* 0x00000005ff027819 */ /* 0x004fc80000011602 */
[----:B------:R-:W-:-:S05]  /*dac0*/  LOP3.LUT R2, R2, 0x3, RZ, 0xc0, !PT ;  /* 0x0000000302027812 */ /* 0x000fca00078ec0ff */
[----:B------:R-:W-:-:S07]  /*dad0*/  IMAD.MOV.U32 R13, RZ, RZ, R2 ;  /* 0x000000ffff0d7224 */ /* 0x000fce00078e0002 */
[----:B0-----:R-:W-:Y:S05]  /*dae0*/  WARPSYNC.COLLECTIVE R15, `(.L_x_410) ;  /* 0x000000000f087348 */ /* 0x001fea0003c00000 */
[----:B------:R1:W2:Y:S02]  /*daf0*/  SHFL.IDX P6, R14, R13, R12, R11 ;  /* 0x0000000c0d0e7389 */ /* 0x0002a400000c000b */
[----:B012---:R-:W-:Y:S01]  /*db00*/  ENDCOLLECTIVE ;  /* 0x000000000000791b */ /* 0x007fe20003800000 */
.L_x_410:
[----:B------:R-:W-:Y:S05]  /*db10*/  BSYNC B0 ;  /* 0x0000000000007941 */ /* 0x000fea0003800000 */
.L_x_409:
[----:B------:R-:W-:Y:S05]  /*db20*/  BRA `(.L_x_411) ;  /* 0xffffffec003c7947 */ /* 0x000fea000383ffff */
.L_x_359:
[----:B------:R-:W-:Y:S01]  /*db30*/  BSSY B1, `(.L_x_412) ;  /* 0x0000006000017945 */ /* 0x000fe20003800000 */
[----:B------:R-:W-:-:S07]  /*db40*/  IMAD.MOV.U32 R15, RZ, RZ, -0x1 ;  /* 0xffffffffff0f7424 */ /* 0x000fce00078e00ff */
[----:B012---:R-:W-:Y:S05]  /*db50*/  WARPSYNC.COLLECTIVE R15, `(.L_x_413) ;  /* 0x000000000f0c7348 */ /* 0x007fea0003c00000 */
[----:B------:R-:W-:Y:S02]  /*db60*/  ELECT P6, UR62, PT ;  /* 0x00000000003e782f */ /* 0x000fe400038c0000 */
[----:B------:R-:W-:Y:S01]  /*db70*/  MOV R14, UR62 ;  /* 0x0000003e000e7c02 */ /* 0x000fe20008000f00 */
[----:B012---:R-:W-:Y:S10]  /*db80*/  ENDCOLLECTIVE ;  /* 0x000000000000791b */ /* 0x007ff40003800000 */
.L_x_413:
[----:B------:R-:W-:Y:S05]  /*db90*/  BSYNC B1 ;  /* 0x0000000000017941 */ /* 0x000fea0003800000 */
.L_x_412:
[----:B------:R-:W-:Y:S05]  /*dba0*/  BRA `(.L_x_414) ;  /* 0xffffffec00347947 */ /* 0x000fea000383ffff */
.L_x_361:
[----:B0-----:R0:W2:Y:S02]  /*dbb0*/  SYNCS.PHASECHK.TRANS64.TRYWAIT P0, [R6+URZ], R5 ;  /* 0x00000005060075a7 */ /* 0x0010a4000800017f */
[----:B--2---:R-:W-:Y:S05]  /*dbc0*/  @!P0 NANOSLEEP.SYNCS 0x989680 ;  /* 0x009896800000895d */ /* 0x004fea0003900000 */
[----:B------:R-:W2:Y:S02]  /*dbd0*/  @!P0 SYNCS.PHASECHK.TRANS64 P0, [R6+URZ], R5 ;  /* 0x00000005060085a7 */ /* 0x000ea4000800007f */
[----:B--2---:R-:W-:Y:S05]  /*dbe0*/  @!P0 BRA `(.L_x_361) ;  /* 0xfffffffc00f08947 */ /* 0x004fea000383ffff */
[----:B------:R-:W-:Y:S05]  /*dbf0*/  BRA `(.L_x_415) ;  /* 0xffffffec00707947 */ /* 0x000fea000383ffff */
.L_x_362:
[----:B--2---:R2:W3:Y:S02]  /*dc00*/  SYNCS.PHASECHK.TRANS64.TRYWAIT P0, [R7+URZ], R2 ;  /* 0x00000002070075a7 */ /* 0x0044e4000800017f */
[----:B---3--:R-:W-:Y:S05]  /*dc10*/  @!P0 NANOSLEEP.SYNCS 0x989680 ;  /* 0x009896800000895d */ /* 0x008fea0003900000 */
[----:B------:R-:W3:Y:S02]  /*dc20*/  @!P0 SYNCS.PHASECHK.TRANS64 P0, [R7+URZ], R2 ;  /* 0x00000002070085a7 */ /* 0x000ee4000800007f */
[----:B---3--:R-:W-:Y:S05]  /*dc30*/  @!P0 BRA `(.L_x_362) ;  /* 0xfffffffc00f08947 */ /* 0x008fea000383ffff */
[----:B------:R-:W-:Y:S05]  /*dc40*/  BRA `(.L_x_416) ;  /* 0xffffffec00647947 */ /* 0x000fea000383ffff */
.L_x_364:
[----:B---3--:R3:W4:Y:S02]  /*dc50*/  SYNCS.PHASECHK.TRANS64.TRYWAIT P0, [R4+URZ], R5 ;  /* 0x00000005040075a7 */ /* 0x008724000800017f */
[----:B----4-:R-:W-:Y:S05]  /*dc60*/  @!P0 NANOSLEEP.SYNCS 0x989680 ;  /* 0x009896800000895d */ /* 0x010fea0003900000 */
[----:B------:R-:W4:Y:S02]  /*dc70*/  @!P0 SYNCS.PHASECHK.TRANS64 P0, [R4+URZ], R5 ;  /* 0x00000005040085a7 */ /* 0x000f24000800007f */
[----:B----4-:R-:W-:Y:S05]  /*dc80*/  @!P0 BRA `(.L_x_364) ;  /* 0xfffffffc00f08947 */ /* 0x010fea000383ffff */
[----:B------:R-:W-:Y:S05]  /*dc90*/  BRA `(.L_x_417) ;  /* 0xffffffec006c7947 */ /* 0x000fea000383ffff */
.L_x_418:
        /* <DEDUP_REMOVED lines=14> */
.L_x_4716:


//--------------------- .text._ZN7cutlass13device_kernelIN5flash11enable_sm90INS1_16FlashAttnFwdSm90INS1_25CollectiveMainloopFwdSm90ILi2EN4cute5tupleIJNS5_1CILi1EEES8_S8_EEENS6_IJNS7_ILi128EEENS7_ILi96EEENS7_ILi64EEEEEELi256ENS_6half_tEfNS_4arch4Sm90ELb0ELb0ELb0ELb1ELb0ELb1ELb0ELb1ELb0ELb0ELb0ELb0EEENS1_21CollectiveEpilogueFwdINS6_IJSA_NS7_ILi256EEESB_EEES9_SE_SG_Li256ELb1ELb0ELb0ELb0EEENS1_36VarlenDynamicPersistentTileSchedulerILi128ELi96ELi256ELi32ELb0ELb0ELb1ELb0ELb1ELb1EEEEEEEEEvNT_6ParamsE --------------------------
	.section	.text._ZN7cutlass13device_kernelIN5flash11enable_sm90INS1_16FlashAttnFwdSm90INS1_25CollectiveMainloopFwdSm90ILi2EN4cute5tupleIJNS5_1CILi1EEES8_S8_EEENS6_IJNS7_ILi128EEENS7_ILi96EEENS7_ILi64EEEEEELi256ENS_6half_tEfNS_4arch4Sm90ELb0ELb0ELb0ELb1ELb0ELb1ELb0ELb1ELb0ELb0ELb0ELb0EEENS1_21CollectiveEpilogueFwdINS6_IJSA_NS7_ILi256EEESB_EEES9_SE_SG_Li256ELb1ELb0ELb0ELb0EEENS1_36VarlenDynamicPersistentTileSchedulerILi128ELi96ELi256ELi32ELb0ELb0ELb1ELb0ELb1ELb1EEEEEEEEEvNT_6ParamsE,"ax",@progbits
	.align	128
.text._ZN7cutlass13device_kernelIN5flash11enable_sm90INS1_16FlashAttnFwdSm90INS1_25CollectiveMainloopFwdSm90ILi2EN4cute5tupleIJNS5_1CILi1EEES8_S8_EEENS6_IJNS7_ILi128EEENS7_ILi96EEENS7_ILi64EEEEEELi256ENS_6half_tEfNS_4arch4Sm90ELb0ELb0ELb0ELb1ELb0ELb1ELb0ELb1ELb0ELb0ELb0ELb0EEENS1_21CollectiveEpilogueFwdINS6_IJSA_NS7_ILi256EEESB_EEES9_SE_SG_Li256ELb1ELb0ELb0ELb0EEENS1_36VarlenDynamicPersistentTileSchedulerILi128ELi96ELi256ELi32ELb0ELb0ELb1ELb0ELb1ELb1EEEEEEEEEvNT_6ParamsE:
        .type           _ZN7cutlass13device_kernelIN5flash11enable_sm90INS1_16FlashAttnFwdSm90INS1_25CollectiveMainloopFwdSm90ILi2EN4cute5tupleIJNS5_1CILi1EEES8_S8_EEENS6_IJNS7_ILi128EEENS7_ILi96EEENS7_ILi64EEEEEELi256ENS_6half_tEfNS_4arch4Sm90ELb0ELb0ELb0ELb1ELb0ELb1ELb0ELb1ELb0ELb0ELb0ELb0EEENS1_21CollectiveEpilogueFwdINS6_IJSA_NS7_ILi256EEESB_EEES9_SE_SG_Li256ELb1ELb0ELb0ELb0EEENS1_36VarlenDynamicPersistentTileSchedulerILi128ELi96ELi256ELi32ELb0ELb0ELb1ELb0ELb1ELb1EEEEEEEEEvNT_6ParamsE,@function
        .size           _ZN7cutlass13device_kernelIN5flash11enable_sm90INS1_16FlashAttnFwdSm90INS1_25CollectiveMainloopFwdSm90ILi2EN4cute5tupleIJNS5_1CILi1EEES8_S8_EEENS6_IJNS7_ILi128EEENS7_ILi96EEENS7_ILi64EEEEEELi256ENS_6half_tEfNS_4arch4Sm90ELb0ELb0ELb0ELb1ELb0ELb1ELb0ELb1ELb0ELb0ELb0ELb0EEENS1_21CollectiveEpilogueFwdINS6_IJSA_NS7_ILi256EEESB_EEES9_SE_SG_Li256ELb1ELb0ELb0ELb0EEENS1_36VarlenDynamicPersistentTileSchedulerILi128ELi96ELi256ELi32ELb0ELb0ELb1ELb0ELb1ELb1EEEEEEEEEvNT_6ParamsE,(.L_x_4717 - _ZN7cutlass13device_kernelIN5flash11enable_sm90INS1_16FlashAttnFwdSm90INS1_25CollectiveMainloopFwdSm90ILi2EN4cute5tupleIJNS5_1CILi1EEES8_S8_EEENS6_IJNS7_ILi128EEENS7_ILi96EEENS7_ILi64EEEEEELi256ENS_6half_tEfNS_4arch4Sm90ELb0ELb0ELb0ELb1ELb0ELb1ELb0ELb1ELb0ELb0ELb0ELb0EEENS1_21CollectiveEpilogueFwdINS6_IJSA_NS7_ILi256EEESB_EEES9_SE_SG_Li256ELb1ELb0ELb0ELb0EEENS1_36VarlenDynamicPersistentTileSchedulerILi128ELi96ELi256ELi32ELb0ELb0ELb1ELb0ELb1ELb1EEEEEEEEEvNT_6ParamsE)
        .other          _ZN7cutlass13device_kernelIN5flash11enable_sm90INS1_16FlashAttnFwdSm90INS1_25CollectiveMainloopFwdSm90ILi2EN4cute5tupleIJNS5_1CILi1EEES8_S8_EEENS6_IJNS7_ILi128EEENS7_ILi96EEENS7_ILi64EEEEEELi256ENS_6half_tEfNS_4arch4Sm90ELb0ELb0ELb0ELb1ELb0ELb1ELb0ELb1ELb0ELb0ELb0ELb0EEENS1_21CollectiveEpilogueFwdINS6_IJSA_NS7_ILi256EEESB_EEES9_SE_SG_Li256ELb1ELb0ELb0ELb0EEENS1_36VarlenDynamicPersistentTileSchedulerILi128ELi96ELi256ELi32ELb0ELb0ELb1ELb0ELb1ELb1EEEEEEEEEvNT_6ParamsE,@"STO_CUDA_ENTRY STV_DEFAULT"
_ZN7cutlass13device_kernelIN5flash11enable_sm90INS1_16FlashAttnFwdSm90INS1_25CollectiveMainloopFwdSm90ILi2EN4cute5tupleIJNS5_1CILi1EEES8_S8_EEENS6_IJNS7_ILi128EEENS7_ILi96EEENS7_ILi64EEEEEELi256ENS_6half_tEfNS_4arch4Sm90ELb0ELb0ELb0ELb1ELb0ELb1ELb0ELb1ELb0ELb0ELb0ELb0EEENS1_21CollectiveEpilogueFwdINS6_IJSA_NS7_ILi256EEESB_EEES9_SE_SG_Li256ELb1ELb0ELb0ELb0EEENS1_36VarlenDynamicPersistentTileSchedulerILi128ELi96ELi256ELi32ELb0ELb0ELb1ELb0ELb1ELb1EEEEEEEEEvNT_6ParamsE:
        /* <DEDUP_REMOVED lines=26> */
[----:B0-----:R-:W-:Y:S01]  /*01a0*/  NOP ;  /* 0x0000000000007918 */ /* 0x001fe20000000000 */
.L_x_420:
[----:B------:R-:W-:Y:S05]  /*01b0*/  BSYNC B0 ;  /* 0x0000000000007941 */ /* 0x000fea0003800000 */
.L_x_419:
        /* <DEDUP_REMOVED lines=41> */
.L_x_421:
        /* <DEDUP_REMOVED lines=22> */
.L_x_422:
        /* <DEDUP_REMOVED lines=18> */
.L_x_423:
        /* <DEDUP_REMOVED lines=22> */
.L_x_424:
        /* <DEDUP_REMOVED lines=22> */
.L_x_425:
[----:B------:R-:W-:Y:S01]  /*0990*/  PLOP3.LUT P0, PT, PT, PT, UP0, 0x80, 0x0 ;  /* 0x000000000000781c */ /* 0x000fe20003f0f008 */
[----:B------:R-:W-:Y:S01]  /*09a0*/  UMOV UR36, 0x1 ;  /* 0x0000000100247882 */ /* 0x000fe20000000000 */
[----:B------:R-:W-:Y:S01]  /*09b0*/  NOP ;  /* 0x0000000000007918 */ /* 0x000fe20000000000 */
[----:B------:R-:W-:Y:S01]  /*09c0*/  USEL UR36, UR36, 0x2, !UP0 ;  /* 0x0000000224247887 */ /* 0x000fe2000c000000 */
[----:B------:R-:W-:Y:S01]  /*09d0*/  BSSY B7, `(.L_x_426) ;  /* 0x0001390000077945 */ /* 0x000fe20003800000 */
[----:B------:R-:W-:Y:S01]  /*09e0*/  ULDC.64 UR40, c[0x0][0x208] ;  /* 0x0000820000287ab9 */ /* 0x000fe20000000a00 */
[----:B012-4-:R-:W-:Y:S07]  /*09f0*/  BAR.SYNC.DEFER_BLOCKING 0x0 ;  /* 0x0000000000007b1d */ /* 0x017fee0000010000 */
[----:B------:R-:W-:Y:S05]  /*0a00*/  @!P0 BRA `(.L_x_427) ;  /* 0x000000e000b88947 */ /* 0x000fea0003800000 */
.L_x_428:
[----:B------:R-:W-:-:S08]  /*0a10*/  NOP ;  /* 0x0000000000007918 */ /* 0x000fd00000000000 */
[----:B------:R-:W0:Y:S02]  /*0a20*/  USETMAXREG.TRY_ALLOC.CTAPOOL UP0, 0xf0 ;  /* 0x000000f0000079c8 */ /* 0x000e240008000600 */
[----:B0-----:R-:W-:-:S13]  /*0a30*/  PLOP3.LUT P0, PT, PT, PT, UP0, 0x80, 0x0 ;  /* 0x000000000000781c */ /* 0x001fda0003f0f008 */
[----:B------:R-:W-:Y:S05]  /*0a40*/  @!P0 BRA `(.L_x_428) ;  /* 0xfffffffc00f08947 */ /* 0x000fea000383ffff */
[----:B------:R-:W0:Y:S01]  /*0a50*/  S2R R0, SR_TID.X ;  /* 0x0000000000007919 */ /* 0x000e220000002100 */
[----:B------:R-:W1:Y:S01]  /*0a60*/  S2UR UR5, SR_CgaCtaId ;  /* 0x00000000000579c3 */ /* 0x000e620000008800 */
[----:B------:R-:W-:-:S07]  /*0a70*/  UMOV UR4, 0x400 ;  /* 0x0000040000047882 */ /* 0x000fce0000000000 */
[----:B------:R-:W-:Y:S06]  /*0a80*/  BAR.ARV 0x8, 0x120 ;  /* 0x0204800000007b1d */ /* 0x000fec0000002000 */
[----:B-1----:R-:W-:-:S06]  /*0a90*/  ULEA UR4, UR5, UR4, 0x18 ;  /* 0x0000000405047291 */ /* 0x002fcc000f8ec03f */
[----:B------:R-:W-:Y:S01]  /*0aa0*/  IMAD.U32 R18, RZ, RZ, UR4 ;  /* 0x00000004ff127e24 */ /* 0x000fe2000f8e00ff */
[----:B0-----:R-:W-:Y:S01]  /*0ab0*/  SHF.R.U32.HI R0, RZ, 0x7, R0 ;  /* 0x00000007ff007819 */ /* 0x001fe20000011600 */
[----:B------:R-:W-:-:S03]  /*0ac0*/  ULDC UR4, c[0x0][0xc14] ;  /* 0x0003050000047ab9 */ /* 0x000fc60000000800 */
[----:B------:R-:W-:-:S13]  /*0ad0*/  ISETP.NE.AND P0, PT, R0, 0x1, PT ;  /* 0x000000010000780c */ /* 0x000fda0003f05270 */
[----:B------:R-:W-:Y:S08]  /*0ae0*/  @!P0 BAR.ARV 0x9, 0x100 ;  /* 0x0244000000008b1d */ /* 0x000ff00000002000 */
[----:B------:R-:W-:Y:S06]  /*0af0*/  BAR.SYNC.DEFER_BLOCKING 0x5, 0x120 ;  /* 0x0144800000007b1d */ /* 0x000fec0000010000 */
[----:B------:R-:W0:Y:S02]  /*0b00*/  LDS.128 R84, [R18+0x228d0] ;  /* 0x0228d00012547984 */ /* 0x000e240000000c00 */
[----:B------:R-:W-:Y:S06]  /*0b10*/  BAR.ARV 0x4, 0x120 ;  /* 0x0104800000007b1d */ /* 0x000fec0000002000 */
[----:B0-----:R-:W-:-:S13]  /*0b20*/  ISETP.GE.AND P0, PT, R87, UR4, PT ;  /* 0x0000000457007c0c */ /* 0x001fda000bf06270 */
[----:B------:R-:W-:Y:S05]  /*0b30*/  @P0 BRA `(.L_x_429) ;  /* 0x0000013400e40947 */ /* 0x000fea0003800000 */
[----:B------:R-:W0:Y:S01]  /*0b40*/  S2R R2, SR_TID.X ;  /* 0x0000000000027919 */ /* 0x000e220000002100 */
[----:B------:R-:W-:Y:S01]  /*0b50*/  IMAD.MOV.U32 R212, RZ, RZ, RZ ;  /* 0x000000ffffd47224 */ /* 0x000fe200078e00ff */
[----:B------:R-:W-:Y:S01]  /*0b60*/  CS2R R22, SRZ ;  /* 0x0000000000167805 */ /* 0x000fe2000001ff00 */
[----:B------:R-:W-:Y:S01]  /*0b70*/  IMAD.MOV.U32 R200, RZ, RZ, RZ ;  /* 0x000000ffffc87224 */ /* 0x000fe200078e00ff */
[----:B------:R-:W-:Y:S01]  /*0b80*/  ULOP3.LUT UR44, UR36, 0x1, URZ, 0xfc, !UPT ;  /* 0x00000001242c7892 */ /* 0x000fe2000f8efc3f */
[----:B0-----:R-:W-:-:S05]  /*0b90*/  VIADD R235, R2, 0xffffff80 ;  /* 0xffffff8002eb7836 */ /* 0x001fca0000000000 */
[----:B------:R-:W-:-:S04]  /*0ba0*/  SHF.R.S32.HI R0, RZ, 0x1f, R235 ;  /* 0x0000001fff007819 */ /* 0x000fc800000114eb */
[CC--:B------:R-:W-:Y:S02]  /*0bb0*/  LEA.HI R3, R0.reuse, R235.reuse, RZ, 0x7 ;  /* 0x000000eb00037211 */ /* 0x0c0fe400078f38ff */
[----:B------:R-:W-:Y:S02]  /*0bc0*/  LEA.HI R205, R0, R235, RZ, 0x5 ;  /* 0x000000eb00cd7211 */ /* 0x000fe400078f28ff */
[----:B------:R-:W-:Y:S02]  /*0bd0*/  LOP3.LUT R2, R3, 0xffffff80, RZ, 0xc0, !PT ;  /* 0xffffff8003027812 */ /* 0x000fe400078ec0ff */
[----:B------:R-:W-:Y:S02]  /*0be0*/  SHF.R.S32.HI R230, RZ, 0x7, R3 ;  /* 0x00000007ffe67819 */ /* 0x000fe40000011403 */
[----:B------:R-:W-:Y:S01]  /*0bf0*/  SHF.R.S32.HI R205, RZ, 0x5, R205 ;  /* 0x00000005ffcd7819 */ /* 0x000fe200000114cd */
[----:B------:R-:W-:Y:S01]  /*0c00*/  IMAD.IADD R227, R235, 0x1, -R2 ;  /* 0x00000001ebe37824 */ /* 0x000fe200078e0a02 */
[----:B------:R-:W-:-:S02]  /*0c10*/  LEA.HI R3, R3, R230, RZ, 0x1 ;  /* 0x000000e603037211 */ /* 0x000fc400078f08ff */
[----:B------:R-:W-:Y:S02]  /*0c20*/  LEA.HI R2, R0, R235, RZ, 0x4 ;  /* 0x000000eb00027211 */ /* 0x000fe400078f20ff */
[----:B------:R-:W-:Y:S02]  /*0c30*/  SHF.R.S32.HI R6, RZ, 0x1f, R227 ;  /* 0x0000001fff067819 */ /* 0x000fe400000114e3 */
[----:B------:R-:W-:Y:S02]  /*0c40*/  LOP3.LUT R3, R3, 0x3fffffe, RZ, 0xc0, !PT ;  /* 0x03fffffe03037812 */ /* 0x000fe400078ec0ff */
[CC--:B------:R-:W-:Y:S02]  /*0c50*/  LEA.HI R7, R6.reuse, R227.reuse, RZ, 0x2 ;  /* 0x000000e306077211 */ /* 0x0c0fe400078f10ff */
[----:B------:R-:W-:Y:S01]  /*0c60*/  LEA.HI R6, R6, R227, RZ, 0x5 ;  /* 0x000000e306067211 */ /* 0x000fe200078f28ff */
[----:B------:R-:W-:Y:S01]  /*0c70*/  IMAD.IADD R3, R230, 0x1, -R3 ;  /* 0x00000001e6037824 */ /* 0x000fe200078e0a03 */
[----:B------:R-:W-:-:S02]  /*0c80*/  SHF.R.S32.HI R4, RZ, 0x2, R7 ;  /* 0x00000002ff047819 */ /* 0x000fc40000011407 */
[----:B------:R-:W-:Y:S02]  /*0c90*/  SHF.R.S32.HI R5, RZ, 0x1f, R7 ;  /* 0x0000001fff057819 */ /* 0x000fe40000011407 */
[----:B------:R-:W-:Y:S02]  /*0ca0*/  SHF.R.S32.HI R6, RZ, 0x5, R6 ;  /* 0x00000005ff067819 */ /* 0x000fe40000011406 */
[----:B------:R-:W-:-:S04]  /*0cb0*/  LEA.HI R5, R5, R4, RZ, 0x3 ;  /* 0x0000000405057211 */ /* 0x000fc800078f18ff */
[----:B------:R-:W-:Y:S02]  /*0cc0*/  LOP3.LUT R9, R5, 0xfffffff8, RZ, 0xc0, !PT ;  /* 0xfffffff805097812 */ /* 0x000fe400078ec0ff */
[----:B------:R-:W-:-:S03]  /*0cd0*/  SHF.R.S32.HI R5, RZ, 0x4, R2 ;  /* 0x00000004ff057819 */ /* 0x000fc60000011402 */
[----:B------:R-:W-:Y:S01]  /*0ce0*/  IMAD.IADD R9, R4, 0x1, -R9 ;  /* 0x0000000104097824 */ /* 0x000fe200078e0a09 */
[C---:B------:R-:W-:Y:S02]  /*0cf0*/  LOP3.LUT R4, R2.reuse, 0x3fffff0, RZ, 0xc0, !PT ;  /* 0x03fffff002047812 */ /* 0x040fe400078ec0ff */
[----:B------:R-:W-:Y:S01]  /*0d00*/  LEA.HI R2, R2, R5, RZ, 0x1 ;  /* 0x0000000502027211 */ /* 0x000fe200078f08ff */
[----:B------:R-:W-:Y:S01]  /*0d10*/  IMAD R6, R6, 0x10, R9 ;  /* 0x0000001006067824 */ /* 0x000fe200078e0209 */
[----:B------:R-:W-:Y:S02]  /*0d20*/  IADD3 R4, R235, -R4, RZ ;  /* 0x80000004eb047210 */ /* 0x000fe40007ffe0ff */
[----:B------:R-:W-:Y:S02]  /*0d30*/  LOP3.LUT R2, R2, 0x1ffffffe, RZ, 0xc0, !PT ;  /* 0x1ffffffe02027812 */ /* 0x000fe400078ec0ff */
[----:B------:R-:W-:Y:S02]  /*0d40*/  LEA R232, R3, R6, 0x6 ;  /* 0x0000000603e87211 */ /* 0x000fe400078e30ff */
[CC--:B------:R-:W-:Y:S01]  /*0d50*/  LEA.HI R3, R0.reuse, R235.reuse, RZ, 0x2 ;  /* 0x000000eb00037211 */ /* 0x0c0fe200078f10ff */
[----:B------:R-:W-:Y:S01]  /*0d60*/  IMAD.IADD R2, R5, 0x1, -R2 ;  /* 0x0000000105027824 */ /* 0x000fe200078e0a02 */
[----:B------:R-:W-:Y:S01]  /*0d70*/  LEA.HI R0, R0, R235, RZ, 0x3 ;  /* 0x000000eb00007211 */ /* 0x000fe200078f18ff */
[----:B------:R-:W-:Y:S01]  /*0d80*/  IMAD R5, R205, 0x10, R4 ;  /* 0x00000010cd057824 */ /* 0x000fe200078e0204 */
[----:B------:R-:W-:-:S02]  /*0d90*/  SHF.R.S32.HI R19, RZ, 0x2, R3 ;  /* 0x00000002ff137819 */ /* 0x000fc40000011403 */
[----:B------:R-:W-:Y:S01]  /*0da0*/  LOP3.LUT R4, R3, 0xfffffffc, RZ, 0xc0, !PT ;  /* 0xfffffffc03047812 */ /* 0x000fe200078ec0ff */
[----:B------:R-:W-:Y:S01]  /*0db0*/  IMAD R5, R5, 0x8, R2 ;  /* 0x0000000805057824 */ /* 0x000fe200078e0202 */
[----:B------:R-:W-:Y:S01]  /*0dc0*/  SHF.R.S32.HI R202, RZ, 0x3, R0 ;  /* 0x00000003ffca7819 */ /* 0x000fe20000011400 */
[----:B------:R-:W-:Y:S01]  /*0dd0*/  VIADD R211, R19, 0x40 ;  /* 0x0000004013d37836 */ /* 0x000fe20000000000 */
[----:B------:R-:W-:Y:S01]  /*0de0*/  IADD3 R219, R235, -R4, RZ ;  /* 0x80000004ebdb7210 */ /* 0x000fe20007ffe0ff */
[----:B------:R-:W-:Y:S01]  /*0df0*/  IMAD.MOV.U32 R2, RZ, RZ, RZ ;  /* 0x000000ffff027224 */ /* 0x000fe200078e00ff */
[----:B------:R-:W-:Y:S01]  /*0e00*/  LOP3.LUT R0, R0, 0x1ffffff8, RZ, 0xc0, !PT ;  /* 0x1ffffff800007812 */ /* 0x000fe200078ec0ff */
[----:B------:R-:W-:Y:S01]  /*0e10*/  IMAD.SHL.U32 R204, R211, 0x40, RZ ;  /* 0x00000040d3cc7824 */ /* 0x000fe200078e00ff */
[----:B------:R-:W-:Y:S01]  /*0e20*/  SHF.R.S32.HI R8, RZ, 0x1f, R211 ;  /* 0x0000001fff087819 */ /* 0x000fe200000114d3 */
[----:B------:R-:W-:Y:S01]  /*0e30*/  IMAD.SHL.U32 R16, R219, 0x8, RZ ;  /* 0x00000008db107824 */ /* 0x000fe200078e00ff */
[----:B------:R-:W-:Y:S01]  /*0e40*/  SHF.R.S32.HI R6, RZ, 0x1f, R3 ;  /* 0x0000001fff067819 */ /* 0x000fe20000011403 */
[----:B------:R-:W-:Y:S01]  /*0e50*/  IMAD.IADD R0, R235, 0x1, -R0 ;  /* 0x00000001eb007824 */ /* 0x000fe200078e0a00 */
[----:B------:R-:W-:Y:S01]  /*0e60*/  LEA.HI R8, R8, R211, RZ, 0x3 ;  /* 0x000000d308087211 */ /* 0x000fe200078f18ff */
[----:B------:R-:W-:Y:S01]  /*0e70*/  IMAD.SHL.U32 R233, R5, 0x8, RZ ;  /* 0x0000000805e97824 */ /* 0x000fe200078e00ff */
[----:B------:R-:W-:Y:S01]  /*0e80*/  LOP3.LUT R204, R204, 0x1c0, RZ, 0xc0, !PT ;  /* 0x000001c0cccc7812 */ /* 0x000fe200078ec0ff */
[----:B------:R-:W-:Y:S01]  /*0e90*/  IMAD.SHL.U32 R201, R0, 0x8, RZ ;  /* 0x0000000800c97824 */ /* 0x000fe200078e00ff */
[----:B------:R-:W-:Y:S01]  /*0ea0*/  LEA.HI R6, R6, R19, RZ, 0x3 ;  /* 0x0000001306067211 */ /* 0x000fe200078f18ff */
[----:B------:R-:W-:Y:S01]  /*0eb0*/  IMAD.SHL.U32 R8, R8, 0x40, RZ ;  /* 0x0000004008087824 */ /* 0x000fe200078e00ff */
[----:B------:R-:W-:-:S02]  /*0ec0*/  SHF.R.U32.HI R234, RZ, 0x3, R204 ;  /* 0x00000003ffea7819 */ /* 0x000fc400000116cc */
[----:B------:R-:W-:Y:S02]  /*0ed0*/  LOP3.LUT R3, R204, 0x38, R16, 0xf8, !PT ;  /* 0x00000038cc037812 */ /* 0x000fe400078ef810 */
[----:B------:R-:W-:Y:S02]  /*0ee0*/  LOP3.LUT R206, R8, 0xfffffe00, RZ, 0xc0, !PT ;  /* 0xfffffe0008ce7812 */ /* 0x000fe400078ec0ff */
[----:B------:R-:W-:Y:S02]  /*0ef0*/  LOP3.LUT R6, R6, 0xfffffff8, RZ, 0xc0, !PT ;  /* 0xfffffff806067812 */ /* 0x000fe400078ec0ff */
[----:B------:R-:W-:Y:S02]  /*0f00*/  LOP3.LUT R3, R206, R3, R234, 0xf6, !PT ;  /* 0x00000003ce037212 */ /* 0x000fe400078ef6ea */
[----:B------:R-:W-:Y:S01]  /*0f10*/  LOP3.LUT R0, R7, 0x7ffffffc, RZ, 0xc0, !PT ;  /* 0x7ffffffc07007812 */ /* 0x000fe200078ec0ff */
[----:B------:R-:W-:Y:S01]  /*0f20*/  IMAD.IADD R220, R19, 0x1, -R6 ;  /* 0x0000000113dc7824 */ /* 0x000fe200078e0a06 */
[----:B------:R-:W-:Y:S01]  /*0f30*/  SHF.R.S32.HI R218, RZ, 0x1f, R19 ;  /* 0x0000001fffda7819 */ /* 0x000fe20000011413 */
[----:B------:R-:W-:Y:S01]  /*0f40*/  IMAD R229, R3, 0x2, R18 ;  /* 0x0000000203e57824 */ /* 0x000fe200078e0212 */
[----:B------:R-:W-:-:S02]  /*0f50*/  SHF.R.S32.HI R17, RZ, 0x1f, R16 ;  /* 0x0000001fff117819 */ /* 0x000fc40000011410 */
[----:B------:R-:W-:-:S07]  /*0f60*/  IADD3 R231, R227, -R0, RZ ;  /* 0x80000000e3e77210 */ /* 0x000fce0007ffe0ff */
.L_x_562:
[----:B0--3-5:R-:W0:Y:S02]  /*0f70*/  LDC.64 R4, c[0x0][0xc60] ;  /* 0x00031800ff047b82 */ /* 0x029e240000000a00 */
[----:B0-----:R-:W-:-:S05]  /*0f80*/  IMAD.WIDE R4, R87, 0x4, R4 ;  /* 0x0000000457047825 */ /* 0x001fca00078e0204 */
[----:B--2---:R-:W2:Y:S01]  /*0f90*/  LDG.E R210, desc[UR40][R4.64] ;  /* 0x0000002804d27981 */ /* 0x004ea2000c1e1900 */
[----:B------:R-:W-:Y:S05]  /*0fa0*/  YIELD ;  /* 0x0000000000007946 */ /* 0x000fea0003800000 */
[----:B------:R-:W-:Y:S01]  /*0fb0*/  ULDC.64 UR4, c[0x0][0xa28] ;  /* 0x00028a0000047ab9 */ /* 0x000fe20000000a00 */
[----:B------:R-:W-:Y:S01]  /*0fc0*/  ULDC.64 UR8, c[0x0][0xa18] ;  /* 0x0002860000087ab9 */ /* 0x000fe20000000a00 */
[----:B------:R-:W-:Y:S01]  /*0fd0*/  ISETP.NE.U32.AND P1, PT, RZ, UR4, PT ;  /* 0x00000004ff007c0c */ /* 0x000fe2000bf25070 */
[----:B------:R-:W-:Y:S01]  /*0fe0*/  ULDC.64 UR6, c[0x0][0xa08] ;  /* 0x0002820000067ab9 */ /* 0x000fe20000000a00 */
[----:B------:R-:W-:Y:S01]  /*0ff0*/  IMAD.MOV.U32 R3, RZ, RZ, RZ ;  /* 0x000000ffff037224 */ /* 0x000fe200078e00ff */
[----:B------:R-:W-:Y:S01]  /*1000*/  ISETP.NE.U32.AND P0, PT, RZ, UR6, PT ;  /* 0x00000006ff007c0c */ /* 0x000fe2000bf05070 */
[----:B------:R-:W-:Y:S01]  /*1010*/  IMAD.MOV.U32 R27, RZ, RZ, RZ ;  /* 0x000000ffff1b7224 */ /* 0x000fe200078e00ff */
[----:B------:R-:W-:-:S02]  /*1020*/  ISETP.NE.AND.EX P1, PT, RZ, UR5, PT, P1 ;  /* 0x00000005ff007c0c */ /* 0x000fc4000bf25310 */
[----:B------:R-:W-:Y:S02]  /*1030*/  ISETP.NE.AND.EX P0, PT, RZ, UR7, PT, P0 ;  /* 0x00000007ff007c0c */ /* 0x000fe4000bf05300 */
[----:B--2---:R-:W-:Y:S01]  /*1040*/  SHF.R.S32.HI R221, RZ, 0x1f, R210 ;  /* 0x0000001fffdd7819 */ /* 0x004fe200000114d2 */
[----:B------:R-:W-:-:S08]  /*1050*/  IMAD.SHL.U32 R208, R210, 0x4, RZ ;  /* 0x00000004d2d07824 */ /* 0x000fd000078e00ff */
[C---:B----4-:R-:W-:Y:S02]  /*1060*/  @P1 LEA R6, P2, R210.reuse, UR4, 0x2 ;  /* 0x00000004d2061c11 */ /* 0x050fe4000f8410ff */
[C-C-:B------:R-:W-:Y:S02]  /*1070*/  SHF.L.U64.HI R209, R210.reuse, 0x2, R221.reuse ;  /* 0x00000002d2d17819 */ /* 0x140fe400000102dd */
[----:B------:R-:W-:Y:S02]  /*1080*/  @P1 LEA.HI.X R7, R210, UR5, R221, 0x2, P2 ;  /* 0x00000005d2071c11 */ /* 0x000fe400090f14dd */
[----:B------:R-:W-:Y:S01]  /*1090*/  ISETP.NE.U32.AND P2, PT, RZ, UR8, PT ;  /* 0x00000008ff007c0c */ /* 0x000fe2000bf45070 */
[----:B------:R-:W-:Y:S01]  /*10a0*/  ULDC UR4, c[0x0][0x288] ;  /* 0x0000a20000047ab9 */ /* 0x000fe20000000800 */
[----:B------:R-:W-:Y:S01]  /*10b0*/  IADD3 R8, P3, R208, UR6, RZ ;  /* 0x00000006d0087c10 */ /* 0x000fe2000ff7e0ff */
[----:B------:R0:W5:Y:S01]  /*10c0*/  @P1 LDG.E R3, desc[UR40][R6.64] ;  /* 0x0000002806031981 */ /* 0x000162000c1e1900 */
[----:B------:R-:W-:-:S02]  /*10d0*/  ISETP.NE.AND.EX P2, PT, RZ, UR9, PT, P2 ;  /* 0x00000009ff007c0c */ /* 0x000fc4000bf45320 */
[----:B------:R-:W-:Y:S01]  /*10e0*/  MOV R30, UR4 ;  /* 0x00000004001e7c02 */ /* 0x000fe20008000f00 */
[----:B------:R-:W-:Y:S01]  /*10f0*/  ULDC.64 UR4, c[0x0][0x3f8] ;  /* 0x0000fe0000047ab9 */ /* 0x000fe20000000a00 */
[----:B------:R-:W-:-:S05]  /*1100*/  IADD3.X R9, R209, UR7, RZ, P3, !PT ;  /* 0x00000007d1097c10 */ /* 0x000fca0009ffe4ff */
[----:B------:R0:W5:Y:S04]  /*1110*/  @P0 LDG.E R27, desc[UR40][R8.64] ;  /* 0x00000028081b0981 */ /* 0x000168000c1e1900 */
[----:B------:R-:W-:-:S04]  /*1120*/  @P2 IADD3 R4, P1, R208, UR8, RZ ;  /* 0x00000008d0042c10 */ /* 0x000fc8000ff3e0ff */
[----:B------:R-:W-:-:S05]  /*1130*/  @P2 IADD3.X R5, R209, UR9, RZ, P1, !PT ;  /* 0x00000009d1052c10 */ /* 0x000fca0008ffe4ff */
[----:B------:R0:W5:Y:S01]  /*1140*/  @P2 LDG.E R30, desc[UR40][R4.64] ;  /* 0x00000028041e2981 */ /* 0x000162000c1e1900 */
[----:B------:R-:W-:-:S03]  /*1150*/  UISETP.NE.U32.AND UP0, UPT, UR4, URZ, UPT ;  /* 0x0000003f0400728c */ /* 0x000fc6000bf05070 */
[----:B------:R-:W-:Y:S01]  /*1160*/  ULDC UR4, c[0x0][0x404] ;  /* 0x0001010000047ab9 */ /* 0x000fe20000000800 */
[----:B------:R-:W-:-:S03]  /*1170*/  UISETP.NE.AND.EX UP0, UPT, UR5, URZ, UPT, UP0 ;  /* 0x0000003f0500728c */ /* 0x000fc6000bf05300 */
[----:B------:R-:W-:Y:S01]  /*1180*/  ULDC UR5, c[0x0][0x2e0] ;  /* 0x0000b80000057ab9 */ /* 0x000fe20000000800 */
[----:B------:R-:W-:-:S04]  /*1190*/  USEL UR4, UR4, 0x1, UP0 ;  /* 0x0000000104047887 */ /* 0x000fc80008000000 */
[----:B------:R-:W-:-:S03]  /*11a0*/  UIMAD UR4, UR4, UR5, URZ ;  /* 0x00000005040472a4 */ /* 0x000fc6000f8e023f */
[----:B------:R-:W-:Y:S02]  /*11b0*/  ULDC UR5, c[0x0][0x338] ;  /* 0x0000ce0000057ab9 */ /* 0x000fe40000000800 */
[----:B------:R-:W-:Y:S02]  /*11c0*/  IMAD.U32 R62, RZ, RZ, UR5 ;  /* 0x00000005ff3e7e24 */ /* 0x000fe4000f8e00ff */
[----:B------:R-:W-:Y:S02]  /*11d0*/  IMAD.U32 R24, RZ, RZ, UR4 ;  /* 0x00000004ff187e24 */ /* 0x000fe4000f8e00ff */
[----:B------:R-:W-:Y:S01]  /*11e0*/  IMAD.MOV.U32 R25, RZ, RZ, R210 ;  /* 0x000000ffff197224 */ /* 0x000fe200078e00d2 */
[----:B0-----:R-:W-:Y:S06]  /*11f0*/  @P2 BRA `(.L_x_430) ;  /* 0x0000000000242947 */ /* 0x001fec0003800000 */
[----:B------:R-:W-:Y:S02]  /*1200*/  ULDC.64 UR4, c[0x0][0xa00] ;  /* 0x0002800000047ab9 */ /* 0x000fe40000000a00 */
[----:B------:R-:W-:-:S04]  /*1210*/  ISETP.NE.U32.AND P1, PT, RZ, UR4, PT ;  /* 0x00000004ff007c0c */ /* 0x000fc8000bf25070 */
[----:B------:R-:W-:-:S13]  /*1220*/  ISETP.NE.AND.EX P1, PT, RZ, UR5, PT, P1 ;  /* 0x00000005ff007c0c */ /* 0x000fda000bf25310 */
[----:B------:R-:W-:Y:S05]  /*1230*/  @!P1 BRA `(.L_x_430) ;  /* 0x0000000000149947 */ /* 0x000fea0003800000 */
[----:B------:R-:W0:Y:S02]  /*1240*/  LDC.64 R4, c[0x0][0xa00] ;  /* 0x00028000ff047b82 */ /* 0x000e240000000a00 */
[----:B0-----:R-:W-:-:S05]  /*1250*/  IMAD.WIDE R4, R25, 0x4, R4 ;  /* 0x0000000419047825 */ /* 0x001fca00078e0204 */
[----:B-----5:R-:W2:Y:S04]  /*1260*/  LDG.E R30, desc[UR40][R4.64] ;  /* 0x00000028041e7981 */ /* 0x020ea8000c1e1900 */
[----:B------:R-:W2:Y:S02]  /*1270*/  LDG.E R7, desc[UR40][R4.64+0x4] ;  /* 0x0000042804077981 */ /* 0x000ea4000c1e1900 */
[----:B--2---:R-:W-:-:S07]  /*1280*/  IMAD.IADD R30, R7, 0x1, -R30 ;  /* 0x00000001071e7824 */ /* 0x004fce00078e0a1e */
.L_x_430:
[----:B------:R-:W-:Y:S01]  /*1290*/  ULDC.64 UR4, c[0x0][0xa20] ;  /* 0x0002880000047ab9 */ /* 0x000fe20000000a00 */
[----:B------:R-:W-:Y:S01]  /*12a0*/  IMAD.MOV.U32 R213, RZ, RZ, R85 ;  /* 0x000000ffffd57224 */ /* 0x000fe200078e0055 */
[----:B------:R-:W-:Y:S02]  /*12b0*/  ISETP.NE.U32.AND P1, PT, RZ, UR4, PT ;  /* 0x00000004ff007c0c */ /* 0x000fe4000bf25070 */
[----:B------:R-:W-:Y:S02]  /*12c0*/  MOV R207, R86 ;  /* 0x0000005600cf7202 */ /* 0x000fe40000000f00 */
[----:B------:R-:W-:-:S13]  /*12d0*/  ISETP.NE.AND.EX P1, PT, RZ, UR5, PT, P1 ;  /* 0x00000005ff007c0c */ /* 0x000fda000bf25310 */
[----:B------:R-:W-:Y:S05]  /*12e0*/  @!P1 BRA `(.L_x_431) ;  /* 0x0000000000109947 */ /* 0x000fea0003800000 */
[----:B------:R-:W-:-:S04]  /*12f0*/  IADD3 R4, P0, R208, UR4, RZ ;  /* 0x00000004d0047c10 */ /* 0x000fc8000ff1e0ff */
[----:B------:R-:W-:-:S05]  /*1300*/  IADD3.X R5, R209, UR5, RZ, P0, !PT ;  /* 0x00000005d1057c10 */ /* 0x000fca00087fe4ff */
[----:B------:R0:W5:Y:S01]  /*1310*/  LDG.E R24, desc[UR40][R4.64] ;  /* 0x0000002804187981 */ /* 0x000162000c1e1900 */
[----:B------:R-:W-:Y:S05]  /*1320*/  BRA `(.L_x_432) ;  /* 0x0000000000107947 */ /* 0x000fea0003800000 */
.L_x_431:
[----:B------:R-:W-:Y:S05]  /*1330*/  @!P0 BRA `(.L_x_432) ;  /* 0x00000000000c8947 */ /* 0x000fea0003800000 */
[----:B------:R-:W2:Y:S04]  /*1340*/  LDG.E R5, desc[UR40][R8.64] ;  /* 0x0000002808057981 */ /* 0x000ea8000c1e1900 */
[----:B------:R-:W2:Y:S02]  /*1350*/  LDG.E R24, desc[UR40][R8.64+0x4] ;  /* 0x0000042808187981 */ /* 0x000ea4000c1e1900 */
[----:B--2---:R-:W-:-:S07]  /*1360*/  IMAD.IADD R24, R24, 0x1, -R5 ;  /* 0x0000000118187824 */ /* 0x004fce00078e0a05 */
.L_x_432:
[----:B------:R-:W-:Y:S02]  /*1370*/  ULDC.64 UR4, c[0x0][0xa10] ;  /* 0x0002840000047ab9 */ /* 0x000fe40000000a00 */
[----:B------:R-:W-:-:S04]  /*1380*/  ISETP.NE.U32.AND P0, PT, RZ, UR4, PT ;  /* 0x00000004ff007c0c */ /* 0x000fc8000bf05070 */
[----:B------:R-:W-:Y:S01]  /*1390*/  ISETP.NE.AND.EX P0, PT, RZ, UR5, PT, P0 ;  /* 0x00000005ff007c0c */ /* 0x000fe2000bf05300 */
[----:B-----5:R-:W-:Y:S01]  /*13a0*/  IMAD.IADD R3, R24, 0x1, -R3 ;  /* 0x0000000118037824 */ /* 0x020fe200078e0a03 */
[----:B------:R-:W-:-:S11]  /*13b0*/  ULDC.64 UR4, c[0x0][0xa30] ;  /* 0x00028c0000047ab9 */ /* 0x000fd60000000a00 */
[----:B0-----:R-:W0:Y:S02]  /*13c0*/  @P0 LDC.64 R4, c[0x0][0xa10] ;  /* 0x00028400ff040b82 */ /* 0x001e240000000a00 */
[----:B0-----:R-:W-:-:S05]  /*13d0*/  @P0 IMAD.WIDE R4, R25, 0x4, R4 ;  /* 0x0000000419040825 */ /* 0x001fca00078e0204 */
[----:B------:R-:W2:Y:S04]  /*13e0*/  @P0 LDG.E R0, desc[UR40][R4.64] ;  /* 0x0000002804000981 */ /* 0x000ea8000c1e1900 */
[----:B------:R-:W2:Y:S01]  /*13f0*/  @P0 LDG.E R9, desc[UR40][R4.64+0x4] ;  /* 0x0000042804090981 */ /* 0x000ea2000c1e1900 */
[----:B------:R-:W-:Y:S01]  /*1400*/  IMAD.MOV R60, RZ, RZ, -R3 ;  /* 0x000000ffff3c7224 */ /* 0x000fe200078e0a03 */
[----:B------:R-:W-:Y:S01]  /*1410*/  ISETP.NE.U32.AND P1, PT, RZ, UR4, PT ;  /* 0x00000004ff007c0c */ /* 0x000fe2000bf25070 */
[----:B------:R-:W-:-:S03]  /*1420*/  IMAD.MOV.U32 R31, RZ, RZ, R24 ;  /* 0x000000ffff1f7224 */ /* 0x000fc600078e0018 */
[----:B------:R-:W-:Y:S02]  /*1430*/  VIMNMX R60, RZ, R60, !PT ;  /* 0x0000003cff3c7248 */ /* 0x000fe40007fe0100 */
[----:B------:R-:W-:-:S13]  /*1440*/  ISETP.NE.AND.EX P1, PT, RZ, UR5, PT, P1 ;  /* 0x00000005ff007c0c */ /* 0x000fda000bf25310 */
[----:B------:R-:W-:-:S04]  /*1450*/  @P1 IADD3 R6, P2, R208, UR4, RZ ;  /* 0x00000004d0061c10 */ /* 0x000fc8000ff5e0ff */
[----:B------:R-:W-:-:S05]  /*1460*/  @P1 IADD3.X R7, R209, UR5, RZ, P2, !PT ;  /* 0x00000005d1071c10 */ /* 0x000fca00097fe4ff */
[----:B------:R0:W5:Y:S01]  /*1470*/  @P1 LDG.E R31, desc[UR40][R6.64] ;  /* 0x00000028061f1981 */ /* 0x000162000c1e1900 */
[----:B--2---:R-:W-:-:S04]  /*1480*/  @P0 IMAD.IADD R62, R9, 0x1, -R0 ;  /* 0x00000001093e0824 */ /* 0x004fc800078e0a00 */
[----:B------:R-:W-:-:S05]  /*1490*/  IMAD.IADD R176, R3, 0x1, R62 ;  /* 0x0000000103b07824 */ /* 0x000fca00078e023e */
[----:B------:R-:W-:-:S05]  /*14a0*/  IADD3 R0, R176, 0x5f, RZ ;  /* 0x0000005fb0007810 */ /* 0x000fca0007ffe0ff */
[----:B------:R-:W-:-:S05]  /*14b0*/  IMAD.HI R0, R0, 0x2aaaaaab, RZ ;  /* 0x2aaaaaab00007827 */ /* 0x000fca00078e02ff */
[----:B------:R-:W-:-:S04]  /*14c0*/  SHF.R.U32.HI R177, RZ, 0x1f, R0 ;  /* 0x0000001fffb17819 */ /* 0x000fc80000011600 */
[----:B------:R-:W-:-:S05]  /*14d0*/  LEA.HI.SX32 R177, R0, R177, 0x1c ;  /* 0x000000b100b17211 */ /* 0x000fca00078fe2ff */
[----:B------:R-:W-:-:S05]  /*14e0*/  IMAD R3, R177, 0x60, -R3 ;  /* 0x00000060b1037824 */ /* 0x000fca00078e0a03 */
[----:B------:R-:W-:-:S04]  /*14f0*/  VIMNMX R3, R3, R62, PT ;  /* 0x0000003e03037248 */ /* 0x000fc80003fe0100 */
[----:B------:R-:W-:Y:S01]  /*1500*/  ISETP.GT.AND P0, PT, R3, R60, PT ;  /* 0x0000003c0300720c */ /* 0x000fe20003f04270 */
[----:B------:R-:W-:-:S05]  /*1510*/  IMAD.WIDE.U32 R60, R60, -0x55555555, RZ ;  /* 0xaaaaaaab3c3c7825 */ /* 0x000fca00078e00ff */
[----:B------:R-:W-:-:S05]  /*1520*/  SHF.R.U32.HI R60, RZ, 0x6, R61 ;  /* 0x00000006ff3c7819 */ /* 0x000fca000001163d */
[----:B------:R-:W-:Y:S02]  /*1530*/  IMAD.MOV.U32 R59, RZ, RZ, R60 ;  /* 0x000000ffff3b7224 */ /* 0x000fe400078e003c */
[----:B------:R-:W-:-:S04]  /*1540*/  @P0 VIADD R0, R3, 0x5f ;  /* 0x0000005f03000836 */ /* 0x000fc80000000000 */
[----:B------:R-:W-:-:S05]  /*1550*/  @P0 IMAD.HI R0, R0, 0x2aaaaaab, RZ ;  /* 0x2aaaaaab00000827 */ /* 0x000fca00078e02ff */
[----:B------:R-:W-:-:S04]  /*1560*/  @P0 SHF.R.U32.HI R3, RZ, 0x1f, R0 ;  /* 0x0000001fff030819 */ /* 0x000fc80000011600 */
[----:B------:R-:W-:Y:S02]  /*1570*/  @P0 LEA.HI.SX32 R59, R0, R3, 0x1c ;  /* 0x00000003003b0211 */ /* 0x000fe400078fe2ff */
[----:B------:R-:W-:Y:S02]  /*1580*/  PLOP3.LUT P0, PT, PT, PT, PT, 0x80, 0x0 ;  /* 0x000000000000781c */ /* 0x000fe40003f0f070 */
[----:B------:R-:W-:-:S13]  /*1590*/  ISETP.GT.AND P1, PT, R59, R60, PT ;  /* 0x0000003c3b00720c */ /* 0x000fda0003f24270 */
[----:B0-----:R-:W-:Y:S05]  /*15a0*/  @!P1 BRA `(.L_x_433) ;  /* 0x0000003c00d89947 */ /* 0x001fea0003800000 */
[----:B------:R-:W-:Y:S01]  /*15b0*/  VIADD R58, R18, 0x1c400 ;  /* 0x0001c400123a7836 */ /* 0x000fe20000000000 */
[----:B------:R-:W-:Y:S04]  /*15c0*/  BSSY B6, `(.L_x_434) ;  /* 0x0000013000067945 */ /* 0x000fe80003800000 */
[----:B------:R-:W-:-:S13]  /*15d0*/  LOP3.LUT P0, RZ, R58, 0x3ff, RZ, 0xc0, !PT ;  /* 0x000003ff3aff7812 */ /* 0x000fda000780c0ff */
[----:B------:R-:W-:Y:S05]  /*15e0*/  @!P0 BRA `(.L_x_435) ;  /* 0x0000000000408947 */ /* 0x000fea0003800000 */
[----:B------:R-:W-:Y:S01]  /*15f0*/  MOV R0, 0x0 ;  /* 0x0000000000007802 */ /* 0x000fe20000000f00 */
[----:B------:R-:W-:Y:S01]  /*1600*/  ULDC.64 UR4, c[0x4][0x90] ;  /* 0x0100240000047ab9 */ /* 0x000fe20000000a00 */
[----:B------:R-:W-:Y:S01]  /*1610*/  ULDC.64 UR6, c[0x4][0x20] ;  /* 0x0100080000067ab9 */ /* 0x000fe20000000a00 */
[----:B------:R-:W-:Y:S01]  /*1620*/  IMAD.U32 R4, RZ, RZ, UR4 ;  /* 0x00000004ff047e24 */ /* 0x000fe2000f8e00ff */
[----:B------:R0:W1:Y:S01]  /*1630*/  LDC.64 R14, c[0x4][R0] ;  /* 0x01000000000e7b82 */ /* 0x0000620000000a00 */
[----:B------:R-:W-:Y:S01]  /*1640*/  MOV R5, UR5 ;  /* 0x0000000500057c02 */ /* 0x000fe20008000f00 */
[----:B------:R-:W-:Y:S01]  /*1650*/  ULDC.64 UR4, c[0x4][0x98] ;  /* 0x0100260000047ab9 */ /* 0x000fe20000000a00 */
[----:B------:R-:W-:Y:S01]  /*1660*/  IMAD.U32 R10, RZ, RZ, UR6 ;  /* 0x00000006ff0a7e24 */ /* 0x000fe2000f8e00ff */
[----:B------:R-:W-:Y:S01]  /*1670*/  MOV R12, 0x1 ;  /* 0x00000001000c7802 */ /* 0x000fe20000000f00 */
[----:B------:R-:W-:Y:S02]  /*1680*/  IMAD.U32 R6, RZ, RZ, UR4 ;  /* 0x00000004ff067e24 */ /* 0x000fe4000f8e00ff */
[----:B------:R-:W-:-:S02]  /*1690*/  IMAD.U32 R7, RZ, RZ, UR5 ;  /* 0x00000005ff077e24 */ /* 0x000fc4000f8e00ff */
[----:B------:R-:W-:Y:S02]  /*16a0*/  IMAD.U32 R11, RZ, RZ, UR7 ;  /* 0x00000007ff0b7e24 */ /* 0x000fe4000f8e00ff */
[----:B------:R-:W-:Y:S02]  /*16b0*/  IMAD.MOV.U32 R8, RZ, RZ, 0x70 ;  /* 0x00000070ff087424 */ /* 0x000fe400078e00ff */
[----:B0-----:R-:W-:-:S07]  /*16c0*/  IMAD.MOV.U32 R13, RZ, RZ, RZ ;  /* 0x000000ffff0d7224 */ /* 0x001fce00078e00ff */
[----:B------:R-:W-:-:S07]  /*16d0*/  LEPC R20, `(.L_x_435) ;  /* 0x000000001014794e */ /* 0x000fce0000000000 */
[----:B-1---5:R-:W-:Y:S05]  /*16e0*/  CALL.ABS.NOINC R14 ;  /* 0x000000000e007343 */ /* 0x022fea0003c00000 */
.L_x_435:
[----:B------:R-:W-:Y:S05]  /*16f0*/  BSYNC B6 ;  /* 0x0000000000067941 */ /* 0x000fea0003800000 */
.L_x_434:
        /* <DEDUP_REMOVED lines=17> */
[----:B0-----:R-:W-:-:S07]  /*1810*/  IMAD.MOV.U32 R13, RZ, RZ, RZ ;  /* 0x000000ffff0d7224 */ /* 0x001fce00078e00ff */
[----:B------:R-:W-:-:S07]  /*1820*/  LEPC R20, `(.L_x_437) ;  /* 0x000000001014794e */ /* 0x000fce0000000000 */
[----:B-1---5:R-:W-:Y:S05]  /*1830*/  CALL.ABS.NOINC R14 ;  /* 0x000000000e007343 */ /* 0x022fea0003c00000 */
.L_x_437:
[----:B------:R-:W-:Y:S05]  /*1840*/  BSYNC B6 ;  /* 0x0000000000067941 */ /* 0x000fea0003800000 */
.L_x_436:
[----:B------:R-:W-:Y:S01]  /*1850*/  ULDC.64 UR4, c[0x0][0x9f8] ;  /* 0x00027e0000047ab9 */ /* 0x000fe20000000a00 */
[----:B------:R-:W0:Y:S01]  /*1860*/  LDC R0, c[0x0][0x428] ;  /* 0x00010a00ff007b82 */ /* 0x000e220000000800 */
[----:B------:R-:W-:Y:S01]  /*1870*/  ISETP.NE.U32.AND P0, PT, RZ, UR4, PT ;  /* 0x00000004ff007c0c */ /* 0x000fe2000bf05070 */
[----:B------:R-:W-:-:S03]  /*1880*/  ULDC.64 UR6, c[0x0][0xa08] ;  /* 0x0002820000067ab9 */ /* 0x000fc60000000a00 */
[----:B------:R-:W-:Y:S01]  /*1890*/  ISETP.NE.AND.EX P0, PT, RZ, UR5, PT, P0 ;  /* 0x00000005ff007c0c */ /* 0x000fe2000bf05300 */
[----:B------:R-:W1:Y:S02]  /*18a0*/  S2R R20, SR_TID.X ;  /* 0x0000000000147919 */ /* 0x000e640000002100 */
[----:B------:R-:W2:Y:S01]  /*18b0*/  LDC.64 R42, c[0x0][0x2f0] ;  /* 0x0000bc00ff2a7b82 */ /* 0x000ea20000000a00 */
[----:B------:R-:W-:Y:S01]  /*18c0*/  IADD3 R56, R27, R24, RZ ;  /* 0x000000181b387210 */ /* 0x000fe20007ffe0ff */
[C---:B------:R-:W-:Y:S02]  /*18d0*/  VIADD R99, R16.reuse, 0x20 ;  /* 0x0000002010637836 */ /* 0x040fe40000000000 */
[C---:B------:R-:W-:Y:S02]  /*18e0*/  VIADD R98, R16.reuse, 0x40 ;  /* 0x0000004010627836 */ /* 0x040fe40000000000 */
[----:B------:R-:W-:Y:S02]  /*18f0*/  VIADD R96, R16, 0x60 ;  /* 0x0000006010607836 */ /* 0x000fe40000000000 */
[----:B------:R-:W3:Y:S02]  /*1900*/  LDC.64 R54, c[0x0][0x3d8] ;  /* 0x0000f600ff367b82 */ /* 0x000ee40000000a00 */
[----:B------:R-:W-:-:S04]  /*1910*/  @P0 IADD3 R4, P1, R208, UR4, RZ ;  /* 0x00000004d0040c10 */ /* 0x000fc8000ff3e0ff */
[----:B------:R-:W-:Y:S01]  /*1920*/  @P0 IADD3.X R5, R209, UR5, RZ, P1, !PT ;  /* 0x00000005d1050c10 */ /* 0x000fe20008ffe4ff */
[----:B------:R-:W-:Y:S01]  /*1930*/  ULDC.64 UR4, c[0x0][0x2f8] ;  /* 0x0000be0000047ab9 */ /* 0x000fe20000000a00 */
[----:B------:R-:W4:Y:S03]  /*1940*/  LDC R27, c[0x0][0x3d4] ;  /* 0x0000f500ff1b7b82 */ /* 0x000f260000000800 */
[----:B------:R1:W4:Y:S01]  /*1950*/  @P0 LDG.E R25, desc[UR40][R4.64] ;  /* 0x0000002804190981 */ /* 0x000322000c1e1900 */
[----:B0-----:R-:W-:Y:S01]  /*1960*/  ISETP.NE.AND P0, PT, R0, 0x1, PT ;  /* 0x000000010000780c */ /* 0x001fe20003f05270 */
[C---:B------:R-:W-:Y:S01]  /*1970*/  VIADD R94, R16.reuse, 0x80 ;  /* 0x00000080105e7836 */ /* 0x040fe20000000000 */
[----:B------:R-:W-:Y:S01]  /*1980*/  SHF.R.S32.HI R33, RZ, 0x1f, R56 ;  /* 0x0000001fff217819 */ /* 0x000fe20000011438 */
[----:B------:R-:W-:Y:S01]  /*1990*/  VIADD R92, R16, 0xa0 ;  /* 0x000000a0105c7836 */ /* 0x000fe20000000000 */
[----:B------:R-:W0:Y:S01]  /*19a0*/  LDC.64 R48, c[0x0][0x3e8] ;  /* 0x0000fa00ff307b82 */ /* 0x000e220000000a00 */
[----:B------:R-:W-:Y:S01]  /*19b0*/  IMAD.SHL.U32 R28, R219, 0x4, RZ ;  /* 0x00000004db1c7824 */ /* 0x000fe200078e00ff */
[----:B--2---:R-:W-:Y:S01]  /*19c0*/  SHF.L.U64.HI R88, R42, 0x6, R43 ;  /* 0x000000062a587819 */ /* 0x004fe2000001022b */
[-C--:B------:R-:W-:Y:S01]  /*19d0*/  IMAD R6, R33, R42.reuse, RZ ;  /* 0x0000002a21067224 */ /* 0x080fe200078e02ff */
[----:B------:R-:W-:Y:S01]  /*19e0*/  SHF.R.S32.HI R81, RZ, 0x1f, R211 ;  /* 0x0000001fff517819 */ /* 0x000fe200000114d3 */
[----:B-1----:R-:W-:Y:S01]  /*19f0*/  IMAD.WIDE.U32 R4, R56, R42, RZ ;  /* 0x0000002a38047225 */ /* 0x002fe200078e00ff */
[----:B------:R-:W-:-:S02]  /*1a00*/  SHF.R.U32.HI R26, RZ, 0x7, R20 ;  /* 0x00000007ff1a7819 */ /* 0x000fc40000011614 */
[----:B------:R-:W-:Y:S01]  /*1a10*/  SHF.R.S32.HI R29, RZ, 0x1f, R28 ;  /* 0x0000001fff1d7819 */ /* 0x000fe2000001141c */
[----:B------:R-:W1:Y:S01]  /*1a20*/  @P0 LDC R3, c[0x0][0x42c] ;  /* 0x00010b00ff030b82 */ /* 0x000e620000000800 */
[----:B------:R-:W-:Y:S01]  /*1a30*/  ISETP.NE.AND P6, PT, R26, 0x1, PT ;  /* 0x000000011a00780c */ /* 0x000fe20003fc5270 */
[----:B------:R-:W-:Y:S01]  /*1a40*/  IMAD.SHL.U32 R87, R220, 0x40, RZ ;  /* 0x00000040dc577824 */ /* 0x000fe200078e00ff */
[----:B---3--:R-:W-:Y:S01]  /*1a50*/  SHF.L.U64.HI R84, R54, 0x6, R55 ;  /* 0x0000000636547819 */ /* 0x008fe20000010237 */
[----:B------:R-:W-:Y:S01]  /*1a60*/  IMAD.MOV.U32 R80, RZ, RZ, 0x20 ;  /* 0x00000020ff507424 */ /* 0x000fe200078e00ff */
[----:B------:R-:W-:Y:S01]  /*1a70*/  IADD3 R79, R26, 0x8, RZ ;  /* 0x000000081a4f7810 */ /* 0x000fe20007ffe0ff */
[----:B------:R-:W-:Y:S01]  /*1a80*/  IMAD.SHL.U32 R83, R54, 0x40, RZ ;  /* 0x0000004036537824 */ /* 0x000fe200078e00ff */
[----:B------:R-:W-:Y:S01]  /*1a90*/  LOP3.LUT R87, R87, 0x1c0, RZ, 0xc0, !PT ;  /* 0x000001c057577812 */ /* 0x000fe200078ec0ff */
[----:B------:R-:W2:Y:S01]  /*1aa0*/  @P0 LDC R7, c[0x0][0x430] ;  /* 0x00010c00ff070b82 */ /* 0x000ea20000000800 */
[----:B----4-:R-:W-:-:S02]  /*1ab0*/  IMAD.SHL.U32 R78, R27, 0x2, RZ ;  /* 0x000000021b4e7824 */ /* 0x010fc400078e00ff */
[----:B------:R-:W-:Y:S01]  /*1ac0*/  SHF.R.U32.HI R82, RZ, 0x3, R87 ;  /* 0x00000003ff527819 */ /* 0x000fe20000011657 */
[----:B0-----:R-:W-:Y:S01]  /*1ad0*/  IMAD.WIDE.U32 R10, R19, R48, R16 ;  /* 0x00000030130a7225 */ /* 0x001fe200078e0010 */
[----:B------:R-:W-:-:S03]  /*1ae0*/  SHF.L.U64.HI R91, R48, 0x6, R49 ;  /* 0x00000006305b7819 */ /* 0x000fc60000010231 */
[----:B------:R-:W-:Y:S02]  /*1af0*/  IMAD R75, R49, 0x60, RZ ;  /* 0x00000060314b7824 */ /* 0x000fe400078e02ff */
[----:B------:R-:W-:Y:S02]  /*1b00*/  IMAD.SHL.U32 R89, R48, 0x40, RZ ;  /* 0x0000004030597824 */ /* 0x000fe400078e00ff */
[----:B-1----:R-:W-:-:S04]  /*1b10*/  @P0 IMAD.HI.U32 R0, R86, R3, RZ ;  /* 0x0000000356000227 */ /* 0x002fc800078e00ff */
[----:B------:R-:W-:Y:S02]  /*1b20*/  IMAD R3, R56, R43, R6 ;  /* 0x0000002b38037224 */ /* 0x000fe400078e0206 */
[----:B------:R-:W-:Y:S01]  /*1b30*/  IMAD R6, R218, R42, RZ ;  /* 0x0000002ada067224 */ /* 0x000fe200078e02ff */
[----:B--2---:R-:W-:Y:S01]  /*1b40*/  @P0 SHF.R.U32.HI R86, RZ, R7, R0 ;  /* 0x00000007ff560219 */ /* 0x004fe20000011600 */
[----:B------:R-:W-:Y:S01]  /*1b50*/  IMAD.IADD R5, R5, 0x1, R3 ;  /* 0x0000000105057824 */ /* 0x000fe200078e0203 */
[----:B------:R-:W-:Y:S01]  /*1b60*/  ISETP.NE.U32.AND P0, PT, RZ, UR6, PT ;  /* 0x00000006ff007c0c */ /* 0x000fe2000bf05070 */
[----:B------:R-:W-:Y:S01]  /*1b70*/  IMAD R6, R19, R43, R6 ;  /* 0x0000002b13067224 */ /* 0x000fe200078e0206 */
[----:B------:R-:W-:Y:S01]  /*1b80*/  SHF.R.S32.HI R7, RZ, 0x1f, R86 ;  /* 0x0000001fff077819 */ /* 0x000fe20000011456 */
[----:B------:R-:W-:Y:S01]  /*1b90*/  IMAD.WIDE.U32 R4, R86, UR4, R4 ;  /* 0x0000000456047c25 */ /* 0x000fe2000f8e0004 */
[----:B------:R-:W-:-:S03]  /*1ba0*/  ISETP.NE.AND.EX P0, PT, RZ, UR7, PT, P0 ;  /* 0x00000007ff007c0c */ /* 0x000fc6000bf05300 */
[----:B------:R-:W-:-:S04]  /*1bb0*/  IMAD R3, R7, UR4, RZ ;  /* 0x0000000407037c24 */ /* 0x000fc8000f8e02ff */
[----:B------:R-:W-:Y:S01]  /*1bc0*/  IMAD R3, R86, UR5, R3 ;  /* 0x0000000556037c24 */ /* 0x000fe2000f8e0203 */
[----:B------:R-:W-:-:S03]  /*1bd0*/  ULDC.64 UR4, c[0x0][0x300] ;  /* 0x0000c00000047ab9 */ /* 0x000fc60000000a00 */
[----:B------:R-:W-:Y:S01]  /*1be0*/  IMAD.IADD R5, R5, 0x1, R3 ;  /* 0x0000000105057824 */ /* 0x000fe200078e0203 */
[----:B------:R-:W-:Y:S02]  /*1bf0*/  SHF.R.S32.HI R0, RZ, 0x1f, R25 ;  /* 0x0000001fff007819 */ /* 0x000fe40000011419 */
[----:B------:R-:W-:Y:S02]  /*1c00*/  SEL R41, R25, RZ, !P0 ;  /* 0x000000ff19297207 */ /* 0x000fe40004000000 */
[----:B------:R-:W-:-:S03]  /*1c10*/  SEL R8, R0, RZ, !P0 ;  /* 0x000000ff00087207 */ /* 0x000fc60004000000 */
[----:B------:R-:W-:-:S04]  /*1c20*/  IMAD.WIDE.U32 R20, R41, UR4, R4 ;  /* 0x0000000429147c25 */ /* 0x000fc8000f8e0004 */
[----:B------:R-:W-:Y:S02]  /*1c30*/  IMAD R0, R8, UR4, RZ ;  /* 0x0000000408007c24 */ /* 0x000fe4000f8e02ff */
[----:B------:R-:W-:-:S04]  /*1c40*/  IMAD.WIDE.U32 R4, R19, R42, R16 ;  /* 0x0000002a13047225 */ /* 0x000fc800078e0010 */
[----:B------:R-:W-:Y:S01]  /*1c50*/  IMAD R97, R41, UR5, R0 ;  /* 0x0000000529617c24 */ /* 0x000fe2000f8e0200 */
[----:B------:R-:W-:Y:S05]  /*1c60*/  @!P6 WARPSYNC.ALL ;  /* 0x000000000000e948 */ /* 0x000fea0003800000 */
[----:B------:R-:W-:Y:S01]  /*1c70*/  ULDC UR4, c[0x0][0x310] ;  /* 0x0000c40000047ab9 */ /* 0x000fe20000000800 */
[----:B------:R-:W-:Y:S01]  /*1c80*/  IMAD.IADD R97, R21, 0x1, R97 ;  /* 0x0000000115617824 */ /* 0x000fe200078e0261 */
[----:B------:R-:W-:Y:S01]  /*1c90*/  @!P6 BAR.SYNC.DEFER_BLOCKING 0x9, 0x100 ;  /* 0x024400000000eb1d */ /* 0x000fe20000010000 */
[----:B------:R-:W-:Y:S02]  /*1ca0*/  ISETP.GE.AND P1, PT, R99, UR4, PT ;  /* 0x0000000463007c0c */ /* 0x000fe4000bf26270 */
[----:B------:R-:W-:Y:S01]  /*1cb0*/  IADD3 R95, P0, R20, R4, RZ ;  /* 0x00000004145f7210 */ /* 0x000fe20007f1e0ff */
[----:B------:R-:W-:Y:S01]  /*1cc0*/  VIADD R4, R16, 0xc0 ;  /* 0x000000c010047836 */ /* 0x000fe20000000000 */
[----:B------:R-:W-:Y:S01]  /*1cd0*/  SEL R3, RZ, 0xffffffff, P1 ;  /* 0xffffffffff037807 */ /* 0x000fe20000800000 */
[----:B------:R-:W-:Y:S01]  /*1ce0*/  ULDC.64 UR6, c[0x0][0x320] ;  /* 0x0000c80000067ab9 */ /* 0x000fe20000000a00 */
[----:B------:R-:W-:-:S02]  /*1cf0*/  IADD3.X R93, R97, R5, R6, P0, !PT ;  /* 0x00000005615d7210 */ /* 0x000fc400007fe406 */
[C---:B------:R-:W-:Y:S01]  /*1d00*/  ISETP.GE.AND P0, PT, R16.reuse, UR4, PT ;  /* 0x0000000410007c0c */ /* 0x040fe2000bf06270 */
[----:B------:R-:W-:Y:S01]  /*1d10*/  IMAD.SHL.U32 R5, R3, 0x2, RZ ;  /* 0x0000000203057824 */ /* 0x000fe200078e00ff */
[----:B------:R-:W-:Y:S01]  /*1d20*/  IADD3 R6, R16, 0xe0, RZ ;  /* 0x000000e010067810 */ /* 0x000fe20007ffe0ff */
[----:B------:R-:W-:Y:S01]  /*1d30*/  IMAD R3, R7, UR6, RZ ;  /* 0x0000000607037c24 */ /* 0x000fe2000f8e02ff */
[----:B------:R-:W-:Y:S02]  /*1d40*/  SEL R0, RZ, 0x1, P0 ;  /* 0x00000001ff007807 */ /* 0x000fe40000000000 */
[----:B------:R-:W-:Y:S01]  /*1d50*/  ISETP.GE.AND P0, PT, R98, UR4, PT ;  /* 0x0000000462007c0c */ /* 0x000fe2000bf06270 */
[----:B------:R-:W-:Y:S01]  /*1d60*/  IMAD R7, R86, UR7, R3 ;  /* 0x0000000756077c24 */ /* 0x000fe2000f8e0203 */
[----:B------:R-:W-:Y:S02]  /*1d70*/  ISETP.GE.AND P1, PT, R96, UR4, PT ;  /* 0x0000000460007c0c */ /* 0x000fe4000bf26270 */
[----:B------:R-:W-:-:S02]  /*1d80*/  ISETP.GE.AND P3, PT, R6, UR4, PT ;  /* 0x0000000406007c0c */ /* 0x000fc4000bf66270 */
[----:B------:R-:W-:Y:S02]  /*1d90*/  LOP3.LUT R0, R5, 0x2, R0, 0xe2, !PT ;  /* 0x0000000205007812 */ /* 0x000fe400078ee200 */
[----:B------:R-:W-:Y:S02]  /*1da0*/  SEL R3, RZ, 0x4, P0 ;  /* 0x00000004ff037807 */ /* 0x000fe40000000000 */
[----:B------:R-:W-:Y:S02]  /*1db0*/  SEL R6, RZ, 0x8, P1 ;  /* 0x00000008ff067807 */ /* 0x000fe40000800000 */
[----:B------:R-:W-:Y:S02]  /*1dc0*/  ISETP.GE.AND P0, PT, R94, UR4, PT ;  /* 0x000000045e007c0c */ /* 0x000fe4000bf06270 */
[----:B------:R-:W-:Y:S02]  /*1dd0*/  ISETP.GE.AND P1, PT, R92, UR4, PT ;  /* 0x000000045c007c0c */ /* 0x000fe4000bf26270 */
[----:B------:R-:W-:Y:S01]  /*1de0*/  ISETP.GE.AND P2, PT, R4, UR4, PT ;  /* 0x0000000404007c0c */ /* 0x000fe2000bf46270 */
[----:B------:R-:W-:Y:S01]  /*1df0*/  IMAD.WIDE.U32 R4, R86, UR6, R16 ;  /* 0x0000000656047c25 */ /* 0x000fe2000f8e0010 */
[----:B------:R-:W-:Y:S01]  /*1e00*/  LOP3.LUT R0, R6, R0, R3, 0xfe, !PT ;  /* 0x0000000006007212 */ /* 0x000fe200078efe03 */
[----:B------:R-:W-:Y:S01]  /*1e10*/  ULDC.64 UR4, c[0x0][0x328] ;  /* 0x0000ca0000047ab9 */ /* 0x000fe20000000a00 */
[----:B------:R-:W-:Y:S01]  /*1e20*/  SEL R3, RZ, 0x10, P0 ;  /* 0x00000010ff037807 */ /* 0x000fe20000000000 */
[----:B------:R-:W-:Y:S01]  /*1e30*/  IMAD.SHL.U32 R86, R42, 0x40, RZ ;  /* 0x000000402a567824 */ /* 0x000fe200078e00ff */
[----:B------:R-:W-:-:S02]  /*1e40*/  SEL R6, RZ, 0x20, P1 ;  /* 0x00000020ff067807 */ /* 0x000fc40000800000 */
[----:B------:R-:W-:Y:S01]  /*1e50*/  IADD3 R5, R5, R7, RZ ;  /* 0x0000000705057210 */ /* 0x000fe20007ffe0ff */
[----:B------:R-:W-:Y:S01]  /*1e60*/  IMAD R7, R8, UR4, RZ ;  /* 0x0000000408077c24 */ /* 0x000fe2000f8e02ff */
[----:B------:R-:W-:Y:S01]  /*1e70*/  LOP3.LUT R3, R6, R0, R3, 0xfe, !PT ;  /* 0x0000000006037212 */ /* 0x000fe200078efe03 */
[----:B------:R-:W-:Y:S01]  /*1e80*/  IMAD.WIDE.U32 R8, R19, R54, R16 ;  /* 0x0000003613087225 */ /* 0x000fe200078e0010 */
[----:B------:R-:W-:Y:S02]  /*1e90*/  SEL R0, RZ, 0x40, P2 ;  /* 0x00000040ff007807 */ /* 0x000fe40001000000 */
[----:B------:R-:W-:Y:S01]  /*1ea0*/  ISETP.GE.AND P0, PT, R16, R27, PT ;  /* 0x0000001b1000720c */ /* 0x000fe20003f06270 */
[----:B------:R-:W-:Y:S01]  /*1eb0*/  IMAD R63, R41, UR5, R7 ;  /* 0x00000005293f7c24 */ /* 0x000fe2000f8e0207 */
[----:B------:R-:W-:Y:S01]  /*1ec0*/  LOP3.LUT R0, R3, R0, RZ, 0xfc, !PT ;  /* 0x0000000003007212 */ /* 0x000fe200078efcff */
[----:B------:R-:W-:Y:S01]  /*1ed0*/  IMAD.WIDE.U32 R40, R41, UR4, R4 ;  /* 0x0000000429287c25 */ /* 0x000fe2000f8e0004 */
[----:B------:R-:W-:Y:S01]  /*1ee0*/  SEL R3, R27, RZ, P0 ;  /* 0x000000ff1b037207 */ /* 0x000fe20000000000 */
[----:B------:R-:W-:Y:S01]  /*1ef0*/  ULDC UR4, c[0x0][0x2e4] ;  /* 0x0000b90000047ab9 */ /* 0x000fe20000000800 */
[----:B------:R-:W-:Y:S01]  /*1f00*/  LOP3.LUT P1, RZ, R220, 0x4, RZ, 0xc0, !PT ;  /* 0x00000004dcff7812 */ /* 0x000fe2000782c0ff */
[----:B------:R-:W-:Y:S01]  /*1f10*/  IMAD R4, R218, R54, RZ ;  /* 0x00000036da047224 */ /* 0x000fe200078e02ff */
[C---:B------:R-:W-:Y:S01]  /*1f20*/  IADD3 R56, P2, R19.reuse, R56, RZ ;  /* 0x0000003813387210 */ /* 0x040fe20007f5e0ff */
[----:B------:R-:W-:Y:S01]  /*1f30*/  IMAD.IADD R3, R16, 0x1, R3 ;  /* 0x0000000110037824 */ /* 0x000fe200078e0203 */
[----:B------:R-:W-:Y:S01]  /*1f40*/  SEL R80, R80, 0xffffffe0, !P1 ;  /* 0xffffffe050507807 */ /* 0x000fe20004800000 */
[C---:B------:R-:W-:Y:S01]  /*1f50*/  IMAD R13, R19.reuse, R55, R4 ;  /* 0x00000037130d7224 */ /* 0x040fe200078e0204 */
[----:B------:R-:W-:Y:S01]  /*1f60*/  ISETP.GE.AND P1, PT, R16, UR4, PT ;  /* 0x0000000410007c0c */ /* 0x000fe2000bf26270 */
[----:B------:R-:W-:Y:S01]  /*1f70*/  IMAD.WIDE.U32 R4, R19, R54, R28 ;  /* 0x0000003613047225 */ /* 0x000fe200078e001c */
[----:B------:R-:W-:-:S03]  /*1f80*/  SHF.R.S32.HI R12, RZ, 0x1f, R3 ;  /* 0x0000001fff0c7819 */ /* 0x000fc60000011403 */
[----:B------:R-:W-:Y:S01]  /*1f90*/  IMAD.IADD R9, R13, 0x1, R9 ;  /* 0x000000010d097824 */ /* 0x000fe200078e0209 */
[----:B------:R-:W-:Y:S01]  /*1fa0*/  IADD3 R5, R5, R13, RZ ;  /* 0x0000000d05057210 */ /* 0x000fe20007ffe0ff */
[----:B------:R-:W-:Y:S01]  /*1fb0*/  IMAD R6, R218, R48, RZ ;  /* 0x00000030da067224 */ /* 0x000fe200078e02ff */
[----:B-----5:R-:W-:Y:S01]  /*1fc0*/  SHF.R.S32.HI R13, RZ, 0x1f, R31 ;  /* 0x0000001fff0d7819 */ /* 0x020fe2000001141f */
[----:B------:R-:W-:Y:S01]  /*1fd0*/  IMAD.WIDE.U32 R50, R31, R54, R8 ;  /* 0x000000361f327225 */ /* 0x000fe200078e0008 */
[----:B------:R-:W-:Y:S02]  /*1fe0*/  LEA.HI R12, R12, R3, RZ, 0x3 ;  /* 0x000000030c0c7211 */ /* 0x000fe400078f18ff */
[----:B------:R-:W-:Y:S01]  /*1ff0*/  LOP3.LUT R3, R87, 0x18, R16, 0xf8, !PT ;  /* 0x0000001857037812 */ /* 0x000fe200078ef810 */
[C---:B------:R-:W-:Y:S01]  /*2000*/  IMAD R15, R19.reuse, R49, R6 ;  /* 0x00000031130f7224 */ /* 0x040fe200078e0206 */
[----:B------:R-:W-:Y:S01]  /*2010*/  LOP3.LUT R69, R12, 0xfffffff8, RZ, 0xc0, !PT ;  /* 0xfffffff80c457812 */ /* 0x000fe200078ec0ff */
[----:B------:R-:W-:Y:S01]  /*2020*/  IMAD.WIDE.U32 R6, R19, R48, R28 ;  /* 0x0000003013067225 */ /* 0x000fe200078e001c */
[----:B------:R-:W-:-:S02]  /*2030*/  SHF.R.S32.HI R70, RZ, 0x3, R12 ;  /* 0x00000003ff467819 */ /* 0x000fc4000001140c */
[----:B------:R-:W-:Y:S01]  /*2040*/  SHF.R.S32.HI R64, RZ, 0x1f, R69 ;  /* 0x0000001fff407819 */ /* 0x000fe20000011445 */
[----:B------:R-:W-:Y:S02]  /*2050*/  IMAD R14, R13, R48, RZ ;  /* 0x000000300d0e7224 */ /* 0x000fe400078e02ff */
[----:B------:R-:W-:Y:S01]  /*2060*/  IMAD.WIDE.U32 R52, R31, R54, R4 ;  /* 0x000000361f347225 */ /* 0x000fe200078e0004 */
[----:B------:R-:W-:Y:S02]  /*2070*/  LOP3.LUT R4, R3, R82, RZ, 0x3c, !PT ;  /* 0x0000005203047212 */ /* 0x000fe400078e3cff */
[--C-:B------:R-:W-:Y:S01]  /*2080*/  LOP3.LUT R3, R87, 0x38, R12.reuse, 0xf8, !PT ;  /* 0x0000003857037812 */ /* 0x100fe200078ef80c */
[----:B------:R-:W-:Y:S01]  /*2090*/  IMAD.IADD R11, R15, 0x1, R11 ;  /* 0x000000010f0b7824 */ /* 0x000fe200078e020b */
[----:B------:R-:W-:Y:S01]  /*20a0*/  LOP3.LUT R5, R204, 0x38, R12, 0xf8, !PT ;  /* 0x00000038cc057812 */ /* 0x000fe200078ef80c */
[----:B------:R-:W-:Y:S02]  /*20b0*/  IMAD.IADD R7, R7, 0x1, R15 ;  /* 0x0000000107077824 */ /* 0x000fe400078e020f */
[----:B------:R-:W-:Y:S01]  /*20c0*/  IMAD R25, R31, R49, R14 ;  /* 0x000000311f197224 */ /* 0x000fe200078e020e */
[----:B------:R-:W-:Y:S01]  /*20d0*/  LOP3.LUT R5, R5, R234, RZ, 0x3c, !PT ;  /* 0x000000ea05057212 */ /* 0x000fe200078e3cff */
[----:B------:R-:W-:-:S02]  /*20e0*/  IMAD R14, R13, R54, RZ ;  /* 0x000000360d0e7224 */ /* 0x000fc400078e02ff */
[----:B------:R-:W-:-:S04]  /*20f0*/  IMAD.WIDE.U32 R44, R31, R48, R10 ;  /* 0x000000301f2c7225 */ /* 0x000fc800078e000a */
[----:B------:R-:W-:-:S04]  /*2100*/  IMAD.WIDE.U32 R46, R31, R48, R6 ;  /* 0x000000301f2e7225 */ /* 0x000fc800078e0006 */
[----:B------:R-:W-:Y:S01]  /*2110*/  IMAD R77, R205, 0x200, R4 ;  /* 0x00000200cd4d7824 */ /* 0x000fe200078e0204 */
[----:B------:R-:W-:Y:S01]  /*2120*/  LOP3.LUT R4, R3, R82, RZ, 0x3c, !PT ;  /* 0x0000005203047212 */ /* 0x000fe200078e3cff */
[----:B------:R-:W-:Y:S01]  /*2130*/  IMAD R7, R31, R55, R14 ;  /* 0x000000371f077224 */ /* 0x000fe200078e020e */
[----:B------:R-:W-:Y:S01]  /*2140*/  SEL R3, RZ, 0xffffff80, P3 ;  /* 0xffffff80ff037807 */ /* 0x000fe20001800000 */
[----:B------:R-:W-:Y:S01]  /*2150*/  IMAD R11, R55, 0x60, RZ ;  /* 0x00000060370b7824 */ /* 0x000fe200078e02ff */
[----:B------:R-:W-:Y:S01]  /*2160*/  LEA R67, R205, R4, 0x9 ;  /* 0x00000004cd437211 */ /* 0x000fe200078e48ff */
[----:B------:R-:W-:Y:S01]  /*2170*/  IMAD R15, R43, 0x60, RZ ;  /* 0x000000602b0f7824 */ /* 0x000fe200078e02ff */
[----:B------:R-:W-:Y:S01]  /*2180*/  LOP3.LUT R3, R0, 0x80, R3, 0xc8, !PT ;  /* 0x0000008000037812 */ /* 0x000fe200078ec803 */
[----:B------:R-:W-:Y:S01]  /*2190*/  IMAD.WIDE.U32 R54, R54, 0x60, RZ ;  /* 0x0000006036367825 */ /* 0x000fe200078e00ff */
[----:B------:R-:W-:-:S03]  /*21a0*/  LOP3.LUT R0, R0, 0x40, RZ, 0xc0, !PT ;  /* 0x0000004000007812 */ /* 0x000fc600078ec0ff */
[----:B------:R-:W-:Y:S01]  /*21b0*/  IMAD.WIDE.U32 R42, R42, 0x60, RZ ;  /* 0x000000602a2a7825 */ /* 0x000fe200078e00ff */
[----:B------:R-:W-:-:S03]  /*21c0*/  IADD3 R74, R55, R11, RZ ;  /* 0x0000000b374a7210 */ /* 0x000fc60007ffe0ff */
[----:B------:R-:W-:-:S04]  /*21d0*/  IMAD.WIDE.U32 R48, R48, 0x60, RZ ;  /* 0x0000006030307825 */ /* 0x000fc800078e00ff */
[----:B------:R-:W-:Y:S01]  /*21e0*/  IMAD.X R57, R218, 0x1, R33, P2 ;  /* 0x00000001da397824 */ /* 0x000fe200010e0621 */
[----:B------:R-:W-:Y:S01]  /*21f0*/  ISETP.GE.AND P2, PT, R99, UR4, PT ;  /* 0x0000000463007c0c */ /* 0x000fe2000bf46270 */
[----:B------:R-:W-:Y:S02]  /*2200*/  IMAD.IADD R76, R43, 0x1, R15 ;  /* 0x000000012b4c7824 */ /* 0x000fe400078e020f */
[----:B------:R-:W-:Y:S02]  /*2210*/  IMAD.IADD R75, R49, 0x1, R75 ;  /* 0x00000001314b7824 */ /* 0x000fe400078e024b */
[----:B------:R-:W-:Y:S02]  /*2220*/  IMAD.IADD R73, R80, 0x1, R77 ;  /* 0x0000000150497824 */ /* 0x000fe400078e024d */
[----:B------:R-:W-:Y:S02]  /*2230*/  IMAD.IADD R72, R25, 0x1, R45 ;  /* 0x0000000119487824 */ /* 0x000fe400078e022d */
[----:B------:R-:W-:-:S02]  /*2240*/  IMAD.IADD R71, R7, 0x1, R51 ;  /* 0x0000000107477824 */ /* 0x000fc400078e0233 */
[----:B------:R-:W-:Y:S02]  /*2250*/  IMAD.IADD R68, R47, 0x1, R25 ;  /* 0x000000012f447824 */ /* 0x000fe400078e0219 */
[----:B------:R-:W-:Y:S02]  /*2260*/  IMAD.IADD R66, R53, 0x1, R7 ;  /* 0x0000000135427824 */ /* 0x000fe400078e0207 */
[----:B------:R-:W-:Y:S02]  /*2270*/  IMAD.IADD R65, R206, 0x1, R5 ;  /* 0x00000001ce417824 */ /* 0x000fe400078e0205 */
[----:B------:R-:W-:-:S07]  /*2280*/  IMAD.IADD R63, R41, 0x1, R63 ;  /* 0x00000001293f7824 */ /* 0x000fce00078e023f */
.L_x_485:
[----:B------:R-:W0:Y:S01]  /*2290*/  LDC.64 R102, c[0x0][0x2d8] ;  /* 0x0000b600ff667b82 */ /* 0x000e220000000a00 */
[----:B------:R-:W-:Y:S01]  /*22a0*/  VIADD R59, R59, 0xffffffff ;  /* 0xffffffff3b3b7836 */ /* 0x000fe20000000000 */
[----:B------:R-:W-:Y:S05]  /*22b0*/  YIELD ;  /* 0x0000000000007946 */ /* 0x000fea0003800000 */
[----:B------:R-:W-:Y:S01]  /*22c0*/  SHF.R.S32.HI R11, RZ, 0x1f, R59 ;  /* 0x0000001fff0b7819 */ /* 0x000fe2000001143b */
[----:B------:R-:W1:Y:S01]  /*22d0*/  LDC R105, c[0x0][0x3d4] ;  /* 0x0000f500ff697b82 */ /* 0x000e620000000800 */
[-C--:B------:R-:W-:Y:S01]  /*22e0*/  IMAD R5, R76, R59.reuse, RZ ;  /* 0x0000003b4c057224 */ /* 0x080fe200078e02ff */
[----:B------:R-:W-:Y:S01]  /*22f0*/  BSSY B0, `(.L_x_438) ;  /* 0x00002a3000007945 */ /* 0x000fe20003800000 */
[----:B------:R-:W-:-:S04]  /*2300*/  IMAD.WIDE.U32 R108, R42, R59, RZ ;  /* 0x0000003b2a6c7225 */ /* 0x000fc800078e00ff */
[----:B------:R-:W-:Y:S01]  /*2310*/  IMAD R5, R11, R42, R5 ;  /* 0x0000002a0b057224 */ /* 0x000fe200078e0205 */
[CC--:B------:R-:W-:Y:S01]  /*2320*/  IADD3 R4, P3, P4, R95.reuse, R108.reuse, R86 ;  /* 0x0000006c5f047210 */ /* 0x0c0fe20007c7e056 */
[----:B------:R-:W-:Y:S01]  /*2330*/  IMAD R107, R2, 0x1800, R77 ;  /* 0x00001800026b7824 */ /* 0x000fe200078e024d */
[----:B------:R-:W-:Y:S01]  /*2340*/  IADD3 R6, P5, R95, R108, RZ ;  /* 0x0000006c5f067210 */ /* 0x000fe20007fbe0ff */
[----:B------:R-:W-:-:S03]  /*2350*/  IMAD.IADD R38, R109, 0x1, R5 ;  /* 0x000000016d267824 */ /* 0x000fc600078e0205 */
[----:B------:R-:W-:Y:S01]  /*2360*/  LEA R107, R107, R58, 0x1 ;  /* 0x0000003a6b6b7211 */ /* 0x000fe200078e08ff */
[----:B------:R-:W-:Y:S01]  /*2370*/  IMAD.X R7, R38, 0x1, R93, P5 ;  /* 0x0000000126077824 */ /* 0x000fe200028e065d */
[----:B------:R-:W-:Y:S02]  /*2380*/  IADD3.X R5, R93, R38, R88, P3, P4 ;  /* 0x000000265d057210 */ /* 0x000fe40001fe8458 */
[-C--:B0-----:R-:W-:Y:S02]  /*2390*/  LEA R12, P3, R4, R102.reuse, 0x1 ;  /* 0x00000066040c7211 */ /* 0x081fe400078608ff */
[----:B------:R-:W-:Y:S02]  /*23a0*/  LEA R14, P5, R6, R102, 0x1 ;  /* 0x00000066060e7211 */ /* 0x000fe400078a08ff */
[----:B------:R-:W-:Y:S01]  /*23b0*/  LEA.HI.X R13, R4, R103, R5, 0x1, P3 ;  /* 0x00000067040d7211 */ /* 0x000fe200018f0c05 */
[----:B------:R-:W-:Y:S01]  /*23c0*/  IMAD R5, R2, 0x1800, R73 ;  /* 0x0000180002057824 */ /* 0x000fe200078e0249 */
[----:B-1----:R-:W-:-:S02]  /*23d0*/  ISETP.GE.AND P3, PT, R105, 0x1, PT ;  /* 0x000000016900780c */ /* 0x002fc40003f66270 */
[----:B------:R-:W-:Y:S01]  /*23e0*/  ISETP.GT.AND P4, PT, R59, R60, PT ;  /* 0x0000003c3b00720c */ /* 0x000fe20003f84270 */
[----:B------:R-:W-:Y:S01]  /*23f0*/  IMAD R106, R5, 0x2, R58 ;  /* 0x00000002056a7824 */ /* 0x000fe200078e023a */
[----:B------:R-:W-:Y:S02]  /*2400*/  LEA.HI.X R15, R6, R103, R7, 0x1, P5 ;  /* 0x00000067060f7211 */ /* 0x000fe400028f0c07 */
[----:B------:R-:W-:-:S07]  /*2410*/  P2R R100, PR, RZ, 0x10 ;  /* 0x00000010ff647803 */ /* 0x000fce0000000000 */
[----:B--234-:R-:W-:Y:S05]  /*2420*/  @!P3 BRA `(.L_x_439) ;  /* 0x0000002400d4b947 */ /* 0x01cfea0003800000 */
[----:B------:R-:W-:Y:S01]  /*2430*/  ULDC.U8 UR4, c[0x0][0x3f0] ;  /* 0x0000fc0000047ab9 */ /* 0x000fe20000000000 */
[-C--:B------:R-:W-:Y:S01]  /*2440*/  IMAD R5, R74, R59.reuse, RZ ;  /* 0x0000003b4a057224 */ /* 0x080fe200078e02ff */
[----:B------:R-:W-:Y:S01]  /*2450*/  ISETP.NE.AND P3, PT, RZ, UR4, PT ;  /* 0x00000004ff007c0c */ /* 0x000fe2000bf65270 */
[-C--:B------:R-:W-:Y:S02]  /*2460*/  IMAD R7, R75, R59.reuse, RZ ;  /* 0x0000003b4b077224 */ /* 0x080fe400078e02ff */
[C---:B------:R-:W-:Y:S02]  /*2470*/  IMAD R9, R11.reuse, R54, R5 ;  /* 0x000000360b097224 */ /* 0x040fe400078e0205 */
[----:B------:R-:W-:Y:S02]  /*2480*/  IMAD R11, R11, R48, R7 ;  /* 0x000000300b0b7224 */ /* 0x000fe400078e0207 */
[----:B------:R-:W-:Y:S02]  /*2490*/  IMAD R104, R59, -0x60, R62 ;  /* 0xffffffa03b687824 */ /* 0x000fe400078e023e */
[----:B------:R-:W-:-:S03]  /*24a0*/  IMAD.WIDE.U32 R6, R54, R59, RZ ;  /* 0x0000003b36067225 */ /* 0x000fc600078e00ff */
[----:B------:R-:W-:Y:S01]  /*24b0*/  VIMNMX R104, R104, 0x60, PT ;  /* 0x0000006068687848 */ /* 0x000fe20003fe0100 */
[----:B------:R-:W-:-:S04]  /*24c0*/  IMAD.WIDE.U32 R4, R48, R59, RZ ;  /* 0x0000003b30047225 */ /* 0x000fc800078e00ff */
[----:B------:R-:W-:Y:S02]  /*24d0*/  IMAD.IADD R101, R7, 0x1, R9 ;  /* 0x0000000107657824 */ /* 0x000fe400078e0209 */
[----:B------:R-:W-:Y:S01]  /*24e0*/  IMAD.IADD R111, R5, 0x1, R11 ;  /* 0x00000001056f7824 */ /* 0x000fe200078e020b */
[----:B------:R-:W-:Y:S06]  /*24f0*/  @!P3 BRA `(.L_x_440) ;  /* 0x0000001000a4b947 */ /* 0x000fec0003800000 */
[----:B------:R-:W-:Y:S01]  /*2500*/  ISETP.GE.AND P4, PT, R19, R104, PT ;  /* 0x000000681300720c */ /* 0x000fe20003f86270 */
[----:B------:R-:W-:Y:S01]  /*2510*/  BSSY B1, `(.L_x_441) ;  /* 0x000001c000017945 */ /* 0x000fe20003800000 */
[----:B------:R-:W-:Y:S02]  /*2520*/  CS2R R10, SRZ ;  /* 0x00000000000a7805 */ /* 0x000fe4000001ff00 */
[----:B------:R-:W-:Y:S02]  /*2530*/  CS2R R34, SRZ ;  /* 0x0000000000227805 */ /* 0x000fe4000001ff00 */
[----:B------:R-:W-:Y:S02]  /*2540*/  CS2R R36, SRZ ;  /* 0x0000000000247805 */ /* 0x000fe4000001ff00 */
[----:B------:R-:W-:Y:S02]  /*2550*/  CS2R R32, SRZ ;  /* 0x0000000000207805 */ /* 0x000fe4000001ff00 */
[----:B------:R-:W-:-:S03]  /*2560*/  CS2R R38, SRZ ;  /* 0x0000000000267805 */ /* 0x000fc6000001ff00 */
[----:B------:R-:W-:Y:S05]  /*2570*/  @P4 BRA `(.L_x_442) ;  /* 0x0000000000544947 */ /* 0x000fea0003800000 */
[----:B------:R-:W-:Y:S01]  /*2580*/  IADD3 R9, P3, R52, R6, RZ ;  /* 0x0000000634097210 */ /* 0x000fe20007f7e0ff */
[----:B------:R-:W-:Y:S01]  /*2590*/  ULDC.64 UR4, c[0x0][0x3c8] ;  /* 0x0000f20000047ab9 */ /* 0x000fe20000000a00 */
[----:B------:R-:W-:Y:S02]  /*25a0*/  CS2R R36, SRZ ;  /* 0x0000000000247805 */ /* 0x000fe4000001ff00 */
[----:B------:R-:W-:Y:S01]  /*25b0*/  CS2R R38, SRZ ;  /* 0x0000000000267805 */ /* 0x000fe2000001ff00 */
[----:B------:R-:W-:Y:S01]  /*25c0*/  IMAD.X R24, R101, 0x1, R66, P3 ;  /* 0x0000000165187824 */ /* 0x000fe200018e0642 */
[----:B------:R-:W-:-:S04]  /*25d0*/  LEA R8, P3, R9, UR4, 0x1 ;  /* 0x0000000409087c11 */ /* 0x000fc8000f8608ff */
[----:B------:R-:W-:Y:S01]  /*25e0*/  LEA.HI.X R9, R9, UR5, R24, 0x1, P3 ;  /* 0x0000000509097c11 */ /* 0x000fe200098f0c18 */
[----:B------:R-:W-:Y:S01]  /*25f0*/  ULDC.64 UR4, c[0x0][0x3e0] ;  /* 0x0000f80000047ab9 */ /* 0x000fe20000000a00 */
[----:B------:R-:W-:-:S05]  /*2600*/  IADD3 R25, P3, R46, R4, RZ ;  /* 0x000000042e197210 */ /* 0x000fca0007f7e0ff */
[----:B------:R-:W-:Y:S01]  /*2610*/  IMAD.X R26, R111, 0x1, R68, P3 ;  /* 0x000000016f1a7824 */ /* 0x000fe200018e0644 */
[----:B------:R-:W-:-:S04]  /*2620*/  LEA R24, P3, R25, UR4, 0x1 ;  /* 0x0000000419187c11 */ /* 0x000fc8000f8608ff */
[----:B------:R-:W-:Y:S02]  /*2630*/  LEA.HI.X R25, R25, UR5, R26, 0x1, P3 ;  /* 0x0000000519197c11 */ /* 0x000fe400098f0c1a */
[C---:B------:R-:W-:Y:S02]  /*2640*/  ISETP.GE.AND P3, PT, R28.reuse, R105, PT ;  /* 0x000000691c00720c */ /* 0x040fe40003f66270 */
[----:B------:R-:W-:Y:S02]  /*2650*/  IADD3 R26, R28, 0x10, RZ ;  /* 0x000000101c1a7810 */ /* 0x000fe40007ffe0ff */
[----:B------:R-:W-:Y:S02]  /*2660*/  CS2R R34, SRZ ;  /* 0x0000000000227805 */ /* 0x000fe4000001ff00 */
[----:B------:R-:W-:-:S07]  /*2670*/  CS2R R32, SRZ ;  /* 0x0000000000207805 */ /* 0x000fce000001ff00 */
[----:B------:R0:W5:Y:S04]  /*2680*/  @!P3 LDG.E.64 R36, desc[UR40][R8.64] ;  /* 0x000000280824b981 */ /* 0x000168000c1e1b00 */
[----:B------:R0:W5:Y:S01]  /*2690*/  @!P3 LDG.E.64 R38, desc[UR40][R24.64] ;  /* 0x000000281826b981 */ /* 0x000162000c1e1b00 */
[----:B------:R-:W-:-:S13]  /*26a0*/  ISETP.GE.AND P3, PT, R26, R105, PT ;  /* 0x000000691a00720c */ /* 0x000fda0003f66270 */
[----:B------:R0:W5:Y:S04]  /*26b0*/  @!P3 LDG.E.64 R34, desc[UR40][R8.64+0x20] ;  /* 0x000020280822b981 */ /* 0x000168000c1e1b00 */
[----:B------:R0:W5:Y:S02]  /*26c0*/  @!P3 LDG.E.64 R32, desc[UR40][R24.64+0x20] ;  /* 0x000020281820b981 */ /* 0x000164000c1e1b00 */
.L_x_442:
[----:B------:R-:W-:Y:S05]  /*26d0*/  BSYNC B1 ;  /* 0x0000000000017941 */ /* 0x000fea0003800000 */
.L_x_441:
[----:B------:R-:W-:Y:S01]  /*26e0*/  ISETP.GE.AND P5, PT, R211, R104, PT ;  /* 0x00000068d300720c */ /* 0x000fe20003fa6270 */
[----:B------:R-:W-:Y:S01]  /*26f0*/  BSSY B1, `(.L_x_443) ;  /* 0x000001c000017945 */ /* 0x000fe20003800000 */
[----:B------:R-:W-:Y:S02]  /*2700*/  CS2R R26, SRZ ;  /* 0x00000000001a7805 */ /* 0x000fe4000001ff00 */
[----:B0-----:R-:W-:Y:S01]  /*2710*/  CS2R R8, SRZ ;  /* 0x0000000000087805 */ /* 0x001fe2000001ff00 */
[----:B-----5:R-:W-:Y:S01]  /*2720*/  IMAD.MOV.U32 R102, RZ, RZ, R34 ;  /* 0x000000ffff667224 */ /* 0x020fe200078e0022 */
[----:B------:R-:W-:Y:S01]  /*2730*/  CS2R R24, SRZ ;  /* 0x0000000000187805 */ /* 0x000fe2000001ff00 */
[----:B------:R-:W-:-:S06]  /*2740*/  IMAD.MOV.U32 R103, RZ, RZ, R35 ;  /* 0x000000ffff677224 */ /* 0x000fcc00078e0023 */
[----:B------:R-:W-:Y:S05]  /*2750*/  @P5 BRA `(.L_x_444) ;  /* 0x0000000000545947 */ /* 0x000fea0003800000 */
[----:B------:R-:W-:Y:S01]  /*2760*/  IADD3 R6, P3, P6, R52, R6, R83 ;  /* 0x0000000634067210 */ /* 0x000fe20007e7e053 */
[----:B------:R-:W-:Y:S01]  /*2770*/  ULDC.64 UR4, c[0x0][0x3c8] ;  /* 0x0000f20000047ab9 */ /* 0x000fe20000000a00 */
[----:B------:R-:W-:Y:S02]  /*2780*/  CS2R R26, SRZ ;  /* 0x00000000001a7805 */ /* 0x000fe4000001ff00 */
[----:B------:R-:W-:Y:S02]  /*2790*/  CS2R R24, SRZ ;  /* 0x0000000000187805 */ /* 0x000fe4000001ff00 */
[----:B------:R-:W-:Y:S02]  /*27a0*/  IADD3.X R5, R66, R101, R84, P3, P6 ;  /* 0x0000006542057210 */ /* 0x000fe40001fec454 */
[----:B------:R-:W-:-:S04]  /*27b0*/  IADD3 R7, P3, P6, R46, R4, R89 ;  /* 0x000000042e077210 */ /* 0x000fc80007e7e059 */
[----:B------:R-:W-:Y:S02]  /*27c0*/  IADD3.X R8, R68, R111, R91, P3, P6 ;  /* 0x0000006f44087210 */ /* 0x000fe40001fec45b */
[----:B------:R-:W-:-:S04]  /*27d0*/  LEA R4, P3, R6, UR4, 0x1 ;  /* 0x0000000406047c11 */ /* 0x000fc8000f8608ff */
[----:B------:R-:W-:Y:S01]  /*27e0*/  LEA.HI.X R5, R6, UR5, R5, 0x1, P3 ;  /* 0x0000000506057c11 */ /* 0x000fe200098f0c05 */
[----:B------:R-:W-:Y:S02]  /*27f0*/  ULDC.64 UR4, c[0x0][0x3e0] ;  /* 0x0000f80000047ab9 */ /* 0x000fe40000000a00 */
[----:B------:R-:W-:-:S04]  /*2800*/  LEA R6, P3, R7, UR4, 0x1 ;  /* 0x0000000407067c11 */ /* 0x000fc8000f8608ff */
[----:B------:R-:W-:Y:S02]  /*2810*/  LEA.HI.X R7, R7, UR5, R8, 0x1, P3 ;  /* 0x0000000507077c11 */ /* 0x000fe400098f0c08 */
[C---:B------:R-:W-:Y:S01]  /*2820*/  ISETP.GE.AND P3, PT, R28.reuse, R105, PT ;  /* 0x000000691c00720c */ /* 0x040fe20003f66270 */
[----:B------:R-:W-:Y:S01]  /*2830*/  VIADD R90, R28, 0x10 ;  /* 0x000000101c5a7836 */ /* 0x000fe20000000000 */
[----:B------:R-:W-:Y:S02]  /*2840*/  CS2R R10, SRZ ;  /* 0x00000000000a7805 */ /* 0x000fe4000001ff00 */
[----:B------:R-:W-:-:S09]  /*2850*/  CS2R R8, SRZ ;  /* 0x0000000000087805 */ /* 0x000fd2000001ff00 */
[----:B------:R0:W5:Y:S04]  /*2860*/  @!P3 LDG.E.64 R26, desc[UR40][R4.64] ;  /* 0x00000028041ab981 */ /* 0x000168000c1e1b00 */
[----:B------:R0:W5:Y:S01]  /*2870*/  @!P3 LDG.E.64 R24, desc[UR40][R6.64] ;  /* 0x000000280618b981 */ /* 0x000162000c1e1b00 */
[----:B------:R-:W-:-:S13]  /*2880*/  ISETP.GE.AND P3, PT, R90, R105, PT ;  /* 0x000000695a00720c */ /* 0x000fda0003f66270 */
[----:B------:R0:W5:Y:S04]  /*2890*/  @!P3 LDG.E.64 R10, desc[UR40][R4.64+0x20] ;  /* 0x00002028040ab981 */ /* 0x000168000c1e1b00 */
[----:B------:R0:W5:Y:S02]  /*28a0*/  @!P3 LDG.E.64 R8, desc[UR40][R6.64+0x20] ;  /* 0x000020280608b981 */ /* 0x000164000c1e1b00 */
.L_x_444:
[----:B------:R-:W-:Y:S05]  /*28b0*/  BSYNC B1 ;  /* 0x0000000000017941 */ /* 0x000fea0003800000 */
.L_x_443:
[----:B0-----:R-:W-:Y:S01]  /*28c0*/  IMAD.MOV.U32 R4, RZ, RZ, R36 ;  /* 0x000000ffff047224 */ /* 0x001fe200078e0024 */
[----:B------:R-:W-:Y:S01]  /*28d0*/  UISETP.NE.AND UP0, UPT, UR44, 0x3, UPT ;  /* 0x000000032c00788c */ /* 0x000fe2000bf05270 */
[----:B------:R-:W-:Y:S01]  /*28e0*/  IMAD.MOV.U32 R5, RZ, RZ, R37 ;  /* 0x000000ffff057224 */ /* 0x000fe200078e0025 */
[----:B------:R-:W-:Y:S01]  /*28f0*/  PRMT R118, R102, 0x5410, R103 ;  /* 0x0000541066767816 */ /* 0x000fe20000000067 */
[----:B------:R-:W-:Y:S02]  /*2900*/  IMAD.MOV.U32 R6, RZ, RZ, R38 ;  /* 0x000000ffff067224 */ /* 0x000fe400078e0026 */
[----:B------:R-:W-:Y:S01]  /*2910*/  IMAD.MOV.U32 R7, RZ, RZ, R39 ;  /* 0x000000ffff077224 */ /* 0x000fe200078e0027 */
[----:B------:R-:W-:Y:S01]  /*2920*/  PRMT R115, R4, 0x5410, R5 ;  /* 0x0000541004737816 */ /* 0x000fe20000000005 */
[----:B------:R-:W-:Y:S01]  /*2930*/  IMAD.MOV.U32 R5, RZ, RZ, R33 ;  /* 0x000000ffff057224 */ /* 0x000fe200078e0021 */
[----:B------:R-:W-:Y:S02]  /*2940*/  MOV R4, R32 ;  /* 0x0000002000047202 */ /* 0x000fe40000000f00 */
[----:B------:R-:W-:-:S02]  /*2950*/  PLOP3.LUT P3, PT, PT, PT, UP0, 0x80, 0x0 ;  /* 0x000000000000781c */ /* 0x000fc40003f6f008 */
[----:B------:R-:W-:Y:S01]  /*2960*/  PRMT R119, R4, 0x5410, R5 ;  /* 0x0000541004777816 */ /* 0x000fe20000000005 */
[----:B-----5:R-:W-:Y:S01]  /*2970*/  IMAD.MOV.U32 R4, RZ, RZ, R10 ;  /* 0x000000ffff047224 */ /* 0x020fe200078e000a */
[----:B------:R-:W-:Y:S01]  /*2980*/  PRMT R120, R6, 0x5410, R7 ;  /* 0x0000541006787816 */ /* 0x000fe20000000007 */
[----:B------:R-:W-:Y:S01]  /*2990*/  IMAD.MOV.U32 R5, RZ, RZ, R11 ;  /* 0x000000ffff057224 */ /* 0x000fe200078e000b */
[----:B------:R-:W-:Y:S01]  /*29a0*/  MOV R6, R26 ;  /* 0x0000001a00067202 */ /* 0x000fe20000000f00 */
[----:B------:R-:W-:-:S03]  /*29b0*/  IMAD.MOV.U32 R7, RZ, RZ, R27 ;  /* 0x000000ffff077224 */ /* 0x000fc600078e001b */
[----:B------:R-:W-:Y:S01]  /*29c0*/  PRMT R102, R4, 0x5410, R5 ;  /* 0x0000541004667816 */ /* 0x000fe20000000005 */
[----:B------:R-:W-:Y:S01]  /*29d0*/  IMAD.MOV.U32 R4, RZ, RZ, R8 ;  /* 0x000000ffff047224 */ /* 0x000fe200078e0008 */
[----:B------:R-:W-:Y:S01]  /*29e0*/  PRMT R109, R109, 0x5410, R6 ;  /* 0x000054106d6d7816 */ /* 0x000fe20000000006 */
[----:B------:R-:W-:Y:S01]  /*29f0*/  IMAD.MOV.U32 R5, RZ, RZ, R9 ;  /* 0x000000ffff057224 */ /* 0x000fe200078e0009 */
[----:B------:R-:W-:Y:S01]  /*2a00*/  PRMT R108, R7, 0x7610, R108 ;  /* 0x00007610076c7816 */ /* 0x000fe2000000006c */
[----:B------:R-:W-:Y:S02]  /*2a10*/  IMAD.MOV.U32 R6, RZ, RZ, R24 ;  /* 0x000000ffff067224 */ /* 0x000fe400078e0018 */
[----:B------:R-:W-:Y:S01]  /*2a20*/  IMAD.MOV.U32 R7, RZ, RZ, R25 ;  /* 0x000000ffff077224 */ /* 0x000fe200078e0019 */
[----:B------:R-:W-:Y:S02]  /*2a30*/  PRMT R103, R4, 0x5410, R5 ;  /* 0x0000541004677816 */ /* 0x000fe40000000005 */
[----:B------:R-:W-:-:S02]  /*2a40*/  PRMT R109, R6, 0x7610, R109 ;  /* 0x00007610066d7816 */ /* 0x000fc4000000006d */
[----:B------:R-:W-:Y:S01]  /*2a50*/  PRMT R108, R108, 0x5410, R7 ;  /* 0x000054106c6c7816 */ /* 0x000fe20000000007 */
[----:B------:R-:W-:Y:S06]  /*2a60*/  @!P3 BRA `(.L_x_445) ;  /* 0x000000000004b947 */ /* 0x000fec0003800000 */
[----:B------:R-:W-:Y:S01]  /*2a70*/  BPT.TRAP 0x1 ;  /* 0x000000040000795c */ /* 0x000fe20000300000 */
.L_x_445:
[----:B------:R-:W-:Y:S01]  /*2a80*/  LEA R90, R2, R18, 0x3 ;  /* 0x00000012025a7211 */ /* 0x000fe200078e18ff */
[----:B------:R-:W-:Y:S01]  /*2a90*/  BSSY B1, `(.L_x_446) ;  /* 0x0000004000017945 */ /* 0x000fe20003800000 */
[----:B------:R-:W-:-:S04]  /*2aa0*/  SHF.L.U32 R101, R23, 0x1f, RZ ;  /* 0x0000001f17657819 */ /* 0x000fc800000006ff */
[----:B------:R-:W0:Y:S02]  /*2ab0*/  SYNCS.PHASECHK.TRANS64.TRYWAIT P6, [R90+URZ+0x22890], R101 ;  /* 0x022890655a0075a7 */ /* 0x000e2400080c017f */
[----:B0-----:R-:W-:Y:S05]  /*2ac0*/  @!P6 BRA `(.L_x_447) ;  /* 0x000001180008e947 */ /* 0x001fea0003800000 */
.L_x_663:
[----:B------:R-:W-:Y:S05]  /*2ad0*/  BSYNC B1 ;  /* 0x0000000000017941 */ /* 0x000fea0003800000 */
.L_x_446:
[----:B------:R-:W-:Y:S04]  /*2ae0*/  BSSY B1, `(.L_x_448) ;  /* 0x0000065000017945 */ /* 0x000fe80003800000 */
[----:B------:R-:W-:Y:S05]  /*2af0*/  @P4 BRA `(.L_x_449) ;  /* 0x00000004008c4947 */ /* 0x000fea0003800000 */
[----:B------:R-:W-:Y:S04]  /*2b00*/  BSSY B2, `(.L_x_450) ;  /* 0x0000031000027945 */ /* 0x000fe80003800000 */
[----:B------:R-:W-:Y:S05]  /*2b10*/  @P1 BRA `(.L_x_451) ;  /* 0x0000000000bc1947 */ /* 0x000fea0003800000 */
[----:B------:R1:W2:Y:S01]  /*2b20*/  LDS.128 R4, [R107] ;  /* 0x000000006b047984 */ /* 0x0002a20000000c00 */
[----:B------:R-:W-:Y:S01]  /*2b30*/  ISETP.GE.AND P4, PT, R28, R105, PT ;  /* 0x000000691c00720c */ /* 0x000fe20003f86270 */
[----:B------:R-:W-:-:S12]  /*2b40*/  BSSY B3, `(.L_x_452) ;  /* 0x000002b000037945 */ /* 0x000fd80003800000 */
[----:B-1----:R-:W-:Y:S05]  /*2b50*/  @P4 BRA `(.L_x_453) ;  /* 0x0000000000a44947 */ /* 0x002fea0003800000 */
[--C-:B------:R-:W-:Y:S01]  /*2b60*/  SHF.R.U64 R111, R36, 0x10, R37.reuse ;  /* 0x00000010246f7819 */ /* 0x100fe20000001225 */
[----:B--2---:R-:W-:Y:S01]  /*2b70*/  IMAD.MOV.U32 R36, RZ, RZ, R6 ;  /* 0x000000ffff247224 */ /* 0x004fe200078e0006 */
[----:B------:R-:W-:Y:S01]  /*2b80*/  SHF.R.U32.HI R110, RZ, 0x10, R37 ;  /* 0x00000010ff6e7819 */ /* 0x000fe20000011625 */
[--C-:B------:R-:W-:Y:S01]  /*2b90*/  HADD2.F32 R6, -RZ, R5.reuse.H1_H1 ;  /* 0x30000005ff067230 */ /* 0x100fe20000004100 */
[--C-:B------:R-:W-:Y:S01]  /*2ba0*/  SHF.R.U64 R37, R38, 0x10, R39.reuse ;  /* 0x0000001026257819 */ /* 0x100fe20000001227 */
[----:B------:R-:W-:Y:S01]  /*2bb0*/  HADD2.F32 R5, -RZ, R5.H0_H0 ;  /* 0x20000005ff057230 */ /* 0x000fe20000004100 */
[----:B------:R-:W-:Y:S01]  /*2bc0*/  SHF.R.U32.HI R112, RZ, 0x10, R39 ;  /* 0x00000010ff707819 */ /* 0x000fe20000011627 */
[----:B------:R-:W-:Y:S02]  /*2bd0*/  HADD2.F32 R38, -RZ, R111.H0_H0 ;  /* 0x2000006fff267230 */ /* 0x000fe40000004100 */
[----:B------:R-:W-:Y:S02]  /*2be0*/  HADD2.F32 R39, -RZ, R37.H0_H0 ;  /* 0x20000025ff277230 */ /* 0x000fe40000004100 */
[----:B------:R-:W-:-:S02]  /*2bf0*/  HADD2.F32 R112, -RZ, R112.H0_H0 ;  /* 0x20000070ff707230 */ /* 0x000fc40000004100 */
[--C-:B------:R-:W-:Y:S02]  /*2c00*/  HADD2.F32 R37, -RZ, R7.reuse.H1_H1 ;  /* 0x30000007ff257230 */ /* 0x100fe40000004100 */
[CC--:B------:R-:W-:Y:S01]  /*2c10*/  FMUL.FTZ R114, R6.reuse, R39.reuse ;  /* 0x0000002706727220 */ /* 0x0c0fe20000410000 */
[----:B------:R-:W-:Y:S02]  /*2c20*/  HADD2.F32 R7, -RZ, R7.H0_H0 ;  /* 0x20000007ff077230 */ /* 0x000fe40000004100 */
[----:B------:R-:W-:Y:S01]  /*2c30*/  FMUL.FTZ R39, R5, R39 ;  /* 0x0000002705277220 */ /* 0x000fe20000410000 */
[----:B------:R-:W-:Y:S02]  /*2c40*/  HADD2.F32 R110, -RZ, R110.H0_H0 ;  /* 0x2000006eff6e7230 */ /* 0x000fe40000004100 */
[----:B------:R-:W-:Y:S01]  /*2c50*/  FMUL.FTZ R116, R37, R112 ;  /* 0x0000007025747220 */ /* 0x000fe20000410000 */
[----:B------:R-:W-:Y:S01]  /*2c60*/  FFMA.FTZ R114, R5, R38, -R114 ;  /* 0x0000002605727223 */ /* 0x000fe20000010872 */
[----:B------:R-:W-:Y:S01]  /*2c70*/  FMUL.FTZ R112, R7, R112 ;  /* 0x0000007007707220 */ /* 0x000fe20000410000 */
[----:B------:R-:W-:Y:S01]  /*2c80*/  FFMA.FTZ R113, R6, R38, R39 ;  /* 0x0000002606717223 */ /* 0x000fe20000010027 */
[----:B------:R-:W-:-:S02]  /*2c90*/  HADD2.F32 R38, -RZ, R120.H0_H0 ;  /* 0x20000078ff267230 */ /* 0x000fc40000004100 */
[-C--:B------:R-:W-:Y:S01]  /*2ca0*/  FFMA.FTZ R116, R7, R110.reuse, -R116 ;  /* 0x0000006e07747223 */ /* 0x080fe20000010874 */
[----:B------:R-:W-:Y:S02]  /*2cb0*/  HADD2.F32 R39, -RZ, R120.H1_H1 ;  /* 0x30000078ff277230 */ /* 0x000fe40000004100 */
[----:B------:R-:W-:Y:S01]  /*2cc0*/  FFMA.FTZ R117, R37, R110, R112 ;  /* 0x0000006e25757223 */ /* 0x000fe20000010070 */
[----:B------:R-:W-:Y:S02]  /*2cd0*/  HADD2.F32 R5, -RZ, R4.H1_H1 ;  /* 0x30000004ff057230 */ /* 0x000fe40000004100 */
[----:B------:R-:W-:Y:S02]  /*2ce0*/  HADD2.F32 R6, -RZ, R36.H1_H1 ;  /* 0x30000024ff067230 */ /* 0x000fe40000004100 */
[----:B------:R-:W-:Y:S02]  /*2cf0*/  HADD2.F32 R4, -RZ, R4.H0_H0 ;  /* 0x20000004ff047230 */ /* 0x000fe40000004100 */
[----:B------:R-:W-:Y:S01]  /*2d00*/  FMUL.FTZ R111, R5, R38 ;  /* 0x00000026056f7220 */ /* 0x000fe20000410000 */
[----:B------:R-:W-:-:S02]  /*2d10*/  HADD2.F32 R36, -RZ, R36.H0_H0 ;  /* 0x20000024ff247230 */ /* 0x000fc40000004100 */
[--C-:B------:R-:W-:Y:S02]  /*2d20*/  HADD2.F32 R7, -RZ, R115.reuse.H0_H0 ;  /* 0x20000073ff077230 */ /* 0x100fe40000004100 */
[----:B------:R-:W-:Y:S01]  /*2d30*/  FMUL.FTZ R38, R4, R38 ;  /* 0x0000002604267220 */ /* 0x000fe20000410000 */
[----:B------:R-:W-:Y:S02]  /*2d40*/  HADD2.F32 R37, -RZ, R115.H1_H1 ;  /* 0x30000073ff257230 */ /* 0x000fe40000004100 */
[-C--:B------:R-:W-:Y:S01]  /*2d50*/  FMUL.FTZ R115, R6, R39.reuse ;  /* 0x0000002706737220 */ /* 0x080fe20000410000 */
[----:B------:R-:W-:Y:S01]  /*2d60*/  FMUL.FTZ R39, R36, R39 ;  /* 0x0000002724277220 */ /* 0x000fe20000410000 */
[-C--:B------:R-:W-:Y:S01]  /*2d70*/  FFMA.FTZ R111, R4, R7.reuse, -R111 ;  /* 0x00000007046f7223 */ /* 0x080fe2000001086f */
[----:B------:R-:W-:Y:S01]  /*2d80*/  FFMA.FTZ R38, R5, R7, R38 ;  /* 0x0000000705267223 */ /* 0x000fe20000010026 */
[-C--:B------:R-:W-:Y:S01]  /*2d90*/  FFMA.FTZ R115, R36, R37.reuse, -R115 ;  /* 0x0000002524737223 */ /* 0x080fe20000010873 */
[----:B------:R-:W-:Y:S01]  /*2da0*/  FFMA.FTZ R6, R6, R37, R39 ;  /* 0x0000002506067223 */ /* 0x000fe20000010027 */
[----:B------:R-:W-:-:S02]  /*2db0*/  F2FP.F16.F32.PACK_AB R5, R113, R114 ;  /* 0x000000727105723e */ /* 0x000fc400000000ff */
[----:B------:R-:W-:Y:S02]  /*2dc0*/  F2FP.F16.F32.PACK_AB R7, R117, R116 ;  /* 0x000000747507723e */ /* 0x000fe400000000ff */
[----:B------:R-:W-:Y:S02]  /*2dd0*/  F2FP.F16.F32.PACK_AB R4, R38, R111 ;  /* 0x0000006f2604723e */ /* 0x000fe400000000ff */
[----:B------:R-:W-:-:S07]  /*2de0*/  F2FP.F16.F32.PACK_AB R6, R6, R115 ;  /* 0x000000730606723e */ /* 0x000fce00000000ff */
.L_x_453:
[----:B------:R-:W-:Y:S05]  /*2df0*/  BSYNC B3 ;  /* 0x0000000000037941 */ /* 0x000fea0003800000 */
.L_x_452:
[----:B--2---:R1:W-:Y:S02]  /*2e00*/  STG.E.128 desc[UR40][R14.64], R4 ;  /* 0x000000040e007986 */ /* 0x0043e4000c101d28 */
.L_x_451:
[----:B------:R-:W-:Y:S05]  /*2e10*/  BSYNC B2 ;  /* 0x0000000000027941 */ /* 0x000fea0003800000 */
.L_x_450:
[----:B------:R-:W-:Y:S05]  /*2e20*/  @P2 BRA `(.L_x_449) ;  /* 0x0000000000c02947 */ /* 0x000fea0003800000 */
[----:B-1----:R1:W2:Y:S01]  /*2e30*/  LDS.128 R4, [R106] ;  /* 0x000000006a047984 */ /* 0x0022a20000000c00 */
[----:B------:R-:W-:Y:S01]  /*2e40*/  VIADD R36, R28, 0x10 ;  /* 0x000000101c247836 */ /* 0x000fe20000000000 */
[----:B------:R-:W-:Y:S04]  /*2e50*/  BSSY B2, `(.L_x_454) ;  /* 0x000002c000027945 */ /* 0x000fe80003800000 */
[----:B------:R-:W-:-:S13]  /*2e60*/  ISETP.GE.AND P4, PT, R36, R105, PT ;  /* 0x000000692400720c */ /* 0x000fda0003f86270 */
[----:B-1----:R-:W-:Y:S05]  /*2e70*/  @P4 BRA `(.L_x_455) ;  /* 0x0000000000a44947 */ /* 0x002fea0003800000 */
[--C-:B------:R-:W-:Y:S02]  /*2e80*/  SHF.R.U64 R34, R34, 0x10, R35.reuse ;  /* 0x0000001022227819 */ /* 0x100fe40000001223 */
[----:B------:R-:W-:Y:S02]  /*2e90*/  SHF.R.U32.HI R36, RZ, 0x10, R35 ;  /* 0x00000010ff247819 */ /* 0x000fe40000011623 */
[--C-:B------:R-:W-:Y:S01]  /*2ea0*/  SHF.R.U64 R35, R32, 0x10, R33.reuse ;  /* 0x0000001020237819 */ /* 0x100fe20000001221 */
[----:B--2---:R-:W-:Y:S01]  /*2eb0*/  IMAD.MOV.U32 R32, RZ, RZ, R6 ;  /* 0x000000ffff207224 */ /* 0x004fe200078e0006 */
[----:B------:R-:W-:Y:S01]  /*2ec0*/  SHF.R.U32.HI R38, RZ, 0x10, R33 ;  /* 0x00000010ff267819 */ /* 0x000fe20000011621 */
[----:B------:R-:W-:Y:S02]  /*2ed0*/  HADD2.F32 R6, -RZ, R5.H1_H1 ;  /* 0x30000005ff067230 */ /* 0x000fe40000004100 */
[----:B------:R-:W-:Y:S02]  /*2ee0*/  HADD2.F32 R35, -RZ, R35.H0_H0 ;  /* 0x20000023ff237230 */ /* 0x000fe40000004100 */
[----:B------:R-:W-:-:S02]  /*2ef0*/  HADD2.F32 R5, -RZ, R5.H0_H0 ;  /* 0x20000005ff057230 */ /* 0x000fc40000004100 */
[----:B------:R-:W-:Y:S02]  /*2f00*/  HADD2.F32 R34, -RZ, R34.H0_H0 ;  /* 0x20000022ff227230 */ /* 0x000fe40000004100 */
[CC--:B------:R-:W-:Y:S01]  /*2f10*/  FMUL.FTZ R110, R6.reuse, R35.reuse ;  /* 0x00000023066e7220 */ /* 0x0c0fe20000410000 */
[----:B------:R-:W-:Y:S02]  /*2f20*/  HADD2.F32 R38, -RZ, R38.H0_H0 ;  /* 0x20000026ff267230 */ /* 0x000fe40000004100 */
[C---:B------:R-:W-:Y:S01]  /*2f30*/  FMUL.FTZ R35, R5.reuse, R35 ;  /* 0x0000002305237220 */ /* 0x040fe20000410000 */
[--C-:B------:R-:W-:Y:S02]  /*2f40*/  HADD2.F32 R33, -RZ, R7.reuse.H1_H1 ;  /* 0x30000007ff217230 */ /* 0x100fe40000004100 */
[-C--:B------:R-:W-:Y:S01]  /*2f50*/  FFMA.FTZ R110, R5, R34.reuse, -R110 ;  /* 0x00000022056e7223 */ /* 0x080fe2000001086e */
[----:B------:R-:W-:Y:S02]  /*2f60*/  HADD2.F32 R7, -RZ, R7.H0_H0 ;  /* 0x20000007ff077230 */ /* 0x000fe40000004100 */
[----:B------:R-:W-:Y:S01]  /*2f70*/  FFMA.FTZ R39, R6, R34, R35 ;  /* 0x0000002206277223 */ /* 0x000fe20000010023 */
[----:B------:R-:W-:-:S02]  /*2f80*/  HADD2.F32 R36, -RZ, R36.H0_H0 ;  /* 0x20000024ff247230 */ /* 0x000fc40000004100 */
[-C--:B------:R-:W-:Y:S01]  /*2f90*/  FMUL.FTZ R112, R33, R38.reuse ;  /* 0x0000002621707220 */ /* 0x080fe20000410000 */
[--C-:B------:R-:W-:Y:S02]  /*2fa0*/  HADD2.F32 R34, -RZ, R119.reuse.H0_H0 ;  /* 0x20000077ff227230 */ /* 0x100fe40000004100 */
[C---:B------:R-:W-:Y:S01]  /*2fb0*/  FMUL.FTZ R38, R7.reuse, R38 ;  /* 0x0000002607267220 */ /* 0x040fe20000410000 */
[----:B------:R-:W-:Y:S02]  /*2fc0*/  HADD2.F32 R35, -RZ, R119.H1_H1 ;  /* 0x30000077ff237230 */ /* 0x000fe40000004100 */
[-C--:B------:R-:W-:Y:S01]  /*2fd0*/  FFMA.FTZ R112, R7, R36.reuse, -R112 ;  /* 0x0000002407707223 */ /* 0x080fe20000010870 */
[----:B------:R-:W-:Y:S02]  /*2fe0*/  HADD2.F32 R5, -RZ, R4.H1_H1 ;  /* 0x30000004ff057230 */ /* 0x000fe40000004100 */
[----:B------:R-:W-:Y:S01]  /*2ff0*/  FFMA.FTZ R113, R33, R36, R38 ;  /* 0x0000002421717223 */ /* 0x000fe20000010026 */
[----:B------:R-:W-:-:S02]  /*3000*/  HADD2.F32 R6, -RZ, R32.H1_H1 ;  /* 0x30000020ff067230 */ /* 0x000fc40000004100 */
[----:B------:R-:W-:Y:S02]  /*3010*/  HADD2.F32 R4, -RZ, R4.H0_H0 ;  /* 0x20000004ff047230 */ /* 0x000fe40000004100 */
[CC--:B------:R-:W-:Y:S01]  /*3020*/  FMUL.FTZ R37, R5.reuse, R34.reuse ;  /* 0x0000002205257220 */ /* 0x0c0fe20000410000 */
[----:B------:R-:W-:Y:S02]  /*3030*/  HADD2.F32 R32, -RZ, R32.H0_H0 ;  /* 0x20000020ff207230 */ /* 0x000fe40000004100 */
[-C--:B------:R-:W-:Y:S01]  /*3040*/  FMUL.FTZ R111, R6, R35.reuse ;  /* 0x00000023066f7220 */ /* 0x080fe20000410000 */
[--C-:B------:R-:W-:Y:S02]  /*3050*/  HADD2.F32 R7, -RZ, R118.reuse.H0_H0 ;  /* 0x20000076ff077230 */ /* 0x100fe40000004100 */
[----:B------:R-:W-:Y:S01]  /*3060*/  FMUL.FTZ R34, R4, R34 ;  /* 0x0000002204227220 */ /* 0x000fe20000410000 */
[----:B------:R-:W-:Y:S02]  /*3070*/  HADD2.F32 R33, -RZ, R118.H1_H1 ;  /* 0x30000076ff217230 */ /* 0x000fe40000004100 */
        /* <DEDUP_REMOVED lines=9> */
.L_x_455:
[----:B------:R-:W-:Y:S05]  /*3110*/  BSYNC B2 ;  /* 0x0000000000027941 */ /* 0x000fea0003800000 */
.L_x_454:
[----:B--2---:R2:W-:Y:S02]  /*3120*/  STG.E.128 desc[UR40][R14.64+0x40], R4 ;  /* 0x000040040e007986 */ /* 0x0045e4000c101d28 */
.L_x_449:
[----:B------:R-:W-:Y:S05]  /*3130*/  BSYNC B1 ;  /* 0x0000000000017941 */ /* 0x000fea0003800000 */
.L_x_448:
[----:B------:R-:W-:Y:S05]  /*3140*/  @P5 BRA `(.L_x_456) ;  /* 0x0000001800f45947 */ /* 0x000fea0003800000 */
[----:B------:R-:W-:Y:S04]  /*3150*/  BSSY B1, `(.L_x_457) ;  /* 0x0000031000017945 */ /* 0x000fe80003800000 */
[----:B------:R-:W-:Y:S05]  /*3160*/  @P1 BRA `(.L_x_458) ;  /* 0x0000000000bc1947 */ /* 0x000fea0003800000 */
[----:B-12---:R1:W2:Y:S01]  /*3170*/  LDS.128 R4, [R107+0x2000] ;  /* 0x002000006b047984 */ /* 0x0062a20000000c00 */
[----:B------:R-:W-:Y:S01]  /*3180*/  ISETP.GE.AND P4, PT, R28, R105, PT ;  /* 0x000000691c00720c */ /* 0x000fe20003f86270 */
[----:B------:R-:W-:-:S12]  /*3190*/  BSSY B2, `(.L_x_459) ;  /* 0x000002b000027945 */ /* 0x000fd80003800000 */
[----:B-1----:R-:W-:Y:S05]  /*31a0*/  @P4 BRA `(.L_x_460) ;  /* 0x0000000000a44947 */ /* 0x002fea0003800000 */
[--C-:B------:R-:W-:Y:S01]  /*31b0*/  SHF.R.U64 R15, R24, 0x10, R25.reuse ;  /* 0x00000010180f7819 */ /* 0x100fe20000001219 */
[----:B--2---:R-:W-:Y:S01]  /*31c0*/  IMAD.MOV.U32 R14, RZ, RZ, R6 ;  /* 0x000000ffff0e7224 */ /* 0x004fe200078e0006 */
[----:B------:R-:W-:Y:S01]  /*31d0*/  SHF.R.U32.HI R32, RZ, 0x10, R25 ;  /* 0x00000010ff207819 */ /* 0x000fe20000011619 */
[----:B------:R-:W-:Y:S01]  /*31e0*/  HADD2.F32 R6, -RZ, R5.H1_H1 ;  /* 0x30000005ff067230 */ /* 0x000fe20000004100 */
[--C-:B------:R-:W-:Y:S01]  /*31f0*/  SHF.R.U64 R33, R26, 0x10, R27.reuse ;  /* 0x000000101a217819 */ /* 0x100fe2000000121b */
[----:B------:R-:W-:Y:S01]  /*3200*/  HADD2.F32 R25, -RZ, R15.H0_H0 ;  /* 0x2000000fff197230 */ /* 0x000fe20000004100 */
[----:B------:R-:W-:Y:S01]  /*3210*/  SHF.R.U32.HI R26, RZ, 0x10, R27 ;  /* 0x00000010ff1a7819 */ /* 0x000fe2000001161b */
[----:B------:R-:W-:Y:S02]  /*3220*/  HADD2.F32 R32, -RZ, R32.H0_H0 ;  /* 0x20000020ff207230 */ /* 0x000fe40000004100 */
[----:B------:R-:W-:Y:S02]  /*3230*/  HADD2.F32 R5, -RZ, R5.H0_H0 ;  /* 0x20000005ff057230 */ /* 0x000fe40000004100 */
[----:B------:R-:W-:Y:S01]  /*3240*/  FMUL.FTZ R34, R6, R25 ;  /* 0x0000001906227220 */ /* 0x000fe20000410000 */
[----:B------:R-:W-:-:S02]  /*3250*/  HADD2.F32 R15, -RZ, R7.H1_H1 ;  /* 0x30000007ff0f7230 */ /* 0x000fc40000004100 */
[----:B------:R-:W-:Y:S02]  /*3260*/  HADD2.F32 R24, -RZ, R33.H0_H0 ;  /* 0x20000021ff187230 */ /* 0x000fe40000004100 */
[----:B------:R-:W-:Y:S01]  /*3270*/  FMUL.FTZ R25, R5, R25 ;  /* 0x0000001905197220 */ /* 0x000fe20000410000 */
[----:B------:R-:W-:Y:S02]  /*3280*/  HADD2.F32 R7, -RZ, R7.H0_H0 ;  /* 0x20000007ff077230 */ /* 0x000fe40000004100 */
[----:B------:R-:W-:Y:S01]  /*3290*/  FMUL.FTZ R36, R15, R32 ;  /* 0x000000200f247220 */ /* 0x000fe20000410000 */
[----:B------:R-:W-:Y:S02]  /*32a0*/  HADD2.F32 R26, -RZ, R26.H0_H0 ;  /* 0x2000001aff1a7230 */ /* 0x000fe40000004100 */
[-C--:B------:R-:W-:Y:S01]  /*32b0*/  FFMA.FTZ R34, R5, R24.reuse, -R34 ;  /* 0x0000001805227223 */ /* 0x080fe20000010822 */
[----:B------:R-:W-:Y:S01]  /*32c0*/  FFMA.FTZ R33, R6, R24, R25 ;  /* 0x0000001806217223 */ /* 0x000fe20000010019 */
[----:B------:R-:W-:Y:S01]  /*32d0*/  FMUL.FTZ R32, R7, R32 ;  /* 0x0000002007207220 */ /* 0x000fe20000410000 */
[----:B------:R-:W-:-:S02]  /*32e0*/  HADD2.F32 R25, -RZ, R108.H1_H1 ;  /* 0x3000006cff197230 */ /* 0x000fc40000004100 */
[-C--:B------:R-:W-:Y:S01]  /*32f0*/  FFMA.FTZ R36, R7, R26.reuse, -R36 ;  /* 0x0000001a07247223 */ /* 0x080fe20000010824 */
[--C-:B------:R-:W-:Y:S02]  /*3300*/  HADD2.F32 R7, -RZ, R109.reuse.H1_H1 ;  /* 0x3000006dff077230 */ /* 0x100fe40000004100 */
[----:B------:R-:W-:Y:S01]  /*3310*/  FFMA.FTZ R37, R15, R26, R32 ;  /* 0x0000001a0f257223 */ /* 0x000fe20000010020 */
[----:B------:R-:W-:Y:S02]  /*3320*/  HADD2.F32 R5, -RZ, R4.H1_H1 ;  /* 0x30000004ff057230 */ /* 0x000fe40000004100 */
[----:B------:R-:W-:Y:S02]  /*3330*/  HADD2.F32 R6, -RZ, R14.H1_H1 ;  /* 0x3000000eff067230 */ /* 0x000fe40000004100 */
[----:B------:R-:W-:Y:S02]  /*3340*/  HADD2.F32 R109, -RZ, R109.H0_H0 ;  /* 0x2000006dff6d7230 */ /* 0x000fe40000004100 */
[----:B------:R-:W-:-:S02]  /*3350*/  HADD2.F32 R4, -RZ, R4.H0_H0 ;  /* 0x20000004ff047230 */ /* 0x000fc40000004100 */
[----:B------:R-:W-:Y:S01]  /*3360*/  FMUL.FTZ R35, R6, R25 ;  /* 0x0000001906237220 */ /* 0x000fe20000410000 */
[----:B------:R-:W-:Y:S02]  /*3370*/  HADD2.F32 R14, -RZ, R14.H0_H0 ;  /* 0x2000000eff0e7230 */ /* 0x000fe40000004100 */
[CC--:B------:R-:W-:Y:S01]  /*3380*/  FMUL.FTZ R27, R5.reuse, R109.reuse ;  /* 0x0000006d051b7220 */ /* 0x0c0fe20000410000 */
[----:B------:R-:W-:Y:S02]  /*3390*/  HADD2.F32 R15, -RZ, R108.H0_H0 ;  /* 0x2000006cff0f7230 */ /* 0x000fe40000004100 */
[----:B------:R-:W-:Y:S01]  /*33a0*/  FMUL.FTZ R24, R4, R109 ;  /* 0x0000006d04187220 */ /* 0x000fe20000410000 */
[----:B------:R-:W-:Y:S01]  /*33b0*/  FMUL.FTZ R25, R14, R25 ;  /* 0x000000190e197220 */ /* 0x000fe20000410000 */
[-C--:B------:R-:W-:Y:S02]  /*33c0*/  FFMA.FTZ R27, R4, R7.reuse, -R27 ;  /* 0x00000007041b7223 */ /* 0x080fe4000001081b */
[----:B------:R-:W-:Y:S01]  /*33d0*/  FFMA.FTZ R24, R5, R7, R24 ;  /* 0x0000000705187223 */ /* 0x000fe20000010018 */
[-C--:B------:R-:W-:Y:S01]  /*33e0*/  FFMA.FTZ R35, R14, R15.reuse, -R35 ;  /* 0x0000000f0e237223 */ /* 0x080fe20000010823 */
[----:B------:R-:W-:Y:S01]  /*33f0*/  FFMA.FTZ R6, R6, R15, R25 ;  /* 0x0000000f06067223 */ /* 0x000fe20000010019 */
[----:B------:R-:W-:-:S02]  /*3400*/  F2FP.F16.F32.PACK_AB R5, R33, R34 ;  /* 0x000000222105723e */ /* 0x000fc400000000ff */
[----:B------:R-:W-:Y:S02]  /*3410*/  F2FP.F16.F32.PACK_AB R7, R37, R36 ;  /* 0x000000242507723e */ /* 0x000fe400000000ff */
[----:B------:R-:W-:Y:S02]  /*3420*/  F2FP.F16.F32.PACK_AB R4, R24, R27 ;  /* 0x0000001b1804723e */ /* 0x000fe400000000ff */
[----:B------:R-:W-:-:S07]  /*3430*/  F2FP.F16.F32.PACK_AB R6, R6, R35 ;  /* 0x000000230606723e */ /* 0x000fce00000000ff */
.L_x_460:
[----:B------:R-:W-:Y:S05]  /*3440*/  BSYNC B2 ;  /* 0x0000000000027941 */ /* 0x000fea0003800000 */
.L_x_459:
[----:B--2---:R3:W-:Y:S02]  /*3450*/  STG.E.128 desc[UR40][R12.64], R4 ;  /* 0x000000040c007986 */ /* 0x0047e4000c101d28 */
.L_x_458:
[----:B------:R-:W-:Y:S05]  /*3460*/  BSYNC B1 ;  /* 0x0000000000017941 */ /* 0x000fea0003800000 */
.L_x_457:
[----:B------:R-:W-:Y:S05]  /*3470*/  @P2 BRA `(.L_x_456) ;  /* 0x0000001800282947 */ /* 0x000fea0003800000 */
[----:B-123--:R1:W2:Y:S01]  /*3480*/  LDS.128 R4, [R106+0x2000] ;  /* 0x002000006a047984 */ /* 0x00e2a20000000c00 */
[----:B------:R-:W-:Y:S01]  /*3490*/  VIADD R14, R28, 0x10 ;  /* 0x000000101c0e7836 */ /* 0x000fe20000000000 */
[----:B------:R-:W-:Y:S04]  /*34a0*/  BSSY B1, `(.L_x_461) ;  /* 0x000002c000017945 */ /* 0x000fe80003800000 */
[----:B------:R-:W-:-:S13]  /*34b0*/  ISETP.GE.AND P4, PT, R14, R105, PT ;  /* 0x000000690e00720c */ /* 0x000fda0003f86270 */
[----:B-1----:R-:W-:Y:S05]  /*34c0*/  @P4 BRA `(.L_x_462) ;  /* 0x0000000000a44947 */ /* 0x002fea0003800000 */
[--C-:B------:R-:W-:Y:S02]  /*34d0*/  SHF.R.U64 R10, R10, 0x10, R11.reuse ;  /* 0x000000100a0a7819 */ /* 0x100fe4000000120b */
[----:B------:R-:W-:Y:S02]  /*34e0*/  SHF.R.U32.HI R14, RZ, 0x10, R11 ;  /* 0x00000010ff0e7819 */ /* 0x000fe4000001160b */
[--C-:B------:R-:W-:Y:S01]  /*34f0*/  SHF.R.U64 R11, R8, 0x10, R9.reuse ;  /* 0x00000010080b7819 */ /* 0x100fe20000001209 */
[----:B------:R-:W-:Y:S01]  /*3500*/  HADD2.F32 R10, -RZ, R10.H0_H0 ;  /* 0x2000000aff0a7230 */ /* 0x000fe20000004100 */
[----:B--2---:R-:W-:Y:S01]  /*3510*/  MOV R8, R6 ;  /* 0x0000000600087202 */ /* 0x004fe20000000f00 */
[----:B------:R-:W-:Y:S01]  /*3520*/  HADD2.F32 R6, -RZ, R5.H1_H1 ;  /* 0x30000005ff067230 */ /* 0x000fe20000004100 */
[----:B------:R-:W-:Y:S01]  /*3530*/  SHF.R.U32.HI R24, RZ, 0x10, R9 ;  /* 0x00000010ff187819 */ /* 0x000fe20000011609 */
[----:B------:R-:W-:Y:S02]  /*3540*/  HADD2.F32 R11, -RZ, R11.H0_H0 ;  /* 0x2000000bff0b7230 */ /* 0x000fe40000004100 */
[----:B------:R-:W-:-:S02]  /*3550*/  HADD2.F32 R5, -RZ, R5.H0_H0 ;  /* 0x20000005ff057230 */ /* 0x000fc40000004100 */
[----:B------:R-:W-:Y:S02]  /*3560*/  HADD2.F32 R24, -RZ, R24.H0_H0 ;  /* 0x20000018ff187230 */ /* 0x000fe40000004100 */
[CC--:B------:R-:W-:Y:S01]  /*3570*/  FMUL.FTZ R26, R6.reuse, R11.reuse ;  /* 0x0000000b061a7220 */ /* 0x0c0fe20000410000 */
[--C-:B------:R-:W-:Y:S02]  /*3580*/  HADD2.F32 R9, -RZ, R7.reuse.H1_H1 ;  /* 0x30000007ff097230 */ /* 0x100fe40000004100 */
[C---:B------:R-:W-:Y:S01]  /*3590*/  FMUL.FTZ R11, R5.reuse, R11 ;  /* 0x0000000b050b7220 */ /* 0x040fe20000410000 */
[----:B------:R-:W-:Y:S02]  /*35a0*/  HADD2.F32 R7, -RZ, R7.H0_H0 ;  /* 0x20000007ff077230 */ /* 0x000fe40000004100 */
[-C--:B------:R-:W-:Y:S01]  /*35b0*/  FFMA.FTZ R26, R5, R10.reuse, -R26 ;  /* 0x0000000a051a7223 */ /* 0x080fe2000001081a */
[----:B------:R-:W-:Y:S02]  /*35c0*/  HADD2.F32 R14, -RZ, R14.H0_H0 ;  /* 0x2000000eff0e7230 */ /* 0x000fe40000004100 */
[----:B------:R-:W-:Y:S01]  /*35d0*/  FFMA.FTZ R15, R6, R10, R11 ;  /* 0x0000000a060f7223 */ /* 0x000fe2000001000b */
[----:B------:R-:W-:Y:S01]  /*35e0*/  FMUL.FTZ R32, R9, R24 ;  /* 0x0000001809207220 */ /* 0x000fe20000410000 */
[----:B------:R-:W-:-:S02]  /*35f0*/  HADD2.F32 R10, -RZ, R103.H0_H0 ;  /* 0x20000067ff0a7230 */ /* 0x000fc40000004100 */
[C---:B------:R-:W-:Y:S01]  /*3600*/  FMUL.FTZ R24, R7.reuse, R24 ;  /* 0x0000001807187220 */ /* 0x040fe20000410000 */
[----:B------:R-:W-:Y:S02]  /*3610*/  HADD2.F32 R103, -RZ, R103.H1_H1 ;  /* 0x30000067ff677230 */ /* 0x000fe40000004100 */
[-C--:B------:R-:W-:Y:S01]  /*3620*/  FFMA.FTZ R32, R7, R14.reuse, -R32 ;  /* 0x0000000e07207223 */ /* 0x080fe20000010820 */
[----:B------:R-:W-:Y:S02]  /*3630*/  HADD2.F32 R5, -RZ, R4.H1_H1 ;  /* 0x30000004ff057230 */ /* 0x000fe40000004100 */
[----:B------:R-:W-:Y:S01]  /*3640*/  FFMA.FTZ R27, R9, R14, R24 ;  /* 0x0000000e091b7223 */ /* 0x000fe20000010018 */
[----:B------:R-:W-:Y:S02]  /*3650*/  HADD2.F32 R6, -RZ, R8.H1_H1 ;  /* 0x30000008ff067230 */ /* 0x000fe40000004100 */
[----:B------:R-:W-:Y:S02]  /*3660*/  HADD2.F32 R4, -RZ, R4.H0_H0 ;  /* 0x20000004ff047230 */ /* 0x000fe40000004100 */
[----:B------:R-:W-:Y:S01]  /*3670*/  FMUL.FTZ R11, R5, R10 ;  /* 0x0000000a050b7220 */ /* 0x000fe20000410000 */
[----:B------:R-:W-:-:S02]  /*3680*/  HADD2.F32 R8, -RZ, R8.H0_H0 ;  /* 0x20000008ff087230 */ /* 0x000fc40000004100 */
        /* <DEDUP_REMOVED lines=13> */
.L_x_462:
[----:B------:R-:W-:Y:S05]  /*3760*/  BSYNC B1 ;  /* 0x0000000000017941 */ /* 0x000fea0003800000 */
.L_x_461:
[----:B--2---:R1:W-:Y:S01]  /*3770*/  STG.E.128 desc[UR40][R12.64+0x40], R4 ;  /* 0x000040040c007986 */ /* 0x0043e2000c101d28 */
[----:B------:R-:W-:Y:S05]  /*3780*/  BRA `(.L_x_456) ;  /* 0x0000001400647947 */ /* 0x000fea0003800000 */
.L_x_440:
[----:B------:R-:W-:Y:S02]  /*3790*/  ISETP.GE.AND P3, PT, R211, R104, PT ;  /* 0x00000068d300720c */ /* 0x000fe40003f66270 */
[----:B------:R-:W-:Y:S02]  /*37a0*/  CS2R R14, SRZ ;  /* 0x00000000000e7805 */ /* 0x000fe4000001ff00 */
[----:B------:R-:W-:Y:S02]  /*37b0*/  CS2R R12, SRZ ;  /* 0x00000000000c7805 */ /* 0x000fe4000001ff00 */
[----:B------:R-:W-:-:S13]  /*37c0*/  ISETP.GE.OR P3, PT, R16, R105, P3 ;  /* 0x000000691000720c */ /* 0x000fda0001f66670 */
[----:B------:R-:W-:Y:S01]  /*37d0*/  @!P3 IADD3 R5, P4, P5, R50, R6, R83 ;  /* 0x000000063205b210 */ /* 0x000fe20007d9e053 */
[----:B------:R-:W0:Y:S03]  /*37e0*/  @!P3 LDC.64 R34, c[0x0][0x3c8] ;  /* 0x0000f200ff22bb82 */ /* 0x000e260000000a00 */
[----:B------:R-:W-:Y:S02]  /*37f0*/  @!P3 IADD3.X R36, R71, R101, R84, P4, P5 ;  /* 0x000000654724b210 */ /* 0x000fe400027ea454 */
[----:B------:R-:W-:-:S03]  /*3800*/  @!P3 IADD3 R10, P4, P5, R44, R4, R89 ;  /* 0x000000042c0ab210 */ /* 0x000fc60007d9e059 */
[----:B------:R-:W1:Y:S01]  /*3810*/  @!P3 LDC.64 R106, c[0x0][0x3e0] ;  /* 0x0000f800ff6abb82 */ /* 0x000e620000000a00 */
[----:B------:R-:W-:Y:S02]  /*3820*/  @!P3 IADD3.X R11, R72, R111, R91, P4, P5 ;  /* 0x0000006f480bb210 */ /* 0x000fe400027ea45b */
[----:B------:R-:W-:-:S04]  /*3830*/  ISETP.GE.AND P4, PT, R19, R104, PT ;  /* 0x000000681300720c */ /* 0x000fc80003f86270 */
[----:B------:R-:W-:-:S13]  /*3840*/  ISETP.GE.OR P4, PT, R16, R105, P4 ;  /* 0x000000691000720c */ /* 0x000fda0002786670 */
[----:B------:R-:W2:Y:S01]  /*3850*/  @!P4 LDC.64 R8, c[0x0][0x3c8] ;  /* 0x0000f200ff08cb82 */ /* 0x000ea20000000a00 */
[----:B------:R-:W-:-:S05]  /*3860*/  @!P4 IADD3 R6, P5, R50, R6, RZ ;  /* 0x000000063206c210 */ /* 0x000fca0007fbe0ff */
[----:B------:R-:W-:Y:S02]  /*3870*/  @!P4 IMAD.X R7, R101, 0x1, R71, P5 ;  /* 0x000000016507c824 */ /* 0x000fe400028e0647 */
[----:B------:R-:W3:Y:S01]  /*3880*/  @!P4 LDC.64 R32, c[0x0][0x3e0] ;  /* 0x0000f800ff20cb82 */ /* 0x000ee20000000a00 */
[----:B------:R-:W-:Y:S02]  /*3890*/  CS2R R26, SRZ ;  /* 0x00000000001a7805 */ /* 0x000fe4000001ff00 */
[----:B------:R-:W-:Y:S02]  /*38a0*/  CS2R R24, SRZ ;  /* 0x0000000000187805 */ /* 0x000fe4000001ff00 */
[----:B--2---:R-:W-:-:S04]  /*38b0*/  @!P4 LEA R8, P5, R6, R8, 0x1 ;  /* 0x000000080608c211 */ /* 0x004fc800078a08ff */
[----:B------:R-:W-:Y:S02]  /*38c0*/  @!P4 LEA.HI.X R9, R6, R9, R7, 0x1, P5 ;  /* 0x000000090609c211 */ /* 0x000fe400028f0c07 */
[----:B------:R-:W-:-:S03]  /*38d0*/  @!P4 IADD3 R4, P5, R44, R4, RZ ;  /* 0x000000042c04c210 */ /* 0x000fc60007fbe0ff */
[----:B------:R2:W4:Y:S02]  /*38e0*/  @!P4 LDG.E.128 R12, desc[UR40][R8.64] ;  /* 0x00000028080cc981 */ /* 0x000524000c1e1d00 */
[----:B------:R-:W-:Y:S01]  /*38f0*/  @!P4 IMAD.X R6, R111, 0x1, R72, P5 ;  /* 0x000000016f06c824 */ /* 0x000fe200028e0648 */
[----:B---3--:R-:W-:-:S04]  /*3900*/  @!P4 LEA R32, P5, R4, R32, 0x1 ;  /* 0x000000200420c211 */ /* 0x008fc800078a08ff */
[----:B------:R-:W-:-:S05]  /*3910*/  @!P4 LEA.HI.X R33, R4, R33, R6, 0x1, P5 ;  /* 0x000000210421c211 */ /* 0x000fca00028f0c06 */
[----:B------:R4:W3:Y:S01]  /*3920*/  @!P4 LDG.E.128 R24, desc[UR40][R32.64] ;  /* 0x000000282018c981 */ /* 0x0008e2000c1e1d00 */
[C---:B0-----:R-:W-:Y:S02]  /*3930*/  @!P3 LEA R34, P4, R5.reuse, R34, 0x1 ;  /* 0x000000220522b211 */ /* 0x041fe400078808ff */
[----:B------:R-:W-:Y:S02]  /*3940*/  CS2R R6, SRZ ;  /* 0x0000000000067805 */ /* 0x000fe4000001ff00 */
[----:B------:R-:W-:Y:S02]  /*3950*/  @!P3 LEA.HI.X R35, R5, R35, R36, 0x1, P4 ;  /* 0x000000230523b211 */ /* 0x000fe400020f0c24 */
[----:B------:R-:W-:Y:S02]  /*3960*/  CS2R R4, SRZ ;  /* 0x0000000000047805 */ /* 0x000fe4000001ff00 */
[----:B-1----:R-:W-:Y:S02]  /*3970*/  @!P3 LEA R36, P4, R10, R106, 0x1 ;  /* 0x0000006a0a24b211 */ /* 0x002fe400078808ff */
[----:B--2---:R-:W-:-:S02]  /*3980*/  CS2R R8, SRZ ;  /* 0x0000000000087805 */ /* 0x004fc4000001ff00 */
[----:B------:R-:W-:Y:S01]  /*3990*/  @!P3 LEA.HI.X R37, R10, R107, R11, 0x1, P4 ;  /* 0x0000006b0a25b211 */ /* 0x000fe200020f0c0b */
[----:B------:R0:W2:Y:S01]  /*39a0*/  @!P3 LDG.E.128 R4, desc[UR40][R34.64] ;  /* 0x000000282204b981 */ /* 0x0000a2000c1e1d00 */
[----:B------:R-:W-:-:S06]  /*39b0*/  CS2R R10, SRZ ;  /* 0x00000000000a7805 */ /* 0x000fcc000001ff00 */
[----:B------:R-:W5:Y:S01]  /*39c0*/  @!P3 LDG.E.128 R8, desc[UR40][R36.64] ;  /* 0x000000282408b981 */ /* 0x000f62000c1e1d00 */
[----:B------:R-:W-:-:S06]  /*39d0*/  UISETP.NE.AND UP0, UPT, UR44, 0x3, UPT ;  /* 0x000000032c00788c */ /* 0x000fcc000bf05270 */
[----:B------:R-:W-:Y:S02]  /*39e0*/  PLOP3.LUT P3, PT, PT, PT, UP0, 0x80, 0x0 ;  /* 0x000000000000781c */ /* 0x000fe40003f6f008 */
[----:B------:R-:W-:Y:S01]  /*39f0*/  ISETP.GE.AND P4, PT, R16, R105, PT ;  /* 0x000000691000720c */ /* 0x000fe20003f86270 */
[----:B----4-:R-:W-:Y:S02]  /*3a00*/  IMAD.MOV.U32 R32, RZ, RZ, R14 ;  /* 0x000000ffff207224 */ /* 0x010fe400078e000e */
[----:B------:R-:W-:Y:S01]  /*3a10*/  IMAD.MOV.U32 R33, RZ, RZ, R15 ;  /* 0x000000ffff217224 */ /* 0x000fe200078e000f */
[----:B------:R-:W-:Y:S01]  /*3a20*/  MOV R90, R13 ;  /* 0x0000000d005a7202 */ /* 0x000fe20000000f00 */
[----:B------:R-:W-:Y:S01]  /*3a30*/  IMAD.MOV.U32 R39, RZ, RZ, R12 ;  /* 0x000000ffff277224 */ /* 0x000fe200078e000c */
[----:B------:R-:W-:Y:S02]  /*3a40*/  PRMT R121, R32, 0x7610, R121 ;  /* 0x0000761020797816 */ /* 0x000fe40000000079 */
[----:B------:R-:W-:-:S02]  /*3a50*/  PRMT R127, R33, 0x7610, R127 ;  /* 0x00007610217f7816 */ /* 0x000fc4000000007f */
[----:B------:R-:W-:Y:S02]  /*3a60*/  PRMT R133, R39, 0x7610, R133 ;  /* 0x0000761027857816 */ /* 0x000fe40000000085 */
[----:B------:R-:W-:Y:S01]  /*3a70*/  PRMT R123, R90, 0x7610, R123 ;  /* 0x000076105a7b7816 */ /* 0x000fe2000000007b */
[----:B---3--:R-:W-:Y:S02]  /*3a80*/  IMAD.MOV.U32 R32, RZ, RZ, R26 ;  /* 0x000000ffff207224 */ /* 0x008fe400078e001a */
[----:B0-----:R-:W-:Y:S02]  /*3a90*/  IMAD.MOV.U32 R34, RZ, RZ, R24 ;  /* 0x000000ffff227224 */ /* 0x001fe400078e0018 */
[----:B------:R-:W-:Y:S02]  /*3aa0*/  IMAD.MOV.U32 R35, RZ, RZ, R25 ;  /* 0x000000ffff237224 */ /* 0x000fe400078e0019 */
[----:B------:R-:W-:Y:S01]  /*3ab0*/  IMAD.MOV.U32 R33, RZ, RZ, R27 ;  /* 0x000000ffff217224 */ /* 0x000fe200078e001b */
[----:B------:R-:W-:-:S02]  /*3ac0*/  PRMT R121, R121, 0x5410, R32 ;  /* 0x0000541079797816 */ /* 0x000fc40000000020 */
[----:B------:R-:W-:Y:S02]  /*3ad0*/  PRMT R133, R133, 0x5410, R34 ;  /* 0x0000541085857816 */ /* 0x000fe40000000022 */
[----:B------:R-:W-:Y:S01]  /*3ae0*/  PRMT R123, R123, 0x5410, R35 ;  /* 0x000054107b7b7816 */ /* 0x000fe20000000023 */
[----:B--2---:R-:W-:Y:S01]  /*3af0*/  IMAD.MOV.U32 R32, RZ, RZ, R6 ;  /* 0x000000ffff207224 */ /* 0x004fe200078e0006 */
[----:B------:R-:W-:Y:S01]  /*3b00*/  PRMT R127, R127, 0x5410, R33 ;  /* 0x000054107f7f7816 */ /* 0x000fe20000000021 */
[----:B------:R-:W-:Y:S01]  /*3b10*/  IMAD.MOV.U32 R34, RZ, RZ, R4 ;  /* 0x000000ffff227224 */ /* 0x000fe200078e0004 */
[----:B------:R-:W-:Y:S01]  /*3b20*/  MOV R33, R7 ;  /* 0x0000000700217202 */ /* 0x000fe20000000f00 */
[----:B------:R-:W-:-:S03]  /*3b30*/  IMAD.MOV.U32 R35, RZ, RZ, R5 ;  /* 0x000000ffff237224 */ /* 0x000fc600078e0005 */
[----:B------:R-:W-:Y:S01]  /*3b40*/  PRMT R112, R32, 0x5410, R33 ;  /* 0x0000541020707816 */ /* 0x000fe20000000021 */
[----:B-----5:R-:W-:Y:S01]  /*3b50*/  IMAD.MOV.U32 R32, RZ, RZ, R10 ;  /* 0x000000ffff207224 */ /* 0x020fe200078e000a */
[----:B------:R-:W-:Y:S01]  /*3b60*/  PRMT R114, R34, 0x5410, R35 ;  /* 0x0000541022727816 */ /* 0x000fe20000000023 */
[----:B------:R-:W-:Y:S01]  /*3b70*/  IMAD.MOV.U32 R33, RZ, RZ, R11 ;  /* 0x000000ffff217224 */ /* 0x000fe200078e000b */
[----:B------:R-:W-:Y:S01]  /*3b80*/  MOV R35, R9 ;  /* 0x0000000900237202 */ /* 0x000fe20000000f00 */
[----:B------:R-:W-:-:S03]  /*3b90*/  IMAD.MOV.U32 R34, RZ, RZ, R8 ;  /* 0x000000ffff227224 */ /* 0x000fc600078e0008 */
[----:B------:R-:W-:Y:S02]  /*3ba0*/  PRMT R115, R32, 0x5410, R33 ;  /* 0x0000541020737816 */ /* 0x000fe40000000021 */
[----:B------:R-:W-:Y:S01]  /*3bb0*/  PRMT R116, R34, 0x5410, R35 ;  /* 0x0000541022747816 */ /* 0x000fe20000000023 */
[----:B------:R-:W-:Y:S06]  /*3bc0*/  @!P3 BRA `(.L_x_463) ;  /* 0x000000000004b947 */ /* 0x000fec0003800000 */
[----:B------:R-:W-:Y:S01]  /*3bd0*/  BPT.TRAP 0x1 ;  /* 0x000000040000795c */ /* 0x000fe20000300000 */
.L_x_463:
[----:B------:R-:W-:Y:S01]  /*3be0*/  IMAD R90, R2, 0x8, R18 ;  /* 0x00000008025a7824 */ /* 0x000fe200078e0212 */
[----:B------:R-:W-:Y:S01]  /*3bf0*/  SHF.L.U32 R101, R23, 0x1f, RZ ;  /* 0x0000001f17657819 */ /* 0x000fe200000006ff */
[----:B------:R-:W0:Y:S01]  /*3c00*/  LDC R105, c[0x0][0x2e4] ;  /* 0x0000b900ff697b82 */ /* 0x000e220000000800 */
[----:B------:R-:W-:Y:S01]  /*3c10*/  BSSY B1, `(.L_x_464) ;  /* 0x0000006000017945 */ /* 0x000fe20003800000 */
[----:B------:R-:W-:Y:S01]  /*3c20*/  IMAD.MOV.U32 R109, RZ, RZ, R38 ;  /* 0x000000ffff6d7224 */ /* 0x000fe200078e0026 */
[----:B------:R-:W1:Y:S05]  /*3c30*/  SYNCS.PHASECHK.TRANS64.TRYWAIT P5, [R90+URZ+0x22890], R101 ;  /* 0x022890655a0075a7 */ /* 0x000e6a00080a017f */
[----:B------:R-:W2:Y:S01]  /*3c40*/  LDC.64 R106, c[0x0][0x2f0] ;  /* 0x0000bc00ff6a7b82 */ /* 0x000ea20000000a00 */
[----:B0-----:R-:W-:Y:S01]  /*3c50*/  IMAD.IADD R113, R105, 0x1, -R78 ;  /* 0x0000000169717824 */ /* 0x001fe200078e0a4e */
[----:B-1----:R-:W-:Y:S06]  /*3c60*/  @!P5 BRA `(.L_x_465) ;  /* 0x0000010400b4d947 */ /* 0x002fec0003800000 */
.L_x_664:
[----:B------:R-:W-:Y:S05]  /*3c70*/  BSYNC B1 ;  /* 0x0000000000017941 */ /* 0x000fea0003800000 */
.L_x_464:
[----:B------:R-:W-:Y:S01]  /*3c80*/  ISETP.GE.OR P5, PT, R19, R104, P1 ;  /* 0x000000681300720c */ /* 0x000fe20000fa6670 */
[----:B------:R-:W-:-:S12]  /*3c90*/  BSSY B1, `(.L_x_466) ;  /* 0x0000077000017945 */ /* 0x000fd80003800000 */
[----:B------:R-:W-:Y:S05]  /*3ca0*/  @P5 BRA `(.L_x_467) ;  /* 0x0000000400d45947 */ /* 0x000fea0003800000 */
[-C--:B--2---:R-:W-:Y:S01]  /*3cb0*/  IMAD R32, R218, R106.reuse, RZ ;  /* 0x0000006ada207224 */ /* 0x084fe200078e02ff */
[----:B------:R-:W-:Y:S01]  /*3cc0*/  BSSY B2, `(.L_x_468) ;  /* 0x0000067000027945 */ /* 0x000fe20003800000 */
[----:B------:R-:W-:-:S04]  /*3cd0*/  IMAD.WIDE.U32 R110, R19, R106, R108 ;  /* 0x0000006a136e7225 */ /* 0x000fc800078e006c */
[----:B------:R-:W-:Y:S01]  /*3ce0*/  IMAD R33, R19, R107, R32 ;  /* 0x0000006b13217224 */ /* 0x000fe200078e0220 */
[----:B------:R-:W-:Y:S02]  /*3cf0*/  SEL R32, R78, R113, !P0 ;  /* 0x000000714e207207 */ /* 0x000fe40004000000 */
[----:B------:R-:W-:Y:S01]  /*3d00*/  IADD3 R117, P5, P6, R20, R110, R69 ;  /* 0x0000006e14757210 */ /* 0x000fe20007ebe045 */
[----:B------:R-:W-:Y:S01]  /*3d10*/  IMAD.IADD R120, R33, 0x1, R111 ;  /* 0x0000000121787824 */ /* 0x000fe200078e026f */
[----:B------:R-:W-:-:S04]  /*3d20*/  SHF.R.S32.HI R33, RZ, 0x1f, R32 ;  /* 0x0000001fff217819 */ /* 0x000fc80000011420 */
[----:B------:R-:W-:Y:S02]  /*3d30*/  LEA.HI R33, R33, R32, RZ, 0x4 ;  /* 0x0000002021217211 */ /* 0x000fe400078f20ff */
[----:B------:R-:W-:Y:S02]  /*3d40*/  IADD3.X R118, R97, R120, R64, P5, P6 ;  /* 0x0000007861767210 */ /* 0x000fe40002fec440 */
[----:B------:R-:W-:-:S05]  /*3d50*/  LEA.HI.SX32 R33, R33, R70, 0x1c ;  /* 0x0000004621217211 */ /* 0x000fca00078fe2ff */
[----:B------:R-:W-:-:S05]  /*3d60*/  IMAD.SHL.U32 R119, R33, 0x8, RZ ;  /* 0x0000000821777824 */ /* 0x000fca00078e00ff */
[----:B------:R-:W-:-:S04]  /*3d70*/  LOP3.LUT R33, R87, 0x38, R119, 0xf8, !PT ;  /* 0x0000003857217812 */ /* 0x000fc800078ef877 */
[----:B------:R-:W-:Y:S01]  /*3d80*/  LOP3.LUT R32, R33, R82, RZ, 0x3c, !PT ;  /* 0x0000005221207212 */ /* 0x000fe200078e3cff */
[----:B------:R-:W-:-:S03]  /*3d90*/  IMAD R33, R2, 0x1800, R67 ;  /* 0x0000180002217824 */ /* 0x000fc600078e0243 */
[----:B------:R-:W-:Y:S01]  /*3da0*/  LEA R35, R205, R32, 0x9 ;  /* 0x00000020cd237211 */ /* 0x000fe200078e48ff */
[----:B------:R-:W-:-:S04]  /*3db0*/  IMAD R33, R33, 0x2, R18 ;  /* 0x0000000221217824 */ /* 0x000fc800078e0212 */
[----:B------:R-:W-:-:S04]  /*3dc0*/  IMAD R35, R2, 0x1800, R35 ;  /* 0x0000180002237824 */ /* 0x000fc800078e0223 */
[----:B------:R-:W-:Y:S02]  /*3dd0*/  IMAD R36, R35, 0x2, R18 ;  /* 0x0000000223247824 */ /* 0x000fe400078e0212 */
[----:B------:R-:W1:Y:S04]  /*3de0*/  LDS.128 R32, [R33+0x1c400] ;  /* 0x01c4000021207984 */ /* 0x000e680000000c00 */
[----:B------:R-:W2:Y:S01]  /*3df0*/  LDS.128 R36, [R36+0x1c400] ;  /* 0x01c4000024247984 */ /* 0x000ea20000000c00 */
[----:B------:R-:W-:Y:S05]  /*3e00*/  @P4 BRA `(.L_x_469) ;  /* 0x0000000400484947 */ /* 0x000fea0003800000 */
[--C-:B------:R-:W-:Y:S02]  /*3e10*/  SHF.R.U64 R130, R24, 0x10, R25.reuse ;  /* 0x0000001018827819 */ /* 0x100fe40000001219 */
[----:B------:R-:W-:Y:S02]  /*3e20*/  SHF.R.U32.HI R24, RZ, 0x10, R25 ;  /* 0x00000010ff187819 */ /* 0x000fe40000011619 */
[--C-:B------:R-:W-:Y:S01]  /*3e30*/  SHF.R.U64 R132, R12, 0x10, R13.reuse ;  /* 0x000000100c847819 */ /* 0x100fe2000000120d */
[----:B-1----:R-:W-:Y:S01]  /*3e40*/  HADD2.F32 R12, -RZ, R33.H0_H0 ;  /* 0x20000021ff0c7230 */ /* 0x002fe20000004100 */
[----:B------:R-:W-:Y:S01]  /*3e50*/  SHF.R.U32.HI R122, RZ, 0x10, R13 ;  /* 0x00000010ff7a7819 */ /* 0x000fe2000001160d */
[--C-:B--2---:R-:W-:Y:S01]  /*3e60*/  HADD2.F32 R13, -RZ, R37.reuse.H0_H0 ;  /* 0x20000025ff0d7230 */ /* 0x104fe20000004100 */
[--C-:B------:R-:W-:Y:S01]  /*3e70*/  SHF.R.U64 R131, R14, 0x10, R15.reuse ;  /* 0x000000100e837819 */ /* 0x100fe2000000120f */
[----:B------:R-:W-:Y:S01]  /*3e80*/  HADD2.F32 R37, -RZ, R37.H1_H1 ;  /* 0x30000025ff257230 */ /* 0x000fe20000004100 */
[----:B------:R-:W-:Y:S01]  /*3e90*/  SHF.R.U32.HI R125, RZ, 0x10, R15 ;  /* 0x00000010ff7d7819 */ /* 0x000fe2000001160f */
[----:B------:R-:W-:Y:S01]  /*3ea0*/  HADD2.F32 R15, -RZ, R123.H1_H1 ;  /* 0x3000007bff0f7230 */ /* 0x000fe20000004100 */
[--C-:B------:R-:W-:Y:S01]  /*3eb0*/  SHF.R.U64 R129, R26, 0x10, R27.reuse ;  /* 0x000000101a817819 */ /* 0x100fe2000000121b */
[----:B------:R-:W-:Y:S01]  /*3ec0*/  HADD2.F32 R26, -RZ, R24.H0_H0 ;  /* 0x20000018ff1a7230 */ /* 0x000fe20000004100 */
[----:B------:R-:W-:Y:S01]  /*3ed0*/  SHF.R.U32.HI R27, RZ, 0x10, R27 ;  /* 0x00000010ff1b7819 */ /* 0x000fe2000001161b */
[----:B------:R-:W-:-:S02]  /*3ee0*/  HADD2.F32 R33, -RZ, R33.H1_H1 ;  /* 0x30000021ff217230 */ /* 0x000fc40000004100 */
[CC--:B------:R-:W-:Y:S01]  /*3ef0*/  FMUL.FTZ R124, R12.reuse, R15.reuse ;  /* 0x0000000f0c7c7220 */ /* 0x0c0fe20000410000 */
[----:B------:R-:W-:Y:S02]  /*3f00*/  HADD2.F32 R14, -RZ, R123.H0_H0 ;  /* 0x2000007bff0e7230 */ /* 0x000fe40000004100 */
[-C--:B------:R-:W-:Y:S01]  /*3f10*/  FMUL.FTZ R126, R37, R26.reuse ;  /* 0x0000001a257e7220 */ /* 0x080fe20000410000 */
[----:B------:R-:W-:Y:S02]  /*3f20*/  HADD2.F32 R24, -RZ, R122.H0_H0 ;  /* 0x2000007aff187230 */ /* 0x000fe40000004100 */
[----:B------:R-:W-:Y:S01]  /*3f30*/  FMUL.FTZ R25, R13, R15 ;  /* 0x0000000f0d197220 */ /* 0x000fe20000410000 */
[----:B------:R-:W-:Y:S01]  /*3f40*/  FMUL.FTZ R26, R33, R26 ;  /* 0x0000001a211a7220 */ /* 0x000fe20000410000 */
[-C--:B------:R-:W-:Y:S01]  /*3f50*/  FFMA.FTZ R124, R13, R14.reuse, R124 ;  /* 0x0000000e0d7c7223 */ /* 0x080fe2000001007c */
[--C-:B------:R-:W-:Y:S02]  /*3f60*/  HADD2.F32 R13, -RZ, R39.reuse.H0_H0 ;  /* 0x20000027ff0d7230 */ /* 0x100fe40000004100 */
[----:B------:R-:W-:Y:S01]  /*3f70*/  FFMA.FTZ R122, R12, R14, -R25 ;  /* 0x0000000e0c7a7223 */ /* 0x000fe20000010819 */
[----:B------:R-:W-:Y:S01]  /*3f80*/  FFMA.FTZ R37, R37, R24, R26 ;  /* 0x0000001825257223 */ /* 0x000fe2000001001a */
[----:B------:R-:W-:-:S02]  /*3f90*/  HADD2.F32 R39, -RZ, R39.H1_H1 ;  /* 0x30000027ff277230 */ /* 0x000fc40000004100 */
[----:B------:R-:W-:Y:S01]  /*3fa0*/  FFMA.FTZ R123, R33, R24, -R126 ;  /* 0x00000018217b7223 */ /* 0x000fe2000001087e */
[----:B------:R-:W-:Y:S02]  /*3fb0*/  HADD2.F32 R12, -RZ, R35.H0_H0 ;  /* 0x20000023ff0c7230 */ /* 0x000fe40000004100 */
[----:B------:R-:W-:Y:S01]  /*3fc0*/  HADD2.F32 R26, -RZ, R27.H0_H0 ;  /* 0x2000001bff1a7230 */ /* 0x000fe20000004100 */
[----:B------:R-:W-:Y:S01]  /*3fd0*/  F2FP.F16.F32.PACK_AB R37, R37, R124 ;  /* 0x0000007c2525723e */ /* 0x000fe200000000ff */
[----:B------:R-:W-:Y:S01]  /*3fe0*/  HADD2.F32 R15, -RZ, R127.H1_H1 ;  /* 0x3000007fff0f7230 */ /* 0x000fe20000004100 */
[----:B------:R-:W-:Y:S01]  /*3ff0*/  F2FP.F16.F32.PACK_AB R122, R123, R122 ;  /* 0x0000007a7b7a723e */ /* 0x000fe200000000ff */
[----:B------:R-:W-:Y:S02]  /*4000*/  HADD2.F32 R35, -RZ, R35.H1_H1 ;  /* 0x30000023ff237230 */ /* 0x000fe40000004100 */
[----:B------:R-:W-:Y:S01]  /*4010*/  FMUL.FTZ R128, R39, R26 ;  /* 0x0000001a27807220 */ /* 0x000fe20000410000 */
[----:B------:R-:W-:-:S02]  /*4020*/  HADD2.F32 R14, -RZ, R127.H0_H0 ;  /* 0x2000007fff0e7230 */ /* 0x000fc40000004100 */
[CC--:B------:R-:W-:Y:S01]  /*4030*/  FMUL.FTZ R126, R12.reuse, R15.reuse ;  /* 0x0000000f0c7e7220 */ /* 0x0c0fe20000410000 */
[----:B------:R-:W-:Y:S02]  /*4040*/  HADD2.F32 R24, -RZ, R125.H0_H0 ;  /* 0x2000007dff187230 */ /* 0x000fe40000004100 */
[----:B------:R-:W-:Y:S01]  /*4050*/  FMUL.FTZ R26, R35, R26 ;  /* 0x0000001a231a7220 */ /* 0x000fe20000410000 */
[C---:B------:R-:W-:Y:S01]  /*4060*/  FMUL.FTZ R25, R13.reuse, R15 ;  /* 0x0000000f0d197220 */ /* 0x040fe20000410000 */
[----:B------:R-:W-:Y:S01]  /*4070*/  FFMA.FTZ R126, R13, R14, R126 ;  /* 0x0000000e0d7e7223 */ /* 0x000fe2000001007e */
[----:B------:R-:W-:Y:S02]  /*4080*/  HADD2.F32 R13, -RZ, R36.H0_H0 ;  /* 0x20000024ff0d7230 */ /* 0x000fe40000004100 */
[-C--:B------:R-:W-:Y:S01]  /*4090*/  FFMA.FTZ R128, R35, R24.reuse, -R128 ;  /* 0x0000001823807223 */ /* 0x080fe20000010880 */
[----:B------:R-:W-:Y:S01]  /*40a0*/  FFMA.FTZ R127, R39, R24, R26 ;  /* 0x00000018277f7223 */ /* 0x000fe2000001001a */
[----:B------:R-:W-:Y:S01]  /*40b0*/  FFMA.FTZ R125, R12, R14, -R25 ;  /* 0x0000000e0c7d7223 */ /* 0x000fe20000010819 */
[----:B------:R-:W-:-:S02]  /*40c0*/  HADD2.F32 R24, -RZ, R133.H1_H1 ;  /* 0x30000085ff187230 */ /* 0x000fc40000004100 */
[----:B------:R-:W-:Y:S02]  /*40d0*/  HADD2.F32 R25, -RZ, R130.H0_H0 ;  /* 0x20000082ff197230 */ /* 0x000fe40000004100 */
[----:B------:R-:W-:Y:S02]  /*40e0*/  HADD2.F32 R12, -RZ, R32.H0_H0 ;  /* 0x20000020ff0c7230 */ /* 0x000fe40000004100 */
[-C--:B------:R-:W-:Y:S01]  /*40f0*/  FMUL.FTZ R27, R13, R24.reuse ;  /* 0x000000180d1b7220 */ /* 0x080fe20000410000 */
[----:B------:R-:W-:Y:S01]  /*4100*/  HADD2.F32 R36, -RZ, R36.H1_H1 ;  /* 0x30000024ff247230 */ /* 0x000fe20000004100 */
[----:B------:R-:W-:Y:S01]  /*4110*/  F2FP.F16.F32.PACK_AB R125, R128, R125 ;  /* 0x0000007d807d723e */ /* 0x000fe200000000ff */
[----:B------:R-:W-:Y:S02]  /*4120*/  HADD2.F32 R32, -RZ, R32.H1_H1 ;  /* 0x30000020ff207230 */ /* 0x000fe40000004100 */
[----:B------:R-:W-:Y:S01]  /*4130*/  FMUL.FTZ R24, R12, R24 ;  /* 0x000000180c187220 */ /* 0x000fe20000410000 */
[----:B------:R-:W-:-:S02]  /*4140*/  HADD2.F32 R14, -RZ, R133.H0_H0 ;  /* 0x20000085ff0e7230 */ /* 0x000fc40000004100 */
[-C--:B------:R-:W-:Y:S01]  /*4150*/  FMUL.FTZ R33, R36, R25.reuse ;  /* 0x0000001924217220 */ /* 0x080fe20000410000 */
[----:B------:R-:W-:Y:S02]  /*4160*/  HADD2.F32 R15, -RZ, R132.H0_H0 ;  /* 0x20000084ff0f7230 */ /* 0x000fe40000004100 */
[----:B------:R-:W-:Y:S01]  /*4170*/  FMUL.FTZ R25, R32, R25 ;  /* 0x0000001920197220 */ /* 0x000fe20000410000 */
[-C--:B------:R-:W-:Y:S01]  /*4180*/  FFMA.FTZ R27, R12, R14.reuse, -R27 ;  /* 0x0000000e0c1b7223 */ /* 0x080fe2000001081b */
[----:B------:R-:W-:Y:S01]  /*4190*/  FFMA.FTZ R24, R13, R14, R24 ;  /* 0x0000000e0d187223 */ /* 0x000fe20000010018 */
[-C--:B------:R-:W-:Y:S01]  /*41a0*/  FFMA.FTZ R32, R32, R15.reuse, -R33 ;  /* 0x0000000f20207223 */ /* 0x080fe20000010821 */
[----:B------:R-:W-:Y:S01]  /*41b0*/  FFMA.FTZ R33, R36, R15, R25 ;  /* 0x0000000f24217223 */ /* 0x000fe20000010019 */
[--C-:B------:R-:W-:Y:S02]  /*41c0*/  HADD2.F32 R14, -RZ, R121.reuse.H0_H0 ;  /* 0x20000079ff0e7230 */ /* 0x100fe40000004100 */
[----:B------:R-:W-:Y:S01]  /*41d0*/  HADD2.F32 R13, -RZ, R38.H0_H0 ;  /* 0x20000026ff0d7230 */ /* 0x000fe20000004100 */
[----:B------:R-:W-:Y:S01]  /*41e0*/  F2FP.F16.F32.PACK_AB R32, R32, R27 ;  /* 0x0000001b2020723e */ /* 0x000fe200000000ff */
[----:B------:R-:W-:Y:S01]  /*41f0*/  HADD2.F32 R121, -RZ, R121.H1_H1 ;  /* 0x30000079ff797230 */ /* 0x000fe20000004100 */
[----:B------:R-:W-:Y:S01]  /*4200*/  F2FP.F16.F32.PACK_AB R36, R33, R24 ;  /* 0x000000182124723e */ /* 0x000fe200000000ff */
[----:B------:R-:W-:-:S02]  /*4210*/  HADD2.F32 R25, -RZ, R129.H0_H0 ;  /* 0x20000081ff197230 */ /* 0x000fc40000004100 */
[----:B------:R-:W-:Y:S02]  /*4220*/  HADD2.F32 R12, -RZ, R34.H0_H0 ;  /* 0x20000022ff0c7230 */ /* 0x000fe40000004100 */
[CC--:B------:R-:W-:Y:S01]  /*4230*/  FMUL.FTZ R35, R13.reuse, R121.reuse ;  /* 0x000000790d237220 */ /* 0x0c0fe20000410000 */
[----:B------:R-:W-:Y:S02]  /*4240*/  HADD2.F32 R38, -RZ, R38.H1_H1 ;  /* 0x30000026ff267230 */ /* 0x000fe40000004100 */
[----:B------:R-:W-:Y:S02]  /*4250*/  HADD2.F32 R34, -RZ, R34.H1_H1 ;  /* 0x30000022ff227230 */ /* 0x000fe40000004100 */
[----:B------:R-:W-:Y:S01]  /*4260*/  FMUL.FTZ R26, R12, R121 ;  /* 0x000000790c1a7220 */ /* 0x000fe20000410000 */
[----:B------:R-:W-:Y:S02]  /*4270*/  HADD2.F32 R15, -RZ, R131.H0_H0 ;  /* 0x20000083ff0f7230 */ /* 0x000fe40000004100 */
[-C--:B------:R-:W-:Y:S01]  /*4280*/  FMUL.FTZ R39, R38, R25.reuse ;  /* 0x0000001926277220 */ /* 0x080fe20000410000 */
[-C--:B------:R-:W-:Y:S01]  /*4290*/  FFMA.FTZ R35, R12, R14.reuse, -R35 ;  /* 0x0000000e0c237223 */ /* 0x080fe20000010823 */
[C---:B------:R-:W-:Y:S01]  /*42a0*/  FMUL.FTZ R25, R34.reuse, R25 ;  /* 0x0000001922197220 */ /* 0x040fe20000410000 */
[----:B------:R-:W-:Y:S01]  /*42b0*/  FFMA.FTZ R26, R13, R14, R26 ;  /* 0x0000000e0d1a7223 */ /* 0x000fe2000001001a */
[-C--:B------:R-:W-:Y:S01]  /*42c0*/  FFMA.FTZ R34, R34, R15.reuse, -R39 ;  /* 0x0000000f22227223 */ /* 0x080fe20000010827 */
[----:B------:R-:W-:Y:S01]  /*42d0*/  F2FP.F16.F32.PACK_AB R39, R127, R126 ;  /* 0x0000007e7f27723e */ /* 0x000fe200000000ff */
[----:B------:R-:W-:Y:S01]  /*42e0*/  FFMA.FTZ R25, R38, R15, R25 ;  /* 0x0000000f26197223 */ /* 0x000fe20000010019 */
[----:B------:R-:W-:-:S02]  /*42f0*/  IMAD.MOV.U32 R33, RZ, RZ, R122 ;  /* 0x000000ffff217224 */ /* 0x000fc400078e007a */
[----:B------:R-:W-:Y:S01]  /*4300*/  F2FP.F16.F32.PACK_AB R34, R34, R35 ;  /* 0x000000232222723e */ /* 0x000fe200000000ff */
[----:B------:R-:W-:Y:S01]  /*4310*/  IMAD.MOV.U32 R35, RZ, RZ, R125 ;  /* 0x000000ffff237224 */ /* 0x000fe200078e007d */
[----:B------:R-:W-:-:S07]  /*4320*/  F2FP.F16.F32.PACK_AB R38, R25, R26 ;  /* 0x0000001a1926723e */ /* 0x000fce00000000ff */
.L_x_469:
[----:B------:R-:W-:Y:S05]  /*4330*/  BSYNC B2 ;  /* 0x0000000000027941 */ /* 0x000fea0003800000 */
.L_x_468:
[----:B------:R-:W-:Y:S02]  /*4340*/  ISETP.GE.AND P5, PT, R119, R105, PT ;  /* 0x000000697700720c */ /* 0x000fe40003fa6270 */
[----:B------:R-:W-:-:S11]  /*4350*/  P2R R13, PR, RZ, 0x1 ;  /* 0x00000001ff0d7803 */ /* 0x000fd60000000000 */
[--C-:B------:R-:W-:Y:S02]  /*4360*/  @!P5 SHF.R.S32.HI R12, RZ, 0x1f, R119.reuse ;  /* 0x0000001fff0cd819 */ /* 0x100fe40000011477 */
[----:B------:R-:W-:-:S04]  /*4370*/  @!P5 IADD3 R110, P0, P6, R20, R110, R119 ;  /* 0x0000006e146ed210 */ /* 0x000fc80007e1e077 */
[----:B------:R-:W-:Y:S02]  /*4380*/  @!P5 IADD3.X R120, R97, R120, R12, P0, P6 ;  /* 0x000000786178d210 */ /* 0x000fe400007ec40c */
[-C--:B------:R-:W-:Y:S02]  /*4390*/  LEA R12, P6, R117, R102.reuse, 0x1 ;  /* 0x00000066750c7211 */ /* 0x080fe400078c08ff */
[----:B------:R-:W-:Y:S02]  /*43a0*/  ISETP.NE.AND P0, PT, R13, RZ, PT ;  /* 0x000000ff0d00720c */ /* 0x000fe40003f05270 */
[----:B------:R-:W-:Y:S02]  /*43b0*/  LEA.HI.X R13, R117, R103, R118, 0x1, P6 ;  /* 0x00000067750d7211 */ /* 0x000fe400030f0c76 */
[----:B------:R-:W-:-:S03]  /*43c0*/  @!P5 LEA R14, P6, R110, R102, 0x1 ;  /* 0x000000666e0ed211 */ /* 0x000fc600078c08ff */
[----:B-1----:R1:W-:Y:S01]  /*43d0*/  STG.E.128 desc[UR40][R12.64], R32 ;  /* 0x000000200c007986 */ /* 0x0023e2000c101d28 */
[----:B------:R-:W-:-:S05]  /*43e0*/  @!P5 LEA.HI.X R15, R110, R103, R120, 0x1, P6 ;  /* 0x000000676e0fd211 */ /* 0x000fca00030f0c78 */
[----:B--2---:R1:W-:Y:S04]  /*43f0*/  @!P5 STG.E.128 desc[UR40][R14.64], R36 ;  /* 0x000000240e00d986 */ /* 0x0043e8000c101d28 */
.L_x_467:
[----:B------:R-:W-:Y:S05]  /*4400*/  BSYNC B1 ;  /* 0x0000000000017941 */ /* 0x000fea0003800000 */
.L_x_466:
[----:B------:R-:W-:Y:S01]  /*4410*/  ISETP.GE.OR P5, PT, R211, R104, P1 ;  /* 0x00000068d300720c */ /* 0x000fe20000fa6670 */
[-C--:B-12---:R-:W-:Y:S02]  /*4420*/  IMAD R12, R81, R106.reuse, RZ ;  /* 0x0000006a510c7224 */ /* 0x086fe400078e02ff */
[----:B------:R-:W-:-:S04]  /*4430*/  IMAD.WIDE.U32 R108, R211, R106, R108 ;  /* 0x0000006ad36c7225 */ /* 0x000fc800078e006c */
[----:B------:R-:W-:-:S06]  /*4440*/  IMAD R107, R211, R107, R12 ;  /* 0x0000006bd36b7224 */ /* 0x000fcc00078e020c */
[----:B------:R-:W-:Y:S05]  /*4450*/  @P5 BRA `(.L_x_456) ;  /* 0x0000000800305947 */ /* 0x000fea0003800000 */
[----:B------:R-:W-:Y:S01]  /*4460*/  IMAD.IADD R34, R109, 0x1, R107 ;  /* 0x000000016d227824 */ /* 0x000fe200078e026b */
[----:B------:R-:W-:Y:S01]  /*4470*/  IADD3 R12, P5, P6, R20, R108, R69 ;  /* 0x0000006c140c7210 */ /* 0x000fe20007ebe045 */
[----:B------:R-:W-:Y:S01]  /*4480*/  BSSY B1, `(.L_x_470) ;  /* 0x0000065000017945 */ /* 0x000fe20003800000 */
[----:B------:R-:W-:Y:S02]  /*4490*/  SEL R113, R78, R113, !P0 ;  /* 0x000000714e717207 */ /* 0x000fe40004000000 */
[----:B------:R-:W-:Y:S02]  /*44a0*/  IADD3.X R13, R97, R34, R64, P5, P6 ;  /* 0x00000022610d7210 */ /* 0x000fe40002fec440 */
[----:B------:R-:W-:-:S04]  /*44b0*/  LEA R32, P5, R12, R102, 0x1 ;  /* 0x000000660c207211 */ /* 0x000fc800078a08ff */
[----:B------:R-:W-:Y:S02]  /*44c0*/  LEA.HI.X R33, R12, R103, R13, 0x1, P5 ;  /* 0x000000670c217211 */ /* 0x000fe400028f0c0d */
[----:B------:R-:W-:-:S04]  /*44d0*/  SHF.R.S32.HI R12, RZ, 0x1f, R113 ;  /* 0x0000001fff0c7819 */ /* 0x000fc80000011471 */
[----:B------:R-:W-:-:S04]  /*44e0*/  LEA.HI R113, R12, R113, RZ, 0x4 ;  /* 0x000000710c717211 */ /* 0x000fc800078f20ff */
[----:B------:R-:W-:-:S04]  /*44f0*/  LEA.HI.SX32 R35, R113, R70, 0x1c ;  /* 0x0000004671237211 */ /* 0x000fc800078fe2ff */
[----:B------:R-:W-:-:S04]  /*4500*/  SHF.L.U32 R35, R35, 0x3, RZ ;  /* 0x0000000323237819 */ /* 0x000fc800000006ff */
[----:B------:R-:W-:-:S04]  /*4510*/  LOP3.LUT R13, R204, 0x38, R35, 0xf8, !PT ;  /* 0x00000038cc0d7812 */ /* 0x000fc800078ef823 */
[----:B------:R-:W-:-:S05]  /*4520*/  LOP3.LUT R13, R13, R234, RZ, 0x3c, !PT ;  /* 0x000000ea0d0d7212 */ /* 0x000fca00078e3cff */
[----:B------:R-:W-:Y:S02]  /*4530*/  IMAD.IADD R15, R206, 0x1, R13 ;  /* 0x00000001ce0f7824 */ /* 0x000fe400078e020d */
[C---:B------:R-:W-:Y:S02]  /*4540*/  IMAD R13, R2.reuse, 0x1800, R65 ;  /* 0x00001800020d7824 */ /* 0x040fe400078e0241 */
[----:B------:R-:W-:Y:S02]  /*4550*/  IMAD R15, R2, 0x1800, R15 ;  /* 0x00001800020f7824 */ /* 0x000fe400078e020f */
[--C-:B------:R-:W-:Y:S02]  /*4560*/  IMAD R13, R13, 0x2, R18.reuse ;  /* 0x000000020d0d7824 */ /* 0x100fe400078e0212 */
[----:B------:R-:W-:-:S04]  /*4570*/  IMAD R24, R15, 0x2, R18 ;  /* 0x000000020f187824 */ /* 0x000fc800078e0212 */
        /* <DEDUP_REMOVED lines=17> */
[-C--:B------:R-:W-:Y:S01]  /*4690*/  FMUL.FTZ R9, R5, R7.reuse ;  /* 0x0000000705097220 */ /* 0x080fe20000410000 */
[----:B------:R-:W-:Y:S02]  /*46a0*/  HADD2.F32 R13, -RZ, R13.H1_H1 ;  /* 0x3000000dff0d7230 */ /* 0x000fe40000004100 */
[C---:B------:R-:W-:Y:S01]  /*46b0*/  FMUL.FTZ R38, R4.reuse, R7 ;  /* 0x0000000704267220 */ /* 0x040fe20000410000 */
[----:B------:R-:W-:Y:S02]  /*46c0*/  HADD2.F32 R8, -RZ, R36.H0_H0 ;  /* 0x20000024ff087230 */ /* 0x000fe40000004100 */
[----:B------:R-:W-:Y:S01]  /*46d0*/  FMUL.FTZ R106, R25, R10 ;  /* 0x0000000a196a7220 */ /* 0x000fe20000410000 */
[----:B------:R-:W-:Y:S01]  /*46e0*/  FFMA.FTZ R36, R4, R6, -R9 ;  /* 0x0000000604247223 */ /* 0x000fe20000010809 */
[----:B------:R-:W-:Y:S01]  /*46f0*/  FMUL.FTZ R10, R13, R10 ;  /* 0x0000000a0d0a7220 */ /* 0x000fe20000410000 */
[----:B------:R-:W-:Y:S01]  /*4700*/  FFMA.FTZ R38, R5, R6, R38 ;  /* 0x0000000605267223 */ /* 0x000fe20000010026 */
[----:B------:R-:W-:-:S02]  /*4710*/  HADD2.F32 R7, -RZ, R115.H1_H1 ;  /* 0x30000073ff077230 */ /* 0x000fc40000004100 */
[-C--:B------:R-:W-:Y:S01]  /*4720*/  FFMA.FTZ R37, R13, R8.reuse, -R106 ;  /* 0x000000080d257223 */ /* 0x080fe2000001086a */
[----:B------:R-:W-:Y:S02]  /*4730*/  HADD2.F32 R4, -RZ, R15.H0_H0 ;  /* 0x2000000fff047230 */ /* 0x000fe40000004100 */
[----:B------:R-:W-:Y:S01]  /*4740*/  FFMA.FTZ R25, R25, R8, R10 ;  /* 0x0000000819197223 */ /* 0x000fe2000001000a */
[--C-:B------:R-:W-:Y:S02]  /*4750*/  HADD2.F32 R5, -RZ, R27.reuse.H0_H0 ;  /* 0x2000001bff057230 */ /* 0x100fe40000004100 */
[----:B------:R-:W-:Y:S02]  /*4760*/  HADD2.F32 R6, -RZ, R112.H1_H1 ;  /* 0x30000070ff067230 */ /* 0x000fe40000004100 */
[-C--:B------:R-:W-:Y:S01]  /*4770*/  FMUL.FTZ R106, R4, R7.reuse ;  /* 0x00000007046a7220 */ /* 0x080fe20000410000 */
[----:B------:R-:W-:Y:S02]  /*4780*/  HADD2.F32 R27, -RZ, R27.H1_H1 ;  /* 0x3000001bff1b7230 */ /* 0x000fe40000004100 */
[----:B------:R-:W-:Y:S01]  /*4790*/  FMUL.FTZ R9, R5, R7 ;  /* 0x0000000705097220 */ /* 0x000fe20000410000 */
[----:B------:R-:W-:-:S02]  /*47a0*/  HADD2.F32 R10, -RZ, R11.H0_H0 ;  /* 0x2000000bff0a7230 */ /* 0x000fc40000004100 */
[----:B------:R-:W-:Y:S01]  /*47b0*/  FFMA.FTZ R106, R5, R6, R106 ;  /* 0x00000006056a7223 */ /* 0x000fe2000001006a */
[----:B------:R-:W-:Y:S01]  /*47c0*/  HADD2.F32 R15, -RZ, R15.H1_H1 ;  /* 0x3000000fff0f7230 */ /* 0x000fe20000004100 */
[----:B------:R-:W-:Y:S01]  /*47d0*/  F2FP.F16.F32.PACK_AB R36, R37, R36 ;  /* 0x000000242524723e */ /* 0x000fe200000000ff */
[----:B------:R-:W-:Y:S02]  /*47e0*/  HADD2.F32 R116, -RZ, R116.H0_H0 ;  /* 0x20000074ff747230 */ /* 0x000fe40000004100 */
[-C--:B------:R-:W-:Y:S01]  /*47f0*/  FMUL.FTZ R110, R27, R10.reuse ;  /* 0x0000000a1b6e7220 */ /* 0x080fe20000410000 */
[----:B------:R-:W-:Y:S02]  /*4800*/  HADD2.F32 R5, -RZ, R24.H0_H0 ;  /* 0x20000018ff057230 */ /* 0x000fe40000004100 */
[----:B------:R-:W-:Y:S01]  /*4810*/  FMUL.FTZ R118, R15, R10 ;  /* 0x0000000a0f767220 */ /* 0x000fe20000410000 */
[----:B------:R-:W-:Y:S01]  /*4820*/  FFMA.FTZ R10, R4, R6, -R9 ;  /* 0x00000006040a7223 */ /* 0x000fe20000010809 */
[----:B------:R-:W-:Y:S01]  /*4830*/  HADD2.F32 R9, -RZ, R113.H0_H0 ;  /* 0x20000071ff097230 */ /* 0x000fe20000004100 */
[----:B------:R-:W-:Y:S01]  /*4840*/  F2FP.F16.F32.PACK_AB R25, R25, R38 ;  /* 0x000000261919723e */ /* 0x000fe200000000ff */
[----:B------:R-:W-:-:S02]  /*4850*/  HADD2.F32 R4, -RZ, R12.H0_H0 ;  /* 0x2000000cff047230 */ /* 0x000fc40000004100 */
[-C--:B------:R-:W-:Y:S01]  /*4860*/  FMUL.FTZ R11, R5, R116.reuse ;  /* 0x00000074050b7220 */ /* 0x080fe20000410000 */
[----:B------:R-:W-:Y:S02]  /*4870*/  HADD2.F32 R24, -RZ, R24.H1_H1 ;  /* 0x30000018ff187230 */ /* 0x000fe40000004100 */
[----:B------:R-:W-:Y:S02]  /*4880*/  HADD2.F32 R12, -RZ, R12.H1_H1 ;  /* 0x3000000cff0c7230 */ /* 0x000fe40000004100 */
[----:B------:R-:W-:Y:S01]  /*4890*/  FMUL.FTZ R116, R4, R116 ;  /* 0x0000007404747220 */ /* 0x000fe20000410000 */
[----:B------:R-:W-:Y:S02]  /*48a0*/  HADD2.F32 R114, -RZ, R114.H0_H0 ;  /* 0x20000072ff727230 */ /* 0x000fe40000004100 */
[-C--:B------:R-:W-:Y:S01]  /*48b0*/  FMUL.FTZ R13, R24, R9.reuse ;  /* 0x00000009180d7220 */ /* 0x080fe20000410000 */
[----:B------:R-:W-:Y:S02]  /*48c0*/  HADD2.F32 R7, -RZ, R119.H0_H0 ;  /* 0x20000077ff077230 */ /* 0x000fe40000004100 */
[----:B------:R-:W-:Y:S01]  /*48d0*/  FMUL.FTZ R9, R12, R9 ;  /* 0x000000090c097220 */ /* 0x000fe20000410000 */
[----:B------:R-:W-:-:S02]  /*48e0*/  HADD2.F32 R8, -RZ, R39.H0_H0 ;  /* 0x20000027ff087230 */ /* 0x000fc40000004100 */
[-C--:B------:R-:W-:Y:S01]  /*48f0*/  FFMA.FTZ R116, R5, R114.reuse, R116 ;  /* 0x0000007205747223 */ /* 0x080fe20000010074 */
[----:B------:R-:W-:Y:S01]  /*4900*/  FFMA.FTZ R11, R4, R114, -R11 ;  /* 0x00000072040b7223 */ /* 0x000fe2000001080b */
[-C--:B------:R-:W-:Y:S01]  /*4910*/  FFMA.FTZ R12, R12, R7.reuse, -R13 ;  /* 0x000000070c0c7223 */ /* 0x080fe2000001080d */
[----:B------:R-:W-:Y:S01]  /*4920*/  FFMA.FTZ R13, R24, R7, R9 ;  /* 0x00000007180d7223 */ /* 0x000fe20000010009 */
[----:B------:R-:W-:Y:S02]  /*4930*/  HADD2.F32 R5, -RZ, R26.H0_H0 ;  /* 0x2000001aff057230 */ /* 0x000fe40000004100 */
[-C--:B------:R-:W-:Y:S01]  /*4940*/  FFMA.FTZ R39, R15, R8.reuse, -R110 ;  /* 0x000000080f277223 */ /* 0x080fe2000001086e */
[----:B------:R-:W-:Y:S02]  /*4950*/  HADD2.F32 R115, -RZ, R115.H0_H0 ;  /* 0x20000073ff737230 */ /* 0x000fe40000004100 */
[----:B------:R-:W-:Y:S01]  /*4960*/  FFMA.FTZ R107, R27, R8, R118 ;  /* 0x000000081b6b7223 */ /* 0x000fe20000010076 */
[----:B------:R-:W-:Y:S01]  /*4970*/  HADD2.F32 R9, -RZ, R111.H0_H0 ;  /* 0x2000006fff097230 */ /* 0x000fe20000004100 */
[----:B------:R-:W-:Y:S01]  /*4980*/  F2FP.F16.F32.PACK_AB R24, R13, R116 ;  /* 0x000000740d18723e */ /* 0x000fe200000000ff */
[----:B------:R-:W-:-:S02]  /*4990*/  HADD2.F32 R4, -RZ, R14.H0_H0 ;  /* 0x2000000eff047230 */ /* 0x000fc40000004100 */
[-C--:B------:R-:W-:Y:S01]  /*49a0*/  FMUL.FTZ R15, R5, R115.reuse ;  /* 0x00000073050f7220 */ /* 0x080fe20000410000 */
[----:B------:R-:W-:Y:S01]  /*49b0*/  HADD2.F32 R26, -RZ, R26.H1_H1 ;  /* 0x3000001aff1a7230 */ /* 0x000fe20000004100 */
[----:B------:R-:W-:Y:S01]  /*49c0*/  F2FP.F16.F32.PACK_AB R10, R39, R10 ;  /* 0x0000000a270a723e */ /* 0x000fe200000000ff */
[----:B------:R-:W-:Y:S02]  /*49d0*/  HADD2.F32 R14, -RZ, R14.H1_H1 ;  /* 0x3000000eff0e7230 */ /* 0x000fe40000004100 */
[----:B------:R-:W-:Y:S01]  /*49e0*/  FMUL.FTZ R6, R4, R115 ;  /* 0x0000007304067220 */ /* 0x000fe20000410000 */
[----:B------:R-:W-:Y:S02]  /*49f0*/  HADD2.F32 R112, -RZ, R112.H0_H0 ;  /* 0x20000070ff707230 */ /* 0x000fe40000004100 */
[-C--:B------:R-:W-:Y:S01]  /*4a00*/  FMUL.FTZ R27, R26, R9.reuse ;  /* 0x000000091a1b7220 */ /* 0x080fe20000410000 */
[----:B------:R-:W-:Y:S02]  /*4a10*/  HADD2.F32 R7, -RZ, R117.H0_H0 ;  /* 0x20000075ff077230 */ /* 0x000fe40000004100 */
[----:B------:R-:W-:Y:S01]  /*4a20*/  FMUL.FTZ R9, R14, R9 ;  /* 0x000000090e097220 */ /* 0x000fe20000410000 */
[----:B------:R-:W-:Y:S01]  /*4a30*/  F2FP.F16.F32.PACK_AB R12, R12, R11 ;  /* 0x0000000b0c0c723e */ /* 0x000fe200000000ff */
[-C--:B------:R-:W-:Y:S01]  /*4a40*/  FFMA.FTZ R15, R4, R112.reuse, -R15 ;  /* 0x00000070040f7223 */ /* 0x080fe2000001080f */
[----:B------:R-:W-:Y:S01]  /*4a50*/  FFMA.FTZ R6, R5, R112, R6 ;  /* 0x0000007005067223 */ /* 0x000fe20000010006 */
[-C--:B------:R-:W-:Y:S01]  /*4a60*/  FFMA.FTZ R14, R14, R7.reuse, -R27 ;  /* 0x000000070e0e7223 */ /* 0x080fe2000001081b */
[----:B------:R-:W-:Y:S01]  /*4a70*/  FFMA.FTZ R9, R26, R7, R9 ;  /* 0x000000071a097223 */ /* 0x000fe20000010009 */
[----:B------:R-:W-:Y:S01]  /*4a80*/  F2FP.F16.F32.PACK_AB R27, R107, R106 ;  /* 0x0000006a6b1b723e */ /* 0x000fe200000000ff */
[----:B------:R-:W-:-:S02]  /*4a90*/  IMAD.MOV.U32 R13, RZ, RZ, R36 ;  /* 0x000000ffff0d7224 */ /* 0x000fc400078e0024 */
[----:B------:R-:W-:Y:S01]  /*4aa0*/  F2FP.F16.F32.PACK_AB R14, R14, R15 ;  /* 0x0000000f0e0e723e */ /* 0x000fe200000000ff */
[----:B------:R-:W-:Y:S01]  /*4ab0*/  IMAD.MOV.U32 R15, RZ, RZ, R10 ;  /* 0x000000ffff0f7224 */ /* 0x000fe200078e000a */
[----:B------:R-:W-:-:S07]  /*4ac0*/  F2FP.F16.F32.PACK_AB R26, R9, R6 ;  /* 0x00000006091a723e */ /* 0x000fce00000000ff */
.L_x_471:
[----:B------:R-:W-:Y:S05]  /*4ad0*/  BSYNC B1 ;  /* 0x0000000000017941 */ /* 0x000fea0003800000 */
.L_x_470:
[----:B-1----:R4:W-:Y:S01]  /*4ae0*/  STG.E.128 desc[UR40][R32.64], R12 ;  /* 0x0000000c20007986 */ /* 0x0029e2000c101d28 */
[----:B------:R-:W-:-:S13]  /*4af0*/  ISETP.GE.AND P4, PT, R35, R105, PT ;  /* 0x000000692300720c */ /* 0x000fda0003f86270 */
[----:B------:R-:W-:Y:S05]  /*4b00*/  @P4 BRA `(.L_x_456) ;  /* 0x0000000000844947 */ /* 0x000fea0003800000 */
[--C-:B------:R-:W-:Y:S02]  /*4b10*/  SHF.R.S32.HI R4, RZ, 0x1f, R35.reuse ;  /* 0x0000001fff047819 */ /* 0x100fe40000011423 */
[----:B------:R-:W-:-:S04]  /*4b20*/  IADD3 R35, P4, P5, R20, R108, R35 ;  /* 0x0000006c14237210 */ /* 0x000fc80007d9e023 */
[----:B------:R-:W-:Y:S02]  /*4b30*/  IADD3.X R34, R97, R34, R4, P4, P5 ;  /* 0x0000002261227210 */ /* 0x000fe400027ea404 */
[----:B------:R-:W-:-:S04]  /*4b40*/  LEA R102, P4, R35, R102, 0x1 ;  /* 0x0000006623667211 */ /* 0x000fc800078808ff */
[----:B------:R-:W-:-:S05]  /*4b50*/  LEA.HI.X R103, R35, R103, R34, 0x1, P4 ;  /* 0x0000006723677211 */ /* 0x000fca00020f0c22 */
[----:B--2---:R1:W-:Y:S01]  /*4b60*/  STG.E.128 desc[UR40][R102.64], R24 ;  /* 0x0000001866007986 */ /* 0x0043e2000c101d28 */
[----:B------:R-:W-:Y:S05]  /*4b70*/  BRA `(.L_x_456) ;  /* 0x0000000000687947 */ /* 0x000fea0003800000 */
.L_x_439:
[----:B------:R-:W-:-:S06]  /*4b80*/  UISETP.NE.AND UP0, UPT, UR44, 0x3, UPT ;  /* 0x000000032c00788c */ /* 0x000fcc000bf05270 */
[----:B------:R-:W-:-:S13]  /*4b90*/  PLOP3.LUT P3, PT, PT, PT, UP0, 0x80, 0x0 ;  /* 0x000000000000781c */ /* 0x000fda0003f6f008 */
[----:B------:R-:W-:Y:S05]  /*4ba0*/  @!P3 BRA `(.L_x_472) ;  /* 0x000000000004b947 */ /* 0x000fea0003800000 */
[----:B------:R-:W-:Y:S01]  /*4bb0*/  BPT.TRAP 0x1 ;  /* 0x000000040000795c */ /* 0x000fe20000300000 */
.L_x_472:
[----:B------:R-:W-:Y:S01]  /*4bc0*/  LEA R90, R2, R18, 0x3 ;  /* 0x00000012025a7211 */ /* 0x000fe200078e18ff */
[----:B------:R-:W-:Y:S01]  /*4bd0*/  IMAD R104, R59, -0x60, R62 ;  /* 0xffffffa03b687824 */ /* 0x000fe200078e023e */
[----:B------:R-:W-:Y:S01]  /*4be0*/  SHF.L.U32 R101, R23, 0x1f, RZ ;  /* 0x0000001f17657819 */ /* 0x000fe200000006ff */
[----:B------:R-:W-:Y:S03]  /*4bf0*/  BSSY B1, `(.L_x_473) ;  /* 0x0000004000017945 */ /* 0x000fe60003800000 */
[----:B------:R-:W0:Y:S01]  /*4c00*/  SYNCS.PHASECHK.TRANS64.TRYWAIT P4, [R90+URZ+0x22890], R101 ;  /* 0x022890655a0075a7 */ /* 0x000e22000808017f */
[----:B------:R-:W-:Y:S01]  /*4c10*/  VIMNMX R104, R104, 0x60, PT ;  /* 0x0000006068687848 */ /* 0x000fe20003fe0100 */
[----:B0-----:R-:W-:Y:S06]  /*4c20*/  @!P4 BRA `(.L_x_474) ;  /* 0x000000f400d8c947 */ /* 0x001fec0003800000 */
.L_x_665:
[----:B------:R-:W-:Y:S05]  /*4c30*/  BSYNC B1 ;  /* 0x0000000000017941 */ /* 0x000fea0003800000 */
.L_x_473:
[-C--:B------:R-:W-:Y:S01]  /*4c40*/  ISETP.GE.AND P5, PT, R19, R104.reuse, PT ;  /* 0x000000681300720c */ /* 0x080fe20003fa6270 */
[----:B------:R-:W-:Y:S01]  /*4c50*/  BSSY B1, `(.L_x_475) ;  /* 0x0000007000017945 */ /* 0x000fe20003800000 */
[----:B------:R-:W-:-:S11]  /*4c60*/  ISETP.GE.AND P4, PT, R211, R104, PT ;  /* 0x00000068d300720c */ /* 0x000fd60003f86270 */
[----:B------:R-:W-:Y:S05]  /*4c70*/  @P5 BRA `(.L_x_476) ;  /* 0x0000000000105947 */ /* 0x000fea0003800000 */
[----:B------:R-:W1:Y:S04]  /*4c80*/  @!P1 LDS.128 R4, [R107] ;  /* 0x000000006b049984 */ /* 0x000e680000000c00 */
[----:B------:R-:W2:Y:S04]  /*4c90*/  @!P2 LDS.128 R8, [R106] ;  /* 0x000000006a08a984 */ /* 0x000ea80000000c00 */
[----:B-1----:R1:W-:Y:S04]  /*4ca0*/  @!P1 STG.E.128 desc[UR40][R14.64], R4 ;  /* 0x000000040e009986 */ /* 0x0023e8000c101d28 */
[----:B--2---:R1:W-:Y:S02]  /*4cb0*/  @!P2 STG.E.128 desc[UR40][R14.64+0x40], R8 ;  /* 0x000040080e00a986 */ /* 0x0043e4000c101d28 */
.L_x_476:
[----:B------:R-:W-:Y:S05]  /*4cc0*/  BSYNC B1 ;  /* 0x0000000000017941 */ /* 0x000fea0003800000 */
.L_x_475:
[----:B------:R-:W-:Y:S05]  /*4cd0*/  @P4 BRA `(.L_x_456) ;  /* 0x0000000000104947 */ /* 0x000fea0003800000 */
[----:B-1----:R-:W1:Y:S04]  /*4ce0*/  @!P1 LDS.128 R4, [R107+0x2000] ;  /* 0x002000006b049984 */ /* 0x002e680000000c00 */
[----:B------:R-:W2:Y:S04]  /*4cf0*/  @!P2 LDS.128 R8, [R106+0x2000] ;  /* 0x002000006a08a984 */ /* 0x000ea80000000c00 */
[----:B-1----:R3:W-:Y:S04]  /*4d00*/  @!P1 STG.E.128 desc[UR40][R12.64], R4 ;  /* 0x000000040c009986 */ /* 0x0027e8000c101d28 */
[----:B--2---:R3:W-:Y:S02]  /*4d10*/  @!P2 STG.E.128 desc[UR40][R12.64+0x40], R8 ;  /* 0x000040080c00a986 */ /* 0x0047e4000c101d28 */
.L_x_456:
[----:B------:R-:W-:Y:S05]  /*4d20*/  BSYNC B0 ;  /* 0x0000000000007941 */ /* 0x000fea0003800000 */
.L_x_438:
[----:B-123--:R-:W1:Y:S01]  /*4d30*/  S2R R4, SR_TID.X ;  /* 0x0000000000047919 */ /* 0x00ee620000002100 */
[----:B------:R-:W-:Y:S01]  /*4d40*/  @!PT LDS RZ, [RZ] ;  /* 0x00000000fffff984 */ /* 0x000fe20000000800 */
[----:B------:R-:W-:Y:S01]  /*4d50*/  @!PT LDS RZ, [RZ] ;  /* 0x00000000fffff984 */ /* 0x000fe20000000800 */
[----:B------:R-:W-:Y:S01]  /*4d60*/  @!PT LDS RZ, [RZ] ;  /* 0x00000000fffff984 */ /* 0x000fe20000000800 */
[----:B------:R-:W-:Y:S01]  /*4d70*/  @!PT LDS RZ, [RZ] ;  /* 0x00000000fffff984 */ /* 0x000fe20000000800 */
[----:B------:R2:W-:Y:S06]  /*4d80*/  MEMBAR.ALL.CTA ;  /* 0x0000000000007992 */ /* 0x0005ec0000008000 */
[----:B--2---:R-:W2:Y:S01]  /*4d90*/  FENCE.VIEW.ASYNC.S ;  /* 0x00000000000073c6 */ /* 0x004ea20000000000 */
[----:B------:R-:W-:Y:S05]  /*4da0*/  WARPSYNC.ALL ;  /* 0x0000000000007948 */ /* 0x000fea0003800000 */
[----:B------:R-:W-:Y:S01]  /*4db0*/  BSSY B0, `(.L_x_477) ;  /* 0x0000009000007945 */ /* 0x000fe20003800000 */
[----:B-1----:R-:W-:Y:S01]  /*4dc0*/  LOP3.LUT R4, R4, 0x7f, RZ, 0xc0, !PT ;  /* 0x0000007f04047812 */ /* 0x002fe200078ec0ff */
[----:B--2---:R1:W-:Y:S03]  /*4dd0*/  BAR.SYNC.DEFER_BLOCKING R79, 0x80 ;  /* 0x0002004f0000751d */ /* 0x0043e60000010000 */
[----:B------:R-:W-:-:S13]  /*4de0*/  ISETP.NE.AND P4, PT, R4, RZ, PT ;  /* 0x000000ff0400720c */ /* 0x000fda0003f85270 */
[----:B------:R-:W-:-:S05]  /*4df0*/  @!P4 VIADD R4, R90, 0x228a0 ;  /* 0x000228a05a04c836 */ /* 0x000fca0000000000 */
[----:B------:R-:W-:-:S04]  /*4e00*/  @!P4 PRMT R4, RZ, 0x654, R4 ;  /* 0x00000654ff04c816 */ /* 0x000fc80000000004 */
[----:B------:R1:W-:Y:S01]  /*4e10*/  @!P4 SYNCS.ARRIVE.TRANS64.RED.A1T0 RZ, [R4+URZ], RZ ;  /* 0x000000ff04ffc9a7 */ /* 0x0003e2000810043f */
[----:B------:R-:W-:Y:S05]  /*4e20*/  @!P3 BRA `(.L_x_478) ;  /* 0x000000000004b947 */ /* 0x000fea0003800000 */
[----:B------:R-:W-:Y:S01]  /*4e30*/  BPT.TRAP 0x1 ;  /* 0x000000040000795c */ /* 0x000fe20000300000 */
.L_x_478:
[----:B------:R-:W-:Y:S05]  /*4e40*/  BSYNC B0 ;  /* 0x0000000000007941 */ /* 0x000fea0003800000 */
.L_x_477:
[----:B------:R-:W2:Y:S01]  /*4e50*/  SYNCS.PHASECHK.TRANS64.TRYWAIT P3, [R90+URZ+0x228b0], R101 ;  /* 0x0228b0655a0075a7 */ /* 0x000ea2000806017f */
[----:B------:R-:W-:Y:S01]  /*4e60*/  ULDC UR45, c[0x0][0x310] ;  /* 0x0000c400002d7ab9 */ /* 0x000fe20000000800 */
[----:B------:R-:W-:Y:S01]  /*4e70*/  ULDC.64 UR42, c[0x0][0x318] ;  /* 0x0000c600002a7ab9 */ /* 0x000fe20000000a00 */
[----:B------:R-:W-:Y:S01]  /*4e80*/  ULDC.64 UR38, c[0x0][0x308] ;  /* 0x0000c20000267ab9 */ /* 0x000fe20000000a00 */
[----:B------:R-:W-:Y:S01]  /*4e90*/  BSSY B0, `(.L_x_479) ;  /* 0x0000003000007945 */ /* 0x000fe20003800000 */
[----:B-1----:R-:W-:-:S03]  /*4ea0*/  IMAD R4, R2, 0x6000, R77 ;  /* 0x0000600002047824 */ /* 0x002fc600078e024d */
[----:B--2---:R-:W-:Y:S05]  /*4eb0*/  @!P3 BRA `(.L_x_480) ;  /* 0x000000f40048b947 */ /* 0x004fea0003800000 */
.L_x_666:
[----:B------:R-:W-:Y:S05]  /*4ec0*/  BSYNC B0 ;  /* 0x0000000000007941 */ /* 0x000fea0003800000 */
.L_x_479:
[----:B------:R-:W-:Y:S01]  /*4ed0*/  ISETP.GE.AND P3, PT, R19, R104, PT ;  /* 0x000000681300720c */ /* 0x000fe20003f66270 */
[----:B------:R-:W-:Y:S01]  /*4ee0*/  IMAD.IADD R6, R80, 0x1, R4 ;  /* 0x0000000150067824 */ /* 0x000fe200078e0204 */
[----:B------:R-:W-:Y:S01]  /*4ef0*/  BSSY B0, `(.L_x_481) ;  /* 0x0000025000007945 */ /* 0x000fe20003800000 */
[----:B------:R-:W-:Y:S02]  /*4f00*/  IMAD R36, R4, 0x2, R61 ;  /* 0x0000000204247824 */ /* 0x000fe400078e023d */
[----:B----4-:R-:W-:-:S04]  /*4f10*/  IMAD.WIDE R32, R59, 0x60, R56 ;  /* 0x000000603b207825 */ /* 0x010fc800078e0238 */
[----:B------:R-:W-:-:S04]  /*4f20*/  IMAD R37, R6, 0x2, R61 ;  /* 0x0000000206257824 */ /* 0x000fc800078e023d */
[----:B------:R-:W-:Y:S05]  /*4f30*/  @P3 BRA `(.L_x_482) ;  /* 0x0000000000803947 */ /* 0x000fea0003800000 */
[----:B------:R-:W-:Y:S01]  /*4f40*/  MOV R5, R63 ;  /* 0x0000003f00057202 */ /* 0x000fe20000000f00 */
[----:B------:R-:W-:Y:S02]  /*4f50*/  IMAD R7, R33, UR42, RZ ;  /* 0x0000002a21077c24 */ /* 0x000fe4000f8e02ff */
[----:B------:R-:W-:Y:S02]  /*4f60*/  IMAD.MOV.U32 R4, RZ, RZ, R40 ;  /* 0x000000ffff047224 */ /* 0x000fe400078e0028 */
[C---:B------:R-:W-:Y:S02]  /*4f70*/  IMAD R7, R32.reuse, UR43, R7 ;  /* 0x0000002b20077c24 */ /* 0x040fe4000f8e0207 */
[----:B------:R-:W-:-:S04]  /*4f80*/  IMAD.WIDE.U32 R4, R32, UR42, R4 ;  /* 0x0000002a20047c25 */ /* 0x000fc8000f8e0004 */
[----:B------:R-:W-:Y:S01]  /*4f90*/  IMAD.IADD R5, R5, 0x1, R7 ;  /* 0x0000000105057824 */ /* 0x000fe200078e0207 */
[----:B------:R-:W-:-:S04]  /*4fa0*/  LEA R34, P3, R4, UR38, 0x1 ;  /* 0x0000002604227c11 */ /* 0x000fc8000f8608ff */
[----:B------:R-:W-:Y:S02]  /*4fb0*/  LEA.HI.X R35, R4, UR39, R5, 0x1, P3 ;  /* 0x0000002704237c11 */ /* 0x000fe400098f0c05 */
[----:B------:R-:W-:-:S13]  /*4fc0*/  ISETP.GE.AND P3, PT, R16, UR45, PT ;  /* 0x0000002d10007c0c */ /* 0x000fda000bf66270 */
[----:B------:R-:W2:Y:S04]  /*4fd0*/  @!P3 LDS.128 R4, [R36] ;  /* 0x000000002404b984 */ /* 0x000ea80000000c00 */
[----:B--2---:R-:W-:Y:S01]  /*4fe0*/  @!P3 STG.E.128 desc[UR40][R34.64], R4 ;  /* 0x000000042200b986 */ /* 0x004fe2000c101d28 */
[----:B------:R-:W-:-:S13]  /*4ff0*/  ISETP.GE.AND P3, PT, R99, UR45, PT ;  /* 0x0000002d63007c0c */ /* 0x000fda000bf66270 */
[----:B------:R-:W2:Y:S04]  /*5000*/  @!P3 LDS.128 R8, [R37] ;  /* 0x000000002508b984 */ /* 0x000ea80000000c00 */
[----:B--2---:R-:W-:Y:S01]  /*5010*/  @!P3 STG.E.128 desc[UR40][R34.64+0x40], R8 ;  /* 0x000040082200b986 */ /* 0x004fe2000c101d28 */
[----:B------:R-:W-:-:S13]  /*5020*/  ISETP.GE.AND P3, PT, R98, UR45, PT ;  /* 0x0000002d62007c0c */ /* 0x000fda000bf66270 */
[----:B------:R-:W2:Y:S04]  /*5030*/  @!P3 LDS.128 R12, [R36+0x3000] ;  /* 0x00300000240cb984 */ /* 0x000ea80000000c00 */
        /* <DEDUP_REMOVED lines=10> */
[----:B------:R-:W-:-:S13]  /*50e0*/  ISETP.NE.AND P3, PT, R0, RZ, PT ;  /* 0x000000ff0000720c */ /* 0x000fda0003f65270 */
[----:B------:R-:W2:Y:S04]  /*50f0*/  @P3 LDS.128 R12, [R36+0x9000] ;  /* 0x00900000240c3984 */ /* 0x000ea80000000c00 */
[----:B--2---:R-:W-:Y:S01]  /*5100*/  @P3 STG.E.128 desc[UR40][R34.64+0x180], R12 ;  /* 0x0001800c22003986 */ /* 0x004fe2000c101d28 */
[----:B------:R-:W-:-:S13]  /*5110*/  ISETP.NE.AND P3, PT, R3, RZ, PT ;  /* 0x000000ff0300720c */ /* 0x000fda0003f65270 */
[----:B------:R-:W2:Y:S04]  /*5120*/  @P3 LDS.128 R24, [R37+0x9000] ;  /* 0x0090000025183984 */ /* 0x000ea80000000c00 */
[----:B--2---:R2:W-:Y:S02]  /*5130*/  @P3 STG.E.128 desc[UR40][R34.64+0x1c0], R24 ;  /* 0x0001c01822003986 */ /* 0x0045e4000c101d28 */
.L_x_482:
[----:B------:R-:W-:Y:S05]  /*5140*/  BSYNC B0 ;  /* 0x0000000000007941 */ /* 0x000fea0003800000 */
.L_x_481:
[----:B------:R-:W-:Y:S01]  /*5150*/  ISETP.GE.AND P3, PT, R211, R104, PT ;  /* 0x00000068d300720c */ /* 0x000fe20003f66270 */
[----:B------:R-:W-:-:S12]  /*5160*/  BSSY B0, `(.L_x_483) ;  /* 0x0000024000007945 */ /* 0x000fd80003800000 */
[----:B------:R-:W-:Y:S05]  /*5170*/  @P3 BRA `(.L_x_484) ;  /* 0x0000000000883947 */ /* 0x000fea0003800000 */
[----:B------:R-:W-:Y:S01]  /*5180*/  IADD3 R7, P3, R32, 0x40, RZ ;  /* 0x0000004020077810 */ /* 0x000fe20007f7e0ff */
[----:B------:R-:W-:Y:S02]  /*5190*/  IMAD.MOV.U32 R4, RZ, RZ, R40 ;  /* 0x000000ffff047224 */ /* 0x000fe400078e0028 */
[----:B------:R-:W-:Y:S02]  /*51a0*/  IMAD.MOV.U32 R5, RZ, RZ, R63 ;  /* 0x000000ffff057224 */ /* 0x000fe400078e003f */
[----:B------:R-:W-:Y:S02]  /*51b0*/  IMAD.X R32, RZ, RZ, R33, P3 ;  /* 0x000000ffff207224 */ /* 0x000fe400018e0621 */
[----:B------:R-:W-:-:S04]  /*51c0*/  IMAD.WIDE.U32 R4, R7, UR42, R4 ;  /* 0x0000002a07047c25 */ /* 0x000fc8000f8e0004 */
[----:B------:R-:W-:-:S04]  /*51d0*/  IMAD R32, R32, UR42, RZ ;  /* 0x0000002a20207c24 */ /* 0x000fc8000f8e02ff */
[----:B------:R-:W-:Y:S01]  /*51e0*/  IMAD R7, R7, UR43, R32 ;  /* 0x0000002b07077c24 */ /* 0x000fe2000f8e0220 */
[----:B------:R-:W-:-:S03]  /*51f0*/  LEA R32, P3, R4, UR38, 0x1 ;  /* 0x0000002604207c11 */ /* 0x000fc6000f8608ff */
[----:B------:R-:W-:-:S05]  /*5200*/  IMAD.IADD R5, R5, 0x1, R7 ;  /* 0x0000000105057824 */ /* 0x000fca00078e0207 */
[----:B------:R-:W-:Y:S02]  /*5210*/  LEA.HI.X R33, R4, UR39, R5, 0x1, P3 ;  /* 0x0000002704217c11 */ /* 0x000fe400098f0c05 */
[----:B------:R-:W-:-:S13]  /*5220*/  ISETP.GE.AND P3, PT, R16, UR45, PT ;  /* 0x0000002d10007c0c */ /* 0x000fda000bf66270 */
[----:B------:R-:W3:Y:S04]  /*5230*/  @!P3 LDS.128 R4, [R36+0x2000] ;  /* 0x002000002404b984 */ /* 0x000ee80000000c00 */
[----:B---3--:R-:W-:Y:S01]  /*5240*/  @!P3 STG.E.128 desc[UR40][R32.64], R4 ;  /* 0x000000042000b986 */ /* 0x008fe2000c101d28 */
[----:B------:R-:W-:-:S13]  /*5250*/  ISETP.GE.AND P3, PT, R98, UR45, PT ;  /* 0x0000002d62007c0c */ /* 0x000fda000bf66270 */
[----:B------:R-:W3:Y:S04]  /*5260*/  @!P3 LDS.128 R8, [R36+0x5000] ;  /* 0x005000002408b984 */ /* 0x000ee80000000c00 */
[----:B---3--:R-:W-:Y:S01]  /*5270*/  @!P3 STG.E.128 desc[UR40][R32.64+0x80], R8 ;  /* 0x000080082000b986 */ /* 0x008fe2000c101d28 */
[----:B------:R-:W-:-:S13]  /*5280*/  ISETP.GE.AND P3, PT, R94, UR45, PT ;  /* 0x0000002d5e007c0c */ /* 0x000fda000bf66270 */
[----:B------:R-:W3:Y:S04]  /*5290*/  @!P3 LDS.128 R12, [R36+0x8000] ;  /* 0x00800000240cb984 */ /* 0x000ee80000000c00 */
[----:B---3--:R-:W-:Y:S01]  /*52a0*/  @!P3 STG.E.128 desc[UR40][R32.64+0x100], R12 ;  /* 0x0001000c2000b986 */ /* 0x008fe2000c101d28 */
[----:B------:R-:W-:-:S13]  /*52b0*/  ISETP.NE.AND P3, PT, R0, RZ, PT ;  /* 0x000000ff0000720c */ /* 0x000fda0003f65270 */
[----:B--2---:R-:W2:Y:S04]  /*52c0*/  @P3 LDS.128 R24, [R36+0xb000] ;  /* 0x00b0000024183984 */ /* 0x004ea80000000c00 */
[----:B--2---:R-:W-:Y:S01]  /*52d0*/  @P3 STG.E.128 desc[UR40][R32.64+0x180], R24 ;  /* 0x0001801820003986 */ /* 0x004fe2000c101d28 */
        /* <DEDUP_REMOVED lines=11> */
[----:B--2---:R3:W-:Y:S02]  /*5390*/  @P3 STG.E.128 desc[UR40][R32.64+0x1c0], R24 ;  /* 0x0001c01820003986 */ /* 0x0047e4000c101d28 */
.L_x_484:
[----:B------:R-:W-:Y:S05]  /*53a0*/  BSYNC B0 ;  /* 0x0000000000007941 */ /* 0x000fea0003800000 */
.L_x_483:
[----:B------:R-:W-:Y:S01]  /*53b0*/  @!PT LDS RZ, [RZ] ;  /* 0x00000000fffff984 */ /* 0x000fe20000000800 */
[----:B------:R-:W-:Y:S01]  /*53c0*/  @!PT LDS RZ, [RZ] ;  /* 0x00000000fffff984 */ /* 0x000fe20000000800 */
[----:B------:R-:W-:Y:S01]  /*53d0*/  @!PT LDS RZ, [RZ] ;  /* 0x00000000fffff984 */ /* 0x000fe20000000800 */
[----:B------:R-:W-:Y:S01]  /*53e0*/  @!PT LDS RZ, [RZ] ;  /* 0x00000000fffff984 */ /* 0x000fe20000000800 */
[----:B------:R4:W-:Y:S06]  /*53f0*/  MEMBAR.ALL.CTA ;  /* 0x0000000000007992 */ /* 0x0009ec0000008000 */
[----:B----4-:R-:W4:Y:S02]  /*5400*/  FENCE.VIEW.ASYNC.S ;  /* 0x00000000000073c6 */ /* 0x010f240000000000 */
[----:B----4-:R4:W-:Y:S01]  /*5410*/  BAR.SYNC.DEFER_BLOCKING R79, 0x80 ;  /* 0x0002004f0000751d */ /* 0x0109e20000010000 */
[----:B------:R-:W-:Y:S01]  /*5420*/  ISETP.NE.AND P5, PT, R100, RZ, PT ;  /* 0x000000ff6400720c */ /* 0x000fe20003fa5270 */
[----:B------:R-:W-:Y:S01]  /*5430*/  VIADD R2, R2, 0x1 ;  /* 0x0000000102027836 */ /* 0x000fe20000000000 */
[----:B01----:R-:W-:-:S04]  /*5440*/  @!P4 IADD3 R90, R90, 0x228c0, RZ ;  /* 0x000228c05a5ac810 */ /* 0x003fc80007ffe0ff */
[C---:B------:R-:W-:Y:S02]  /*5450*/  ISETP.NE.AND P3, PT, R2.reuse, 0x2, PT ;  /* 0x000000020200780c */ /* 0x040fe40003f65270 */
[----:B------:R-:W-:Y:S02]  /*5460*/  @!P4 PRMT R90, RZ, 0x654, R90 ;  /* 0x00000654ff5ac816 */ /* 0x000fe4000000005a */
[----:B------:R-:W-:Y:S02]  /*5470*/  SEL R4, RZ, 0x1, P3 ;  /* 0x00000001ff047807 */ /* 0x000fe40001800000 */
[----:B------:R-:W-:Y:S02]  /*5480*/  SEL R2, R2, RZ, P3 ;  /* 0x000000ff02027207 */ /* 0x000fe40001800000 */
[----:B------:R-:W-:Y:S01]  /*5490*/  LOP3.LUT R23, R23, R4, RZ, 0x3c, !PT ;  /* 0x0000000417177212 */ /* 0x000fe200078e3cff */
[----:B------:R4:W-:Y:S01]  /*54a0*/  @!P4 SYNCS.ARRIVE.TRANS64.RED.A1T0 RZ, [R90+URZ], RZ ;  /* 0x000000ff5affc9a7 */ /* 0x0009e2000810043f */
[----:B------:R-:W-:Y:S05]  /*54b0*/  @P5 BRA `(.L_x_485) ;  /* 0xffffffcc00745947 */ /* 0x000fea000383ffff */
[----:B------:R-:W0:Y:S01]  /*54c0*/  S2R R5, SR_TID.X ;  /* 0x0000000000057919 */ /* 0x000e220000002100 */
[----:B------:R-:W-:Y:S02]  /*54d0*/  PLOP3.LUT P0, PT, PT, PT, PT, 0x8, 0x0 ;  /* 0x000000000000781c */ /* 0x000fe40003f0e170 */
[----:B0-----:R-:W-:-:S04]  /*54e0*/  SHF.R.U32.HI R5, RZ, 0x7, R5 ;  /* 0x00000007ff057819 */ /* 0x001fc80000011605 */
[----:B------:R-:W-:-:S13]  /*54f0*/  ISETP.NE.AND P5, PT, R5, 0x1, PT ;  /* 0x000000010500780c */ /* 0x000fda0003fa5270 */
[----:B------:R-:W-:Y:S06]  /*5500*/  @!P5 BAR.ARV 0x9, 0x100 ;  /* 0x024400000000db1d */ /* 0x000fec0000002000 */
.L_x_433:
[----:B------:R-:W-:Y:S02]  /*5510*/  ISETP.GE.AND P2, PT, R176, 0x1, PT ;  /* 0x00000001b000780c */ /* 0x000fe40003f46270 */
[----:B------:R-:W-:Y:S02]  /*5520*/  CS2R R4, SRZ ;  /* 0x0000000000047805 */ /* 0x000fe4000001ff00 */
[----:B------:R-:W-:Y:S02]  /*5530*/  PLOP3.LUT P1, PT, PT, PT, PT, 0x80, 0x0 ;  /* 0x000000000000781c */ /* 0x000fe40003f2f070 */
[----:B------:R-:W-:Y:S01]  /*5540*/  CS2R R6, SRZ ;  /* 0x0000000000067805 */ /* 0x000fe2000001ff00 */
[----:B------:R-:W-:Y:S01]  /*5550*/  IMAD.MOV.U32 R0, RZ, RZ, RZ ;  /* 0x000000ffff007224 */ /* 0x000fe200078e00ff */
[----:B------:R-:W-:Y:S01]  /*5560*/  CS2R R148, SRZ ;  /* 0x0000000000947805 */ /* 0x000fe2000001ff00 */
[----:B------:R-:W-:Y:S01]  /*5570*/  IMAD.MOV.U32 R150, RZ, RZ, RZ ;  /* 0x000000ffff967224 */ /* 0x000fe200078e00ff */
        /* <DEDUP_REMOVED lines=38> */
[----:B----4-:R-:W-:Y:S02]  /*57e0*/  CS2R R78, SRZ ;  /* 0x00000000004e7805 */ /* 0x010fe4000001ff00 */
[----:B------:R-:W-:Y:S02]  /*57f0*/  CS2R R76, SRZ ;  /* 0x00000000004c7805 */ /* 0x000fe4000001ff00 */
[----:B------:R-:W-:Y:S02]  /*5800*/  CS2R R74, SRZ ;  /* 0x00000000004a7805 */ /* 0x000fe4000001ff00 */
[----:B------:R-:W-:Y:S02]  /*5810*/  CS2R R72, SRZ ;  /* 0x0000000000487805 */ /* 0x000fe4000001ff00 */
[----:B------:R-:W-:Y:S02]  /*5820*/  CS2R R66, SRZ ;  /* 0x0000000000427805 */ /* 0x000fe4000001ff00 */
        /* <DEDUP_REMOVED lines=13> */
[----:B--2---:R-:W-:Y:S02]  /*5900*/  CS2R R34, SRZ ;  /* 0x0000000000227805 */ /* 0x004fe4000001ff00 */
[----:B------:R-:W-:-:S02]  /*5910*/  CS2R R36, SRZ ;  /* 0x0000000000247805 */ /* 0x000fc4000001ff00 */
[----:B---3--:R-:W-:Y:S02]  /*5920*/  CS2R R32, SRZ ;  /* 0x0000000000207805 */ /* 0x008fe4000001ff00 */
[----:B------:R-:W-:Y:S02]  /*5930*/  CS2R R26, SRZ ;  /* 0x00000000001a7805 */ /* 0x000fe4000001ff00 */
[----:B------:R-:W-:Y:S01]  /*5940*/  CS2R R28, SRZ ;  /* 0x00000000001c7805 */ /* 0x000fe2000001ff00 */
[----:B------:R-:W-:Y:S06]  /*5950*/  @P0 BRA `(.L_x_486) ;  /* 0x00000000000c0947 */ /* 0x000fec0003800000 */
[----:B------:R-:W0:Y:S01]  /*5960*/  FENCE.VIEW.ASYNC.G ;  /* 0x00000000000073c6 */ /* 0x000e220000000100 */
[----:B------:R-:W-:Y:S05]  /*5970*/  WARPSYNC.ALL ;  /* 0x0000000000007948 */ /* 0x000fea0003800000 */
[----:B0-----:R-:W-:Y:S06]  /*5980*/  BAR.ARV 0xc, 0x120 ;  /* 0x0304800000007b1d */ /* 0x001fec0000002000 */
.L_x_486:
[----:B------:R-:W-:Y:S01]  /*5990*/  CS2R R24, SRZ ;  /* 0x0000000000187805 */ /* 0x000fe2000001ff00 */
[----:B------:R-:W-:Y:S06]  /*59a0*/  @!P2 BRA `(.L_x_487) ;  /* 0x000000680070a947 */ /* 0x000fec0003800000 */
[----:B------:R-:W-:-:S03]  /*59b0*/  UMOV UR4, 0xffffffff ;  /* 0xffffffff00047882 */ /* 0x000fc60000000000 */
[----:B------:R-:W-:Y:S05]  /*59c0*/  BRA.DIV UR4, `(.L_x_488) ;  /* 0x000000ea04987947 */ /* 0x000fea000b800000 */
[----:B------:R0:W1:Y:S02]  /*59d0*/  SHFL.IDX PT, R14, R230, RZ, 0x1f ;  /* 0x00001fffe60e7589 */ /* 0x00006400000e0000 */
.L_x_669:
[----:B-1----:R-:W-:Y:S01]  /*59e0*/  LEA.HI R0, R14, R14, RZ, 0x1 ;  /* 0x0000000e0e007211 */ /* 0x002fe200078f08ff */
[----:B------:R-:W-:Y:S01]  /*59f0*/  BSSY B6, `(.L_x_489) ;  /* 0x0000019000067945 */ /* 0x000fe20003800000 */
[----:B------:R-:W-:Y:S02]  /*5a00*/  IADD3 R24, R18, 0x18400, RZ ;  /* 0x0001840012187810 */ /* 0x000fe40007ffe0ff */
[----:B------:R-:W-:Y:S02]  /*5a10*/  LOP3.LUT R3, R0, 0x1e, RZ, 0xc0, !PT ;  /* 0x0000001e00037812 */ /* 0x000fe400078ec0ff */
[----:B------:R-:W-:-:S03]  /*5a20*/  LOP3.LUT P0, RZ, R24, 0x1bf, RZ, 0xc0, !PT ;  /* 0x000001bf18ff7812 */ /* 0x000fc6000780c0ff */
[----:B------:R-:W-:-:S04]  /*5a30*/  IMAD.IADD R3, R14, 0x1, -R3 ;  /* 0x000000010e037824 */ /* 0x000fc800078e0a03 */
[----:B------:R-:W-:-:S05]  /*5a40*/  IMAD R3, R3, 0x2000, R24 ;  /* 0x0000200003037824 */ /* 0x000fca00078e0218 */
[----:B------:R-:W-:-:S04]  /*5a50*/  SHF.R.U32.HI R3, RZ, 0x4, R3 ;  /* 0x00000004ff037819 */ /* 0x000fc80000011603 */
[----:B------:R-:W-:Y:S01]  /*5a60*/  LOP3.LUT R28, R3, 0x3fff, RZ, 0xc0, !PT ;  /* 0x00003fff031c7812 */ /* 0x000fe200078ec0ff */
[----:B------:R-:W-:Y:S06]  /*5a70*/  @!P0 BRA `(.L_x_490) ;  /* 0x0000000000408947 */ /* 0x000fec0003800000 */
        /* <DEDUP_REMOVED lines=15> */
[----:B0-2--5:R-:W-:Y:S05]  /*5b70*/  CALL.ABS.NOINC R14 ;  /* 0x000000000e007343 */ /* 0x025fea0003c00000 */
.L_x_490:
[----:B------:R-:W-:Y:S05]  /*5b80*/  BSYNC B6 ;  /* 0x0000000000067941 */ /* 0x000fea0003800000 */
.L_x_489:
[----:B------:R-:W-:Y:S02]  /*5b90*/  ULDC UR4, c[0x0][0x3d4] ;  /* 0x0000f50000047ab9 */ /* 0x000fe40000000800 */
[----:B------:R-:W-:-:S13]  /*5ba0*/  ISETP.LT.AND P0, PT, RZ, UR4, PT ;  /* 0x00000004ff007c0c */ /* 0x000fda000bf01270 */
[----:B------:R-:W-:Y:S05]  /*5bb0*/  @P0 BRA `(.L_x_491) ;  /* 0x00000000003c0947 */ /* 0x000fea0003800000 */
[----:B------:R-:W-:-:S04]  /*5bc0*/  LEA.HI R0, R212, R212, RZ, 0x1 ;  /* 0x000000d4d4007211 */ /* 0x000fc800078f08ff */
[----:B------:R-:W-:-:S04]  /*5bd0*/  LOP3.LUT R3, R0, 0xfffffffe, RZ, 0xc0, !PT ;  /* 0xfffffffe00037812 */ /* 0x000fc800078ec0ff */
[----:B------:R-:W-:-:S04]  /*5be0*/  IADD3 R3, R212, -R3, RZ ;  /* 0x80000003d4037210 */ /* 0x000fc80007ffe0ff */
[----:B------:R-:W-:-:S04]  /*5bf0*/  SHF.L.U32 R3, R3, 0x1f, RZ ;  /* 0x0000001f03037819 */ /* 0x000fc800000006ff */
[----:B------:R1:W2:Y:S03]  /*5c00*/  SYNCS.PHASECHK.TRANS64.TRYWAIT P0, [R18+URZ+0x22800], R3 ;  /* 0x02280003120075a7 */ /* 0x0002a6000800017f */
[----:B--2---:R-:W-:Y:S05]  /*5c10*/  @!P0 NANOSLEEP.SYNCS 0x989680 ;  /* 0x009896800000895d */ /* 0x004fea0003900000 */
[----:B------:R-:W2:Y:S01]  /*5c20*/  @!P0 SYNCS.PHASECHK.TRANS64 P0, [R18+URZ+0x22800], R3 ;  /* 0x02280003120085a7 */ /* 0x000ea2000800007f */
[----:B------:R-:W-:Y:S04]  /*5c30*/  BSSY B0, `(.L_x_492) ;  /* 0x0000006000007945 */ /* 0x000fe80003800000 */
[----:B--2---:R-:W-:Y:S05]  /*5c40*/  @P0 BRA `(.L_x_493) ;  /* 0x0000000000100947 */ /* 0x004fea0003800000 */
.L_x_494:
[----:B--2---:R2:W3:Y:S02]  /*5c50*/  SYNCS.PHASECHK.TRANS64.TRYWAIT P0, [R18+URZ+0x22800], R3 ;  /* 0x02280003120075a7 */ /* 0x0044e4000800017f */
[----:B---3--:R-:W-:Y:S05]  /*5c60*/  @!P0 NANOSLEEP.SYNCS 0x989680 ;  /* 0x009896800000895d */ /* 0x008fea0003900000 */
[----:B------:R-:W3:Y:S02]  /*5c70*/  @!P0 SYNCS.PHASECHK.TRANS64 P0, [R18+URZ+0x22800], R3 ;  /* 0x02280003120085a7 */ /* 0x000ee4000800007f */
[----:B---3--:R-:W-:Y:S05]  /*5c80*/  @!P0 BRA `(.L_x_494) ;  /* 0xfffffffc00f08947 */ /* 0x008fea000383ffff */
.L_x_493:
[----:B------:R-:W-:Y:S05]  /*5c90*/  BSYNC B0 ;  /* 0x0000000000007941 */ /* 0x000fea0003800000 */
.L_x_492:
[----:B------:R-:W-:Y:S05]  /*5ca0*/  BRA `(.L_x_495) ;  /* 0x00000020006c7947 */ /* 0x000fea0003800000 */
.L_x_491:
[----:B-----5:R-:W-:Y:S01]  /*5cb0*/  SHF.R.S32.HI R0, RZ, 0x1f, R31 ;  /* 0x0000001fff007819 */ /* 0x020fe2000001141f */
[----:B------:R-:W-:Y:S01]  /*5cc0*/  ULDC.64 UR4, c[0x0][0x3d8] ;  /* 0x0000f60000047ab9 */ /* 0x000fe20000000a00 */
[----:B------:R-:W-:Y:S01]  /*5cd0*/  ULDC.64 UR6, c[0x0][0x3e8] ;  /* 0x0000fa0000067ab9 */ /* 0x000fe20000000a00 */
[----:B------:R-:W-:Y:S01]  /*5ce0*/  IMAD.WIDE.U32 R4, R31, UR4, RZ ;  /* 0x000000041f047c25 */ /* 0x000fe2000f8e00ff */
[----:B------:R-:W-:Y:S01]  /*5cf0*/  LOP3.LUT P0, RZ, R24, 0x3ff, RZ, 0xc0, !PT ;  /* 0x000003ff18ff7812 */ /* 0x000fe2000780c0ff */
[----:B------:R-:W-:Y:S02]  /*5d00*/  BSSY B6, `(.L_x_496) ;  /* 0x0000031000067945 */ /* 0x000fe40003800000 */
[C---:B------:R-:W-:Y:S02]  /*5d10*/  IMAD R6, R0.reuse, UR4, RZ ;  /* 0x0000000400067c24 */ /* 0x040fe4000f8e02ff */
[----:B------:R-:W-:Y:S02]  /*5d20*/  IMAD R0, R0, UR6, RZ ;  /* 0x0000000600007c24 */ /* 0x000fe4000f8e02ff */
[----:B------:R-:W-:-:S02]  /*5d30*/  IMAD.SHL.U32 R41, R219, 0x4, RZ ;  /* 0x00000004db297824 */ /* 0x000fc400078e00ff */
[C---:B------:R-:W-:Y:S01]  /*5d40*/  IMAD R9, R31.reuse, UR5, R6 ;  /* 0x000000051f097c24 */ /* 0x040fe2000f8e0206 */
[----:B------:R-:W-:Y:S01]  /*5d50*/  ULDC.64 UR4, c[0x0][0x3c8] ;  /* 0x0000f20000047ab9 */ /* 0x000fe20000000a00 */
[----:B------:R-:W-:Y:S01]  /*5d60*/  IMAD R27, R31, UR7, R0 ;  /* 0x000000071f1b7c24 */ /* 0x000fe2000f8e0200 */
[-C--:B------:R-:W-:Y:S01]  /*5d70*/  IADD3 R0, P3, R41, R4.reuse, RZ ;  /* 0x0000000429007210 */ /* 0x080fe20007f7e0ff */
[----:B------:R-:W-:Y:S01]  /*5d80*/  IMAD.IADD R9, R9, 0x1, R5 ;  /* 0x0000000109097824 */ /* 0x000fe200078e0205 */
[----:B------:R-:W-:Y:S01]  /*5d90*/  SHF.R.S32.HI R10, RZ, 0x1f, R41 ;  /* 0x0000001fff0a7819 */ /* 0x000fe20000011429 */
[----:B------:R-:W-:Y:S01]  /*5da0*/  IMAD.WIDE.U32 R6, R31, UR6, RZ ;  /* 0x000000061f067c25 */ /* 0x000fe2000f8e00ff */
[----:B------:R-:W-:Y:S01]  /*5db0*/  LEA R24, P2, R4, UR4, 0x1 ;  /* 0x0000000404187c11 */ /* 0x000fe2000f8408ff */
[----:B------:R-:W-:Y:S01]  /*5dc0*/  ULDC.64 UR6, c[0x0][0x3e0] ;  /* 0x0000f80000067ab9 */ /* 0x000fe20000000a00 */
[----:B------:R-:W-:Y:S01]  /*5dd0*/  IADD3 R5, P1, R16, R4, RZ ;  /* 0x0000000410057210 */ /* 0x000fe20007f3e0ff */
[--C-:B------:R-:W-:Y:S01]  /*5de0*/  IMAD.X R3, R10, 0x1, R9.reuse, P3 ;  /* 0x000000010a037824 */ /* 0x100fe200018e0609 */
[----:B------:R-:W-:Y:S01]  /*5df0*/  LEA.HI.X R25, R4, UR5, R9, 0x1, P2 ;  /* 0x0000000504197c11 */ /* 0x000fe200090f0c09 */
[----:B------:R-:W-:Y:S01]  /*5e00*/  IMAD.IADD R27, R27, 0x1, R7 ;  /* 0x000000011b1b7824 */ /* 0x000fe200078e0207 */
[----:B------:R-:W-:-:S02]  /*5e10*/  LEA R32, P2, R0, UR4, 0x1 ;  /* 0x0000000400207c11 */ /* 0x000fc4000f8408ff */
[-C--:B------:R-:W-:Y:S02]  /*5e20*/  IADD3 R8, P4, R41, R6.reuse, RZ ;  /* 0x0000000629087210 */ /* 0x080fe40007f9e0ff */
[----:B------:R-:W-:Y:S02]  /*5e30*/  LEA.HI.X R33, R0, UR5, R3, 0x1, P2 ;  /* 0x0000000500217c11 */ /* 0x000fe400090f0c03 */
[----:B------:R-:W-:Y:S01]  /*5e40*/  IADD3 R0, P3, R16, R6, RZ ;  /* 0x0000000610007210 */ /* 0x000fe20007f7e0ff */
[--C-:B------:R-:W-:Y:S01]  /*5e50*/  IMAD.X R7, R10, 0x1, R27.reuse, P4 ;  /* 0x000000010a077824 */ /* 0x100fe200020e061b */
[C---:B------:R-:W-:Y:S02]  /*5e60*/  IADD3.X R4, R17.reuse, R9, RZ, P1, !PT ;  /* 0x0000000911047210 */ /* 0x040fe40000ffe4ff */
[----:B------:R-:W-:Y:S01]  /*5e70*/  LEA R26, P2, R6, UR6, 0x1 ;  /* 0x00000006061a7c11 */ /* 0x000fe2000f8408ff */
[----:B------:R-:W-:Y:S01]  /*5e80*/  IMAD.X R3, R17, 0x1, R27, P3 ;  /* 0x0000000111037824 */ /* 0x000fe200018e061b */
[----:B------:R-:W-:-:S02]  /*5e90*/  LEA R34, P5, R8, UR6, 0x1 ;  /* 0x0000000608227c11 */ /* 0x000fc4000f8a08ff */
[C---:B------:R-:W-:Y:S02]  /*5ea0*/  LEA R36, P4, R5.reuse, UR4, 0x1 ;  /* 0x0000000405247c11 */ /* 0x040fe4000f8808ff */
[----:B------:R-:W-:Y:S02]  /*5eb0*/  LEA R38, P1, R0, UR6, 0x1 ;  /* 0x0000000600267c11 */ /* 0x000fe4000f8208ff */
[----:B------:R-:W-:Y:S02]  /*5ec0*/  LEA.HI.X R35, R8, UR7, R7, 0x1, P5 ;  /* 0x0000000708237c11 */ /* 0x000fe4000a8f0c07 */
[----:B------:R-:W-:Y:S02]  /*5ed0*/  LEA.HI.X R27, R6, UR7, R27, 0x1, P2 ;  /* 0x00000007061b7c11 */ /* 0x000fe400090f0c1b */
[----:B------:R-:W-:Y:S02]  /*5ee0*/  LEA.HI.X R37, R5, UR5, R4, 0x1, P4 ;  /* 0x0000000505257c11 */ /* 0x000fe4000a0f0c04 */
[----:B------:R-:W-:Y:S01]  /*5ef0*/  LEA.HI.X R39, R0, UR7, R3, 0x1, P1 ;  /* 0x0000000700277c11 */ /* 0x000fe200088f0c03 */
        /* <DEDUP_REMOVED lines=16> */
[----:B0-2---:R-:W-:Y:S05]  /*6000*/  CALL.ABS.NOINC R14 ;  /* 0x000000000e007343 */ /* 0x005fea0003c00000 */
.L_x_497:
[----:B------:R-:W-:Y:S05]  /*6010*/  BSYNC B6 ;  /* 0x0000000000067941 */ /* 0x000fea0003800000 */
.L_x_496:
[----:B------:R-:W-:Y:S01]  /*6020*/  ULDC.U8 UR4, c[0x0][0x3f0] ;  /* 0x0000fc0000047ab9 */ /* 0x000fe20000000000 */
[----:B------:R-:W-:Y:S01]  /*6030*/  BSSY B0, `(.L_x_498) ;  /* 0x00001da000007945 */ /* 0x000fe20003800000 */
[----:B------:R-:W-:-:S13]  /*6040*/  ISETP.NE.AND P0, PT, RZ, UR4, PT ;  /* 0x00000004ff007c0c */ /* 0x000fda000bf05270 */
[----:B------:R-:W-:Y:S05]  /*6050*/  @!P0 BRA `(.L_x_499) ;  /* 0x0000000c00dc8947 */ /* 0x000fea0003800000 */
[----:B------:R-:W-:Y:S01]  /*6060*/  IMAD R30, R85, -0x80, R30 ;  /* 0xffffff80551e7824 */ /* 0x000fe200078e021e */
[----:B------:R-:W-:Y:S01]  /*6070*/  LEA.HI R0, R212, R212, RZ, 0x1 ;  /* 0x000000d4d4007211 */ /* 0x000fe200078f08ff */
[----:B------:R-:W-:Y:S01]  /*6080*/  IMAD.SHL.U32 R3, R220, 0x40, RZ ;  /* 0x00000040dc037824 */ /* 0x000fe200078e00ff */
[----:B------:R-:W-:Y:S01]  /*6090*/  BSSY B1, `(.L_x_500) ;  /* 0x000001b000017945 */ /* 0x000fe20003800000 */
[----:B------:R-:W-:Y:S02]  /*60a0*/  CS2R R6, SRZ ;  /* 0x0000000000067805 */ /* 0x000fe4000001ff00 */
[----:B------:R-:W-:Y:S02]  /*60b0*/  VIMNMX R30, R30, 0x80, PT ;  /* 0x000000801e1e7848 */ /* 0x000fe40003fe0100 */
[----:B------:R-:W-:Y:S02]  /*60c0*/  CS2R R8, SRZ ;  /* 0x0000000000087805 */ /* 0x000fe4000001ff00 */
[----:B------:R-:W-:-:S02]  /*60d0*/  LOP3.LUT R5, R3, 0x1c0, RZ, 0xc0, !PT ;  /* 0x000001c003057812 */ /* 0x000fc400078ec0ff */
[----:B------:R-:W-:Y:S02]  /*60e0*/  CS2R R20, SRZ ;  /* 0x0000000000147805 */ /* 0x000fe4000001ff00 */
[----:B------:R-:W-:Y:S02]  /*60f0*/  ISETP.GE.AND P0, PT, R19, R30, PT ;  /* 0x0000001e1300720c */ /* 0x000fe40003f06270 */
[----:B------:R-:W-:Y:S02]  /*6100*/  LOP3.LUT R3, R0, 0xfffffffe, RZ, 0xc0, !PT ;  /* 0xfffffffe00037812 */ /* 0x000fe400078ec0ff */
[----:B------:R-:W-:Y:S02]  /*6110*/  LOP3.LUT R0, R5, 0x18, R16, 0xf8, !PT ;  /* 0x0000001805007812 */ /* 0x000fe400078ef810 */
[----:B------:R-:W-:Y:S02]  /*6120*/  SHF.R.U32.HI R5, RZ, 0x3, R5 ;  /* 0x00000003ff057819 */ /* 0x000fe40000011605 */
[----:B------:R-:W-:-:S02]  /*6130*/  IADD3 R3, R212, -R3, RZ ;  /* 0x80000003d4037210 */ /* 0x000fc40007ffe0ff */
[----:B------:R-:W-:Y:S02]  /*6140*/  LOP3.LUT R0, R0, R5, RZ, 0x3c, !PT ;  /* 0x0000000500007212 */ /* 0x000fe400078e3cff */
[----:B------:R-:W-:Y:S02]  /*6150*/  CS2R R4, SRZ ;  /* 0x0000000000047805 */ /* 0x000fe4000001ff00 */
[----:B------:R-:W-:Y:S01]  /*6160*/  SHF.L.U32 R29, R3, 0x1f, RZ ;  /* 0x0000001f031d7819 */ /* 0x000fe200000006ff */
[----:B------:R-:W-:Y:S06]  /*6170*/  @P0 BRA `(.L_x_501) ;  /* 0x0000000000300947 */ /* 0x000fec0003800000 */
[C---:B------:R-:W-:Y:S01]  /*6180*/  VIADD R3, R41.reuse, 0x10 ;  /* 0x0000001029037836 */ /* 0x040fe20000000000 */
[----:B------:R-:W-:Y:S01]  /*6190*/  ULDC UR4, c[0x0][0x3d4] ;  /* 0x0000f50000047ab9 */ /* 0x000fe20000000800 */
[----:B------:R-:W-:Y:S02]  /*61a0*/  CS2R R8, SRZ ;  /* 0x0000000000087805 */ /* 0x000fe4000001ff00 */
[----:B------:R-:W-:Y:S02]  /*61b0*/  ISETP.GE.AND P1, PT, R41, UR4, PT ;  /* 0x0000000429007c0c */ /* 0x000fe4000bf26270 */
[----:B------:R-:W-:Y:S02]  /*61c0*/  CS2R R20, SRZ ;  /* 0x0000000000147805 */ /* 0x000fe4000001ff00 */
[----:B------:R-:W-:Y:S02]  /*61d0*/  ISETP.GE.AND P2, PT, R3, UR4, PT ;  /* 0x0000000403007c0c */ /* 0x000fe4000bf46270 */
[----:B------:R-:W-:-:S02]  /*61e0*/  CS2R R4, SRZ ;  /* 0x0000000000047805 */ /* 0x000fc4000001ff00 */
[----:B------:R-:W-:-:S05]  /*61f0*/  CS2R R6, SRZ ;  /* 0x0000000000067805 */ /* 0x000fca000001ff00 */
[----:B------:R1:W5:Y:S04]  /*6200*/  @!P1 LDG.E.64 R8, desc[UR40][R32.64] ;  /* 0x0000002820089981 */ /* 0x000368000c1e1b00 */
[----:B------:R1:W5:Y:S04]  /*6210*/  @!P2 LDG.E.64 R20, desc[UR40][R32.64+0x20] ;  /* 0x000020282014a981 */ /* 0x000368000c1e1b00 */
[----:B------:R1:W5:Y:S04]  /*6220*/  @!P1 LDG.E.64 R4, desc[UR40][R34.64] ;  /* 0x0000002822049981 */ /* 0x000368000c1e1b00 */
[----:B------:R1:W5:Y:S02]  /*6230*/  @!P2 LDG.E.64 R6, desc[UR40][R34.64+0x20] ;  /* 0x000020282206a981 */ /* 0x000364000c1e1b00 */
.L_x_501:
[----:B------:R-:W-:Y:S05]  /*6240*/  BSYNC B1 ;  /* 0x0000000000017941 */ /* 0x000fea0003800000 */
.L_x_500:
[----:B------:R-:W-:-:S03]  /*6250*/  UMOV UR4, 0xffffffff ;  /* 0xffffffff00047882 */ /* 0x000fc60000000000 */
[----:B------:R-:W-:Y:S05]  /*6260*/  BRA.DIV UR4, `(.L_x_502) ;  /* 0x000000e204987947 */ /* 0x000fea000b800000 */
.L_x_672:
[----:B------:R-:W-:-:S03]  /*6270*/  UMOV UR4, 0xffffffff ;  /* 0xffffffff00047882 */ /* 0x000fc60000000000 */
[----:B------:R-:W-:Y:S05]  /*6280*/  BRA.DIV UR4, `(.L_x_503) ;  /* 0x000000e204b87947 */ /* 0x000fea000b800000 */
.L_x_675:
[----:B------:R-:W-:-:S03]  /*6290*/  UMOV UR4, 0xffffffff ;  /* 0xffffffff00047882 */ /* 0x000fc60000000000 */
[----:B------:R-:W-:Y:S05]  /*62a0*/  BRA.DIV UR4, `(.L_x_504) ;  /* 0x000000e204d87947 */ /* 0x000fea000b800000 */
.L_x_678:
[----:B------:R-:W-:-:S03]  /*62b0*/  UMOV UR4, 0xffffffff ;  /* 0xffffffff00047882 */ /* 0x000fc60000000000 */
[----:B------:R-:W-:Y:S05]  /*62c0*/  BRA.DIV UR4, `(.L_x_505) ;  /* 0x000000e204f87947 */ /* 0x000fea000b800000 */
.L_x_681:
[----:B------:R-:W2:Y:S01]  /*62d0*/  SYNCS.PHASECHK.TRANS64.TRYWAIT P1, [R18+URZ+0x22800], R29 ;  /* 0x0228001d120075a7 */ /* 0x000ea2000802017f */
[----:B------:R-:W-:Y:S01]  /*62e0*/  LOP3.LUT P2, RZ, R220, 0x4, RZ, 0xc0, !PT ;  /* 0x00000004dcff7812 */ /* 0x000fe2000784c0ff */
[----:B------:R-:W-:Y:S01]  /*62f0*/  IMAD R3, R205, 0x200, R0 ;  /* 0x00000200cd037824 */ /* 0x000fe200078e0200 */
[----:B-1---5:R-:W-:Y:S01]  /*6300*/  SHF.R.U64 R34, R8, 0x10, R9 ;  /* 0x0000001008227819 */ /* 0x022fe20000001209 */
[----:B------:R-:W-:Y:S01]  /*6310*/  IMAD.MOV.U32 R32, RZ, RZ, R8 ;  /* 0x000000ffff207224 */ /* 0x000fe200078e0008 */
[--C-:B------:R-:W-:Y:S01]  /*6320*/  SHF.R.U64 R36, R4, 0x10, R5.reuse ;  /* 0x0000001004247819 */ /* 0x100fe20000001205 */
[----:B------:R-:W-:Y:S01]  /*6330*/  IMAD R3, R3, 0x2, R18 ;  /* 0x0000000203037824 */ /* 0x000fe200078e0212 */
[--C-:B------:R-:W-:Y:S01]  /*6340*/  SHF.R.U32.HI R13, RZ, 0x10, R5.reuse ;  /* 0x00000010ff0d7819 */ /* 0x100fe20000011605 */
[----:B------:R-:W-:Y:S01]  /*6350*/  IMAD.MOV.U32 R8, RZ, RZ, R5 ;  /* 0x000000ffff087224 */ /* 0x000fe200078e0005 */
[--C-:B------:R-:W-:Y:S01]  /*6360*/  SHF.R.U32.HI R11, RZ, 0x10, R9.reuse ;  /* 0x00000010ff0b7819 */ /* 0x100fe20000011609 */
[----:B------:R-:W-:Y:S01]  /*6370*/  IMAD.MOV.U32 R10, RZ, RZ, R9 ;  /* 0x000000ffff0a7224 */ /* 0x000fe200078e0009 */
[----:B------:R-:W-:Y:S01]  /*6380*/  MOV R9, R21 ;  /* 0x0000001500097202 */ /* 0x000fe20000000f00 */
[----:B------:R-:W-:Y:S01]  /*6390*/  IMAD.MOV.U32 R33, RZ, RZ, R20 ;  /* 0x000000ffff217224 */ /* 0x000fe200078e0014 */
[--C-:B------:R-:W-:Y:S01]  /*63a0*/  SHF.R.U64 R35, R20, 0x10, R21.reuse ;  /* 0x0000001014237819 */ /* 0x100fe20000001215 */
[----:B------:R-:W-:Y:S01]  /*63b0*/  IMAD.MOV.U32 R27, RZ, RZ, R4 ;  /* 0x000000ffff1b7224 */ /* 0x000fe200078e0004 */
[----:B------:R-:W-:Y:S01]  /*63c0*/  SHF.R.U32.HI R12, RZ, 0x10, R21 ;  /* 0x00000010ff0c7819 */ /* 0x000fe20000011615 */
[----:B------:R-:W-:Y:S01]  /*63d0*/  IMAD.MOV.U32 R31, RZ, RZ, R6 ;  /* 0x000000ffff1f7224 */ /* 0x000fe200078e0006 */
[----:B------:R-:W-:Y:S01]  /*63e0*/  BSSY B1, `(.L_x_506) ;  /* 0x000000f000017945 */ /* 0x000fe20003800000 */
[--C-:B------:R-:W-:Y:S01]  /*63f0*/  IMAD.MOV.U32 R5, RZ, RZ, R7.reuse ;  /* 0x000000ffff057224 */ /* 0x100fe200078e0007 */
[C---:B------:R-:W-:Y:S01]  /*6400*/  IADD3 R0, R3.reuse, 0x18440, RZ ;  /* 0x0001844003007810 */ /* 0x040fe20007ffe0ff */
[----:B------:R-:W-:Y:S01]  /*6410*/  VIADD R4, R3, 0x18400 ;  /* 0x0001840003047836 */ /* 0x000fe20000000000 */
[----:B------:R-:W-:-:S02]  /*6420*/  SHF.R.U64 R6, R6, 0x10, R7 ;  /* 0x0000001006067819 */ /* 0x000fc40000001207 */
[----:B------:R-:W-:Y:S01]  /*6430*/  SHF.R.U32.HI R7, RZ, 0x10, R7 ;  /* 0x00000010ff077819 */ /* 0x000fe20000011607 */
[----:B------:R-:W-:Y:S01]  /*6440*/  @P2 VIADD R0, R4, 0xffffffc0 ;  /* 0xffffffc004002836 */ /* 0x000fe20000000000 */
[----:B------:R-:W-:Y:S02]  /*6450*/  PRMT R32, R32, 0x5410, R10 ;  /* 0x0000541020207816 */ /* 0x000fe4000000000a */
[----:B------:R-:W-:Y:S02]  /*6460*/  PRMT R34, R34, 0x5410, R11 ;  /* 0x0000541022227816 */ /* 0x000fe4000000000b */
[----:B------:R-:W-:Y:S02]  /*6470*/  PRMT R33, R33, 0x5410, R9 ;  /* 0x0000541021217816 */ /* 0x000fe40000000009 */
[----:B------:R-:W-:Y:S02]  /*6480*/  PRMT R35, R35, 0x5410, R12 ;  /* 0x0000541023237816 */ /* 0x000fe4000000000c */
[----:B------:R-:W-:-:S02]  /*6490*/  PRMT R27, R27, 0x5410, R8 ;  /* 0x000054101b1b7816 */ /* 0x000fc40000000008 */
[----:B------:R-:W-:Y:S02]  /*64a0*/  PRMT R36, R36, 0x5410, R13 ;  /* 0x0000541024247816 */ /* 0x000fe4000000000d */
[----:B------:R-:W-:Y:S01]  /*64b0*/  PRMT R31, R31, 0x5410, R5 ;  /* 0x000054101f1f7816 */ /* 0x000fe20000000005 */
[----:B--2---:R-:W-:Y:S06]  /*64c0*/  @!P1 BRA `(.L_x_507) ;  /* 0x000000e000a09947 */ /* 0x004fec0003800000 */
.L_x_682:
[----:B------:R-:W-:Y:S05]  /*64d0*/  BSYNC B1 ;  /* 0x0000000000017941 */ /* 0x000fea0003800000 */
.L_x_506:
[----:B------:R-:W-:Y:S01]  /*64e0*/  BSSY B1, `(.L_x_508) ;  /* 0x0000057000017945 */ /* 0x000fe20003800000 */
[----:B-1----:R-:W-:-:S03]  /*64f0*/  PRMT R29, R6, 0x5410, R7 ;  /* 0x00005410061d7816 */ /* 0x002fc60000000007 */
[----:B------:R-:W-:Y:S05]  /*6500*/  @P0 BRA `(.L_x_509) ;  /* 0x0000000400500947 */ /* 0x000fea0003800000 */
[----:B------:R-:W1:Y:S01]  /*6510*/  LDC R4, c[0x0][0x3d4] ;  /* 0x0000f500ff047b82 */ /* 0x000e620000000800 */
[C---:B------:R-:W-:Y:S01]  /*6520*/  VIADD R5, R41.reuse, 0x10 ;  /* 0x0000001029057836 */ /* 0x040fe20000000000 */
[----:B------:R-:W-:Y:S01]  /*6530*/  BSSY B2, `(.L_x_510) ;  /* 0x000002a000027945 */ /* 0x000fe20003800000 */
[----:B-1----:R-:W-:-:S03]  /*6540*/  ISETP.GE.AND P0, PT, R41, R4, PT ;  /* 0x000000042900720c */ /* 0x002fc60003f06270 */
[----:B------:R-:W-:-:S10]  /*6550*/  ISETP.GE.AND P1, PT, R5, R4, PT ;  /* 0x000000040500720c */ /* 0x000fd40003f26270 */
[----:B------:R-:W-:Y:S05]  /*6560*/  @P0 BRA `(.L_x_511) ;  /* 0x0000000000980947 */ /* 0x000fea0003800000 */
[----:B------:R-:W1:Y:S01]  /*6570*/  LDS.128 R4, [R3+0x18400] ;  /* 0x0184000003047984 */ /* 0x000e620000000c00 */
[----:B------:R-:W-:Y:S02]  /*6580*/  HADD2.F32 R15, -RZ, R27.H0_H0 ;  /* 0x2000001bff0f7230 */ /* 0x000fe40000004100 */
[----:B------:R-:W-:Y:S02]  /*6590*/  HADD2.F32 R13, -RZ, R32.H0_H0 ;  /* 0x20000020ff0d7230 */ /* 0x000fe40000004100 */
[----:B------:R-:W-:Y:S02]  /*65a0*/  HADD2.F32 R12, -RZ, R34.H0_H0 ;  /* 0x20000022ff0c7230 */ /* 0x000fe40000004100 */
[----:B------:R-:W-:Y:S02]  /*65b0*/  HADD2.F32 R14, -RZ, R36.H0_H0 ;  /* 0x20000024ff0e7230 */ /* 0x000fe40000004100 */
[--C-:B-1----:R-:W-:Y:S02]  /*65c0*/  HADD2.F32 R8, -RZ, R4.reuse.H0_H0 ;  /* 0x20000004ff087230 */ /* 0x102fe40000004100 */
[----:B------:R-:W-:-:S02]  /*65d0*/  HADD2.F32 R4, -RZ, R4.H1_H1 ;  /* 0x30000004ff047230 */ /* 0x000fc40000004100 */
[--C-:B------:R-:W-:Y:S02]  /*65e0*/  HADD2.F32 R9, -RZ, R5.reuse.H0_H0 ;  /* 0x20000005ff097230 */ /* 0x100fe40000004100 */
[----:B------:R-:W-:Y:S02]  /*65f0*/  HADD2.F32 R5, -RZ, R5.H1_H1 ;  /* 0x30000005ff057230 */ /* 0x000fe40000004100 */
[C---:B------:R-:W-:Y:S01]  /*6600*/  FMUL.FTZ R21, R4.reuse, R15 ;  /* 0x0000000f04157220 */ /* 0x040fe20000410000 */
[-C--:B------:R-:W-:Y:S01]  /*6610*/  FMUL.FTZ R4, R4, R13.reuse ;  /* 0x0000000d04047220 */ /* 0x080fe20000410000 */
[--C-:B------:R-:W-:Y:S02]  /*6620*/  HADD2.F32 R10, -RZ, R6.reuse.H0_H0 ;  /* 0x20000006ff0a7230 */ /* 0x100fe40000004100 */
[----:B------:R-:W-:Y:S02]  /*6630*/  HADD2.F32 R11, -RZ, R7.H0_H0 ;  /* 0x20000007ff0b7230 */ /* 0x000fe40000004100 */
[C---:B------:R-:W-:Y:S01]  /*6640*/  FMUL.FTZ R24, R5.reuse, R14 ;  /* 0x0000000e05187220 */ /* 0x040fe20000410000 */
[C---:B------:R-:W-:Y:S01]  /*6650*/  FFMA.FTZ R21, R8.reuse, R13, -R21 ;  /* 0x0000000d08157223 */ /* 0x040fe20000010815 */
[----:B------:R-:W-:Y:S01]  /*6660*/  FFMA.FTZ R20, R8, R15, R4 ;  /* 0x0000000f08147223 */ /* 0x000fe20000010004 */
[----:B------:R-:W-:Y:S01]  /*6670*/  FMUL.FTZ R26, R5, R12 ;  /* 0x0000000c051a7220 */ /* 0x000fe20000410000 */
[----:B------:R-:W-:-:S02]  /*6680*/  HADD2.F32 R6, -RZ, R6.H1_H1 ;  /* 0x30000006ff067230 */ /* 0x000fc40000004100 */
[C---:B------:R-:W-:Y:S01]  /*6690*/  FFMA.FTZ R24, R9.reuse, R12, -R24 ;  /* 0x0000000c09187223 */ /* 0x040fe20000010818 */
[----:B------:R-:W-:Y:S02]  /*66a0*/  HADD2.F32 R7, -RZ, R7.H1_H1 ;  /* 0x30000007ff077230 */ /* 0x000fe40000004100 */
[----:B------:R-:W-:Y:S01]  /*66b0*/  FFMA.FTZ R9, R9, R14, R26 ;  /* 0x0000000e09097223 */ /* 0x000fe2000001001a */
[----:B------:R-:W-:Y:S02]  /*66c0*/  HADD2.F32 R13, -RZ, R27.H1_H1 ;  /* 0x3000001bff0d7230 */ /* 0x000fe40000004100 */
[----:B------:R-:W-:Y:S02]  /*66d0*/  HADD2.F32 R5, -RZ, R32.H1_H1 ;  /* 0x30000020ff057230 */ /* 0x000fe40000004100 */
[----:B------:R-:W-:Y:S02]  /*66e0*/  HADD2.F32 R8, -RZ, R36.H1_H1 ;  /* 0x30000024ff087230 */ /* 0x000fe40000004100 */
[----:B------:R-:W-:Y:S01]  /*66f0*/  FMUL.FTZ R15, R6, R13 ;  /* 0x0000000d060f7220 */ /* 0x000fe20000410000 */
[----:B------:R-:W-:-:S02]  /*6700*/  HADD2.F32 R4, -RZ, R34.H1_H1 ;  /* 0x30000022ff047230 */ /* 0x000fc40000004100 */
[-C--:B------:R-:W-:Y:S01]  /*6710*/  FMUL.FTZ R12, R6, R5.reuse ;  /* 0x00000005060c7220 */ /* 0x080fe20000410000 */
[C---:B------:R-:W-:Y:S01]  /*6720*/  FMUL.FTZ R14, R7.reuse, R8 ;  /* 0x00000008070e7220 */ /* 0x040fe20000410000 */
[C---:B------:R-:W-:Y:S01]  /*6730*/  FFMA.FTZ R6, R10.reuse, R5, -R15 ;  /* 0x000000050a067223 */ /* 0x040fe2000001080f */
[-C--:B------:R-:W-:Y:S01]  /*6740*/  FMUL.FTZ R25, R7, R4.reuse ;  /* 0x0000000407197220 */ /* 0x080fe20000410000 */
[----:B------:R-:W-:Y:S01]  /*6750*/  FFMA.FTZ R13, R10, R13, R12 ;  /* 0x0000000d0a0d7223 */ /* 0x000fe2000001000c */
[C---:B------:R-:W-:Y:S01]  /*6760*/  FFMA.FTZ R7, R11.reuse, R4, -R14 ;  /* 0x000000040b077223 */ /* 0x040fe2000001080e */
[----:B------:R-:W-:Y:S01]  /*6770*/  F2FP.F16.F32.PACK_AB R4, R20, R21 ;  /* 0x000000151404723e */ /* 0x000fe200000000ff */
[----:B------:R-:W-:Y:S01]  /*6780*/  FFMA.FTZ R8, R11, R8, R25 ;  /* 0x000000080b087223 */ /* 0x000fe20000010019 */
[----:B------:R-:W-:Y:S02]  /*6790*/  F2FP.F16.F32.PACK_AB R5, R9, R24 ;  /* 0x000000180905723e */ /* 0x000fe400000000ff */
[----:B------:R-:W-:-:S02]  /*67a0*/  F2FP.F16.F32.PACK_AB R6, R13, R6 ;  /* 0x000000060d06723e */ /* 0x000fc400000000ff */
[----:B------:R-:W-:-:S05]  /*67b0*/  F2FP.F16.F32.PACK_AB R7, R8, R7 ;  /* 0x000000070807723e */ /* 0x000fca00000000ff */
[----:B------:R1:W-:Y:S02]  /*67c0*/  STS.128 [R3+0x18400], R4 ;  /* 0x0184000403007388 */ /* 0x0003e40000000c00 */
.L_x_511:
[----:B------:R-:W-:Y:S05]  /*67d0*/  BSYNC B2 ;  /* 0x0000000000027941 */ /* 0x000fea0003800000 */
.L_x_510:
[----:B------:R-:W-:Y:S05]  /*67e0*/  @P1 BRA `(.L_x_509) ;  /* 0x0000000000981947 */ /* 0x000fea0003800000 */
[----:B-1----:R-:W1:Y:S01]  /*67f0*/  LDS.128 R4, [R0] ;  /* 0x0000000000047984 */ /* 0x002e620000000c00 */
        /* <DEDUP_REMOVED lines=36> */
[----:B------:R2:W-:Y:S02]  /*6a40*/  STS.128 [R0], R4 ;  /* 0x0000000400007388 */ /* 0x0005e40000000c00 */
.L_x_509:
[----:B------:R-:W-:Y:S05]  /*6a50*/  BSYNC B1 ;  /* 0x0000000000017941 */ /* 0x000fea0003800000 */
.L_x_508:
[----:B------:R-:W-:-:S13]  /*6a60*/  ISETP.GE.AND P0, PT, R211, R30, PT ;  /* 0x0000001ed300720c */ /* 0x000fda0003f06270 */
[----:B------:R-:W-:Y:S05]  /*6a70*/  @P0 BRA `(.L_x_512) ;  /* 0x0000001000d40947 */ /* 0x000fea0003800000 */
[----:B-12---:R-:W1:Y:S01]  /*6a80*/  LDC R4, c[0x0][0x3d4] ;  /* 0x0000f500ff047b82 */ /* 0x006e620000000800 */
[C---:B------:R-:W-:Y:S01]  /*6a90*/  VIADD R5, R41.reuse, 0x10 ;  /* 0x0000001029057836 */ /* 0x040fe20000000000 */
[----:B------:R-:W-:Y:S01]  /*6aa0*/  BSSY B1, `(.L_x_513) ;  /* 0x000002a000017945 */ /* 0x000fe20003800000 */
[----:B-1----:R-:W-:-:S03]  /*6ab0*/  ISETP.GE.AND P0, PT, R41, R4, PT ;  /* 0x000000042900720c */ /* 0x002fc60003f06270 */
[----:B------:R-:W-:-:S10]  /*6ac0*/  ISETP.GE.AND P1, PT, R5, R4, PT ;  /* 0x000000040500720c */ /* 0x000fd40003f26270 */
[----:B------:R-:W-:Y:S05]  /*6ad0*/  @P0 BRA `(.L_x_514) ;  /* 0x0000000000980947 */ /* 0x000fea0003800000 */
[----:B------:R-:W1:Y:S01]  /*6ae0*/  LDS.128 R4, [R3+0x1a400] ;  /* 0x01a4000003047984 */ /* 0x000e620000000c00 */
[--C-:B------:R-:W-:Y:S02]  /*6af0*/  HADD2.F32 R14, -RZ, R27.reuse.H0_H0 ;  /* 0x2000001bff0e7230 */ /* 0x100fe40000004100 */
[----:B------:R-:W-:Y:S02]  /*6b00*/  HADD2.F32 R12, -RZ, R32.H0_H0 ;  /* 0x20000020ff0c7230 */ /* 0x000fe40000004100 */
[----:B------:R-:W-:Y:S02]  /*6b10*/  HADD2.F32 R25, -RZ, R36.H0_H0 ;  /* 0x20000024ff197230 */ /* 0x000fe40000004100 */
[----:B------:R-:W-:Y:S02]  /*6b20*/  HADD2.F32 R21, -RZ, R34.H0_H0 ;  /* 0x20000022ff157230 */ /* 0x000fe40000004100 */
[----:B------:R-:W-:Y:S02]  /*6b30*/  HADD2.F32 R20, -RZ, R27.H1_H1 ;  /* 0x3000001bff147230 */ /* 0x000fe40000004100 */
[----:B------:R-:W-:-:S02]  /*6b40*/  HADD2.F32 R27, -RZ, R36.H1_H1 ;  /* 0x30000024ff1b7230 */ /* 0x000fc40000004100 */
[--C-:B-1----:R-:W-:Y:S02]  /*6b50*/  HADD2.F32 R8, -RZ, R4.reuse.H0_H0 ;  /* 0x20000004ff087230 */ /* 0x102fe40000004100 */
[----:B------:R-:W-:Y:S02]  /*6b60*/  HADD2.F32 R4, -RZ, R4.H1_H1 ;  /* 0x30000004ff047230 */ /* 0x000fe40000004100 */
[--C-:B------:R-:W-:Y:S02]  /*6b70*/  HADD2.F32 R9, -RZ, R5.reuse.H0_H0 ;  /* 0x20000005ff097230 */ /* 0x100fe40000004100 */
[----:B------:R-:W-:Y:S02]  /*6b80*/  HADD2.F32 R5, -RZ, R5.H1_H1 ;  /* 0x30000005ff057230 */ /* 0x000fe40000004100 */
[-C--:B------:R-:W-:Y:S01]  /*6b90*/  FMUL.FTZ R13, R14, R4.reuse ;  /* 0x000000040e0d7220 */ /* 0x080fe20000410000 */
[----:B------:R-:W-:Y:S01]  /*6ba0*/  FMUL.FTZ R15, R12, R4 ;  /* 0x000000040c0f7220 */ /* 0x000fe20000410000 */
[----:B------:R-:W-:-:S02]  /*6bb0*/  HADD2.F32 R10, -RZ, R6.H0_H0 ;  /* 0x20000006ff0a7230 */ /* 0x000fc40000004100 */
[-C--:B------:R-:W-:Y:S01]  /*6bc0*/  FMUL.FTZ R4, R25, R5.reuse ;  /* 0x0000000519047220 */ /* 0x080fe20000410000 */
[-C--:B------:R-:W-:Y:S01]  /*6bd0*/  FFMA.FTZ R13, R12, R8.reuse, -R13 ;  /* 0x000000080c0d7223 */ /* 0x080fe2000001080d */
[----:B------:R-:W-:Y:S01]  /*6be0*/  FFMA.FTZ R8, R14, R8, R15 ;  /* 0x000000080e087223 */ /* 0x000fe2000001000f */
[----:B------:R-:W-:Y:S02]  /*6bf0*/  HADD2.F32 R6, -RZ, R6.H1_H1 ;  /* 0x30000006ff067230 */ /* 0x000fe40000004100 */
[C---:B------:R-:W-:Y:S01]  /*6c00*/  FMUL.FTZ R12, R21.reuse, R5 ;  /* 0x00000005150c7220 */ /* 0x040fe20000410000 */
[--C-:B------:R-:W-:Y:S02]  /*6c10*/  HADD2.F32 R11, -RZ, R7.reuse.H0_H0 ;  /* 0x20000007ff0b7230 */ /* 0x100fe40000004100 */
[----:B------:R-:W-:Y:S01]  /*6c20*/  FFMA.FTZ R4, R21, R9, -R4 ;  /* 0x0000000915047223 */ /* 0x000fe20000010804 */
[----:B------:R-:W-:Y:S02]  /*6c30*/  HADD2.F32 R14, -RZ, R32.H1_H1 ;  /* 0x30000020ff0e7230 */ /* 0x000fe40000004100 */
[----:B------:R-:W-:Y:S01]  /*6c40*/  FMUL.FTZ R5, R20, R6 ;  /* 0x0000000614057220 */ /* 0x000fe20000410000 */
[----:B------:R-:W-:-:S02]  /*6c50*/  HADD2.F32 R7, -RZ, R7.H1_H1 ;  /* 0x30000007ff077230 */ /* 0x000fc40000004100 */
[----:B------:R-:W-:Y:S01]  /*6c60*/  FFMA.FTZ R9, R25, R9, R12 ;  /* 0x0000000919097223 */ /* 0x000fe2000001000c */
[----:B------:R-:W-:Y:S02]  /*6c70*/  HADD2.F32 R21, -RZ, R34.H1_H1 ;  /* 0x30000022ff157230 */ /* 0x000fe40000004100 */
[C---:B------:R-:W-:Y:S01]  /*6c80*/  FMUL.FTZ R15, R14.reuse, R6 ;  /* 0x000000060e0f7220 */ /* 0x040fe20000410000 */
[-C--:B------:R-:W-:Y:S01]  /*6c90*/  FFMA.FTZ R5, R14, R10.reuse, -R5 ;  /* 0x0000000a0e057223 */ /* 0x080fe20000010805 */
[----:B------:R-:W-:Y:S01]  /*6ca0*/  FMUL.FTZ R6, R27, R7 ;  /* 0x000000071b067220 */ /* 0x000fe20000410000 */
[----:B------:R-:W-:Y:S01]  /*6cb0*/  F2FP.F16.F32.PACK_AB R8, R8, R13 ;  /* 0x0000000d0808723e */ /* 0x000fe200000000ff */
[C---:B------:R-:W-:Y:S01]  /*6cc0*/  FMUL.FTZ R12, R21.reuse, R7 ;  /* 0x00000007150c7220 */ /* 0x040fe20000410000 */
[----:B------:R-:W-:Y:S01]  /*6cd0*/  FFMA.FTZ R10, R20, R10, R15 ;  /* 0x0000000a140a7223 */ /* 0x000fe2000001000f */
[-C--:B------:R-:W-:Y:S01]  /*6ce0*/  FFMA.FTZ R6, R21, R11.reuse, -R6 ;  /* 0x0000000b15067223 */ /* 0x080fe20000010806 */
[----:B------:R-:W-:Y:S01]  /*6cf0*/  F2FP.F16.F32.PACK_AB R9, R9, R4 ;  /* 0x000000040909723e */ /* 0x000fe200000000ff */
[----:B------:R-:W-:-:S02]  /*6d00*/  FFMA.FTZ R11, R27, R11, R12 ;  /* 0x0000000b1b0b7223 */ /* 0x000fc4000001000c */
[----:B------:R-:W-:-:S03]  /*6d10*/  F2FP.F16.F32.PACK_AB R10, R10, R5 ;  /* 0x000000050a0a723e */ /* 0x000fc600000000ff */
[----:B------:R-:W-:-:S05]  /*6d20*/  F2FP.F16.F32.PACK_AB R11, R11, R6 ;  /* 0x000000060b0b723e */ /* 0x000fca00000000ff */
[----:B------:R1:W-:Y:S02]  /*6d30*/  STS.128 [R3+0x1a400], R8 ;  /* 0x01a4000803007388 */ /* 0x0003e40000000c00 */
.L_x_514:
[----:B------:R-:W-:Y:S05]  /*6d40*/  BSYNC B1 ;  /* 0x0000000000017941 */ /* 0x000fea0003800000 */
.L_x_513:
[----:B------:R-:W-:Y:S05]  /*6d50*/  @P1 BRA `(.L_x_512) ;  /* 0x00000010001c1947 */ /* 0x000fea0003800000 */
[----:B------:R-:W1:Y:S01]  /*6d60*/  LDS.128 R4, [R0+0x2000] ;  /* 0x0020000000047984 */ /* 0x000e620000000c00 */
[----:B------:R-:W-:Y:S02]  /*6d70*/  HADD2.F32 R15, -RZ, R31.H0_H0 ;  /* 0x2000001fff0f7230 */ /* 0x000fe40000004100 */
[----:B------:R-:W-:Y:S02]  /*6d80*/  HADD2.F32 R13, -RZ, R33.H0_H0 ;  /* 0x20000021ff0d7230 */ /* 0x000fe40000004100 */
[----:B------:R-:W-:Y:S02]  /*6d90*/  HADD2.F32 R20, -RZ, R29.H0_H0 ;  /* 0x2000001dff147230 */ /* 0x000fe40000004100 */
[----:B------:R-:W-:Y:S02]  /*6da0*/  HADD2.F32 R14, -RZ, R35.H0_H0 ;  /* 0x20000023ff0e7230 */ /* 0x000fe40000004100 */
[----:B------:R-:W-:Y:S02]  /*6db0*/  HADD2.F32 R24, -RZ, R29.H1_H1 ;  /* 0x3000001dff187230 */ /* 0x000fe40000004100 */
[----:B-1----:R-:W-:-:S02]  /*6dc0*/  HADD2.F32 R3, -RZ, R4.H0_H0 ;  /* 0x20000004ff037230 */ /* 0x002fc40000004100 */
[----:B------:R-:W-:Y:S02]  /*6dd0*/  HADD2.F32 R4, -RZ, R4.H1_H1 ;  /* 0x30000004ff047230 */ /* 0x000fe40000004100 */
[--C-:B------:R-:W-:Y:S02]  /*6de0*/  HADD2.F32 R8, -RZ, R5.reuse.H0_H0 ;  /* 0x20000005ff087230 */ /* 0x100fe40000004100 */
[----:B------:R-:W-:Y:S02]  /*6df0*/  HADD2.F32 R5, -RZ, R5.H1_H1 ;  /* 0x30000005ff057230 */ /* 0x000fe40000004100 */
[-C--:B------:R-:W-:Y:S01]  /*6e00*/  FMUL.FTZ R12, R15, R4.reuse ;  /* 0x000000040f0c7220 */ /* 0x080fe20000410000 */
[C---:B------:R-:W-:Y:S01]  /*6e10*/  FMUL.FTZ R4, R13.reuse, R4 ;  /* 0x000000040d047220 */ /* 0x040fe20000410000 */
[----:B------:R-:W-:Y:S02]  /*6e20*/  HADD2.F32 R9, -RZ, R6.H0_H0 ;  /* 0x20000006ff097230 */ /* 0x000fe40000004100 */
[----:B------:R-:W-:Y:S01]  /*6e30*/  FMUL.FTZ R11, R20, R5 ;  /* 0x00000005140b7220 */ /* 0x000fe20000410000 */
[----:B------:R-:W-:Y:S01]  /*6e40*/  FFMA.FTZ R12, R13, R3, -R12 ;  /* 0x000000030d0c7223 */ /* 0x000fe2000001080c */
[----:B------:R-:W-:-:S02]  /*6e50*/  HADD2.F32 R10, -RZ, R7.H0_H0 ;  /* 0x20000007ff0a7230 */ /* 0x000fc40000004100 */
[----:B------:R-:W-:Y:S01]  /*6e60*/  FFMA.FTZ R3, R15, R3, R4 ;  /* 0x000000030f037223 */ /* 0x000fe20000010004 */
[----:B------:R-:W-:Y:S02]  /*6e70*/  HADD2.F32 R6, -RZ, R6.H1_H1 ;  /* 0x30000006ff067230 */ /* 0x000fe40000004100 */
[C---:B------:R-:W-:Y:S01]  /*6e80*/  FMUL.FTZ R5, R14.reuse, R5 ;  /* 0x000000050e057220 */ /* 0x040fe20000410000 */
[----:B------:R-:W-:Y:S02]  /*6e90*/  HADD2.F32 R7, -RZ, R7.H1_H1 ;  /* 0x30000007ff077230 */ /* 0x000fe40000004100 */
[-C--:B------:R-:W-:Y:S01]  /*6ea0*/  FFMA.FTZ R11, R14, R8.reuse, -R11 ;  /* 0x000000080e0b7223 */ /* 0x080fe2000001080b */
[----:B------:R-:W-:Y:S02]  /*6eb0*/  HADD2.F32 R15, -RZ, R31.H1_H1 ;  /* 0x3000001fff0f7230 */ /* 0x000fe40000004100 */
[----:B------:R-:W-:Y:S01]  /*6ec0*/  FFMA.FTZ R8, R20, R8, R5 ;  /* 0x0000000814087223 */ /* 0x000fe20000010005 */
[----:B------:R-:W-:-:S02]  /*6ed0*/  HADD2.F32 R13, -RZ, R33.H1_H1 ;  /* 0x30000021ff0d7230 */ /* 0x000fc40000004100 */
[-C--:B------:R-:W-:Y:S01]  /*6ee0*/  FMUL.FTZ R5, R24, R7.reuse ;  /* 0x0000000718057220 */ /* 0x080fe20000410000 */
[----:B------:R-:W-:Y:S02]  /*6ef0*/  HADD2.F32 R14, -RZ, R35.H1_H1 ;  /* 0x30000023ff0e7230 */ /* 0x000fe40000004100 */
[----:B------:R-:W-:Y:S01]  /*6f00*/  FMUL.FTZ R4, R15, R6 ;  /* 0x000000060f047220 */ /* 0x000fe20000410000 */
[----:B------:R-:W-:Y:S01]  /*6f10*/  F2FP.F16.F32.PACK_AB R12, R3, R12 ;  /* 0x0000000c030c723e */ /* 0x000fe200000000ff */
[C---:B------:R-:W-:Y:S01]  /*6f20*/  FMUL.FTZ R6, R13.reuse, R6 ;  /* 0x000000060d067220 */ /* 0x040fe20000410000 */
[C---:B------:R-:W-:Y:S01]  /*6f30*/  FMUL.FTZ R7, R14.reuse, R7 ;  /* 0x000000070e077220 */ /* 0x040fe20000410000 */
[-C--:B------:R-:W-:Y:S01]  /*6f40*/  FFMA.FTZ R4, R13, R9.reuse, -R4 ;  /* 0x000000090d047223 */ /* 0x080fe20000010804 */
[-C--:B------:R-:W-:Y:S01]  /*6f50*/  FFMA.FTZ R5, R14, R10.reuse, -R5 ;  /* 0x0000000a0e057223 */ /* 0x080fe20000010805 */
[----:B------:R-:W-:Y:S01]  /*6f60*/  FFMA.FTZ R9, R15, R9, R6 ;  /* 0x000000090f097223 */ /* 0x000fe20000010006 */
[----:B------:R-:W-:Y:S01]  /*6f70*/  FFMA.FTZ R10, R24, R10, R7 ;  /* 0x0000000a180a7223 */ /* 0x000fe20000010007 */
[----:B------:R-:W-:-:S03]  /*6f80*/  F2FP.F16.F32.PACK_AB R13, R8, R11 ;  /* 0x0000000b080d723e */ /* 0x000fc600000000ff */
[----:B------:R-:W-:Y:S02]  /*6f90*/  F2FP.F16.F32.PACK_AB R14, R9, R4 ;  /* 0x00000004090e723e */ /* 0x000fe400000000ff */
[----:B------:R-:W-:-:S05]  /*6fa0*/  F2FP.F16.F32.PACK_AB R15, R10, R5 ;  /* 0x000000050a0f723e */ /* 0x000fca00000000ff */
[----:B------:R3:W-:Y:S01]  /*6fb0*/  STS.128 [R0+0x2000], R12 ;  /* 0x0020000c00007388 */ /* 0x0007e20000000c00 */
[----:B------:R-:W-:Y:S05]  /*6fc0*/  BRA `(.L_x_512) ;  /* 0x0000000c00807947 */ /* 0x000fea0003800000 */
.L_x_499:
[----:B------:R-:W1:Y:S01]  /*6fd0*/  LDC R9, c[0x0][0x3d4] ;  /* 0x0000f500ff097b82 */ /* 0x000e620000000800 */
[----:B------:R-:W-:Y:S01]  /*6fe0*/  IMAD R30, R85, -0x80, R30 ;  /* 0xffffff80551e7824 */ /* 0x000fe200078e021e */
[----:B------:R-:W-:Y:S02]  /*6ff0*/  CS2R R34, SRZ ;  /* 0x0000000000227805 */ /* 0x000fe4000001ff00 */
[----:B------:R-:W-:Y:S02]  /*7000*/  CS2R R32, SRZ ;  /* 0x0000000000207805 */ /* 0x000fe4000001ff00 */
[----:B------:R-:W-:Y:S02]  /*7010*/  CS2R R6, SRZ ;  /* 0x0000000000067805 */ /* 0x000fe4000001ff00 */
[----:B------:R-:W-:Y:S02]  /*7020*/  CS2R R4, SRZ ;  /* 0x0000000000047805 */ /* 0x000fe4000001ff00 */
[----:B------:R-:W-:-:S02]  /*7030*/  VIMNMX R30, R30, 0x80, PT ;  /* 0x000000801e1e7848 */ /* 0x000fc40003fe0100 */
[----:B-1----:R-:W-:-:S04]  /*7040*/  ISETP.GE.AND P0, PT, R16, R9, PT ;  /* 0x000000091000720c */ /* 0x002fc80003f06270 */
[----:B------:R-:W-:-:S13]  /*7050*/  ISETP.GE.OR P1, PT, R19, R30, P0 ;  /* 0x0000001e1300720c */ /* 0x000fda0000726670 */
[----:B------:R1:W5:Y:S04]  /*7060*/  @!P1 LDG.E.128 R32, desc[UR40][R36.64] ;  /* 0x0000002824209981 */ /* 0x000368000c1e1d00 */
[----:B------:R1:W5:Y:S01]  /*7070*/  @!P1 LDG.E.128 R4, desc[UR40][R38.64] ;  /* 0x0000002826049981 */ /* 0x000362000c1e1d00 */
[----:B------:R-:W-:Y:S01]  /*7080*/  UMOV UR4, 0xffffffff ;  /* 0xffffffff00047882 */ /* 0x000fe20000000000 */
[----:B------:R-:W-:Y:S02]  /*7090*/  LEA.HI R0, R212, R212, RZ, 0x1 ;  /* 0x000000d4d4007211 */ /* 0x000fe400078f08ff */
[----:B------:R-:W-:Y:S05]  /*70a0*/  BRA.DIV UR4, `(.L_x_515) ;  /* 0x000000d604bc7947 */ /* 0x000fea000b800000 */
.L_x_685:
[----:B------:R-:W-:Y:S01]  /*70b0*/  UMOV UR4, 0xffffffff ;  /* 0xffffffff00047882 */ /* 0x000fe20000000000 */
[----:B------:R-:W-:Y:S02]  /*70c0*/  LOP3.LUT R3, R0, 0xfffffffe, RZ, 0xc0, !PT ;  /* 0xfffffffe00037812 */ /* 0x000fe400078ec0ff */
[----:B------:R-:W-:Y:S05]  /*70d0*/  BRA.DIV UR4, `(.L_x_516) ;  /* 0x000000d604d87947 */ /* 0x000fea000b800000 */
.L_x_688:
[----:B------:R-:W-:Y:S01]  /*70e0*/  UMOV UR4, 0xffffffff ;  /* 0xffffffff00047882 */ /* 0x000fe20000000000 */
[----:B------:R-:W-:Y:S02]  /*70f0*/  IMAD.IADD R3, R212, 0x1, -R3 ;  /* 0x00000001d4037824 */ /* 0x000fe400078e0a03 */
[----:B------:R-:W-:Y:S05]  /*7100*/  BRA.DIV UR4, `(.L_x_517) ;  /* 0x000000d604f47947 */ /* 0x000fea000b800000 */
.L_x_691:
[----:B------:R-:W-:Y:S01]  /*7110*/  UMOV UR4, 0xffffffff ;  /* 0xffffffff00047882 */ /* 0x000fe20000000000 */
[----:B------:R-:W-:Y:S02]  /*7120*/  SHF.L.U32 R3, R3, 0x1f, RZ ;  /* 0x0000001f03037819 */ /* 0x000fe400000006ff */
[----:B------:R-:W-:Y:S05]  /*7130*/  BRA.DIV UR4, `(.L_x_518) ;  /* 0x000000da04107947 */ /* 0x000fea000b800000 */
.L_x_694:
[----:B------:R-:W2:Y:S01]  /*7140*/  SYNCS.PHASECHK.TRANS64.TRYWAIT P1, [R18+URZ+0x22800], R3 ;  /* 0x02280003120075a7 */ /* 0x000ea2000802017f */
[----:B-----5:R-:W-:Y:S01]  /*7150*/  IMAD.MOV.U32 R40, RZ, RZ, R34 ;  /* 0x000000ffff287224 */ /* 0x020fe200078e0022 */
[----:B------:R-:W-:Y:S01]  /*7160*/  MOV R41, R32 ;  /* 0x0000002000297202 */ /* 0x000fe20000000f00 */
[----:B------:R-:W-:Y:S01]  /*7170*/  IMAD.MOV.U32 R0, RZ, RZ, R35 ;  /* 0x000000ffff007224 */ /* 0x000fe200078e0023 */
[----:B------:R-:W-:Y:S01]  /*7180*/  SHF.R.U64 R44, R4, 0x10, R5 ;  /* 0x00000010042c7819 */ /* 0x000fe20000001205 */
[----:B------:R-:W-:Y:S01]  /*7190*/  IMAD.MOV.U32 R8, RZ, RZ, R33 ;  /* 0x000000ffff087224 */ /* 0x000fe200078e0021 */
[----:B-1----:R-:W-:Y:S01]  /*71a0*/  MOV R38, R6 ;  /* 0x0000000600267202 */ /* 0x002fe20000000f00 */
[----:B------:R-:W-:Y:S01]  /*71b0*/  IMAD.MOV.U32 R39, RZ, RZ, R4 ;  /* 0x000000ffff277224 */ /* 0x000fe200078e0004 */
[----:B------:R-:W-:Y:S01]  /*71c0*/  PRMT R40, R40, 0x5410, R0 ;  /* 0x0000541028287816 */ /* 0x000fe20000000000 */
[----:B------:R-:W-:Y:S01]  /*71d0*/  IMAD.MOV.U32 R0, RZ, RZ, R7 ;  /* 0x000000ffff007224 */ /* 0x000fe200078e0007 */
[----:B------:R-:W-:Y:S01]  /*71e0*/  PRMT R41, R41, 0x5410, R8 ;  /* 0x0000541029297816 */ /* 0x000fe20000000008 */
[--C-:B------:R-:W-:Y:S01]  /*71f0*/  IMAD.MOV.U32 R8, RZ, RZ, R5.reuse ;  /* 0x000000ffff087224 */ /* 0x100fe200078e0005 */
[----:B------:R-:W-:Y:S01]  /*7200*/  SHF.R.U32.HI R4, RZ, 0x10, R5 ;  /* 0x00000010ff047819 */ /* 0x000fe20000011605 */
[----:B------:R-:W-:Y:S01]  /*7210*/  BSSY B1, `(.L_x_519) ;  /* 0x0000011000017945 */ /* 0x000fe20003800000 */
[----:B------:R-:W-:-:S02]  /*7220*/  SHF.R.U64 R42, R32, 0x10, R33 ;  /* 0x00000010202a7819 */ /* 0x000fc40000001221 */
[----:B------:R-:W-:Y:S02]  /*7230*/  SHF.R.U32.HI R10, RZ, 0x10, R33 ;  /* 0x00000010ff0a7819 */ /* 0x000fe40000011621 */
[--C-:B------:R-:W-:Y:S02]  /*7240*/  SHF.R.U64 R43, R34, 0x10, R35.reuse ;  /* 0x00000010222b7819 */ /* 0x100fe40000001223 */
[----:B------:R-:W-:Y:S02]  /*7250*/  SHF.R.U32.HI R11, RZ, 0x10, R35 ;  /* 0x00000010ff0b7819 */ /* 0x000fe40000011623 */
[--C-:B------:R-:W-:Y:S02]  /*7260*/  SHF.R.U64 R45, R6, 0x10, R7.reuse ;  /* 0x00000010062d7819 */ /* 0x100fe40000001207 */
[----:B------:R-:W-:Y:S02]  /*7270*/  SHF.R.U32.HI R5, RZ, 0x10, R7 ;  /* 0x00000010ff057819 */ /* 0x000fe40000011607 */
[----:B------:R-:W-:-:S02]  /*7280*/  ISETP.GE.OR P2, PT, R19, R30, P0 ;  /* 0x0000001e1300720c */ /* 0x000fc40000746670 */
[----:B------:R-:W-:Y:S01]  /*7290*/  PRMT R38, R38, 0x5410, R0 ;  /* 0x0000541026267816 */ /* 0x000fe20000000000 */
[----:B------:R-:W-:Y:S01]  /*72a0*/  IMAD.IADD R0, R16, 0x1, R9 ;  /* 0x0000000110007824 */ /* 0x000fe200078e0209 */
[----:B------:R-:W-:Y:S02]  /*72b0*/  ISETP.GE.OR P0, PT, R211, R30, P0 ;  /* 0x0000001ed300720c */ /* 0x000fe40000706670 */
[----:B------:R-:W-:Y:S02]  /*72c0*/  PRMT R42, R42, 0x5410, R10 ;  /* 0x000054102a2a7816 */ /* 0x000fe4000000000a */
[----:B------:R-:W-:Y:S02]  /*72d0*/  PRMT R43, R43, 0x5410, R11 ;  /* 0x000054102b2b7816 */ /* 0x000fe4000000000b */
[----:B------:R-:W-:Y:S02]  /*72e0*/  PRMT R39, R39, 0x5410, R8 ;  /* 0x0000541027277816 */ /* 0x000fe40000000008 */
[----:B------:R-:W-:-:S02]  /*72f0*/  PRMT R44, R44, 0x5410, R4 ;  /* 0x000054102c2c7816 */ /* 0x000fc40000000004 */
[----:B------:R-:W-:Y:S01]  /*7300*/  PRMT R45, R45, 0x5410, R5 ;  /* 0x000054102d2d7816 */ /* 0x000fe20000000005 */
[----:B--2---:R-:W-:Y:S06]  /*7310*/  @!P1 BRA `(.L_x_520) ;  /* 0x000000d400c09947 */ /* 0x004fec0003800000 */
.L_x_695:
[----:B------:R-:W-:Y:S05]  /*7320*/  BSYNC B1 ;  /* 0x0000000000017941 */ /* 0x000fea0003800000 */
.L_x_519:
[----:B------:R-:W-:Y:S01]  /*7330*/  BSSY B1, `(.L_x_521) ;  /* 0x0000059000017945 */ /* 0x000fe20003800000 */
[----:B-1----:R-:W-:-:S03]  /*7340*/  LOP3.LUT R3, R0, 0x38, RZ, 0xc0, !PT ;  /* 0x0000003800037812 */ /* 0x002fc600078ec0ff */
[----:B------:R-:W-:Y:S05]  /*7350*/  @P2 BRA `(.L_x_522) ;  /* 0x0000000400582947 */ /* 0x000fea0003800000 */
[----:B------:R-:W-:Y:S02]  /*7360*/  IMAD.SHL.U32 R0, R220, 0x40, RZ ;  /* 0x00000040dc007824 */ /* 0x000fe400078e00ff */
[----:B------:R-:W-:Y:S02]  /*7370*/  HADD2.F32 R26, -RZ, R39.H0_H0 ;  /* 0x20000027ff1a7230 */ /* 0x000fe40000004100 */
[----:B------:R-:W-:Y:S01]  /*7380*/  HADD2.F32 R25, -RZ, R41.H0_H0 ;  /* 0x20000029ff197230 */ /* 0x000fe20000004100 */
[----:B------:R-:W-:Y:S01]  /*7390*/  LOP3.LUT R4, R0, 0x1c0, RZ, 0xc0, !PT ;  /* 0x000001c000047812 */ /* 0x000fe200078ec0ff */
[----:B------:R-:W-:-:S03]  /*73a0*/  HADD2.F32 R27, -RZ, R44.H0_H0 ;  /* 0x2000002cff1b7230 */ /* 0x000fc60000004100 */
[----:B------:R-:W-:Y:S02]  /*73b0*/  LOP3.LUT R0, R4, 0x38, R16, 0xf8, !PT ;  /* 0x0000003804007812 */ /* 0x000fe400078ef810 */
[----:B------:R-:W-:-:S04]  /*73c0*/  SHF.R.U32.HI R7, RZ, 0x3, R4 ;  /* 0x00000003ff077819 */ /* 0x000fc80000011604 */
[----:B------:R-:W-:-:S05]  /*73d0*/  LOP3.LUT R0, R0, R7, RZ, 0x3c, !PT ;  /* 0x0000000700007212 */ /* 0x000fca00078e3cff */
[----:B------:R-:W-:Y:S01]  /*73e0*/  IMAD R5, R205, 0x200, R0 ;  /* 0x00000200cd057824 */ /* 0x000fe200078e0200 */
[----:B------:R-:W-:-:S03]  /*73f0*/  LOP3.LUT R0, R7, R3, R4, 0x1e, !PT ;  /* 0x0000000307007212 */ /* 0x000fc600078e1e04 */
[----:B------:R-:W-:Y:S01]  /*7400*/  IMAD R36, R5, 0x2, R18 ;  /* 0x0000000205247824 */ /* 0x000fe200078e0212 */
[----:B------:R-:W-:-:S04]  /*7410*/  LEA R5, R205, R0, 0x9 ;  /* 0x00000000cd057211 */ /* 0x000fc800078e48ff */
[----:B------:R-:W1:Y:S01]  /*7420*/  LDS.128 R8, [R36+0x18400] ;  /* 0x0184000024087984 */ /* 0x000e620000000c00 */
[----:B------:R-:W-:-:S05]  /*7430*/  IMAD R37, R5, 0x2, R18 ;  /* 0x0000000205257824 */ /* 0x000fca00078e0212 */
[----:B------:R-:W2:Y:S01]  /*7440*/  LDS.128 R4, [R37+0x18400] ;  /* 0x0184000025047984 */ /* 0x000ea20000000c00 */
[--C-:B-1----:R-:W-:Y:S02]  /*7450*/  HADD2.F32 R0, -RZ, R8.reuse.H0_H0 ;  /* 0x20000008ff007230 */ /* 0x102fe40000004100 */
[----:B------:R-:W-:Y:S02]  /*7460*/  HADD2.F32 R8, -RZ, R8.H1_H1 ;  /* 0x30000008ff087230 */ /* 0x000fe40000004100 */
[----:B------:R-:W-:Y:S02]  /*7470*/  HADD2.F32 R12, -RZ, R9.H0_H0 ;  /* 0x20000009ff0c7230 */ /* 0x000fe40000004100 */
[--C-:B--2---:R-:W-:Y:S02]  /*7480*/  HADD2.F32 R15, -RZ, R4.reuse.H0_H0 ;  /* 0x20000004ff0f7230 */ /* 0x104fe40000004100 */
[----:B------:R-:W-:Y:S02]  /*7490*/  HADD2.F32 R4, -RZ, R4.H1_H1 ;  /* 0x30000004ff047230 */ /* 0x000fe40000004100 */
[----:B------:R-:W-:-:S02]  /*74a0*/  HADD2.F32 R20, -RZ, R5.H0_H0 ;  /* 0x20000005ff147230 */ /* 0x000fc40000004100 */
[CC--:B------:R-:W-:Y:S01]  /*74b0*/  FMUL.FTZ R29, R15.reuse, R26.reuse ;  /* 0x0000001a0f1d7220 */ /* 0x0c0fe20000410000 */
[----:B------:R-:W-:Y:S01]  /*74c0*/  FMUL.FTZ R31, R15, R25 ;  /* 0x000000190f1f7220 */ /* 0x000fe20000410000 */
[----:B------:R-:W-:Y:S02]  /*74d0*/  HADD2.F32 R15, -RZ, R42.H0_H0 ;  /* 0x2000002aff0f7230 */ /* 0x000fe40000004100 */
[----:B------:R-:W-:Y:S01]  /*74e0*/  FMUL.FTZ R33, R4, R27 ;  /* 0x0000001b04217220 */ /* 0x000fe20000410000 */
[C---:B------:R-:W-:Y:S01]  /*74f0*/  FFMA.FTZ R30, R0.reuse, R25, -R29 ;  /* 0x00000019001e7223 */ /* 0x040fe2000001081d */
[----:B------:R-:W-:Y:S02]  /*7500*/  HADD2.F32 R29, -RZ, R39.H1_H1 ;  /* 0x30000027ff1d7230 */ /* 0x000fe40000004100 */
[----:B------:R-:W-:Y:S01]  /*7510*/  FFMA.FTZ R31, R0, R26, R31 ;  /* 0x0000001a001f7223 */ /* 0x000fe2000001001f */
[----:B------:R-:W-:Y:S02]  /*7520*/  HADD2.F32 R25, -RZ, R41.H1_H1 ;  /* 0x30000029ff197230 */ /* 0x000fe40000004100 */
[-C--:B------:R-:W-:Y:S01]  /*7530*/  FMUL.FTZ R35, R4, R15.reuse ;  /* 0x0000000f04237220 */ /* 0x080fe20000410000 */
[----:B------:R-:W-:Y:S01]  /*7540*/  FFMA.FTZ R33, R8, R15, -R33 ;  /* 0x0000000f08217223 */ /* 0x000fe20000010821 */
[----:B------:R-:W-:Y:S01]  /*7550*/  FMUL.FTZ R15, R20, R29 ;  /* 0x0000001d140f7220 */ /* 0x000fe20000410000 */
[----:B------:R-:W-:-:S02]  /*7560*/  HADD2.F32 R5, -RZ, R5.H1_H1 ;  /* 0x30000005ff057230 */ /* 0x000fc40000004100 */
[-C--:B------:R-:W-:Y:S01]  /*7570*/  FMUL.FTZ R4, R20, R25.reuse ;  /* 0x0000001914047220 */ /* 0x080fe20000410000 */
[----:B------:R-:W-:Y:S02]  /*7580*/  HADD2.F32 R26, -RZ, R44.H1_H1 ;  /* 0x3000002cff1a7230 */ /* 0x000fe40000004100 */
[----:B------:R-:W-:Y:S01]  /*7590*/  FFMA.FTZ R25, R12, R25, -R15 ;  /* 0x000000190c197223 */ /* 0x000fe2000001080f */
[----:B------:R-:W-:Y:S02]  /*75a0*/  HADD2.F32 R0, -RZ, R42.H1_H1 ;  /* 0x3000002aff007230 */ /* 0x000fe40000004100 */
[----:B------:R-:W-:Y:S01]  /*75b0*/  FFMA.FTZ R20, R8, R27, R35 ;  /* 0x0000001b08147223 */ /* 0x000fe20000010023 */
[----:B------:R-:W-:Y:S02]  /*75c0*/  HADD2.F32 R9, -RZ, R9.H1_H1 ;  /* 0x30000009ff097230 */ /* 0x000fe40000004100 */
[----:B------:R-:W-:Y:S01]  /*75d0*/  FFMA.FTZ R12, R12, R29, R4 ;  /* 0x0000001d0c0c7223 */ /* 0x000fe20000010004 */
[----:B------:R-:W-:-:S02]  /*75e0*/  HADD2.F32 R21, -RZ, R6.H0_H0 ;  /* 0x20000006ff157230 */ /* 0x000fc40000004100 */
[C---:B------:R-:W-:Y:S01]  /*75f0*/  FMUL.FTZ R32, R5.reuse, R26 ;  /* 0x0000001a05207220 */ /* 0x040fe20000410000 */
[----:B------:R-:W-:Y:S02]  /*7600*/  HADD2.F32 R4, -RZ, R40.H0_H0 ;  /* 0x20000028ff047230 */ /* 0x000fe40000004100 */
[-C--:B------:R-:W-:Y:S01]  /*7610*/  FMUL.FTZ R34, R5, R0.reuse ;  /* 0x0000000005227220 */ /* 0x080fe20000410000 */
[----:B------:R-:W-:Y:S02]  /*7620*/  HADD2.F32 R8, -RZ, R38.H0_H0 ;  /* 0x20000026ff087230 */ /* 0x000fe40000004100 */
[----:B------:R-:W-:Y:S01]  /*7630*/  FFMA.FTZ R32, R9, R0, -R32 ;  /* 0x0000000009207223 */ /* 0x000fe20000010820 */
[----:B------:R-:W-:Y:S02]  /*7640*/  HADD2.F32 R6, -RZ, R6.H1_H1 ;  /* 0x30000006ff067230 */ /* 0x000fe40000004100 */
[----:B------:R-:W-:Y:S01]  /*7650*/  FMUL.FTZ R27, R21, R4 ;  /* 0x00000004151b7220 */ /* 0x000fe20000410000 */
[----:B------:R-:W-:-:S02]  /*7660*/  HADD2.F32 R15, -RZ, R45.H0_H0 ;  /* 0x2000002dff0f7230 */ /* 0x000fc40000004100 */
[----:B------:R-:W-:Y:S01]  /*7670*/  FMUL.FTZ R0, R21, R8 ;  /* 0x0000000815007220 */ /* 0x000fe20000410000 */
[--C-:B------:R-:W-:Y:S02]  /*7680*/  HADD2.F32 R13, -RZ, R10.reuse.H0_H0 ;  /* 0x2000000aff0d7230 */ /* 0x100fe40000004100 */
[----:B------:R-:W-:Y:S01]  /*7690*/  FFMA.FTZ R21, R9, R26, R34 ;  /* 0x0000001a09157223 */ /* 0x000fe20000010022 */
[----:B------:R-:W-:Y:S02]  /*76a0*/  HADD2.F32 R10, -RZ, R10.H1_H1 ;  /* 0x3000000aff0a7230 */ /* 0x000fe40000004100 */
[----:B------:R-:W-:Y:S01]  /*76b0*/  FMUL.FTZ R9, R6, R15 ;  /* 0x0000000f06097220 */ /* 0x000fe20000410000 */
[----:B------:R-:W-:Y:S02]  /*76c0*/  HADD2.F32 R5, -RZ, R43.H0_H0 ;  /* 0x2000002bff057230 */ /* 0x000fe40000004100 */
[C---:B------:R-:W-:Y:S01]  /*76d0*/  FFMA.FTZ R26, R13.reuse, R4, -R0 ;  /* 0x000000040d1a7223 */ /* 0x040fe20000010800 */
[----:B------:R-:W-:Y:S01]  /*76e0*/  FFMA.FTZ R27, R13, R8, R27 ;  /* 0x000000080d1b7223 */ /* 0x000fe2000001001b */
[--C-:B------:R-:W-:Y:S01]  /*76f0*/  HADD2.F32 R24, -RZ, R7.reuse.H0_H0 ;  /* 0x20000007ff187230 */ /* 0x100fe20000004100 */
[----:B------:R-:W-:Y:S01]  /*7700*/  F2FP.F16.F32.PACK_AB R8, R20, R31 ;  /* 0x0000001f1408723e */ /* 0x000fe200000000ff */
[----:B------:R-:W-:Y:S01]  /*7710*/  FFMA.FTZ R13, R10, R5, -R9 ;  /* 0x000000050a0d7223 */ /* 0x000fe20000010809 */
[----:B------:R-:W-:-:S02]  /*7720*/  HADD2.F32 R7, -RZ, R7.H1_H1 ;  /* 0x30000007ff077230 */ /* 0x000fc40000004100 */
[----:B------:R-:W-:Y:S01]  /*7730*/  FMUL.FTZ R29, R6, R5 ;  /* 0x00000005061d7220 */ /* 0x000fe20000410000 */
[----:B------:R-:W-:Y:S02]  /*7740*/  HADD2.F32 R9, -RZ, R38.H1_H1 ;  /* 0x30000026ff097230 */ /* 0x000fe40000004100 */
[----:B------:R-:W-:Y:S02]  /*7750*/  HADD2.F32 R4, -RZ, R45.H1_H1 ;  /* 0x3000002dff047230 */ /* 0x000fe40000004100 */
[----:B------:R-:W-:Y:S01]  /*7760*/  FFMA.FTZ R10, R10, R15, R29 ;  /* 0x0000000f0a0a7223 */ /* 0x000fe2000001001d */
[----:B------:R-:W-:Y:S02]  /*7770*/  HADD2.F32 R5, -RZ, R40.H1_H1 ;  /* 0x30000028ff057230 */ /* 0x000fe40000004100 */
[----:B------:R-:W-:Y:S01]  /*7780*/  FMUL.FTZ R15, R24, R9 ;  /* 0x00000009180f7220 */ /* 0x000fe20000410000 */
[----:B------:R-:W-:Y:S02]  /*7790*/  HADD2.F32 R0, -RZ, R43.H1_H1 ;  /* 0x3000002bff007230 */ /* 0x000fe40000004100 */
[----:B------:R-:W-:Y:S01]  /*77a0*/  FMUL.FTZ R6, R7, R4 ;  /* 0x0000000407067220 */ /* 0x000fe20000410000 */
[----:B------:R-:W-:-:S02]  /*77b0*/  HADD2.F32 R14, -RZ, R11.H0_H0 ;  /* 0x2000000bff0e7230 */ /* 0x000fc40000004100 */
[----:B------:R-:W-:Y:S01]  /*77c0*/  FMUL.FTZ R24, R24, R5 ;  /* 0x0000000518187220 */ /* 0x000fe20000410000 */
[----:B------:R-:W-:Y:S02]  /*77d0*/  HADD2.F32 R11, -RZ, R11.H1_H1 ;  /* 0x3000000bff0b7230 */ /* 0x000fe40000004100 */
[-C--:B------:R-:W-:Y:S01]  /*77e0*/  FMUL.FTZ R29, R7, R0.reuse ;  /* 0x00000000071d7220 */ /* 0x080fe20000410000 */
[----:B------:R-:W-:Y:S01]  /*77f0*/  F2FP.F16.F32.PACK_AB R10, R10, R27 ;  /* 0x0000001b0a0a723e */ /* 0x000fe200000000ff */
[C---:B------:R-:W-:Y:S01]  /*7800*/  FFMA.FTZ R7, R14.reuse, R5, -R15 ;  /* 0x000000050e077223 */ /* 0x040fe2000001080f */
[----:B------:R-:W-:Y:S01]  /*7810*/  FFMA.FTZ R24, R14, R9, R24 ;  /* 0x000000090e187223 */ /* 0x000fe20000010018 */
[C---:B------:R-:W-:Y:S01]  /*7820*/  FFMA.FTZ R0, R11.reuse, R0, -R6 ;  /* 0x000000000b007223 */ /* 0x040fe20000010806 */
[----:B------:R-:W-:Y:S01]  /*7830*/  FFMA.FTZ R11, R11, R4, R29 ;  /* 0x000000040b0b7223 */ /* 0x000fe2000001001d */
[----:B------:R-:W-:Y:S02]  /*7840*/  F2FP.F16.F32.PACK_AB R4, R33, R30 ;  /* 0x0000001e2104723e */ /* 0x000fe400000000ff */
[----:B------:R-:W-:-:S02]  /*7850*/  F2FP.F16.F32.PACK_AB R5, R32, R25 ;  /* 0x000000192005723e */ /* 0x000fc400000000ff */
[----:B------:R-:W-:Y:S02]  /*7860*/  F2FP.F16.F32.PACK_AB R6, R13, R26 ;  /* 0x0000001a0d06723e */ /* 0x000fe400000000ff */
[----:B------:R-:W-:Y:S02]  /*7870*/  F2FP.F16.F32.PACK_AB R7, R0, R7 ;  /* 0x000000070007723e */ /* 0x000fe400000000ff */
[----:B------:R-:W-:Y:S02]  /*7880*/  F2FP.F16.F32.PACK_AB R9, R21, R12 ;  /* 0x0000000c1509723e */ /* 0x000fe400000000ff */
[----:B------:R-:W-:Y:S01]  /*7890*/  F2FP.F16.F32.PACK_AB R11, R11, R24 ;  /* 0x000000180b0b723e */ /* 0x000fe200000000ff */
[----:B------:R1:W-:Y:S04]  /*78a0*/  STS.128 [R36+0x18400], R4 ;  /* 0x0184000424007388 */ /* 0x0003e80000000c00 */
[----:B------:R1:W-:Y:S02]  /*78b0*/  STS.128 [R37+0x18400], R8 ;  /* 0x0184000825007388 */ /* 0x0003e40000000c00 */
.L_x_522:
[----:B------:R-:W-:Y:S05]  /*78c0*/  BSYNC B1 ;  /* 0x0000000000017941 */ /* 0x000fea0003800000 */
.L_x_521:
[----:B------:R-:W-:Y:S05]  /*78d0*/  @P0 BRA `(.L_x_512) ;  /* 0x00000004003c0947 */ /* 0x000fea0003800000 */
[----:B------:R-:W-:Y:S01]  /*78e0*/  LOP3.LUT R3, R234, R3, R204, 0x1e, !PT ;  /* 0x00000003ea037212 */ /* 0x000fe200078e1ecc */
[----:B-1----:R-:W1:Y:S01]  /*78f0*/  LDS.128 R8, [R229+0x18400] ;  /* 0x01840000e5087984 */ /* 0x002e620000000c00 */
[----:B------:R-:W-:Y:S02]  /*7900*/  HADD2.F32 R30, -RZ, R39.H0_H0 ;  /* 0x20000027ff1e7230 */ /* 0x000fe40000004100 */
[----:B------:R-:W-:Y:S02]  /*7910*/  HADD2.F32 R26, -RZ, R41.H0_H0 ;  /* 0x20000029ff1a7230 */ /* 0x000fe40000004100 */
[----:B------:R-:W-:Y:S02]  /*7920*/  IMAD.IADD R3, R206, 0x1, R3 ;  /* 0x00000001ce037824 */ /* 0x000fe400078e0203 */
[----:B------:R-:W-:Y:S02]  /*7930*/  HADD2.F32 R32, -RZ, R44.H0_H0 ;  /* 0x2000002cff207230 */ /* 0x000fe40000004100 */
[----:B------:R-:W-:-:S02]  /*7940*/  IMAD R3, R3, 0x2, R18 ;  /* 0x0000000203037824 */ /* 0x000fc400078e0212 */
[----:B------:R-:W-:Y:S02]  /*7950*/  HADD2.F32 R34, -RZ, R39.H1_H1 ;  /* 0x30000027ff227230 */ /* 0x000fe40000004100 */
[----:B------:R-:W-:Y:S01]  /*7960*/  HADD2.F32 R35, -RZ, R44.H1_H1 ;  /* 0x3000002cff237230 */ /* 0x000fe20000004100 */
[----:B------:R-:W2:Y:S01]  /*7970*/  LDS.128 R4, [R3+0x18400] ;  /* 0x0184000003047984 */ /* 0x000ea20000000c00 */
[----:B------:R-:W-:Y:S02]  /*7980*/  HADD2.F32 R37, -RZ, R38.H0_H0 ;  /* 0x20000026ff257230 */ /* 0x000fe40000004100 */
[----:B------:R-:W-:Y:S02]  /*7990*/  HADD2.F32 R33, -RZ, R40.H0_H0 ;  /* 0x20000028ff217230 */ /* 0x000fe40000004100 */
[--C-:B-1----:R-:W-:Y:S02]  /*79a0*/  HADD2.F32 R0, -RZ, R8.reuse.H0_H0 ;  /* 0x20000008ff007230 */ /* 0x102fe40000004100 */
[----:B------:R-:W-:-:S02]  /*79b0*/  HADD2.F32 R8, -RZ, R8.H1_H1 ;  /* 0x30000008ff087230 */ /* 0x000fc40000004100 */
[--C-:B------:R-:W-:Y:S02]  /*79c0*/  HADD2.F32 R12, -RZ, R9.reuse.H0_H0 ;  /* 0x20000009ff0c7230 */ /* 0x100fe40000004100 */
[----:B------:R-:W-:Y:S02]  /*79d0*/  HADD2.F32 R9, -RZ, R9.H1_H1 ;  /* 0x30000009ff097230 */ /* 0x000fe40000004100 */
[--C-:B------:R-:W-:Y:S02]  /*79e0*/  HADD2.F32 R13, -RZ, R10.reuse.H0_H0 ;  /* 0x2000000aff0d7230 */ /* 0x100fe40000004100 */
[----:B------:R-:W-:Y:S02]  /*79f0*/  HADD2.F32 R10, -RZ, R10.H1_H1 ;  /* 0x3000000aff0a7230 */ /* 0x000fe40000004100 */
[----:B------:R-:W-:Y:S02]  /*7a00*/  HADD2.F32 R14, -RZ, R11.H0_H0 ;  /* 0x2000000bff0e7230 */ /* 0x000fe40000004100 */
[----:B--2---:R-:W-:-:S02]  /*7a10*/  HADD2.F32 R15, -RZ, R4.H0_H0 ;  /* 0x20000004ff0f7230 */ /* 0x004fc40000004100 */
[----:B------:R-:W-:Y:S02]  /*7a20*/  HADD2.F32 R4, -RZ, R4.H1_H1 ;  /* 0x30000004ff047230 */ /* 0x000fe40000004100 */
[--C-:B------:R-:W-:Y:S02]  /*7a30*/  HADD2.F32 R20, -RZ, R5.reuse.H0_H0 ;  /* 0x20000005ff147230 */ /* 0x100fe40000004100 */
[-C--:B------:R-:W-:Y:S01]  /*7a40*/  FMUL.FTZ R25, R30, R15.reuse ;  /* 0x0000000f1e197220 */ /* 0x080fe20000410000 */
[----:B------:R-:W-:Y:S01]  /*7a50*/  FMUL.FTZ R15, R26, R15 ;  /* 0x0000000f1a0f7220 */ /* 0x000fe20000410000 */
[----:B------:R-:W-:Y:S01]  /*7a60*/  FMUL.FTZ R27, R32, R4 ;  /* 0x00000004201b7220 */ /* 0x000fe20000410000 */
[----:B------:R-:W-:Y:S02]  /*7a70*/  HADD2.F32 R5, -RZ, R5.H1_H1 ;  /* 0x30000005ff057230 */ /* 0x000fe40000004100 */
[----:B------:R-:W-:Y:S01]  /*7a80*/  FFMA.FTZ R25, R26, R0, -R25 ;  /* 0x000000001a197223 */ /* 0x000fe20000010819 */
[----:B------:R-:W-:-:S02]  /*7a90*/  HADD2.F32 R26, -RZ, R42.H0_H0 ;  /* 0x2000002aff1a7230 */ /* 0x000fc40000004100 */
[----:B------:R-:W-:Y:S01]  /*7aa0*/  FFMA.FTZ R15, R30, R0, R15 ;  /* 0x000000001e0f7223 */ /* 0x000fe2000001000f */
[----:B------:R-:W-:Y:S02]  /*7ab0*/  HADD2.F32 R30, -RZ, R41.H1_H1 ;  /* 0x30000029ff1e7230 */ /* 0x000fe40000004100 */
[----:B------:R-:W-:Y:S02]  /*7ac0*/  HADD2.F32 R21, -RZ, R6.H0_H0 ;  /* 0x20000006ff157230 */ /* 0x000fe40000004100 */
[C---:B------:R-:W-:Y:S01]  /*7ad0*/  FMUL.FTZ R29, R26.reuse, R4 ;  /* 0x000000041a1d7220 */ /* 0x040fe20000410000 */
[----:B------:R-:W-:Y:S01]  /*7ae0*/  FFMA.FTZ R0, R26, R8, -R27 ;  /* 0x000000081a007223 */ /* 0x000fe2000001081b */
[-C--:B------:R-:W-:Y:S01]  /*7af0*/  FMUL.FTZ R27, R34, R20.reuse ;  /* 0x00000014221b7220 */ /* 0x080fe20000410000 */
[----:B------:R-:W-:Y:S01]  /*7b00*/  FMUL.FTZ R31, R30, R20 ;  /* 0x000000141e1f7220 */ /* 0x000fe20000410000 */
[----:B------:R-:W-:Y:S01]  /*7b10*/  FFMA.FTZ R8, R32, R8, R29 ;  /* 0x0000000820087223 */ /* 0x000fe2000001001d */
[----:B------:R-:W-:-:S02]  /*7b20*/  HADD2.F32 R29, -RZ, R42.H1_H1 ;  /* 0x3000002aff1d7230 */ /* 0x000fc40000004100 */
[-C--:B------:R-:W-:Y:S01]  /*7b30*/  FFMA.FTZ R27, R30, R12.reuse, -R27 ;  /* 0x0000000c1e1b7223 */ /* 0x080fe2000001081b */
[----:B------:R-:W-:Y:S02]  /*7b40*/  HADD2.F32 R6, -RZ, R6.H1_H1 ;  /* 0x30000006ff067230 */ /* 0x000fe40000004100 */
[----:B------:R-:W-:Y:S01]  /*7b50*/  FFMA.FTZ R31, R34, R12, R31 ;  /* 0x0000000c221f7223 */ /* 0x000fe2000001001f */
[----:B------:R-:W-:Y:S02]  /*7b60*/  HADD2.F32 R32, -RZ, R45.H0_H0 ;  /* 0x2000002dff207230 */ /* 0x000fe40000004100 */
[-C--:B------:R-:W-:Y:S01]  /*7b70*/  FMUL.FTZ R4, R35, R5.reuse ;  /* 0x0000000523047220 */ /* 0x080fe20000410000 */
[----:B------:R-:W-:Y:S01]  /*7b80*/  FMUL.FTZ R12, R29, R5 ;  /* 0x000000051d0c7220 */ /* 0x000fe20000410000 */
[----:B------:R-:W-:Y:S02]  /*7b90*/  HADD2.F32 R30, -RZ, R43.H0_H0 ;  /* 0x2000002bff1e7230 */ /* 0x000fe40000004100 */
[----:B------:R-:W-:Y:S01]  /*7ba0*/  FMUL.FTZ R20, R37, R21 ;  /* 0x0000001525147220 */ /* 0x000fe20000410000 */
[----:B------:R-:W-:Y:S01]  /*7bb0*/  FMUL.FTZ R5, R32, R6 ;  /* 0x0000000620057220 */ /* 0x000fe20000410000 */
[----:B------:R-:W-:-:S02]  /*7bc0*/  HADD2.F32 R24, -RZ, R7.H0_H0 ;  /* 0x20000007ff187230 */ /* 0x000fc40000004100 */
[----:B------:R-:W-:Y:S01]  /*7bd0*/  FFMA.FTZ R4, R29, R9, -R4 ;  /* 0x000000091d047223 */ /* 0x000fe20000010804 */
[----:B------:R-:W-:Y:S01]  /*7be0*/  FMUL.FTZ R26, R33, R21 ;  /* 0x00000015211a7220 */ /* 0x000fe20000410000 */
[----:B------:R-:W-:Y:S01]  /*7bf0*/  FFMA.FTZ R12, R35, R9, R12 ;  /* 0x00000009230c7223 */ /* 0x000fe2000001000c */
[-C--:B------:R-:W-:Y:S01]  /*7c00*/  FFMA.FTZ R20, R33, R13.reuse, -R20 ;  /* 0x0000000d21147223 */ /* 0x080fe20000010814 */
[----:B------:R-:W-:Y:S02]  /*7c10*/  HADD2.F32 R7, -RZ, R7.H1_H1 ;  /* 0x30000007ff077230 */ /* 0x000fe40000004100 */
[C---:B------:R-:W-:Y:S01]  /*7c20*/  FMUL.FTZ R9, R30.reuse, R6 ;  /* 0x000000061e097220 */ /* 0x040fe20000410000 */
[----:B------:R-:W-:Y:S01]  /*7c30*/  FFMA.FTZ R5, R30, R10, -R5 ;  /* 0x0000000a1e057223 */ /* 0x000fe20000010805 */
[----:B------:R-:W-:Y:S02]  /*7c40*/  HADD2.F32 R34, -RZ, R38.H1_H1 ;  /* 0x30000026ff227230 */ /* 0x000fe40000004100 */
[----:B------:R-:W-:Y:S01]  /*7c50*/  FFMA.FTZ R26, R37, R13, R26 ;  /* 0x0000000d251a7223 */ /* 0x000fe2000001001a */
[----:B------:R-:W-:-:S02]  /*7c60*/  HADD2.F32 R33, -RZ, R45.H1_H1 ;  /* 0x3000002dff217230 */ /* 0x000fc40000004100 */
[----:B------:R-:W-:Y:S01]  /*7c70*/  FFMA.FTZ R9, R32, R10, R9 ;  /* 0x0000000a20097223 */ /* 0x000fe20000010009 */
[----:B------:R-:W-:Y:S02]  /*7c80*/  HADD2.F32 R30, -RZ, R40.H1_H1 ;  /* 0x30000028ff1e7230 */ /* 0x000fe40000004100 */
[-C--:B------:R-:W-:Y:S01]  /*7c90*/  FMUL.FTZ R13, R34, R24.reuse ;  /* 0x00000018220d7220 */ /* 0x080fe20000410000 */
[----:B------:R-:W-:Y:S02]  /*7ca0*/  HADD2.F32 R29, -RZ, R43.H1_H1 ;  /* 0x3000002bff1d7230 */ /* 0x000fe40000004100 */
[-C--:B------:R-:W-:Y:S01]  /*7cb0*/  FMUL.FTZ R6, R33, R7.reuse ;  /* 0x0000000721067220 */ /* 0x080fe20000410000 */
[----:B------:R-:W-:Y:S02]  /*7cc0*/  HADD2.F32 R11, -RZ, R11.H1_H1 ;  /* 0x3000000bff0b7230 */ /* 0x000fe40000004100 */
[C---:B------:R-:W-:Y:S01]  /*7cd0*/  FMUL.FTZ R21, R30.reuse, R24 ;  /* 0x000000181e157220 */ /* 0x040fe20000410000 */
[-C--:B------:R-:W-:Y:S01]  /*7ce0*/  FFMA.FTZ R13, R30, R14.reuse, -R13 ;  /* 0x0000000e1e0d7223 */ /* 0x080fe2000001080d */
[C---:B------:R-:W-:Y:S01]  /*7cf0*/  FMUL.FTZ R10, R29.reuse, R7 ;  /* 0x000000071d0a7220 */ /* 0x040fe20000410000 */
[----:B------:R-:W-:Y:S01]  /*7d00*/  F2FP.F16.F32.PACK_AB R32, R0, R25 ;  /* 0x000000190020723e */ /* 0x000fe200000000ff */
[-C--:B------:R-:W-:Y:S01]  /*7d10*/  FFMA.FTZ R6, R29, R11.reuse, -R6 ;  /* 0x0000000b1d067223 */ /* 0x080fe20000010806 */
[----:B------:R-:W-:Y:S01]  /*7d20*/  FFMA.FTZ R21, R34, R14, R21 ;  /* 0x0000000e22157223 */ /* 0x000fe20000010015 */
[----:B------:R-:W-:Y:S01]  /*7d30*/  FFMA.FTZ R10, R33, R11, R10 ;  /* 0x0000000b210a7223 */ /* 0x000fe2000001000a */
[----:B------:R-:W-:-:S02]  /*7d40*/  F2FP.F16.F32.PACK_AB R33, R4, R27 ;  /* 0x0000001b0421723e */ /* 0x000fc400000000ff */
[----:B------:R-:W-:Y:S02]  /*7d50*/  F2FP.F16.F32.PACK_AB R34, R5, R20 ;  /* 0x000000140522723e */ /* 0x000fe400000000ff */
[----:B------:R-:W-:Y:S02]  /*7d60*/  F2FP.F16.F32.PACK_AB R35, R6, R13 ;  /* 0x0000000d0623723e */ /* 0x000fe400000000ff */
[----:B------:R-:W-:Y:S02]  /*7d70*/  F2FP.F16.F32.PACK_AB R24, R8, R15 ;  /* 0x0000000f0818723e */ /* 0x000fe400000000ff */
[----:B------:R-:W-:Y:S01]  /*7d80*/  F2FP.F16.F32.PACK_AB R25, R12, R31 ;  /* 0x0000001f0c19723e */ /* 0x000fe200000000ff */
[----:B------:R4:W-:Y:S01]  /*7d90*/  STS.128 [R229+0x18400], R32 ;  /* 0x01840020e5007388 */ /* 0x0009e20000000c00 */
[----:B------:R-:W-:Y:S02]  /*7da0*/  F2FP.F16.F32.PACK_AB R26, R9, R26 ;  /* 0x0000001a091a723e */ /* 0x000fe400000000ff */
[----:B------:R-:W-:-:S05]  /*7db0*/  F2FP.F16.F32.PACK_AB R27, R10, R21 ;  /* 0x000000150a1b723e */ /* 0x000fca00000000ff */
[----:B------:R4:W-:Y:S02]  /*7dc0*/  STS.128 [R3+0x18400], R24 ;  /* 0x0184001803007388 */ /* 0x0009e40000000c00 */
.L_x_512:
[----:B------:R-:W-:Y:S05]  /*7dd0*/  BSYNC B0 ;  /* 0x0000000000007941 */ /* 0x000fea0003800000 */
.L_x_498:
[----:B------:R-:W-:Y:S01]  /*7de0*/  @!PT LDS RZ, [RZ] ;  /* 0x00000000fffff984 */ /* 0x000fe20000000800 */
[----:B------:R-:W-:Y:S01]  /*7df0*/  @!PT LDS RZ, [RZ] ;  /* 0x00000000fffff984 */ /* 0x000fe20000000800 */
[----:B------:R-:W-:Y:S01]  /*7e00*/  @!PT LDS RZ, [RZ] ;  /* 0x00000000fffff984 */ /* 0x000fe20000000800 */
[----:B------:R-:W-:Y:S01]  /*7e10*/  @!PT LDS RZ, [RZ] ;  /* 0x00000000fffff984 */ /* 0x000fe20000000800 */
[----:B------:R5:W-:Y:S06]  /*7e20*/  MEMBAR.ALL.CTA ;  /* 0x0000000000007992 */ /* 0x000bec0000008000 */
[----:B-----5:R-:W5:Y:S01]  /*7e30*/  FENCE.VIEW.ASYNC.S ;  /* 0x00000000000073c6 */ /* 0x020f620000000000 */
[----:B------:R-:W-:Y:S05]  /*7e40*/  WARPSYNC.ALL ;  /* 0x0000000000007948 */ /* 0x000fea0003800000 */
[----:B-----5:R-:W-:Y:S06]  /*7e50*/  BAR.SYNC.DEFER_BLOCKING 0xd, 0x100 ;  /* 0x0344000000007b1d */ /* 0x020fec0000010000 */
.L_x_495:
[----:B--23--:R-:W2:Y:S01]  /*7e60*/  S2R R0, SR_TID.X ;  /* 0x0000000000007919 */ /* 0x00cea20000002100 */
[----:B------:R-:W-:Y:S05]  /*7e70*/  WARPSYNC.ALL ;  /* 0x0000000000007948 */ /* 0x000fea0003800000 */
[----:B--2---:R-:W-:-:S05]  /*7e80*/  SHF.R.U32.HI R0, RZ, 0x7, R0 ;  /* 0x00000007ff007819 */ /* 0x004fca0000011600 */
[----:B------:R-:W-:Y:S02]  /*7e90*/  VIADD R178, R0, 0x8 ;  /* 0x0000000800b27836 */ /* 0x000fe40000000000 */
[----:B------:R-:W-:-:S03]  /*7ea0*/  IMAD.U32 R0, RZ, RZ, UR44 ;  /* 0x0000002cff007e24 */ /* 0x000fc6000f8e00ff */
[----:B------:R2:W-:Y:S02]  /*7eb0*/  BAR.SYNC.DEFER_BLOCKING R178, 0x100 ;  /* 0x000400b20000751d */ /* 0x0005e40000010000 */
[----:B------:R-:W-:-:S13]  /*7ec0*/  ISETP.NE.AND P0, PT, R0, 0x3, PT ;  /* 0x000000030000780c */ /* 0x000fda0003f05270 */
[----:B--2---:R-:W-:Y:S05]  /*7ed0*/  @!P0 BRA `(.L_x_523) ;  /* 0x0000000000048947 */ /* 0x004fea0003800000 */
[----:B------:R-:W-:Y:S01]  /*7ee0*/  BPT.TRAP 0x1 ;  /* 0x000000040000795c */ /* 0x000fe20000300000 */
.L_x_523:
[----:B------:R-:W-:Y:S02]  /*7ef0*/  LEA R13, R22, R18, 0x3 ;  /* 0x00000012160d7211 */ /* 0x000fe400078e18ff */
[----:B------:R-:W-:-:S04]  /*7f00*/  SHF.L.U32 R14, R200, 0x1f, RZ ;  /* 0x0000001fc80e7819 */ /* 0x000fc800000006ff */
[----:B------:R2:W3:Y:S01]  /*7f10*/  SYNCS.PHASECHK.TRANS64.TRYWAIT P1, [R13+URZ+0x22830], R14 ;  /* 0x0228300e0d0075a7 */ /* 0x0004e2000802017f */
[----:B------:R-:W-:Y:S05]  /*7f20*/  @!P0 BRA `(.L_x_524) ;  /* 0x0000000000048947 */ /* 0x000fea0003800000 */
[----:B------:R-:W-:Y:S01]  /*7f30*/  BPT.TRAP 0x1 ;  /* 0x000000040000795c */ /* 0x000fe20000300000 */
.L_x_524:
[----:B------:R-:W-:Y:S01]  /*7f40*/  VIADD R0, R18, 0x1c400 ;  /* 0x0001c40012007836 */ /* 0x000fe20000000000 */
[----:B-1----:R-:W-:Y:S01]  /*7f50*/  LOP3.LUT R4, R28, 0x10000, RZ, 0xfc, !PT ;  /* 0x000100001c047812 */ /* 0x002fe200078efcff */
[----:B------:R-:W-:-:S03]  /*7f60*/  IMAD.MOV.U32 R5, RZ, RZ, 0x40000040 ;  /* 0x40000040ff057424 */ /* 0x000fc600078e00ff */
[----:B------:R-:W-:-:S04]  /*7f70*/  SHF.R.U32.HI R0, RZ, 0x4, R0 ;  /* 0x00000004ff007819 */ /* 0x000fc80000011600 */
[----:B------:R-:W-:-:S04]  /*7f80*/  LOP3.LUT R0, R0, 0x3fff, RZ, 0xc0, !PT ;  /* 0x00003fff00007812 */ /* 0x000fc800078ec0ff */
[----:B------:R-:W-:Y:S01]  /*7f90*/  LOP3.LUT R0, R0, 0x10000, RZ, 0xfc, !PT ;  /* 0x0001000000007812 */ /* 0x000fe200078efcff */
[----:B---3--:R-:W-:Y:S06]  /*7fa0*/  @P1 BRA `(.L_x_525) ;  /* 0x0000000000081947 */ /* 0x008fec0003800000 */
[----:B------:R-:W1:Y:S02]  /*7fb0*/  SYNCS.PHASECHK.TRANS64.TRYWAIT P1, [R13+URZ+0x22830], R14 ;  /* 0x0228300e0d0075a7 */ /* 0x000e64000802017f */
[----:B-1----:R-:W-:Y:S05]  /*7fc0*/  @!P1 BRA `(.L_x_526) ;  /* 0x000000c800a89947 */ /* 0x002fea0003800000 */
.L_x_525:
[----:B------:R-:W-:Y:S01]  /*7fd0*/  IMAD R20, R22, 0x300, R0 ;  /* 0x0000030016147824 */ /* 0x000fe200078e0200 */
[----:B------:R-:W-:Y:S05]  /*7fe0*/  WARPSYNC.ALL ;  /* 0x0000000000007948 */ /* 0x000fea0003800000 */
[----:B------:R-:W-:Y:S01]  /*7ff0*/  IMAD.MOV.U32 R21, RZ, RZ, 0x40000040 ;  /* 0x40000040ff157424 */ /* 0x000fe200078e00ff */
[C---:B------:R-:W-:Y:S01]  /*8000*/  R2UR UR4, R4.reuse ;  /* 0x00000000040472ca */ /* 0x040fe200000e0000 */
[----:B----45:R-:W-:Y:S01]  /*8010*/  WARPGROUP.ARRIVE ;  /* 0x00000000000079c5 */ /* 0x030fe20000000000 */
[----:B------:R-:W-:Y:S01]  /*8020*/  R2UR UR5, R5 ;  /* 0x00000000050572ca */ /* 0x000fe200000e0000 */
[----:B------:R-:W-:Y:S01]  /*8030*/  VIADD R10, R4, 0x2 ;  /* 0x00000002040a7836 */ /* 0x000fe20000000000 */
[C---:B------:R-:W-:Y:S01]  /*8040*/  R2UR UR6, R20.reuse ;  /* 0x00000000140672ca */ /* 0x040fe200000e0000 */
[----:B------:R-:W-:Y:S01]  /*8050*/  VIADD R6, R20, 0x2 ;  /* 0x0000000214067836 */ /* 0x000fe20000000000 */
[----:B------:R-:W-:Y:S01]  /*8060*/  R2UR UR7, R21 ;  /* 0x00000000150772ca */ /* 0x000fe200000e0000 */
[----:B------:R-:W-:Y:S01]  /*8070*/  IMAD.MOV.U32 R7, RZ, RZ, 0x40000040 ;  /* 0x40000040ff077424 */ /* 0x000fe200078e00ff */
[----:B------:R-:W-:Y:S01]  /*8080*/  MOV R11, 0x40000040 ;  /* 0x40000040000b7802 */ /* 0x000fe20000000f00 */
[----:B------:R-:W-:Y:S01]  /*8090*/  VIADD R8, R4, 0x4 ;  /* 0x0000000404087836 */ /* 0x000fe20000000000 */
[----:B------:R-:W3:Y:S01]  /*80a0*/  S2R R73, SR_TID.X ;  /* 0x0000000000497919 */ /* 0x000ee20000002100 */
[----:B------:R-:W-:-:S02]  /*80b0*/  IMAD.MOV.U32 R9, RZ, RZ, 0x40000040 ;  /* 0x40000040ff097424 */ /* 0x000fc400078e00ff */
[----:B------:R-:W-:Y:S02]  /*80c0*/  IMAD.MOV.U32 R21, RZ, RZ, 0x40000040 ;  /* 0x40000040ff157424 */ /* 0x000fe400078e00ff */
[----:B------:R-:W-:-:S04]  /*80d0*/  IMAD R3, R177, -0x60, R176 ;  /* 0xffffffa0b1037824 */ /* 0x000fc800078e02b0 */
[----:B------:R-:W-:Y:S01]  /*80e0*/  HGMMA.64x96x16.F32 R24, gdesc[UR4], RZ, !UPT, gsb0 ;  /* 0x01600000041879f0 */ /* 0x000fe2000c0008ff */
[----:B------:R-:W-:Y:S01]  /*80f0*/  R2UR UR4, R10 ;  /* 0x000000000a0472ca */ /* 0x000fe200000e0000 */
[----:B------:R-:W-:Y:S01]  /*8100*/  VIADD R12, R3, 0x60 ;  /* 0x00000060030c7836 */ /* 0x000fe20000000000 */
[----:B------:R-:W-:Y:S02]  /*8110*/  R2UR UR5, R11 ;  /* 0x000000000b0572ca */ /* 0x000fe400000e0000 */
[----:B------:R-:W-:Y:S01]  /*8120*/  R2UR UR6, R6 ;  /* 0x00000000060672ca */ /* 0x000fe200000e0000 */
[C---:B------:R-:W-:Y:S01]  /*8130*/  VIADD R6, R20.reuse, 0x4 ;  /* 0x0000000414067836 */ /* 0x040fe20000000000 */
[----:B------:R-:W-:Y:S01]  /*8140*/  R2UR UR7, R7 ;  /* 0x00000000070772ca */ /* 0x000fe200000e0000 */
[----:B------:R-:W-:Y:S02]  /*8150*/  IMAD.MOV.U32 R7, RZ, RZ, 0x40000040 ;  /* 0x40000040ff077424 */ /* 0x000fe400078e00ff */
[----:B------:R-:W-:-:S02]  /*8160*/  VIADD R20, R20, 0x6 ;  /* 0x0000000614147836 */ /* 0x000fc40000000000 */
[----:B------:R-:W-:-:S05]  /*8170*/  IMAD R12, R231, -0x2, R12 ;  /* 0xfffffffee70c7824 */ /* 0x000fca00078e020c */
[C---:B------:R-:W-:Y:S02]  /*8180*/  ISETP.GT.AND P2, PT, R12.reuse, RZ, PT ;  /* 0x000000ff0c00720c */ /* 0x040fe40003f44270 */
[C---:B------:R-:W-:Y:S02]  /*8190*/  ISETP.GT.AND P3, PT, R12.reuse, 0x1, PT ;  /* 0x000000010c00780c */ /* 0x040fe40003f64270 */
[C---:B------:R-:W-:Y:S02]  /*81a0*/  ISETP.GT.AND P4, PT, R12.reuse, 0x8, PT ;  /* 0x000000080c00780c */ /* 0x040fe40003f84270 */
[C---:B------:R-:W-:Y:S02]  /*81b0*/  ISETP.GT.AND P5, PT, R12.reuse, 0x9, PT ;  /* 0x000000090c00780c */ /* 0x040fe40003fa4270 */
[----:B------:R-:W-:Y:S02]  /*81c0*/  ISETP.GT.AND P1, PT, R12, 0x10, PT ;  /* 0x000000100c00780c */ /* 0x000fe40003f24270 */
[----:B---3--:R-:W-:Y:S01]  /*81d0*/  LOP3.LUT R73, R73, 0x7f, RZ, 0xc0, !PT ;  /* 0x0000007f49497812 */ /* 0x008fe200078ec0ff */
[----:B------:R-:W-:-:S02]  /*81e0*/  WARPGROUP.DEPBAR.LE gsb0, 0x0 ;  /* 0x00008000000079c5 */ /* 0x000fc40000010000 */
[----:B------:R-:W-:-:S06]  /*81f0*/  WARPGROUP.ARRIVE ;  /* 0x00000000000079c5 */ /* 0x000fcc0000000000 */
[----:B------:R-:W-:Y:S01]  /*8200*/  HGMMA.64x96x16.F32 R24, gdesc[UR4], R24, gsb0 ;  /* 0x01600000041879f0 */ /* 0x000fe20008000818 */
[----:B------:R-:W-:Y:S02]  /*8210*/  R2UR UR4, R8 ;  /* 0x00000000080472ca */ /* 0x000fe400000e0000 */
[----:B------:R-:W-:Y:S02]  /*8220*/  R2UR UR5, R9 ;  /* 0x00000000090572ca */ /* 0x000fe400000e0000 */
[----:B------:R-:W-:Y:S02]  /*8230*/  R2UR UR6, R6 ;  /* 0x00000000060672ca */ /* 0x000fe400000e0000 */
[----:B------:R-:W-:Y:S01]  /*8240*/  R2UR UR7, R7 ;  /* 0x00000000070772ca */ /* 0x000fe200000e0000 */
[----:B------:R-:W-:Y:S01]  /*8250*/  IMAD.MOV.U32 R7, RZ, RZ, 0x40000040 ;  /* 0x40000040ff077424 */ /* 0x000fe200078e00ff */
[----:B------:R-:W-:Y:S01]  /*8260*/  IADD3 R6, R4, 0x6, RZ ;  /* 0x0000000604067810 */ /* 0x000fe20007ffe0ff */
[----:B------:R-:W-:-:S02]  /*8270*/  WARPGROUP.DEPBAR.LE gsb0, 0x0 ;  /* 0x00008000000079c5 */ /* 0x000fc40000010000 */
[----:B------:R-:W-:-:S08]  /*8280*/  WARPGROUP.ARRIVE ;  /* 0x00000000000079c5 */ /* 0x000fd00000000000 */
[----:B------:R-:W-:Y:S01]  /*8290*/  HGMMA.64x96x16.F32 R24, gdesc[UR4], R24, gsb0 ;  /* 0x01600000041879f0 */ /* 0x000fe20008000818 */
[----:B------:R-:W-:Y:S02]  /*82a0*/  R2UR UR4, R6 ;  /* 0x00000000060472ca */ /* 0x000fe400000e0000 */
[----:B------:R-:W-:Y:S02]  /*82b0*/  R2UR UR5, R7 ;  /* 0x00000000070572ca */ /* 0x000fe400000e0000 */
[----:B------:R-:W-:Y:S02]  /*82c0*/  R2UR UR6, R20 ;  /* 0x00000000140672ca */ /* 0x000fe400000e0000 */
[----:B------:R-:W-:Y:S01]  /*82d0*/  R2UR UR7, R21 ;  /* 0x00000000150772ca */ /* 0x000fe200000e0000 */
[----:B------:R-:W-:Y:S02]  /*82e0*/  WARPGROUP.DEPBAR.LE gsb0, 0x0 ;  /* 0x00008000000079c5 */ /* 0x000fe40000010000 */
[----:B------:R-:W-:-:S10]  /*82f0*/  WARPGROUP.ARRIVE ;  /* 0x00000000000079c5 */ /* 0x000fd40000000000 */
[----:B------:R-:W-:Y:S01]  /*8300*/  HGMMA.64x96x16.F32 R24, gdesc[UR4], R24, gsb0 ;  /* 0x01600000041879f0 */ /* 0x000fe20008000818 */
[----:B------:R-:W-:Y:S02]  /*8310*/  ULDC UR4, c[0x0][0x988] ;  /* 0x0002620000047ab9 */ /* 0x000fe40000000800 */
        /* <DEDUP_REMOVED lines=85> */
[----:B------:R-:W-:Y:S02]  /*8870*/  FSEL R64, R63, -INF , P1 ;  /* 0xff8000003f407808 */ /* 0x000fe40000800000 */
[----:B------:R-:W-:Y:S01]  /*8880*/  FMNMX.FTZ R21, R110, R3, !PT ;  /* 0x000000036e157209 */ /* 0x000fe20007810000 */
[----:B------:R-:W-:Y:S01]  /*8890*/  IMAD.U32 R3, RZ, RZ, UR4 ;  /* 0x00000004ff037e24 */ /* 0x000fe2000f8e00ff */
[----:B------:R-:W-:Y:S02]  /*88a0*/  FSEL R66, R66, -INF , P2 ;  /* 0xff80000042427808 */ /* 0x000fe40001000000 */
[----:B------:R-:W-:Y:S01]  /*88b0*/  FSEL R68, R67, -INF , P3 ;  /* 0xff80000043447808 */ /* 0x000fe20001800000 */
[----:B------:R-:W3:Y:S01]  /*88c0*/  SHFL.BFLY PT, R12, R21, 0x2, 0x1f ;  /* 0x0c401f00150c7f89 */ /* 0x000ee200000e0000 */
[----:B------:R-:W-:-:S02]  /*88d0*/  FSEL R70, R70, -INF , P4 ;  /* 0xff80000046467808 */ /* 0x000fc40002000000 */
[----:B---3--:R-:W-:-:S05]  /*88e0*/  FMNMX.FTZ R29, R21, R12, !PT ;  /* 0x0000000c151d7209 */ /* 0x008fca0007810000 */
[----:B------:R-:W3:Y:S02]  /*88f0*/  SHFL.BFLY PT, R12, R29, 0x1, 0x1f ;  /* 0x0c201f001d0c7f89 */ /* 0x000ee400000e0000 */
[----:B---3--:R-:W-:-:S04]  /*8900*/  FMNMX.FTZ R12, R29, R12, !PT ;  /* 0x0000000c1d0c7209 */ /* 0x008fc80007810000 */
[C---:B------:R-:W-:Y:S01]  /*8910*/  FSETP.NEU.FTZ.AND P6, PT, R12.reuse, -INF , PT ;  /* 0xff8000000c00780b */ /* 0x040fe20003fdd000 */
[----:B------:R-:W-:-:S05]  /*8920*/  FMUL.FTZ R15, R12, R3 ;  /* 0x000000030c0f7220 */ /* 0x000fca0000410000 */
[----:B------:R-:W-:Y:S02]  /*8930*/  FSEL R31, R15, RZ, P6 ;  /* 0x000000ff0f1f7208 */ /* 0x000fe40003000000 */
[----:B------:R-:W-:-:S03]  /*8940*/  FMNMX.FTZ R15, R26, R27, !PT ;  /* 0x0000001b1a0f7209 */ /* 0x000fc60007810000 */
[--C-:B------:R-:W-:Y:S01]  /*8950*/  FFMA.FTZ R29, R25, R3, -R31.reuse ;  /* 0x00000003191d7223 */ /* 0x100fe2000001081f */
[----:B------:R-:W-:Y:S01]  /*8960*/  FMNMX.FTZ R15, R30, R15, !PT ;  /* 0x0000000f1e0f7209 */ /* 0x000fe20007810000 */
[-CC-:B------:R-:W-:Y:S01]  /*8970*/  FFMA.FTZ R152, R72, R3.reuse, -R31.reuse ;  /* 0x0000000348987223 */ /* 0x180fe2000001081f */
[----:B------:R-:W-:Y:S01]  /*8980*/  FSEL R72, R71, -INF , P5 ;  /* 0xff80000047487808 */ /* 0x000fe20002800000 */
[--C-:B------:R-:W-:Y:S01]  /*8990*/  FFMA.FTZ R37, R44, R3, -R31.reuse ;  /* 0x000000032c257223 */ /* 0x100fe2000001081f */
[----:B------:R-:W-:Y:S01]  /*89a0*/  FMNMX.FTZ R15, R20, R15, !PT ;  /* 0x0000000f140f7209 */ /* 0x000fe20007810000 */
[-CC-:B------:R-:W-:Y:S01]  /*89b0*/  FFMA.FTZ R154, R74, R3.reuse, -R31.reuse ;  /* 0x000000034a9a7223 */ /* 0x180fe2000001081f */
[--C-:B------:R-:W-:Y:S01]  /*89c0*/  FFMA.FTZ R76, R76, R3, -R31.reuse ;  /* 0x000000034c4c7223 */ /* 0x100fe2000001081f */
[----:B------:R-:W-:Y:S01]  /*89d0*/  MUFU.EX2 R152, R152 ;  /* 0x0000009800987308 */ /* 0x000fe20000000800 */
[----:B------:R-:W-:Y:S01]  /*89e0*/  FMNMX.FTZ R15, R34, R15, !PT ;  /* 0x0000000f220f7209 */ /* 0x000fe20007810000 */
[-CC-:B------:R-:W-:Y:S01]  /*89f0*/  FFMA.FTZ R156, R78, R3.reuse, -R31.reuse ;  /* 0x000000034e9c7223 */ /* 0x180fe2000001081f */
[-CC-:B------:R-:W-:Y:S01]  /*8a00*/  FFMA.FTZ R80, R80, R3.reuse, -R31.reuse ;  /* 0x0000000350507223 */ /* 0x180fe2000001081f */
[--C-:B------:R-:W-:Y:S01]  /*8a10*/  FFMA.FTZ R82, R82, R3, -R31.reuse ;  /* 0x0000000352527223 */ /* 0x100fe2000001081f */
[----:B------:R-:W-:Y:S01]  /*8a20*/  FMNMX.FTZ R21, R24, R15, !PT ;  /* 0x0000000f18157209 */ /* 0x000fe20007810000 */
[-CC-:B------:R-:W-:Y:S01]  /*8a30*/  FFMA.FTZ R84, R84, R3.reuse, -R31.reuse ;  /* 0x0000000354547223 */ /* 0x180fe2000001081f */
[--C-:B------:R-:W-:Y:S01]  /*8a40*/  FFMA.FTZ R86, R86, R3, -R31.reuse ;  /* 0x0000000356567223 */ /* 0x100fe2000001081f */
[----:B------:R-:W3:Y:S01]  /*8a50*/  MUFU.EX2 R15, R29 ;  /* 0x0000001d000f7308 */ /* 0x000ee20000000800 */
[----:B------:R-:W-:Y:S01]  /*8a60*/  FMNMX.FTZ R21, R38, R21, !PT ;  /* 0x0000001526157209 */ /* 0x000fe20007810000 */
[-CC-:B------:R-:W-:Y:S01]  /*8a70*/  FFMA.FTZ R88, R88, R3.reuse, -R31.reuse ;  /* 0x0000000358587223 */ /* 0x180fe2000001081f */
[-CC-:B------:R-:W-:Y:S01]  /*8a80*/  FFMA.FTZ R90, R90, R3.reuse, -R31.reuse ;  /* 0x000000035a5a7223 */ /* 0x180fe2000001081f */
        /* <DEDUP_REMOVED lines=11> */
[----:B------:R-:W-:Y:S01]  /*8b40*/  FFMA.FTZ R102, R102, R3, -R31 ;  /* 0x0000000366667223 */ /* 0x000fe2000001081f */
[----:B------:R-:W-:Y:S01]  /*8b50*/  MUFU.EX2 R21, R76 ;  /* 0x0000004c00157308 */ /* 0x000fe20000000800 */
[----:B------:R-:W-:Y:S01]  /*8b60*/  FMNMX.FTZ R25, R46, R25, !PT ;  /* 0x000000192e197209 */ /* 0x000fe20007810000 */
[----:B---3--:R-:W-:Y:S01]  /*8b70*/  FADD.FTZ R49, R152, R15 ;  /* 0x0000000f98317221 */ /* 0x008fe20000010000 */
[----:B------:R-:W-:Y:S01]  /*8b80*/  F2FP.F16.F32.PACK_AB R152, R15, R152 ;  /* 0x000000980f98723e */ /* 0x000fe200000000ff */
[--C-:B------:R-:W-:Y:S01]  /*8b90*/  FFMA.FTZ R104, R104, R3, -R31.reuse ;  /* 0x0000000368687223 */ /* 0x100fe2000001081f */
[----:B------:R-:W-:Y:S01]  /*8ba0*/  FMNMX.FTZ R25, R48, R25, !PT ;  /* 0x0000001930197209 */ /* 0x000fe20007810000 */
[-CC-:B------:R-:W-:Y:S01]  /*8bb0*/  FFMA.FTZ R106, R106, R3.reuse, -R31.reuse ;  /* 0x000000036a6a7223 */ /* 0x180fe2000001081f */
[--C-:B------:R-:W-:Y:S01]  /*8bc0*/  FFMA.FTZ R108, R108, R3, -R31.reuse ;  /* 0x000000036c6c7223 */ /* 0x100fe2000001081f */
[----:B------:R-:W-:Y:S01]  /*8bd0*/  MUFU.EX2 R156, R156 ;  /* 0x0000009c009c7308 */ /* 0x000fe20000000800 */
[----:B------:R-:W-:Y:S01]  /*8be0*/  FMNMX.FTZ R25, R50, R25, !PT ;  /* 0x0000001932197209 */ /* 0x000fe20007810000 */
[----:B------:R-:W-:-:S03]  /*8bf0*/  FFMA.FTZ R31, R110, R3, -R31 ;  /* 0x000000036e1f7223 */ /* 0x000fc6000001081f */
[----:B------:R-:W-:-:S03]  /*8c00*/  FMNMX.FTZ R29, R52, R25, !PT ;  /* 0x00000019341d7209 */ /* 0x000fc60007810000 */
[----:B------:R-:W-:Y:S01]  /*8c10*/  MUFU.EX2 R25, R80 ;  /* 0x0000005000197308 */ /* 0x000fe20000000800 */
[----:B------:R-:W-:-:S04]  /*8c20*/  FMNMX.FTZ R29, R54, R29, !PT ;  /* 0x0000001d361d7209 */ /* 0x000fc80007810000 */
[----:B------:R-:W-:-:S03]  /*8c30*/  FMNMX.FTZ R29, R36, R29, !PT ;  /* 0x0000001d241d7209 */ /* 0x000fc60007810000 */
[----:B------:R-:W-:Y:S01]  /*8c40*/  MUFU.EX2 R82, R82 ;  /* 0x0000005200527308 */ /* 0x000fe20000000800 */
[----:B------:R-:W-:-:S04]  /*8c50*/  FMNMX.FTZ R29, R58, R29, !PT ;  /* 0x0000001d3a1d7209 */ /* 0x000fc80007810000 */
[----:B------:R-:W-:-:S03]  /*8c60*/  FMNMX.FTZ R29, R40, R29, !PT ;  /* 0x0000001d281d7209 */ /* 0x000fc60007810000 */
[----:B------:R-:W3:Y:S01]  /*8c70*/  MUFU.EX2 R33, R84 ;  /* 0x0000005400217308 */ /* 0x000ee20000000800 */
[----:B------:R-:W-:-:S04]  /*8c80*/  FMNMX.FTZ R29, R62, R29, !PT ;  /* 0x0000001d3e1d7209 */ /* 0x000fc80007810000 */
[----:B------:R-:W-:-:S03]  /*8c90*/  FMNMX.FTZ R29, R64, R29, !PT ;  /* 0x0000001d401d7209 */ /* 0x000fc60007810000 */
[----:B------:R-:W-:Y:S01]  /*8ca0*/  MUFU.EX2 R86, R86 ;  /* 0x0000005600567308 */ /* 0x000fe20000000800 */
[----:B------:R-:W-:-:S04]  /*8cb0*/  FMNMX.FTZ R29, R66, R29, !PT ;  /* 0x0000001d421d7209 */ /* 0x000fc80007810000 */
[----:B------:R-:W-:-:S03]  /*8cc0*/  FMNMX.FTZ R29, R68, R29, !PT ;  /* 0x0000001d441d7209 */ /* 0x000fc60007810000 */
[----:B------:R-:W4:Y:S01]  /*8cd0*/  MUFU.EX2 R35, R88 ;  /* 0x0000005800237308 */ /* 0x000f220000000800 */
[----:B------:R-:W-:Y:S02]  /*8ce0*/  FMNMX.FTZ R29, R70, R29, !PT ;  /* 0x0000001d461d7209 */ /* 0x000fe40007810000 */
[----:B---3--:R-:W-:Y:S02]  /*8cf0*/  F2FP.F16.F32.PACK_AB R158, R33, R82 ;  /* 0x00000052219e723e */ /* 0x008fe400000000ff */
[----:B------:R-:W-:-:S03]  /*8d00*/  FMNMX.FTZ R29, R72, R29, !PT ;  /* 0x0000001d481d7209 */ /* 0x000fc60007810000 */
[----:B------:R-:W-:Y:S02]  /*8d10*/  MUFU.EX2 R37, R37 ;  /* 0x0000002500257308 */ /* 0x000fe40000000800 */
[----:B------:R-:W3:Y:S06]  /*8d20*/  SHFL.BFLY PT, R44, R29, 0x2, 0x1f ;  /* 0x0c401f001d2c7f89 */ /* 0x000eec00000e0000 */
[----:B------:R-:W0:Y:S01]  /*8d30*/  MUFU.EX2 R90, R90 ;  /* 0x0000005a005a7308 */ /* 0x000e220000000800 */
[----:B----4-:R-:W-:-:S07]  /*8d40*/  F2FP.F16.F32.PACK_AB R160, R35, R86 ;  /* 0x0000005623a0723e */ /* 0x010fce00000000ff */
[----:B------:R-:W-:Y:S08]  /*8d50*/  MUFU.EX2 R92, R92 ;  /* 0x0000005c005c7308 */ /* 0x000ff00000000800 */
[----:B------:R-:W4:Y:S01]  /*8d60*/  MUFU.EX2 R39, R94 ;  /* 0x0000005e00277308 */ /* 0x000f220000000800 */
[----:B0-----:R-:W-:Y:S02]  /*8d70*/  F2FP.F16.F32.PACK_AB R162, R90, R37 ;  /* 0x000000255aa2723e */ /* 0x001fe400000000ff */
[----:B---3--:R-:W-:-:S05]  /*8d80*/  FMNMX.FTZ R44, R29, R44, !PT ;  /* 0x0000002c1d2c7209 */ /* 0x008fca0007810000 */
[----:B------:R-:W0:Y:S01]  /*8d90*/  SHFL.BFLY PT, R29, R44, 0x1, 0x1f ;  /* 0x0c201f002c1d7f89 */ /* 0x000e2200000e0000 */
[----:B------:R-:W-:Y:S08]  /*8da0*/  MUFU.EX2 R96, R96 ;  /* 0x0000006000607308 */ /* 0x000ff00000000800 */
[----:B------:R-:W3:Y:S01]  /*8db0*/  MUFU.EX2 R41, R98 ;  /* 0x0000006200297308 */ /* 0x000ee20000000800 */
[----:B----4-:R-:W-:-:S07]  /*8dc0*/  F2FP.F16.F32.PACK_AB R164, R39, R92 ;  /* 0x0000005c27a4723e */ /* 0x010fce00000000ff */
[----:B------:R-:W-:Y:S01]  /*8dd0*/  MUFU.EX2 R56, R56 ;  /* 0x0000003800387308 */ /* 0x000fe20000000800 */
[----:B0-----:R-:W-:-:S07]  /*8de0*/  FMNMX.FTZ R180, R44, R29, !PT ;  /* 0x0000001d2cb47209 */ /* 0x001fce0007810000 */
[----:B------:R-:W0:Y:S01]  /*8df0*/  MUFU.EX2 R43, R100 ;  /* 0x00000064002b7308 */ /* 0x000e220000000800 */
[----:B---3--:R-:W-:Y:S02]  /*8e00*/  F2FP.F16.F32.PACK_AB R166, R41, R96 ;  /* 0x0000006029a6723e */ /* 0x008fe400000000ff */
[C---:B------:R-:W-:Y:S01]  /*8e10*/  FSETP.NEU.FTZ.AND P1, PT, R180.reuse, -INF , PT ;  /* 0xff800000b400780b */ /* 0x040fe20003f3d000 */
[----:B------:R-:W-:-:S04]  /*8e20*/  FMUL.FTZ R44, R180, R3 ;  /* 0x00000003b42c7220 */ /* 0x000fc80000410000 */
[----:B------:R-:W-:Y:S01]  /*8e30*/  MUFU.EX2 R60, R60 ;  /* 0x0000003c003c7308 */ /* 0x000fe20000000800 */
[----:B------:R-:W-:Y:S02]  /*8e40*/  FSEL R47, R44, RZ, P1 ;  /* 0x000000ff2c2f7208 */ /* 0x000fe40000800000 */
[----:B------:R-:W-:Y:S02]  /*8e50*/  ISETP.NE.AND P1, PT, R73, RZ, PT ;  /* 0x000000ff4900720c */ /* 0x000fe40003f25270 */
[----:B------:R-:W3:Y:S01]  /*8e60*/  S2R R73, SR_TID.X ;  /* 0x0000000000497919 */ /* 0x000ee20000002100 */
[-CC-:B------:R-:W-:Y:S01]  /*8e70*/  FFMA.FTZ R26, R26, R3.reuse, -R47.reuse ;  /* 0x000000031a1a7223 */ /* 0x180fe2000001082f */
[-CC-:B------:R-:W-:Y:S01]  /*8e80*/  FFMA.FTZ R27, R27, R3.reuse, -R47.reuse ;  /* 0x000000031b1b7223 */ /* 0x180fe2000001082f */
[-CC-:B------:R-:W-:Y:S01]  /*8e90*/  FFMA.FTZ R30, R30, R3.reuse, -R47.reuse ;  /* 0x000000031e1e7223 */ /* 0x180fe2000001082f */
[-CC-:B------:R-:W-:Y:S01]  /*8ea0*/  FFMA.FTZ R20, R20, R3.reuse, -R47.reuse ;  /* 0x0000000314147223 */ /* 0x180fe2000001082f */
[-CC-:B------:R-:W-:Y:S01]  /*8eb0*/  FFMA.FTZ R34, R34, R3.reuse, -R47.reuse ;  /* 0x0000000322227223 */ /* 0x180fe2000001082f */
[-CC-:B------:R-:W-:Y:S01]  /*8ec0*/  FFMA.FTZ R24, R24, R3.reuse, -R47.reuse ;  /* 0x0000000318187223 */ /* 0x180fe2000001082f */
[----:B------:R-:W-:Y:S01]  /*8ed0*/  MUFU.EX2 R26, R26 ;  /* 0x0000001a001a7308 */ /* 0x000fe20000000800 */
[-CC-:B------:R-:W-:Y:S01]  /*8ee0*/  FFMA.FTZ R38, R38, R3.reuse, -R47.reuse ;  /* 0x0000000326267223 */ /* 0x180fe2000001082f */
[-CC-:B------:R-:W-:Y:S01]  /*8ef0*/  FFMA.FTZ R28, R28, R3.reuse, -R47.reuse ;  /* 0x000000031c1c7223 */ /* 0x180fe2000001082f */
[-CC-:B------:R-:W-:Y:S01]  /*8f00*/  FFMA.FTZ R42, R42, R3.reuse, -R47.reuse ;  /* 0x000000032a2a7223 */ /* 0x180fe2000001082f */
[-CC-:B------:R-:W-:Y:S01]  /*8f10*/  FFMA.FTZ R32, R32, R3.reuse, -R47.reuse ;  /* 0x0000000320207223 */ /* 0x180fe2000001082f */
[-CC-:B------:R-:W-:Y:S01]  /*8f20*/  FFMA.FTZ R46, R46, R3.reuse, -R47.reuse ;  /* 0x000000032e2e7223 */ /* 0x180fe2000001082f */
[-CC-:B------:R-:W-:Y:S01]  /*8f30*/  FFMA.FTZ R48, R48, R3.reuse, -R47.reuse ;  /* 0x0000000330307223 */ /* 0x180fe2000001082f */
[-CC-:B------:R-:W-:Y:S01]  /*8f40*/  FFMA.FTZ R50, R50, R3.reuse, -R47.reuse ;  /* 0x0000000332327223 */ /* 0x180fe2000001082f */
[----:B------:R-:W4:Y:S01]  /*8f50*/  MUFU.EX2 R27, R27 ;  /* 0x0000001b001b7308 */ /* 0x000f220000000800 */
[-CC-:B------:R-:W-:Y:S01]  /*8f60*/  FFMA.FTZ R52, R52, R3.reuse, -R47.reuse ;  /* 0x0000000334347223 */ /* 0x180fe2000001082f */
[-CC-:B------:R-:W-:Y:S01]  /*8f70*/  FFMA.FTZ R54, R54, R3.reuse, -R47.reuse ;  /* 0x0000000336367223 */ /* 0x180fe2000001082f */
[-CC-:B------:R-:W-:Y:S01]  /*8f80*/  FFMA.FTZ R36, R36, R3.reuse, -R47.reuse ;  /* 0x0000000324247223 */ /* 0x180fe2000001082f */
[-CC-:B------:R-:W-:Y:S01]  /*8f90*/  FFMA.FTZ R58, R58, R3.reuse, -R47.reuse ;  /* 0x000000033a3a7223 */ /* 0x180fe2000001082f */
[-CC-:B------:R-:W-:Y:S01]  /*8fa0*/  FFMA.FTZ R40, R40, R3.reuse, -R47.reuse ;  /* 0x0000000328287223 */ /* 0x180fe2000001082f */
[-CC-:B------:R-:W-:Y:S01]  /*8fb0*/  FFMA.FTZ R62, R62, R3.reuse, -R47.reuse ;  /* 0x000000033e3e7223 */ /* 0x180fe2000001082f */
[-CC-:B------:R-:W-:Y:S01]  /*8fc0*/  FFMA.FTZ R64, R64, R3.reuse, -R47.reuse ;  /* 0x0000000340407223 */ /* 0x180fe2000001082f */
[----:B------:R-:W1:Y:S01]  /*8fd0*/  MUFU.EX2 R30, R30 ;  /* 0x0000001e001e7308 */ /* 0x000e620000000800 */
[-CC-:B------:R-:W-:Y:S01]  /*8fe0*/  FFMA.FTZ R66, R66, R3.reuse, -R47.reuse ;  /* 0x0000000342427223 */ /* 0x180fe2000001082f */
[-CC-:B------:R-:W-:Y:S01]  /*8ff0*/  FFMA.FTZ R68, R68, R3.reuse, -R47.reuse ;  /* 0x0000000344447223 */ /* 0x180fe2000001082f */
[-CC-:B------:R-:W-:Y:S01]  /*9000*/  FFMA.FTZ R70, R70, R3.reuse, -R47.reuse ;  /* 0x0000000346467223 */ /* 0x180fe2000001082f */
[----:B------:R-:W-:Y:S01]  /*9010*/  FFMA.FTZ R47, R72, R3, -R47 ;  /* 0x00000003482f7223 */ /* 0x000fe2000001082f */
[----:B0-----:R-:W-:-:S03]  /*9020*/  F2FP.F16.F32.PACK_AB R168, R43, R56 ;  /* 0x000000382ba8723e */ /* 0x001fc600000000ff */
[----:B------:R0:W2:Y:S01]  /*9030*/  MUFU.EX2 R155, R20 ;  /* 0x00000014009b7308 */ /* 0x0000a20000000800 */
[----:B---3--:R-:W-:Y:S02]  /*9040*/  SHF.R.U32.HI R73, RZ, 0x7, R73 ;  /* 0x00000007ff497819 */ /* 0x008fe40000011649 */
[----:B----4-:R-:W-:Y:S02]  /*9050*/  F2FP.F16.F32.PACK_AB R153, R27, R26 ;  /* 0x0000001a1b99723e */ /* 0x010fe400000000ff */
[----:B------:R-:W-:-:S03]  /*9060*/  IADD3 R181, -R73, 0xb, RZ ;  /* 0x0000000b49b57810 */ /* 0x000fc60007ffe1ff */
[----:B------:R-:W3:Y:S01]  /*9070*/  MUFU.EX2 R34, R34 ;  /* 0x0000002200227308 */ /* 0x000ee20000000800 */
[----:B0-----:R-:W-:Y:S01]  /*9080*/  FADD.FTZ R20, R154, R49 ;  /* 0x000000319a147221 */ /* 0x001fe20000010000 */
[----:B------:R-:W-:-:S03]  /*9090*/  F2FP.F16.F32.PACK_AB R154, R21, R154 ;  /* 0x0000009a159a723e */ /* 0x000fc600000000ff */
[----:B------:R-:W-:-:S03]  /*90a0*/  FADD.FTZ R49, R21, R20 ;  /* 0x0000001415317221 */ /* 0x000fc60000010000 */
[----:B------:R0:W4:Y:S01]  /*90b0*/  MUFU.EX2 R157, R24 ;  /* 0x00000018009d7308 */ /* 0x0001220000000800 */
[----:B------:R-:W-:Y:S01]  /*90c0*/  FADD.FTZ R20, R156, R49 ;  /* 0x000000319c147221 */ /* 0x000fe20000010000 */
[----:B------:R-:W-:Y:S01]  /*90d0*/  FADD.FTZ R49, R26, R27 ;  /* 0x0000001b1a317221 */ /* 0x000fe20000010000 */
[C---:B------:R-:W-:Y:S02]  /*90e0*/  F2FP.F16.F32.PACK_AB R156, R25.reuse, R156 ;  /* 0x0000009c199c723e */ /* 0x040fe400000000ff */
[----:B------:R-:W-:Y:S01]  /*90f0*/  FADD.FTZ R51, R25, R20 ;  /* 0x0000001419337221 */ /* 0x000fe20000010000 */
[----:B-1----:R-:W-:Y:S02]  /*9100*/  FADD.FTZ R20, R30, R49 ;  /* 0x000000311e147221 */ /* 0x002fe40000010000 */
[----:B------:R-:W1:Y:S01]  /*9110*/  MUFU.EX2 R38, R38 ;  /* 0x0000002600267308 */ /* 0x000e620000000800 */
[----:B0-----:R-:W-:Y:S01]  /*9120*/  FADD.FTZ R24, R82, R51 ;  /* 0x0000003352187221 */ /* 0x001fe20000010000 */
[----:B--2---:R-:W-:Y:S01]  /*9130*/  FADD.FTZ R49, R155, R20 ;  /* 0x000000149b317221 */ /* 0x004fe20000010000 */
[----:B------:R-:W-:-:S02]  /*9140*/  @!P1 IADD3 R20, R13, 0x22840, RZ ;  /* 0x000228400d149810 */ /* 0x000fc40007ffe0ff */
[----:B------:R-:W-:Y:S01]  /*9150*/  FADD.FTZ R51, R33, R24 ;  /* 0x0000001821337221 */ /* 0x000fe20000010000 */
[----:B---3--:R-:W-:Y:S01]  /*9160*/  FADD.FTZ R24, R34, R49 ;  /* 0x0000003122187221 */ /* 0x008fe20000010000 */
[----:B------:R-:W-:Y:S01]  /*9170*/  @!P1 PRMT R20, RZ, 0x654, R20 ;  /* 0x00000654ff149816 */ /* 0x000fe20000000014 */
[----:B------:R0:W2:Y:S01]  /*9180*/  MUFU.EX2 R159, R28 ;  /* 0x0000001c009f7308 */ /* 0x0000a20000000800 */
[----:B------:R3:W-:Y:S06]  /*9190*/  BAR.ARV R181, 0x100 ;  /* 0x000400b50000751d */ /* 0x0007ec0000002000 */
[----:B----4-:R-:W-:Y:S01]  /*91a0*/  FADD.FTZ R49, R157, R24 ;  /* 0x000000189d317221 */ /* 0x010fe20000010000 */
[----:B------:R-:W4:Y:S01]  /*91b0*/  MUFU.EX2 R42, R42 ;  /* 0x0000002a002a7308 */ /* 0x000f220000000800 */
[----:B------:R4:W-:Y:S01]  /*91c0*/  @!P1 SYNCS.ARRIVE.TRANS64.RED.A1T0 RZ, [R20+URZ], RZ ;  /* 0x000000ff14ff99a7 */ /* 0x0009e2000810043f */
[----:B0-----:R-:W-:Y:S01]  /*91d0*/  FADD.FTZ R28, R86, R51 ;  /* 0x00000033561c7221 */ /* 0x001fe20000010000 */
[----:B-1----:R-:W-:Y:S01]  /*91e0*/  FADD.FTZ R24, R38, R49 ;  /* 0x0000003126187221 */ /* 0x002fe20000010000 */
[----:B------:R-:W-:-:S02]  /*91f0*/  F2FP.F16.F32.PACK_AB R155, R155, R30 ;  /* 0x0000001e9b9b723e */ /* 0x000fc400000000ff */
[----:B------:R-:W-:Y:S01]  /*9200*/  FADD.FTZ R28, R35, R28 ;  /* 0x0000001c231c7221 */ /* 0x000fe20000010000 */
[----:B------:R-:W-:Y:S01]  /*9210*/  F2FP.F16.F32.PACK_AB R157, R157, R34 ;  /* 0x000000229d9d723e */ /* 0x000fe200000000ff */
[----:B------:R-:W0:Y:S01]  /*9220*/  MUFU.EX2 R161, R32 ;  /* 0x0000002000a17308 */ /* 0x000e220000000800 */
[----:B--2---:R-:W-:Y:S01]  /*9230*/  FADD.FTZ R49, R159, R24 ;  /* 0x000000189f317221 */ /* 0x004fe20000010000 */
[----:B------:R-:W-:Y:S01]  /*9240*/  FADD.FTZ R51, R37, R28 ;  /* 0x0000001c25337221 */ /* 0x000fe20000010000 */
[----:B------:R-:W-:-:S03]  /*9250*/  F2FP.F16.F32.PACK_AB R159, R159, R38 ;  /* 0x000000269f9f723e */ /* 0x000fc600000000ff */
[----:B------:R-:W-:Y:S02]  /*9260*/  FADD.FTZ R51, R90, R51 ;  /* 0x000000335a337221 */ /* 0x000fe40000010000 */
[----:B------:R-:W1:Y:S01]  /*9270*/  MUFU.EX2 R46, R46 ;  /* 0x0000002e002e7308 */ /* 0x000e620000000800 */
[----:B----4-:R-:W-:Y:S01]  /*9280*/  FADD.FTZ R20, R42, R49 ;  /* 0x000000312a147221 */ /* 0x010fe20000010000 */
[----:B------:R-:W-:-:S04]  /*9290*/  FADD.FTZ R24, R92, R51 ;  /* 0x000000335c187221 */ /* 0x000fc80000010000 */
[----:B------:R-:W-:Y:S02]  /*92a0*/  FADD.FTZ R51, R39, R24 ;  /* 0x0000001827337221 */ /* 0x000fe40000010000 */
[----:B------:R-:W2:Y:S01]  /*92b0*/  MUFU.EX2 R163, R48 ;  /* 0x0000003000a37308 */ /* 0x000ea20000000800 */
[C---:B0-----:R-:W-:Y:S01]  /*92c0*/  FADD.FTZ R49, R161.reuse, R20 ;  /* 0x00000014a1317221 */ /* 0x041fe20000010000 */
[----:B------:R-:W-:Y:S01]  /*92d0*/  FADD.FTZ R24, R96, R51 ;  /* 0x0000003360187221 */ /* 0x000fe20000010000 */
[----:B------:R-:W-:-:S03]  /*92e0*/  F2FP.F16.F32.PACK_AB R161, R161, R42 ;  /* 0x0000002aa1a1723e */ /* 0x000fc600000000ff */
[----:B------:R-:W-:Y:S02]  /*92f0*/  FADD.FTZ R51, R41, R24 ;  /* 0x0000001829337221 */ /* 0x000fe40000010000 */
[----:B------:R-:W0:Y:S01]  /*9300*/  MUFU.EX2 R50, R50 ;  /* 0x0000003200327308 */ /* 0x000e220000000800 */
[----:B-1----:R-:W-:Y:S01]  /*9310*/  FADD.FTZ R20, R46, R49 ;  /* 0x000000312e147221 */ /* 0x002fe20000010000 */
[----:B------:R-:W-:-:S04]  /*9320*/  FADD.FTZ R24, R56, R51 ;  /* 0x0000003338187221 */ /* 0x000fc80000010000 */
[----:B------:R-:W-:Y:S02]  /*9330*/  FADD.FTZ R21, R43, R24 ;  /* 0x000000182b157221 */ /* 0x000fe40000010000 */
[----:B------:R-:W1:Y:S01]  /*9340*/  MUFU.EX2 R165, R52 ;  /* 0x0000003400a57308 */ /* 0x000e620000000800 */
[C---:B--2---:R-:W-:Y:S01]  /*9350*/  FADD.FTZ R49, R163.reuse, R20 ;  /* 0x00000014a3317221 */ /* 0x044fe20000010000 */
[----:B------:R-:W-:Y:S01]  /*9360*/  FADD.FTZ R24, R60, R21 ;  /* 0x000000153c187221 */ /* 0x000fe20000010000 */
[----:B------:R-:W-:-:S05]  /*9370*/  F2FP.F16.F32.PACK_AB R163, R163, R46 ;  /* 0x0000002ea3a3723e */ /* 0x000fca00000000ff */
[----:B------:R-:W2:Y:S01]  /*9380*/  MUFU.EX2 R54, R54 ;  /* 0x0000003600367308 */ /* 0x000ea20000000800 */
[----:B0-----:R-:W-:-:S07]  /*9390*/  FADD.FTZ R20, R50, R49 ;  /* 0x0000003132147221 */ /* 0x001fce0000010000 */
[----:B------:R-:W0:Y:S01]  /*93a0*/  MUFU.EX2 R167, R36 ;  /* 0x0000002400a77308 */ /* 0x000e220000000800 */
[C---:B-1----:R-:W-:Y:S01]  /*93b0*/  FADD.FTZ R15, R165.reuse, R20 ;  /* 0x00000014a50f7221 */ /* 0x042fe20000010000 */
[----:B------:R-:W-:-:S06]  /*93c0*/  F2FP.F16.F32.PACK_AB R165, R165, R50 ;  /* 0x00000032a5a5723e */ /* 0x000fcc00000000ff */
[----:B------:R-:W1:Y:S01]  /*93d0*/  MUFU.EX2 R58, R58 ;  /* 0x0000003a003a7308 */ /* 0x000e620000000800 */
[----:B--2---:R-:W-:-:S07]  /*93e0*/  FADD.FTZ R20, R54, R15 ;  /* 0x0000000f36147221 */ /* 0x004fce0000010000 */
[----:B------:R-:W2:Y:S01]  /*93f0*/  MUFU.EX2 R169, R40 ;  /* 0x0000002800a97308 */ /* 0x000ea20000000800 */
[C---:B0-----:R-:W-:Y:S01]  /*9400*/  FADD.FTZ R15, R167.reuse, R20 ;  /* 0x00000014a70f7221 */ /* 0x041fe20000010000 */
[----:B------:R-:W-:-:S06]  /*9410*/  F2FP.F16.F32.PACK_AB R167, R167, R54 ;  /* 0x00000036a7a7723e */ /* 0x000fcc00000000ff */
[----:B------:R-:W0:Y:S01]  /*9420*/  MUFU.EX2 R62, R62 ;  /* 0x0000003e003e7308 */ /* 0x000e220000000800 */
[----:B-1----:R-:W-:-:S07]  /*9430*/  FADD.FTZ R20, R58, R15 ;  /* 0x0000000f3a147221 */ /* 0x002fce0000010000 */
[----:B------:R-:W1:Y:S01]  /*9440*/  MUFU.EX2 R45, R102 ;  /* 0x00000066002d7308 */ /* 0x000e620000000800 */
[C---:B--2---:R-:W-:Y:S01]  /*9450*/  FADD.FTZ R15, R169.reuse, R20 ;  /* 0x00000014a90f7221 */ /* 0x044fe20000010000 */
[----:B------:R-:W-:-:S06]  /*9460*/  F2FP.F16.F32.PACK_AB R169, R169, R58 ;  /* 0x0000003aa9a9723e */ /* 0x000fcc00000000ff */
[----:B------:R-:W2:Y:S01]  /*9470*/  MUFU.EX2 R171, R64 ;  /* 0x0000004000ab7308 */ /* 0x000ea20000000800 */
[----:B0-----:R-:W-:-:S07]  /*9480*/  FADD.FTZ R20, R62, R15 ;  /* 0x0000000f3e147221 */ /* 0x001fce0000010000 */
[----:B------:R-:W0:Y:S01]  /*9490*/  MUFU.EX2 R104, R104 ;  /* 0x0000006800687308 */ /* 0x000e220000000800 */
[C---:B-1----:R-:W-:Y:S01]  /*94a0*/  FADD.FTZ R21, R45.reuse, R24 ;  /* 0x000000182d157221 */ /* 0x042fe20000010000 */
[----:B------:R-:W-:-:S06]  /*94b0*/  F2FP.F16.F32.PACK_AB R170, R45, R60 ;  /* 0x0000003c2daa723e */ /* 0x000fcc00000000ff */
[----:B------:R-:W1:Y:S01]  /*94c0*/  MUFU.EX2 R66, R66 ;  /* 0x0000004200427308 */ /* 0x000e620000000800 */
[C---:B--2---:R-:W-:Y:S01]  /*94d0*/  FADD.FTZ R15, R171.reuse, R20 ;  /* 0x00000014ab0f7221 */ /* 0x044fe20000010000 */
[----:B------:R-:W-:-:S06]  /*94e0*/  F2FP.F16.F32.PACK_AB R171, R171, R62 ;  /* 0x0000003eabab723e */ /* 0x000fcc00000000ff */
[----:B------:R-:W2:Y:S01]  /*94f0*/  MUFU.EX2 R29, R106 ;  /* 0x0000006a001d7308 */ /* 0x000ea20000000800 */
[----:B0-----:R-:W-:-:S07]  /*9500*/  FADD.FTZ R24, R104, R21 ;  /* 0x0000001568187221 */ /* 0x001fce0000010000 */
[----:B------:R-:W0:Y:S01]  /*9510*/  MUFU.EX2 R173, R68 ;  /* 0x0000004400ad7308 */ /* 0x000e220000000800 */
[----:B-1----:R-:W-:-:S07]  /*9520*/  FADD.FTZ R20, R66, R15 ;  /* 0x0000000f42147221 */ /* 0x002fce0000010000 */
[----:B------:R-:W1:Y:S01]  /*9530*/  MUFU.EX2 R108, R108 ;  /* 0x0000006c006c7308 */ /* 0x000e620000000800 */
[C---:B--2---:R-:W-:Y:S01]  /*9540*/  FADD.FTZ R21, R29.reuse, R24 ;  /* 0x000000181d157221 */ /* 0x044fe20000010000 */
[----:B------:R-:W-:-:S06]  /*9550*/  F2FP.F16.F32.PACK_AB R172, R29, R104 ;  /* 0x000000681dac723e */ /* 0x000fcc00000000ff */
[----:B------:R-:W2:Y:S01]  /*9560*/  MUFU.EX2 R70, R70 ;  /* 0x0000004600467308 */ /* 0x000ea20000000800 */
[C---:B0-----:R-:W-:Y:S01]  /*9570*/  FADD.FTZ R15, R173.reuse, R20 ;  /* 0x00000014ad0f7221 */ /* 0x041fe20000010000 */
[----:B------:R-:W-:-:S06]  /*9580*/  F2FP.F16.F32.PACK_AB R173, R173, R66 ;  /* 0x00000042adad723e */ /* 0x000fcc00000000ff */
[----:B------:R-:W0:Y:S01]  /*9590*/  MUFU.EX2 R31, R31 ;  /* 0x0000001f001f7308 */ /* 0x000e220000000800 */
[----:B-1----:R-:W-:-:S07]  /*95a0*/  FADD.FTZ R24, R108, R21 ;  /* 0x000000156c187221 */ /* 0x002fce0000010000 */
[----:B------:R-:W1:Y:S01]  /*95b0*/  MUFU.EX2 R47, R47 ;  /* 0x0000002f002f7308 */ /* 0x000e620000000800 */
[----:B--2---:R-:W-:Y:S01]  /*95c0*/  FADD.FTZ R20, R70, R15 ;  /* 0x0000000f46147221 */ /* 0x004fe20000010000 */
[C---:B0-----:R-:W-:Y:S01]  /*95d0*/  FADD.FTZ R21, R31.reuse, R24 ;  /* 0x000000181f157221 */ /* 0x041fe20000010000 */
[----:B------:R-:W-:Y:S02]  /*95e0*/  F2FP.F16.F32.PACK_AB R174, R31, R108 ;  /* 0x0000006c1fae723e */ /* 0x000fe400000000ff */
[C---:B-1----:R-:W-:Y:S01]  /*95f0*/  FADD.FTZ R20, R47.reuse, R20 ;  /* 0x000000142f147221 */ /* 0x042fe20000010000 */
[----:B------:R-:W-:Y:S01]  /*9600*/  F2FP.F16.F32.PACK_AB R175, R47, R70 ;  /* 0x000000462faf723e */ /* 0x000fe200000000ff */
[----:B---3--:R-:W-:Y:S06]  /*9610*/  @!P0 BRA `(.L_x_527) ;  /* 0x0000000000048947 */ /* 0x008fec0003800000 */
[----:B------:R-:W-:Y:S01]  /*9620*/  BPT.TRAP 0x1 ;  /* 0x000000040000795c */ /* 0x000fe20000300000 */
.L_x_527:
[----:B------:R0:W1:Y:S01]  /*9630*/  SYNCS.PHASECHK.TRANS64.TRYWAIT P2, [R13+URZ+0x22850], R14 ;  /* 0x0228500e0d0075a7 */ /* 0x000062000804017f */
[----:B------:R-:W-:Y:S05]  /*9640*/  @!P0 BRA `(.L_x_528) ;  /* 0x0000000000048947 */ /* 0x000fea0003800000 */
[----:B------:R-:W-:Y:S01]  /*9650*/  BPT.TRAP 0x1 ;  /* 0x000000040000795c */ /* 0x000fe20000300000 */
.L_x_528:
[----:B------:R-:W-:Y:S04]  /*9660*/  BSSY B0, `(.L_x_529) ;  /* 0x0000004000007945 */ /* 0x000fe80003800000 */
[----:B-1----:R-:W-:Y:S05]  /*9670*/  @P2 BRA `(.L_x_530) ;  /* 0x0000000000082947 */ /* 0x002fea0003800000 */
[----:B------:R-:W1:Y:S02]  /*9680*/  SYNCS.PHASECHK.TRANS64.TRYWAIT P2, [R13+URZ+0x22850], R14 ;  /* 0x0228500e0d0075a7 */ /* 0x000e64000804017f */
[----:B-1----:R-:W-:Y:S05]  /*9690*/  @!P2 BRA `(.L_x_531) ;  /* 0x000000b40008a947 */ /* 0x002fea0003800000 */
.L_x_530:
[----:B------:R-:W-:Y:S05]  /*96a0*/  BSYNC B0 ;  /* 0x0000000000007941 */ /* 0x000fea0003800000 */
.L_x_529:
[----:B------:R-:W-:Y:S05]  /*96b0*/  WARPSYNC.ALL ;  /* 0x0000000000007948 */ /* 0x000fea0003800000 */
[----:B------:R-:W-:Y:S01]  /*96c0*/  R2UR UR4, R18 ;  /* 0x00000000120472ca */ /* 0x000fe200000e0000 */
[----:B------:R2:W-:Y:S01]  /*96d0*/  BAR.SYNC.DEFER_BLOCKING R178, 0x100 ;  /* 0x000400b20000751d */ /* 0x0005e20000010000 */
[----:B------:R-:W-:Y:S01]  /*96e0*/  IMAD.MOV.U32 R15, RZ, RZ, 0xc00 ;  /* 0x00000c00ff0f7424 */ /* 0x000fe200078e00ff */
[----:B------:R-:W-:Y:S01]  /*96f0*/  ISETP.GE.AND P2, PT, R176, 0x61, PT ;  /* 0x00000061b000780c */ /* 0x000fe20003f46270 */
[----:B01----:R-:W-:-:S03]  /*9700*/  @!P1 VIADD R13, R13, 0x22860 ;  /* 0x000228600d0d9836 */ /* 0x003fc60000000000 */
[----:B------:R-:W-:Y:S02]  /*9710*/  ULDC UR46, c[0x0][0x988] ;  /* 0x00026200002e7ab9 */ /* 0x000fe40000000800 */
[----:B------:R-:W-:-:S04]  /*9720*/  @!P1 PRMT R13, RZ, 0x654, R13 ;  /* 0x00000654ff0d9816 */ /* 0x000fc8000000000d */
[----:B------:R-:W-:-:S04]  /*9730*/  UIADD3 UR4, UR4, 0x400, URZ ;  /* 0x0000040004047890 */ /* 0x000fc8000fffe03f */
[----:B------:R-:W-:-:S04]  /*9740*/  USHF.R.U32.HI UR4, URZ, 0x4, UR4 ;  /* 0x000000043f047899 */ /* 0x000fc80008011604 */
[----:B------:R-:W-:-:S04]  /*9750*/  ULOP3.LUT UR4, UR4, 0x3fff, URZ, 0xc0, !UPT ;  /* 0x00003fff04047892 */ /* 0x000fc8000f8ec03f */
[----:B------:R-:W-:Y:S01]  /*9760*/  ULOP3.LUT UR37, UR4, 0x3000000, URZ, 0xfc, !UPT ;  /* 0x0300000004257892 */ /* 0x000fe2000f8efc3f */
[----:B------:R-:W-:-:S05]  /*9770*/  WARPGROUP.ARRIVE ;  /* 0x00000000000079c5 */ /* 0x000fca0000000000 */
[----:B------:R-:W-:Y:S02]  /*9780*/  IMAD R14, R22, R15, UR37 ;  /* 0x00000025160e7e24 */ /* 0x000fe4000f8e020f */
[----:B------:R-:W-:-:S03]  /*9790*/  IMAD.MOV.U32 R15, RZ, RZ, 0x40000040 ;  /* 0x40000040ff0f7424 */ /* 0x000fc600078e00ff */
[----:B------:R-:W-:Y:S02]  /*97a0*/  R2UR UR6, R14 ;  /* 0x000000000e0672ca */ /* 0x000fe400000e0000 */
[----:B------:R-:W-:Y:S02]  /*97b0*/  R2UR UR7, R15 ;  /* 0x000000000f0772ca */ /* 0x000fe400000e0000 */
[----:B------:R-:W-:-:S11]  /*97c0*/  MOV R15, 0x40000040 ;  /* 0x40000040000f7802 */ /* 0x000fd60000000f00 */
[----:B------:R-:W-:Y:S03]  /*97d0*/  HGMMA.64x256x16.F32 R24, R152, gdesc[UR4].tnspB, RZ, !UPT, gsb0 ;  /* 0x43e0000498187df0 */ /* 0x000fe6000c0008ff */
[----:B------:R-:W-:Y:S02]  /*97e0*/  WARPGROUP.DEPBAR.LE gsb0, 0x0 ;  /* 0x00008000000079c5 */ /* 0x000fe40000010000 */
[----:B------:R-:W-:Y:S01]  /*97f0*/  VIADD R152, R14, 0x80 ;  /* 0x000000800e987836 */ /* 0x000fe20000000000 */
[----:B------:R-:W-:Y:S01]  /*9800*/  WARPGROUP.ARRIVE ;  /* 0x00000000000079c5 */ /* 0x000fe20000000000 */
[----:B------:R-:W-:-:S03]  /*9810*/  IMAD.MOV.U32 R153, RZ, RZ, 0x40000040 ;  /* 0x40000040ff997424 */ /* 0x000fc600078e00ff */
[----:B------:R-:W-:Y:S01]  /*9820*/  R2UR UR6, R152 ;  /* 0x00000000980672ca */ /* 0x000fe200000e0000 */
[----:B------:R-:W-:Y:S01]  /*9830*/  VIADD R152, R14, 0x100 ;  /* 0x000001000e987836 */ /* 0x000fe20000000000 */
[----:B------:R-:W-:Y:S02]  /*9840*/  R2UR UR7, R153 ;  /* 0x00000000990772ca */ /* 0x000fe400000e0000 */
[----:B------:R-:W-:-:S14]  /*9850*/  MOV R153, 0x40000040 ;  /* 0x4000004000997802 */ /* 0x000fdc0000000f00 */
[----:B------:R-:W-:Y:S01]  /*9860*/  HGMMA.64x256x16.F32 R24, R156, gdesc[UR4].tnspB, R24, gsb0 ;  /* 0x43e000049c187df0 */ /* 0x000fe20008000818 */
[----:B------:R-:W-:Y:S01]  /*9870*/  R2UR UR6, R152 ;  /* 0x00000000980672ca */ /* 0x000fe200000e0000 */
[----:B------:R-:W-:Y:S01]  /*9880*/  VIADD R152, R14, 0x180 ;  /* 0x000001800e987836 */ /* 0x000fe20000000000 */
[----:B------:R-:W-:Y:S01]  /*9890*/  R2UR UR7, R153 ;  /* 0x00000000990772ca */ /* 0x000fe200000e0000 */
[----:B------:R-:W-:Y:S01]  /*98a0*/  IMAD.MOV.U32 R153, RZ, RZ, 0x40000040 ;  /* 0x40000040ff997424 */ /* 0x000fe200078e00ff */
[----:B------:R-:W-:Y:S02]  /*98b0*/  WARPGROUP.DEPBAR.LE gsb0, 0x0 ;  /* 0x00008000000079c5 */ /* 0x000fe40000010000 */
[----:B------:R-:W-:-:S15]  /*98c0*/  WARPGROUP.ARRIVE ;  /* 0x00000000000079c5 */ /* 0x000fde0000000000 */
[----:B------:R-:W-:-:S06]  /*98d0*/  NOP ;  /* 0x0000000000007918 */ /* 0x000fcc0000000000 */
[----:B------:R-:W-:Y:S01]  /*98e0*/  HGMMA.64x256x16.F32 R24, R160, gdesc[UR4].tnspB, R24, gsb0 ;  /* 0x43e00004a0187df0 */ /* 0x000fe20008000818 */
[----:B------:R-:W-:Y:S01]  /*98f0*/  R2UR UR6, R152 ;  /* 0x00000000980672ca */ /* 0x000fe200000e0000 */
[C---:B------:R-:W-:Y:S01]  /*9900*/  VIADD R152, R14.reuse, 0x200 ;  /* 0x000002000e987836 */ /* 0x040fe20000000000 */
[----:B------:R-:W-:Y:S01]  /*9910*/  R2UR UR7, R153 ;  /* 0x00000000990772ca */ /* 0x000fe200000e0000 */
[----:B------:R-:W-:Y:S02]  /*9920*/  IMAD.MOV.U32 R153, RZ, RZ, 0x40000040 ;  /* 0x40000040ff997424 */ /* 0x000fe400078e00ff */
[----:B------:R-:W-:Y:S01]  /*9930*/  VIADD R14, R14, 0x280 ;  /* 0x000002800e0e7836 */ /* 0x000fe20000000000 */
[----:B------:R-:W-:Y:S02]  /*9940*/  WARPGROUP.DEPBAR.LE gsb0, 0x0 ;  /* 0x00008000000079c5 */ /* 0x000fe40000010000 */
[----:B------:R-:W-:-:S15]  /*9950*/  WARPGROUP.ARRIVE ;  /* 0x00000000000079c5 */ /* 0x000fde0000000000 */
[----:B------:R-:W-:-:S04]  /*9960*/  NOP ;  /* 0x0000000000007918 */ /* 0x000fc80000000000 */
[----:B------:R-:W-:Y:S01]  /*9970*/  HGMMA.64x256x16.F32 R24, R164, gdesc[UR4].tnspB, R24, gsb0 ;  /* 0x43e00004a4187df0 */ /* 0x000fe20008000818 */
[----:B------:R-:W-:Y:S02]  /*9980*/  R2UR UR6, R152 ;  /* 0x00000000980672ca */ /* 0x000fe400000e0000 */
[----:B------:R-:W-:Y:S01]  /*9990*/  R2UR UR7, R153 ;  /* 0x00000000990772ca */ /* 0x000fe200000e0000 */
[----:B------:R-:W-:Y:S02]  /*99a0*/  WARPGROUP.DEPBAR.LE gsb0, 0x0 ;  /* 0x00008000000079c5 */ /* 0x000fe40000010000 */
[----:B------:R-:W-:-:S15]  /*99b0*/  WARPGROUP.ARRIVE ;  /* 0x00000000000079c5 */ /* 0x000fde0000000000 */
[----:B------:R-:W-:-:S07]  /*99c0*/  NOP ;  /* 0x0000000000007918 */ /* 0x000fce0000000000 */
[----:B------:R-:W-:Y:S01]  /*99d0*/  HGMMA.64x256x16.F32 R24, R168, gdesc[UR4].tnspB, R24, gsb0 ;  /* 0x43e00004a8187df0 */ /* 0x000fe20008000818 */
[----:B------:R-:W-:Y:S02]  /*99e0*/  R2UR UR6, R14 ;  /* 0x000000000e0672ca */ /* 0x000fe400000e0000 */
[----:B------:R-:W-:Y:S01]  /*99f0*/  R2UR UR7, R15 ;  /* 0x000000000f0772ca */ /* 0x000fe200000e0000 */
[----:B------:R-:W-:Y:S02]  /*9a00*/  WARPGROUP.DEPBAR.LE gsb0, 0x0 ;  /* 0x00008000000079c5 */ /* 0x000fe40000010000 */
[----:B------:R-:W-:-:S15]  /*9a10*/  WARPGROUP.ARRIVE ;  /* 0x00000000000079c5 */ /* 0x000fde0000000000 */
[----:B------:R-:W-:-:S07]  /*9a20*/  NOP ;  /* 0x0000000000007918 */ /* 0x000fce0000000000 */
[----:B------:R-:W-:Y:S03]  /*9a30*/  HGMMA.64x256x16.F32 R24, R172, gdesc[UR4].tnspB, R24, gsb0 ;  /* 0x43e00004ac187df0 */ /* 0x000fe60008000818 */
[----:B------:R-:W-:Y:S02]  /*9a40*/  WARPGROUP.DEPBAR.LE gsb0, 0x0 ;  /* 0x00008000000079c5 */ /* 0x000fe40000010000 */
[----:B------:R2:W-:Y:S01]  /*9a50*/  @!P1 SYNCS.ARRIVE.TRANS64.RED.A1T0 RZ, [R13+URZ], RZ ;  /* 0x000000ff0dff99a7 */ /* 0x0005e2000810043f */
[----:B------:R-:W-:Y:S05]  /*9a60*/  @!P2 BRA `(.L_x_532) ;  /* 0x0000001c00b8a947 */ /* 0x000fea0003800000 */
[----:B------:R-:W-:Y:S02]  /*9a70*/  VIADD R15, R177, 0xfffffffe ;  /* 0xfffffffeb10f7836 */ /* 0x000fe40000000000 */
[----:B------:R-:W-:Y:S02]  /*9a80*/  IMAD.MOV.U32 R222, RZ, RZ, R180 ;  /* 0x000000ffffde7224 */ /* 0x000fe400078e00b4 */
[----:B------:R-:W-:-:S07]  /*9a90*/  IMAD.MOV.U32 R223, RZ, RZ, R12 ;  /* 0x000000ffffdf7224 */ /* 0x000fce00078e000c */
.L_x_542:
[----:B------:R-:W-:Y:S01]  /*9aa0*/  VIADD R22, R22, 0x1 ;  /* 0x0000000116167836 */ /* 0x000fe20000000000 */
[----:B------:R-:W-:Y:S05]  /*9ab0*/  YIELD ;  /* 0x0000000000007946 */ /* 0x000fea0003800000 */
[----:B------:R-:W-:Y:S02]  /*9ac0*/  ISETP.NE.AND P3, PT, R22, 0x2, PT ;  /* 0x000000021600780c */ /* 0x000fe40003f65270 */
[----:B------:R-:W-:Y:S02]  /*9ad0*/  ISETP.GT.AND P2, PT, R15, RZ, PT ;  /* 0x000000ff0f00720c */ /* 0x000fe40003f44270 */
[----:B------:R-:W-:-:S02]  /*9ae0*/  SEL R3, RZ, 0x1, P3 ;  /* 0x00000001ff037807 */ /* 0x000fc40001800000 */
[----:B------:R-:W-:Y:S02]  /*9af0*/  IADD3 R15, R15, -0x1, RZ ;  /* 0xffffffff0f0f7810 */ /* 0x000fe40007ffe0ff */
[----:B------:R-:W-:Y:S02]  /*9b00*/  LOP3.LUT R200, R200, R3, RZ, 0x3c, !PT ;  /* 0x00000003c8c87212 */ /* 0x000fe400078e3cff */
[----:B------:R-:W-:Y:S01]  /*9b10*/  SEL R22, R22, RZ, P3 ;  /* 0x000000ff16167207 */ /* 0x000fe20001800000 */
[----:B0-----:R-:W-:Y:S06]  /*9b20*/  @!P0 BRA `(.L_x_533) ;  /* 0x0000000000048947 */ /* 0x001fec0003800000 */
[----:B------:R-:W-:Y:S01]  /*9b30*/  BPT.TRAP 0x1 ;  /* 0x000000040000795c */ /* 0x000fe20000300000 */
.L_x_533:
[----:B------:R-:W-:Y:S01]  /*9b40*/  IMAD R14, R22, 0x8, R18 ;  /* 0x00000008160e7824 */ /* 0x000fe200078e0212 */
[----:B--2---:R-:W-:-:S04]  /*9b50*/  SHF.L.U32 R13, R200, 0x1f, RZ ;  /* 0x0000001fc80d7819 */ /* 0x004fc800000006ff */
[----:B------:R0:W1:Y:S01]  /*9b60*/  SYNCS.PHASECHK.TRANS64.TRYWAIT P3, [R14+URZ+0x22830], R13 ;  /* 0x0228300d0e0075a7 */ /* 0x000062000806017f */
[----:B------:R-:W-:Y:S05]  /*9b70*/  @!P0 BRA `(.L_x_534) ;  /* 0x0000000000048947 */ /* 0x000fea0003800000 */
[----:B------:R-:W-:Y:S01]  /*9b80*/  BPT.TRAP 0x1 ;  /* 0x000000040000795c */ /* 0x000fe20000300000 */
.L_x_534:
[----:B------:R-:W-:Y:S02]  /*9b90*/  IMAD R214, R22, 0x300, R0 ;  /* 0x0000030016d67824 */ /* 0x000fe400078e0200 */
[----:B------:R-:W-:Y:S01]  /*9ba0*/  IMAD.MOV.U32 R215, RZ, RZ, 0x40000040 ;  /* 0x40000040ffd77424 */ /* 0x000fe200078e00ff */
[----:B-1----:R-:W-:Y:S06]  /*9bb0*/  @P3 BRA `(.L_x_535) ;  /* 0x0000000000083947 */ /* 0x002fec0003800000 */
[----:B------:R-:W1:Y:S02]  /*9bc0*/  SYNCS.PHASECHK.TRANS64.TRYWAIT P3, [R14+URZ+0x22830], R13 ;  /* 0x0228300d0e0075a7 */ /* 0x000e64000806017f */
[----:B-1----:R-:W-:Y:S05]  /*9bd0*/  @!P3 BRA `(.L_x_536) ;  /* 0x000000ac00ccb947 */ /* 0x002fea0003800000 */
.L_x_535:
[----:B------:R-:W-:Y:S05]  /*9be0*/  WARPSYNC.ALL ;  /* 0x0000000000007948 */ /* 0x000fea0003800000 */
[C---:B------:R-:W-:Y:S01]  /*9bf0*/  R2UR UR6, R214.reuse ;  /* 0x00000000d60672ca */ /* 0x040fe200000e0000 */
[----:B------:R-:W-:Y:S01]  /*9c00*/  WARPGROUP.ARRIVE ;  /* 0x00000000000079c5 */ /* 0x000fe20000000000 */
[----:B------:R-:W-:Y:S01]  /*9c10*/  R2UR UR7, R215 ;  /* 0x00000000d70772ca */ /* 0x000fe200000e0000 */
[----:B------:R-:W-:Y:S01]  /*9c20*/  VIADD R216, R214, 0x2 ;  /* 0x00000002d6d87836 */ /* 0x000fe20000000000 */
[----:B------:R-:W-:Y:S01]  /*9c30*/  R2UR UR4, R4 ;  /* 0x00000000040472ca */ /* 0x000fe200000e0000 */
[----:B------:R-:W-:Y:S01]  /*9c40*/  IMAD.MOV.U32 R217, RZ, RZ, 0x40000040 ;  /* 0x40000040ffd97424 */ /* 0x000fe200078e00ff */
[----:B------:R-:W-:Y:S01]  /*9c50*/  R2UR UR5, R5 ;  /* 0x00000000050572ca */ /* 0x000fe200000e0000 */
[----:B------:R-:W-:Y:S01]  /*9c60*/  IMAD.MOV.U32 R215, RZ, RZ, 0x40000040 ;  /* 0x40000040ffd77424 */ /* 0x000fe200078e00ff */
[----:B------:R-:W2:Y:S11]  /*9c70*/  S2R R226, SR_TID.X ;  /* 0x0000000000e27919 */ /* 0x000eb60000002100 */
[----:B------:R-:W-:Y:S01]  /*9c80*/  HGMMA.64x96x16.F32 R152, gdesc[UR4], RZ, !UPT, gsb0 ;  /* 0x01600000049879f0 */ /* 0x000fe2000c0008ff */
[----:B------:R-:W-:Y:S01]  /*9c90*/  R2UR UR6, R216 ;  /* 0x00000000d80672ca */ /* 0x000fe200000e0000 */
[C---:B------:R-:W-:Y:S01]  /*9ca0*/  VIADD R216, R214.reuse, 0x4 ;  /* 0x00000004d6d87836 */ /* 0x040fe20000000000 */
[----:B------:R-:W-:Y:S01]  /*9cb0*/  R2UR UR7, R217 ;  /* 0x00000000d90772ca */ /* 0x000fe200000e0000 */
[----:B------:R-:W-:Y:S01]  /*9cc0*/  VIADD R214, R214, 0x6 ;  /* 0x00000006d6d67836 */ /* 0x000fe20000000000 */
[----:B------:R-:W-:-:S02]  /*9cd0*/  R2UR UR4, R10 ;  /* 0x000000000a0472ca */ /* 0x000fc400000e0000 */
[----:B------:R-:W-:Y:S02]  /*9ce0*/  R2UR UR5, R11 ;  /* 0x000000000b0572ca */ /* 0x000fe400000e0000 */
[----:B------:R-:W-:Y:S01]  /*9cf0*/  MOV R217, 0x40000040 ;  /* 0x4000004000d97802 */ /* 0x000fe20000000f00 */
[----:B------:R-:W-:Y:S02]  /*9d00*/  WARPGROUP.DEPBAR.LE gsb0, 0x0 ;  /* 0x00008000000079c5 */ /* 0x000fe40000010000 */
        /* <DEDUP_REMOVED lines=9> */
[----:B------:R-:W-:Y:S02]  /*9da0*/  R2UR UR6, R214 ;  /* 0x00000000d60672ca */ /* 0x000fe400000e0000 */
[----:B------:R-:W-:Y:S02]  /*9db0*/  R2UR UR7, R215 ;  /* 0x00000000d70772ca */ /* 0x000fe400000e0000 */
[----:B------:R-:W-:Y:S02]  /*9dc0*/  R2UR UR4, R6 ;  /* 0x00000000060472ca */ /* 0x000fe400000e0000 */
[----:B------:R-:W-:Y:S01]  /*9dd0*/  R2UR UR5, R7 ;  /* 0x00000000070572ca */ /* 0x000fe200000e0000 */
[----:B------:R-:W-:Y:S02]  /*9de0*/  WARPGROUP.DEPBAR.LE gsb0, 0x0 ;  /* 0x00008000000079c5 */ /* 0x000fe40000010000 */
[----:B------:R-:W-:-:S10]  /*9df0*/  WARPGROUP.ARRIVE ;  /* 0x00000000000079c5 */ /* 0x000fd40000000000 */
[----:B------:R-:W-:Y:S03]  /*9e00*/  HGMMA.64x96x16.F32 R152, gdesc[UR4], R152, gsb0 ;  /* 0x01600000049879f0 */ /* 0x000fe60008000898 */
[----:B------:R-:W-:Y:S02]  /*9e10*/  WARPGROUP.DEPBAR.LE gsb0, 0x0 ;  /* 0x00008000000079c5 */ /* 0x000fe40000010000 */
[----:B------:R-:W-:Y:S02]  /*9e20*/  FMNMX.FTZ R12, R152, R223, !PT ;  /* 0x000000df980c7209 */ /* 0x000fe40007810000 */
        /* <DEDUP_REMOVED lines=22> */
[----:B------:R-:W-:Y:S01]  /*9f90*/  FMNMX.FTZ R12, R196, R3, !PT ;  /* 0x00000003c40c7209 */ /* 0x000fe20007810000 */
[----:B------:R-:W-:-:S03]  /*9fa0*/  IMAD.U32 R3, RZ, RZ, UR46 ;  /* 0x0000002eff037e24 */ /* 0x000fc6000f8e00ff */
[----:B------:R-:W-:-:S05]  /*9fb0*/  FMNMX.FTZ R215, R197, R12, !PT ;  /* 0x0000000cc5d77209 */ /* 0x000fca0007810000 */
[----:B------:R-:W3:Y:S02]  /*9fc0*/  SHFL.BFLY PT, R12, R215, 0x2, 0x1f ;  /* 0x0c401f00d70c7f89 */ /* 0x000ee400000e0000 */
[----:B---3--:R-:W-:Y:S02]  /*9fd0*/  FMNMX.FTZ R217, R215, R12, !PT ;  /* 0x0000000cd7d97209 */ /* 0x008fe40007810000 */
[----:B------:R-:W-:-:S03]  /*9fe0*/  FMNMX.FTZ R215, R155, R224, !PT ;  /* 0x000000e09bd77209 */ /* 0x000fc60007810000 */
[----:B------:R-:W3:Y:S01]  /*9ff0*/  SHFL.BFLY PT, R12, R217, 0x1, 0x1f ;  /* 0x0c201f00d90c7f89 */ /* 0x000ee200000e0000 */
[----:B------:R-:W-:-:S04]  /*a000*/  FMNMX.FTZ R224, R158, R215, !PT ;  /* 0x000000d79ee07209 */ /* 0x000fc80007810000 */
[----:B------:R-:W-:-:S04]  /*a010*/  FMNMX.FTZ R215, R159, R224, !PT ;  /* 0x000000e09fd77209 */ /* 0x000fc80007810000 */
[----:B------:R-:W-:-:S04]  /*a020*/  FMNMX.FTZ R224, R162, R215, !PT ;  /* 0x000000d7a2e07209 */ /* 0x000fc80007810000 */
[----:B------:R-:W-:-:S04]  /*a030*/  FMNMX.FTZ R215, R163, R224, !PT ;  /* 0x000000e0a3d77209 */ /* 0x000fc80007810000 */
[----:B------:R-:W-:-:S04]  /*a040*/  FMNMX.FTZ R224, R166, R215, !PT ;  /* 0x000000d7a6e07209 */ /* 0x000fc80007810000 */
[----:B------:R-:W-:Y:S02]  /*a050*/  FMNMX.FTZ R215, R167, R224, !PT ;  /* 0x000000e0a7d77209 */ /* 0x000fe40007810000 */
[----:B---3--:R-:W-:Y:S02]  /*a060*/  FMNMX.FTZ R12, R217, R12, !PT ;  /* 0x0000000cd90c7209 */ /* 0x008fe40007810000 */
[----:B------:R-:W-:-:S03]  /*a070*/  FMNMX.FTZ R224, R170, R215, !PT ;  /* 0x000000d7aae07209 */ /* 0x000fc60007810000 */
[C---:B------:R-:W-:Y:S01]  /*a080*/  FADD.FTZ R214, -R12.reuse, R223 ;  /* 0x000000df0cd67221 */ /* 0x040fe20000010100 */
[----:B------:R-:W-:Y:S01]  /*a090*/  FMNMX.FTZ R215, R171, R224, !PT ;  /* 0x000000e0abd77209 */ /* 0x000fe20007810000 */
[-C--:B------:R-:W-:Y:S02]  /*a0a0*/  FMUL.FTZ R216, R12, R3.reuse ;  /* 0x000000030cd87220 */ /* 0x080fe40000410000 */
[----:B------:R-:W-:Y:S01]  /*a0b0*/  FMUL.FTZ R214, R214, R3 ;  /* 0x00000003d6d67220 */ /* 0x000fe20000410000 */
[----:B------:R-:W-:Y:S01]  /*a0c0*/  FMNMX.FTZ R224, R174, R215, !PT ;  /* 0x000000d7aee07209 */ /* 0x000fe20007810000 */
[-CC-:B------:R-:W-:Y:S01]  /*a0d0*/  FFMA.FTZ R217, R181, R3.reuse, -R216.reuse ;  /* 0x00000003b5d97223 */ /* 0x180fe200000108d8 */
[-CC-:B------:R-:W-:Y:S01]  /*a0e0*/  FFMA.FTZ R152, R152, R3.reuse, -R216.reuse ;  /* 0x0000000398987223 */ /* 0x180fe200000108d8 */
[-CC-:B------:R-:W-:Y:S01]  /*a0f0*/  FFMA.FTZ R153, R153, R3.reuse, -R216.reuse ;  /* 0x0000000399997223 */ /* 0x180fe200000108d8 */
[----:B------:R-:W-:Y:S01]  /*a100*/  FMNMX.FTZ R215, R175, R224, !PT ;  /* 0x000000e0afd77209 */ /* 0x000fe20007810000 */
[-CC-:B------:R-:W-:Y:S01]  /*a110*/  FFMA.FTZ R156, R156, R3.reuse, -R216.reuse ;  /* 0x000000039c9c7223 */ /* 0x180fe200000108d8 */
[-CC-:B------:R-:W-:Y:S01]  /*a120*/  FFMA.FTZ R157, R157, R3.reuse, -R216.reuse ;  /* 0x000000039d9d7223 */ /* 0x180fe200000108d8 */
[--C-:B------:R-:W-:Y:S01]  /*a130*/  FFMA.FTZ R160, R160, R3, -R216.reuse ;  /* 0x00000003a0a07223 */ /* 0x100fe200000108d8 */
        /* <DEDUP_REMOVED lines=21> */
[----:B------:R-:W-:Y:S01]  /*a290*/  FFMA.FTZ R196, R196, R3, -R216 ;  /* 0x00000003c4c47223 */ /* 0x000fe200000108d8 */
[----:B------:R-:W3:Y:S02]  /*a2a0*/  MUFU.EX2 R214, R214 ;  /* 0x000000d600d67308 */ /* 0x000ee40000000800 */
[----:B------:R-:W-:-:S04]  /*a2b0*/  FMNMX.FTZ R224, R190, R215, !PT ;  /* 0x000000d7bee07209 */ /* 0x000fc80007810000 */
[----:B------:R-:W-:Y:S02]  /*a2c0*/  FMNMX.FTZ R215, R191, R224, !PT ;  /* 0x000000e0bfd77209 */ /* 0x000fe40007810000 */
[----:B------:R-:W4:Y:S02]  /*a2d0*/  MUFU.EX2 R152, R152 ;  /* 0x0000009800987308 */ /* 0x000f240000000800 */
[----:B------:R-:W-:-:S04]  /*a2e0*/  FMNMX.FTZ R224, R194, R215, !PT ;  /* 0x000000d7c2e07209 */ /* 0x000fc80007810000 */
[----:B------:R-:W-:Y:S02]  /*a2f0*/  FMNMX.FTZ R215, R195, R224, !PT ;  /* 0x000000e0c3d77209 */ /* 0x000fe40007810000 */
[----:B------:R-:W5:Y:S01]  /*a300*/  MUFU.EX2 R153, R153 ;  /* 0x0000009900997308 */ /* 0x000f620000000800 */
[-C--:B---3--:R-:W-:Y:S01]  /*a310*/  FMUL.FTZ R24, R24, R214.reuse ;  /* 0x000000d618187220 */ /* 0x088fe20000410000 */
[----:B------:R-:W-:Y:S01]  /*a320*/  FMNMX.FTZ R224, R198, R215, !PT ;  /* 0x000000d7c6e07209 */ /* 0x000fe20007810000 */
[-CC-:B------:R-:W-:Y:S01]  /*a330*/  FFMA.FTZ R215, R180, R3.reuse, -R216.reuse ;  /* 0x00000003b4d77223 */ /* 0x180fe200000108d8 */
[-C--:B------:R-:W-:Y:S01]  /*a340*/  FFMA.FTZ R216, R197, R3.reuse, -R216 ;  /* 0x00000003c5d87223 */ /* 0x080fe200000108d8 */
[----:B------:R-:W-:Y:S01]  /*a350*/  FMUL.FTZ R25, R25, R214 ;  /* 0x000000d619197220 */ /* 0x000fe20000410000 */
[----:B------:R-:W-:Y:S01]  /*a360*/  FMNMX.FTZ R223, R199, R224, !PT ;  /* 0x000000e0c7df7209 */ /* 0x000fe20007810000 */
[-C--:B------:R-:W-:Y:S01]  /*a370*/  FMUL.FTZ R28, R28, R214.reuse ;  /* 0x000000d61c1c7220 */ /* 0x080fe20000410000 */
[----:B------:R-:W-:Y:S01]  /*a380*/  MUFU.EX2 R156, R156 ;  /* 0x0000009c009c7308 */ /* 0x000fe20000000800 */
[-C--:B------:R-:W-:Y:S01]  /*a390*/  FMUL.FTZ R29, R29, R214.reuse ;  /* 0x000000d61d1d7220 */ /* 0x080fe20000410000 */
[-C--:B------:R-:W-:Y:S01]  /*a3a0*/  FMUL.FTZ R32, R32, R214.reuse ;  /* 0x000000d620207220 */ /* 0x080fe20000410000 */
[----:B------:R-:W3:Y:S01]  /*a3b0*/  SHFL.BFLY PT, R224, R223, 0x2, 0x1f ;  /* 0x0c401f00dfe07f89 */ /* 0x000ee200000e0000 */
        /* <DEDUP_REMOVED lines=23> */
[----:B---3--:R-:W-:Y:S01]  /*a530*/  FMNMX.FTZ R181, R223, R224, !PT ;  /* 0x000000e0dfb57209 */ /* 0x008fe20007810000 */
[-C--:B------:R-:W-:Y:S01]  /*a540*/  FMUL.FTZ R73, R73, R214.reuse ;  /* 0x000000d649497220 */ /* 0x080fe20000410000 */
[-C--:B------:R-:W-:Y:S01]  /*a550*/  FMUL.FTZ R76, R76, R214.reuse ;  /* 0x000000d64c4c7220 */ /* 0x080fe20000410000 */
[-C--:B------:R-:W-:Y:S01]  /*a560*/  FMUL.FTZ R77, R77, R214.reuse ;  /* 0x000000d64d4d7220 */ /* 0x080fe20000410000 */
[-C--:B------:R-:W-:Y:S01]  /*a570*/  FMUL.FTZ R80, R80, R214.reuse ;  /* 0x000000d650507220 */ /* 0x080fe20000410000 */
[----:B------:R-:W3:Y:S01]  /*a580*/  SHFL.BFLY PT, R180, R181, 0x1, 0x1f ;  /* 0x0c201f00b5b47f89 */ /* 0x000ee200000e0000 */
        /* <DEDUP_REMOVED lines=23> */
[----:B---3--:R-:W-:Y:S01]  /*a700*/  FMNMX.FTZ R180, R181, R180, !PT ;  /* 0x000000b4b5b47209 */ /* 0x008fe20007810000 */
[----:B------:R-:W-:Y:S01]  /*a710*/  MUFU.EX2 R169, R169 ;  /* 0x000000a900a97308 */ /* 0x000fe20000000800 */
[----:B--2---:R-:W-:Y:S01]  /*a720*/  SHF.R.U32.HI R181, RZ, 0x7, R226 ;  /* 0x00000007ffb57819 */ /* 0x004fe200000116e2 */
[-C--:B------:R-:W-:Y:S01]  /*a730*/  FMUL.FTZ R121, R121, R214.reuse ;  /* 0x000000d679797220 */ /* 0x080fe20000410000 */
[-C--:B------:R-:W-:Y:S01]  /*a740*/  FMUL.FTZ R124, R124, R214.reuse ;  /* 0x000000d67c7c7220 */ /* 0x080fe20000410000 */
[C---:B------:R-:W-:Y:S01]  /*a750*/  FADD.FTZ R222, -R180.reuse, R222 ;  /* 0x000000deb4de7221 */ /* 0x040fe20000010100 */
[-C--:B------:R-:W-:Y:S01]  /*a760*/  FMUL.FTZ R228, R180, R3.reuse ;  /* 0x00000003b4e47220 */ /* 0x080fe20000410000 */
[----:B------:R-:W-:Y:S01]  /*a770*/  IADD3 R181, -R181, 0xb, RZ ;  /* 0x0000000bb5b57810 */ /* 0x000fe20007ffe1ff */
[----:B------:R-:W-:Y:S01]  /*a780*/  FMUL.FTZ R125, R125, R214 ;  /* 0x000000d67d7d7220 */ /* 0x000fe20000410000 */
[-C--:B------:R-:W-:Y:S01]  /*a790*/  FMUL.FTZ R197, R222, R3.reuse ;  /* 0x00000003dec57220 */ /* 0x080fe20000410000 */
[-CC-:B------:R-:W-:Y:S01]  /*a7a0*/  FFMA.FTZ R222, R154, R3.reuse, -R228.reuse ;  /* 0x000000039ade7223 */ /* 0x180fe200000108e4 */
[-CC-:B------:R-:W-:Y:S01]  /*a7b0*/  FFMA.FTZ R155, R155, R3.reuse, -R228.reuse ;  /* 0x000000039b9b7223 */ /* 0x180fe200000108e4 */
[-CC-:B------:R-:W-:Y:S01]  /*a7c0*/  FFMA.FTZ R223, R158, R3.reuse, -R228.reuse ;  /* 0x000000039edf7223 */ /* 0x180fe200000108e4 */
[-CC-:B------:R-:W-:Y:S01]  /*a7d0*/  FFMA.FTZ R159, R159, R3.reuse, -R228.reuse ;  /* 0x000000039f9f7223 */ /* 0x180fe200000108e4 */
[-CC-:B------:R-:W-:Y:S01]  /*a7e0*/  FFMA.FTZ R224, R162, R3.reuse, -R228.reuse ;  /* 0x00000003a2e07223 */ /* 0x180fe200000108e4 */
[----:B------:R-:W-:Y:S01]  /*a7f0*/  MUFU.EX2 R197, R197 ;  /* 0x000000c500c57308 */ /* 0x000fe20000000800 */
[-CC-:B------:R-:W-:Y:S01]  /*a800*/  FFMA.FTZ R163, R163, R3.reuse, -R228.reuse ;  /* 0x00000003a3a37223 */ /* 0x180fe200000108e4 */
[----:B------:R-:W-:Y:S01]  /*a810*/  FFMA.FTZ R162, R182, R3, -R228 ;  /* 0x00000003b6a27223 */ /* 0x000fe200000108e4 */
[----:B----4-:R-:W-:Y:S01]  /*a820*/  FFMA.FTZ R182, R214, R21, R152 ;  /* 0x00000015d6b67223 */ /* 0x010fe20000010098 */
[-CC-:B------:R-:W-:Y:S01]  /*a830*/  FFMA.FTZ R225, R166, R3.reuse, -R228.reuse ;  /* 0x00000003a6e17223 */ /* 0x180fe200000108e4 */
[-CC-:B------:R-:W-:Y:S01]  /*a840*/  FFMA.FTZ R166, R175, R3.reuse, -R228.reuse ;  /* 0x00000003afa67223 */ /* 0x180fe200000108e4 */
[-C--:B------:R-:W-:Y:S01]  /*a850*/  FFMA.FTZ R167, R167, R3.reuse, -R228 ;  /* 0x00000003a7a77223 */ /* 0x080fe200000108e4 */
[C---:B-----5:R-:W-:Y:S01]  /*a860*/  FADD.FTZ R21, R153.reuse, R182 ;  /* 0x000000b699157221 */ /* 0x060fe20000010000 */
[----:B------:R-:W2:Y:S01]  /*a870*/  MUFU.EX2 R222, R222 ;  /* 0x000000de00de7308 */ /* 0x000ea20000000800 */
[-CC-:B------:R-:W-:Y:S01]  /*a880*/  FFMA.FTZ R236, R170, R3.reuse, -R228.reuse ;  /* 0x00000003aaec7223 */ /* 0x180fe200000108e4 */
[-CC-:B------:R-:W-:Y:S01]  /*a890*/  FFMA.FTZ R170, R178, R3.reuse, -R228.reuse ;  /* 0x00000003b2aa7223 */ /* 0x180fe200000108e4 */
[----:B------:R-:W-:Y:S01]  /*a8a0*/  F2FP.F16.F32.PACK_AB R152, R153, R152 ;  /* 0x000000989998723e */ /* 0x000fe200000000ff */
[----:B------:R-:W-:Y:S01]  /*a8b0*/  FFMA.FTZ R226, R171, R3, -R228 ;  /* 0x00000003abe27223 */ /* 0x000fe200000108e4 */
[----:B------:R-:W-:-:S02]  /*a8c0*/  @!P1 VIADD R154, R14, 0x22840 ;  /* 0x000228400e9a9836 */ /* 0x000fc40000000000 */
[-CC-:B------:R-:W-:Y:S01]  /*a8d0*/  FFMA.FTZ R174, R174, R3.reuse, -R228.reuse ;  /* 0x00000003aeae7223 */ /* 0x180fe200000108e4 */
[-C--:B------:R-:W-:Y:S01]  /*a8e0*/  FFMA.FTZ R158, R183, R3.reuse, -R228 ;  /* 0x00000003b79e7223 */ /* 0x080fe200000108e4 */
[----:B------:R-:W3:Y:S01]  /*a8f0*/  MUFU.EX2 R155, R155 ;  /* 0x0000009b009b7308 */ /* 0x000ee20000000800 */
[----:B------:R-:W-:Y:S01]  /*a900*/  FMUL.FTZ R128, R128, R214 ;  /* 0x000000d680807220 */ /* 0x000fe20000410000 */
[----:B------:R-:W-:Y:S01]  /*a910*/  @!P1 PRMT R154, RZ, 0x654, R154 ;  /* 0x00000654ff9a9816 */ /* 0x000fe2000000009a */
[----:B------:R4:W-:Y:S06]  /*a920*/  BAR.ARV R181, 0x100 ;  /* 0x000400b50000751d */ /* 0x0009ec0000002000 */
[----:B------:R-:W5:Y:S01]  /*a930*/  MUFU.EX2 R223, R223 ;  /* 0x000000df00df7308 */ /* 0x000f620000000800 */
[----:B--2---:R-:W-:Y:S01]  /*a940*/  FFMA.FTZ R20, R197, R20, R222 ;  /* 0x00000014c5147223 */ /* 0x004fe200000100de */
[----:B------:R2:W-:Y:S01]  /*a950*/  @!P1 SYNCS.ARRIVE.TRANS64.RED.A1T0 RZ, [R154+URZ], RZ ;  /* 0x000000ff9aff99a7 */ /* 0x0005e2000810043f */
[-C--:B------:R-:W-:Y:S01]  /*a960*/  FMUL.FTZ R129, R129, R214.reuse ;  /* 0x000000d681817220 */ /* 0x080fe20000410000 */
[-C--:B------:R-:W-:Y:S01]  /*a970*/  FMUL.FTZ R132, R132, R214.reuse ;  /* 0x000000d684847220 */ /* 0x080fe20000410000 */
[-C--:B------:R-:W-:Y:S01]  /*a980*/  FMUL.FTZ R133, R133, R214.reuse ;  /* 0x000000d685857220 */ /* 0x080fe20000410000 */
[-C--:B------:R-:W-:Y:S01]  /*a990*/  FMUL.FTZ R136, R136, R214.reuse ;  /* 0x000000d688887220 */ /* 0x080fe20000410000 */
[-C--:B------:R-:W-:Y:S01]  /*a9a0*/  FMUL.FTZ R137, R137, R214.reuse ;  /* 0x000000d689897220 */ /* 0x080fe20000410000 */
[----:B------:R-:W0:Y:S01]  /*a9b0*/  MUFU.EX2 R159, R159 ;  /* 0x0000009f009f7308 */ /* 0x000e220000000800 */
[----:B---3--:R-:W-:Y:S01]  /*a9c0*/  FADD.FTZ R20, R155, R20 ;  /* 0x000000149b147221 */ /* 0x008fe20000010000 */
[-C--:B--2---:R-:W-:Y:S01]  /*a9d0*/  FFMA.FTZ R154, R179, R3.reuse, -R228 ;  /* 0x00000003b39a7223 */ /* 0x084fe200000108e4 */
[-C--:B------:R-:W-:Y:S01]  /*a9e0*/  FMUL.FTZ R140, R140, R214.reuse ;  /* 0x000000d68c8c7220 */ /* 0x080fe20000410000 */
[-C--:B------:R-:W-:Y:S01]  /*a9f0*/  FMUL.FTZ R141, R141, R214.reuse ;  /* 0x000000d68d8d7220 */ /* 0x080fe20000410000 */
[-C--:B------:R-:W-:Y:S01]  /*aa00*/  FMUL.FTZ R144, R144, R214.reuse ;  /* 0x000000d690907220 */ /* 0x080fe20000410000 */
[-C--:B------:R-:W-:Y:S01]  /*aa10*/  FMUL.FTZ R145, R145, R214.reuse ;  /* 0x000000d691917220 */ /* 0x080fe20000410000 */
[-C--:B------:R-:W-:Y:S01]  /*aa20*/  FMUL.FTZ R148, R148, R214.reuse ;  /* 0x000000d694947220 */ /* 0x080fe20000410000 */
[----:B------:R-:W2:Y:S01]  /*aa30*/  MUFU.EX2 R224, R224 ;  /* 0x000000e000e07308 */ /* 0x000ea20000000800 */
[----:B-----5:R-:W-:Y:S01]  /*aa40*/  FADD.FTZ R20, R223, R20 ;  /* 0x00000014df147221 */ /* 0x020fe20000010000 */
[----:B------:R-:W-:Y:S01]  /*aa50*/  FMUL.FTZ R149, R149, R214 ;  /* 0x000000d695957220 */ /* 0x000fe20000410000 */
[-CC-:B------:R-:W-:Y:S01]  /*aa60*/  FFMA.FTZ R186, R186, R3.reuse, -R228.reuse ;  /* 0x00000003baba7223 */ /* 0x180fe200000108e4 */
[-CC-:B------:R-:W-:Y:S01]  /*aa70*/  FFMA.FTZ R187, R187, R3.reuse, -R228.reuse ;  /* 0x00000003bbbb7223 */ /* 0x180fe200000108e4 */
[-CC-:B------:R-:W-:Y:S01]  /*aa80*/  FFMA.FTZ R190, R190, R3.reuse, -R228.reuse ;  /* 0x00000003bebe7223 */ /* 0x180fe200000108e4 */
[-CC-:B------:R-:W-:Y:S01]  /*aa90*/  FFMA.FTZ R191, R191, R3.reuse, -R228.reuse ;  /* 0x00000003bfbf7223 */ /* 0x180fe200000108e4 */
[-C--:B------:R-:W-:Y:S01]  /*aaa0*/  FFMA.FTZ R194, R194, R3.reuse, -R228 ;  /* 0x00000003c2c27223 */ /* 0x080fe200000108e4 */
[----:B------:R-:W3:Y:S01]  /*aab0*/  MUFU.EX2 R163, R163 ;  /* 0x000000a300a37308 */ /* 0x000ee20000000800 */
[----:B0-----:R-:W-:Y:S01]  /*aac0*/  FADD.FTZ R153, R159, R20 ;  /* 0x000000149f997221 */ /* 0x001fe20000010000 */
[-CC-:B------:R-:W-:Y:S01]  /*aad0*/  FFMA.FTZ R195, R195, R3.reuse, -R228.reuse ;  /* 0x00000003c3c37223 */ /* 0x180fe200000108e4 */
[-CC-:B------:R-:W-:Y:S01]  /*aae0*/  FFMA.FTZ R198, R198, R3.reuse, -R228.reuse ;  /* 0x00000003c6c67223 */ /* 0x180fe200000108e4 */
[----:B------:R-:W-:Y:S01]  /*aaf0*/  FFMA.FTZ R199, R199, R3, -R228 ;  /* 0x00000003c7c77223 */ /* 0x000fe200000108e4 */
[-C--:B------:R-:W-:Y:S01]  /*ab00*/  FMUL.FTZ R26, R26, R197.reuse ;  /* 0x000000c51a1a7220 */ /* 0x080fe20000410000 */
[-C--:B------:R-:W-:Y:S01]  /*ab10*/  FMUL.FTZ R27, R27, R197.reuse ;  /* 0x000000c51b1b7220 */ /* 0x080fe20000410000 */
[-C--:B------:R-:W-:Y:S01]  /*ab20*/  FMUL.FTZ R30, R30, R197.reuse ;  /* 0x000000c51e1e7220 */ /* 0x080fe20000410000 */
[----:B------:R-:W0:Y:S01]  /*ab30*/  MUFU.EX2 R225, R225 ;  /* 0x000000e100e17308 */ /* 0x000e220000000800 */
[----:B--2---:R-:W-:Y:S01]  /*ab40*/  FADD.FTZ R20, R224, R153 ;  /* 0x00000099e0147221 */ /* 0x004fe20000010000 */
[-C--:B------:R-:W-:Y:S01]  /*ab50*/  FMUL.FTZ R31, R31, R197.reuse ;  /* 0x000000c51f1f7220 */ /* 0x080fe20000410000 */
[-C--:B------:R-:W-:Y:S01]  /*ab60*/  FMUL.FTZ R34, R34, R197.reuse ;  /* 0x000000c522227220 */ /* 0x080fe20000410000 */
[-C--:B------:R-:W-:Y:S01]  /*ab70*/  FMUL.FTZ R35, R35, R197.reuse ;  /* 0x000000c523237220 */ /* 0x080fe20000410000 */
[-C--:B------:R-:W-:Y:S01]  /*ab80*/  FMUL.FTZ R38, R38, R197.reuse ;  /* 0x000000c526267220 */ /* 0x080fe20000410000 */
[-C--:B------:R-:W-:Y:S01]  /*ab90*/  FMUL.FTZ R39, R39, R197.reuse ;  /* 0x000000c527277220 */ /* 0x080fe20000410000 */
[-C--:B------:R-:W-:Y:S01]  /*aba0*/  FMUL.FTZ R42, R42, R197.reuse ;  /* 0x000000c52a2a7220 */ /* 0x080fe20000410000 */
[----:B------:R2:W-:Y:S01]  /*abb0*/  MUFU.EX2 R178, R166 ;  /* 0x000000a600b27308 */ /* 0x0005e20000000800 */
[----:B---3--:R-:W-:Y:S01]  /*abc0*/  FADD.FTZ R20, R163, R20 ;  /* 0x00000014a3147221 */ /* 0x008fe20000010000 */
[-C--:B------:R-:W-:Y:S01]  /*abd0*/  FMUL.FTZ R43, R43, R197.reuse ;  /* 0x000000c52b2b7220 */ /* 0x080fe20000410000 */
[-C--:B------:R-:W-:Y:S01]  /*abe0*/  FMUL.FTZ R46, R46, R197.reuse ;  /* 0x000000c52e2e7220 */ /* 0x080fe20000410000 */
[-C--:B------:R-:W-:Y:S01]  /*abf0*/  FMUL.FTZ R47, R47, R197.reuse ;  /* 0x000000c52f2f7220 */ /* 0x080fe20000410000 */
[-C--:B------:R-:W-:Y:S01]  /*ac00*/  FMUL.FTZ R50, R50, R197.reuse ;  /* 0x000000c532327220 */ /* 0x080fe20000410000 */
[-C--:B------:R-:W-:Y:S01]  /*ac10*/  FMUL.FTZ R51, R51, R197.reuse ;  /* 0x000000c533337220 */ /* 0x080fe20000410000 */
[-C--:B------:R-:W-:Y:S01]  /*ac20*/  FMUL.FTZ R54, R54, R197.reuse ;  /* 0x000000c536367220 */ /* 0x080fe20000410000 */
[----:B------:R-:W3:Y:S01]  /*ac30*/  MUFU.EX2 R167, R167 ;  /* 0x000000a700a77308 */ /* 0x000ee20000000800 */
[----:B--2---:R-:W-:Y:S01]  /*ac40*/  FADD.FTZ R166, R156, R21 ;  /* 0x000000159ca67221 */ /* 0x004fe20000010000 */
[----:B0-----:R-:W-:Y:S01]  /*ac50*/  FADD.FTZ R20, R225, R20 ;  /* 0x00000014e1147221 */ /* 0x001fe20000010000 */
[-C--:B------:R-:W-:Y:S01]  /*ac60*/  FMUL.FTZ R55, R55, R197.reuse ;  /* 0x000000c537377220 */ /* 0x080fe20000410000 */
[-C--:B------:R-:W-:Y:S01]  /*ac70*/  FMUL.FTZ R58, R58, R197.reuse ;  /* 0x000000c53a3a7220 */ /* 0x080fe20000410000 */
[----:B------:R-:W-:Y:S01]  /*ac80*/  FADD.FTZ R21, R157, R166 ;  /* 0x000000a69d157221 */ /* 0x000fe20000010000 */
[-C--:B------:R-:W-:Y:S01]  /*ac90*/  FMUL.FTZ R59, R59, R197.reuse ;  /* 0x000000c53b3b7220 */ /* 0x080fe20000410000 */
[-C--:B------:R-:W-:Y:S01]  /*aca0*/  FMUL.FTZ R62, R62, R197.reuse ;  /* 0x000000c53e3e7220 */ /* 0x080fe20000410000 */
[----:B------:R-:W0:Y:S01]  /*acb0*/  MUFU.EX2 R171, R236 ;  /* 0x000000ec00ab7308 */ /* 0x000e220000000800 */
[----:B------:R-:W-:Y:S01]  /*acc0*/  FADD.FTZ R166, R160, R21 ;  /* 0x00000015a0a67221 */ /* 0x000fe20000010000 */
[-C--:B------:R-:W-:Y:S01]  /*acd0*/  FMUL.FTZ R63, R63, R197.reuse ;  /* 0x000000c53f3f7220 */ /* 0x080fe20000410000 */
[-C--:B------:R-:W-:Y:S01]  /*ace0*/  FMUL.FTZ R66, R66, R197.reuse ;  /* 0x000000c542427220 */ /* 0x080fe20000410000 */
[-C--:B------:R-:W-:Y:S01]  /*acf0*/  FMUL.FTZ R67, R67, R197.reuse ;  /* 0x000000c543437220 */ /* 0x080fe20000410000 */
[----:B------:R-:W-:Y:S01]  /*ad00*/  FADD.FTZ R21, R161, R166 ;  /* 0x000000a6a1157221 */ /* 0x000fe20000010000 */
[-C--:B------:R-:W-:Y:S01]  /*ad10*/  FMUL.FTZ R70, R70, R197.reuse ;  /* 0x000000c546467220 */ /* 0x080fe20000410000 */
[-C--:B------:R-:W-:Y:S01]  /*ad20*/  FMUL.FTZ R71, R71, R197.reuse ;  /* 0x000000c547477220 */ /* 0x080fe20000410000 */
[----:B------:R-:W2:Y:S01]  /*ad30*/  MUFU.EX2 R226, R226 ;  /* 0x000000e200e27308 */ /* 0x000ea20000000800 */
[----:B------:R-:W-:Y:S01]  /*ad40*/  FADD.FTZ R166, R164, R21 ;  /* 0x00000015a4a67221 */ /* 0x000fe20000010000 */
[----:B---3--:R-:W-:Y:S01]  /*ad50*/  FADD.FTZ R20, R167, R20 ;  /* 0x00000014a7147221 */ /* 0x008fe20000010000 */
[-C--:B------:R-:W-:Y:S01]  /*ad60*/  FMUL.FTZ R74, R74, R197.reuse ;  /* 0x000000c54a4a7220 */ /* 0x080fe20000410000 */
[-C--:B------:R-:W-:Y:S01]  /*ad70*/  FMUL.FTZ R75, R75, R197.reuse ;  /* 0x000000c54b4b7220 */ /* 0x080fe20000410000 */
[----:B------:R-:W-:Y:S01]  /*ad80*/  FADD.FTZ R21, R165, R166 ;  /* 0x000000a6a5157221 */ /* 0x000fe20000010000 */
[-C--:B------:R-:W-:Y:S01]  /*ad90*/  FMUL.FTZ R78, R78, R197.reuse ;  /* 0x000000c54e4e7220 */ /* 0x080fe20000410000 */
[-C--:B------:R-:W-:Y:S01]  /*ada0*/  FMUL.FTZ R79, R79, R197.reuse ;  /* 0x000000c54f4f7220 */ /* 0x080fe20000410000 */
[----:B------:R-:W-:Y:S01]  /*adb0*/  MUFU.EX2 R172, R172 ;  /* 0x000000ac00ac7308 */ /* 0x000fe20000000800 */
[----:B0-----:R-:W-:Y:S01]  /*adc0*/  FADD.FTZ R153, R171, R20 ;  /* 0x00000014ab997221 */ /* 0x001fe20000010000 */
[-C--:B------:R-:W-:Y:S01]  /*add0*/  FMUL.FTZ R82, R82, R197.reuse ;  /* 0x000000c552527220 */ /* 0x080fe20000410000 */
[-C--:B------:R-:W-:Y:S01]  /*ade0*/  FMUL.FTZ R83, R83, R197.reuse ;  /* 0x000000c553537220 */ /* 0x080fe20000410000 */
[-C--:B------:R-:W-:Y:S01]  /*adf0*/  FMUL.FTZ R86, R86, R197.reuse ;  /* 0x000000c556567220 */ /* 0x080fe20000410000 */
        /* <DEDUP_REMOVED lines=19> */
[----:B------:R2:W-:Y:S01]  /*af30*/  MUFU.EX2 R182, R154 ;  /* 0x0000009a00b67308 */ /* 0x0005e20000000800 */
[----:B0-----:R-:W-:Y:S01]  /*af40*/  FADD.FTZ R153, R175, R20 ;  /* 0x00000014af997221 */ /* 0x001fe20000010000 */
[-C--:B------:R-:W-:Y:S01]  /*af50*/  FMUL.FTZ R119, R119, R197.reuse ;  /* 0x000000c577777220 */ /* 0x080fe20000410000 */
[-C--:B------:R-:W-:Y:S01]  /*af60*/  FMUL.FTZ R122, R122, R197.reuse ;  /* 0x000000c57a7a7220 */ /* 0x080fe20000410000 */
[-C--:B------:R-:W-:Y:S01]  /*af70*/  FMUL.FTZ R123, R123, R197.reuse ;  /* 0x000000c57b7b7220 */ /* 0x080fe20000410000 */
[----:B------:R-:W-:Y:S01]  /*af80*/  FADD.FTZ R20, R178, R153 ;  /* 0x00000099b2147221 */ /* 0x000fe20000010000 */
[-C--:B------:R-:W-:Y:S01]  /*af90*/  FMUL.FTZ R126, R126, R197.reuse ;  /* 0x000000c57e7e7220 */ /* 0x080fe20000410000 */
[-C--:B------:R-:W-:Y:S01]  /*afa0*/  FMUL.FTZ R127, R127, R197.reuse ;  /* 0x000000c57f7f7220 */ /* 0x080fe20000410000 */
[----:B------:R-:W-:Y:S01]  /*afb0*/  MUFU.EX2 R176, R176 ;  /* 0x000000b000b07308 */ /* 0x000fe20000000800 */
[----:B--2---:R-:W-:Y:S01]  /*afc0*/  F2FP.F16.F32.PACK_AB R154, R157, R156 ;  /* 0x0000009c9d9a723e */ /* 0x004fe200000000ff */
[----:B------:R-:W-:Y:S01]  /*afd0*/  FMUL.FTZ R130, R130, R197 ;  /* 0x000000c582827220 */ /* 0x000fe20000410000 */
[----:B------:R-:W-:Y:S01]  /*afe0*/  F2FP.F16.F32.PACK_AB R156, R161, R160 ;  /* 0x000000a0a19c723e */ /* 0x000fe200000000ff */
[----:B------:R-:W-:Y:S01]  /*aff0*/  FADD.FTZ R160, R168, R21 ;  /* 0x00000015a8a07221 */ /* 0x000fe20000010000 */
[----:B------:R-:W-:Y:S01]  /*b000*/  F2FP.F16.F32.PACK_AB R161, R226, R171 ;  /* 0x000000abe2a1723e */ /* 0x000fe200000000ff */
[-C--:B------:R-:W-:Y:S01]  /*b010*/  FMUL.FTZ R131, R131, R197.reuse ;  /* 0x000000c583837220 */ /* 0x080fe20000410000 */
[----:B------:R-:W-:Y:S01]  /*b020*/  F2FP.F16.F32.PACK_AB R157, R163, R224 ;  /* 0x000000e0a39d723e */ /* 0x000fe200000000ff */
[----:B------:R-:W0:Y:S01]  /*b030*/  MUFU.EX2 R179, R170 ;  /* 0x000000aa00b37308 */ /* 0x000e220000000800 */
[C---:B------:R-:W-:Y:S01]  /*b040*/  FADD.FTZ R21, R169.reuse, R160 ;  /* 0x000000a0a9157221 */ /* 0x040fe20000010000 */
[----:B------:R-:W-:Y:S01]  /*b050*/  F2FP.F16.F32.PACK_AB R160, R169, R168 ;  /* 0x000000a8a9a0723e */ /* 0x000fe200000000ff */
[----:B------:R-:W-:Y:S01]  /*b060*/  FMUL.FTZ R134, R134, R197 ;  /* 0x000000c586867220 */ /* 0x000fe20000410000 */
[----:B------:R-:W-:Y:S01]  /*b070*/  F2FP.F16.F32.PACK_AB R163, R178, R175 ;  /* 0x000000afb2a3723e */ /* 0x000fe200000000ff */
[-C--:B------:R-:W-:Y:S01]  /*b080*/  FMUL.FTZ R135, R135, R197.reuse ;  /* 0x000000c587877220 */ /* 0x080fe20000410000 */
[-C--:B------:R-:W-:Y:S01]  /*b090*/  FMUL.FTZ R138, R138, R197.reuse ;  /* 0x000000c58a8a7220 */ /* 0x080fe20000410000 */
[-C--:B------:R-:W-:Y:S01]  /*b0a0*/  FMUL.FTZ R139, R139, R197.reuse ;  /* 0x000000c58b8b7220 */ /* 0x080fe20000410000 */
[----:B------:R-:W2:Y:S01]  /*b0b0*/  MUFU.EX2 R177, R177 ;  /* 0x000000b100b17308 */ /* 0x000ea20000000800 */
[-C--:B------:R-:W-:Y:S01]  /*b0c0*/  FMUL.FTZ R142, R142, R197.reuse ;  /* 0x000000c58e8e7220 */ /* 0x080fe20000410000 */
[-C--:B------:R-:W-:Y:S01]  /*b0d0*/  FMUL.FTZ R143, R143, R197.reuse ;  /* 0x000000c58f8f7220 */ /* 0x080fe20000410000 */
[-C--:B------:R-:W-:Y:S01]  /*b0e0*/  FMUL.FTZ R146, R146, R197.reuse ;  /* 0x000000c592927220 */ /* 0x080fe20000410000 */
[-C--:B------:R-:W-:Y:S01]  /*b0f0*/  FMUL.FTZ R147, R147, R197.reuse ;  /* 0x000000c593937220 */ /* 0x080fe20000410000 */
[-C--:B------:R-:W-:Y:S01]  /*b100*/  FMUL.FTZ R150, R150, R197.reuse ;  /* 0x000000c596967220 */ /* 0x080fe20000410000 */
[----:B------:R-:W-:-:S02]  /*b110*/  FMUL.FTZ R151, R151, R197 ;  /* 0x000000c597977220 */ /* 0x000fc40000410000 */
[----:B------:R3:W-:Y:S01]  /*b120*/  MUFU.EX2 R214, R158 ;  /* 0x0000009e00d67308 */ /* 0x0007e20000000800 */
[----:B0-----:R-:W-:-:S04]  /*b130*/  FADD.FTZ R153, R179, R20 ;  /* 0x00000014b3997221 */ /* 0x001fc80000010000 */
[----:B------:R-:W-:-:S03]  /*b140*/  FADD.FTZ R20, R182, R153 ;  /* 0x00000099b6147221 */ /* 0x000fc60000010000 */
[----:B------:R-:W0:Y:S01]  /*b150*/  MUFU.EX2 R215, R215 ;  /* 0x000000d700d77308 */ /* 0x000e220000000800 */
[----:B---3--:R-:W-:Y:S01]  /*b160*/  F2FP.F16.F32.PACK_AB R158, R165, R164 ;  /* 0x000000a4a59e723e */ /* 0x008fe200000000ff */
[----:B------:R-:W-:-:S04]  /*b170*/  FADD.FTZ R164, R172, R21 ;  /* 0x00000015aca47221 */ /* 0x000fc80000010000 */
[----:B------:R-:W-:Y:S02]  /*b180*/  FADD.FTZ R21, R173, R164 ;  /* 0x000000a4ad157221 */ /* 0x000fe40000010000 */
[----:B------:R3:W5:Y:S02]  /*b190*/  MUFU.EX2 R183, R162 ;  /* 0x000000a200b77308 */ /* 0x0007640000000800 */
[----:B------:R-:W-:-:S04]  /*b1a0*/  FADD.FTZ R164, R176, R21 ;  /* 0x00000015b0a47221 */ /* 0x000fc80000010000 */
[----:B--2---:R-:W-:Y:S02]  /*b1b0*/  FADD.FTZ R164, R177, R164 ;  /* 0x000000a4b1a47221 */ /* 0x004fe40000010000 */
[----:B------:R-:W2:Y:S01]  /*b1c0*/  MUFU.EX2 R217, R217 ;  /* 0x000000d900d97308 */ /* 0x000ea20000000800 */
[----:B---3--:R-:W-:Y:S01]  /*b1d0*/  F2FP.F16.F32.PACK_AB R162, R173, R172 ;  /* 0x000000acada2723e */ /* 0x008fe200000000ff */
[----:B0-----:R-:W-:Y:S01]  /*b1e0*/  FADD.FTZ R166, R215, R164 ;  /* 0x000000a4d7a67221 */ /* 0x001fe20000010000 */
[----:B------:R-:W-:-:S05]  /*b1f0*/  F2FP.F16.F32.PACK_AB R164, R177, R176 ;  /* 0x000000b0b1a4723e */ /* 0x000fca00000000ff */
[----:B------:R-:W0:Y:S01]  /*b200*/  MUFU.EX2 R184, R184 ;  /* 0x000000b800b87308 */ /* 0x000e220000000800 */
[----:B-----5:R-:W-:-:S04]  /*b210*/  FADD.FTZ R153, R183, R20 ;  /* 0x00000014b7997221 */ /* 0x020fc80000010000 */
[----:B------:R-:W-:-:S03]  /*b220*/  FADD.FTZ R153, R214, R153 ;  /* 0x00000099d6997221 */ /* 0x000fc60000010000 */
[----:B------:R-:W3:Y:S01]  /*b230*/  MUFU.EX2 R186, R186 ;  /* 0x000000ba00ba7308 */ /* 0x000ee20000000800 */
[C---:B--2---:R-:W-:Y:S01]  /*b240*/  FADD.FTZ R21, R217.reuse, R166 ;  /* 0x000000a6d9157221 */ /* 0x044fe20000010000 */
[----:B------:R-:W-:-:S06]  /*b250*/  F2FP.F16.F32.PACK_AB R166, R217, R215 ;  /* 0x000000d7d9a6723e */ /* 0x000fcc00000000ff */
[----:B------:R-:W2:Y:S01]  /*b260*/  MUFU.EX2 R185, R185 ;  /* 0x000000b900b97308 */ /* 0x000ea20000000800 */
[----:B0-----:R-:W-:-:S07]  /*b270*/  FADD.FTZ R168, R184, R21 ;  /* 0x00000015b8a87221 */ /* 0x001fce0000010000 */
[----:B------:R-:W0:Y:S01]  /*b280*/  MUFU.EX2 R169, R187 ;  /* 0x000000bb00a97308 */ /* 0x000e220000000800 */
[----:B---3--:R-:W-:-:S07]  /*b290*/  FADD.FTZ R20, R186, R153 ;  /* 0x00000099ba147221 */ /* 0x008fce0000010000 */
[----:B------:R-:W3:Y:S01]  /*b2a0*/  MUFU.EX2 R188, R188 ;  /* 0x000000bc00bc7308 */ /* 0x000ee20000000800 */
[C---:B--2---:R-:W-:Y:S01]  /*b2b0*/  FADD.FTZ R21, R185.reuse, R168 ;  /* 0x000000a8b9157221 */ /* 0x044fe20000010000 */
[----:B------:R-:W-:-:S06]  /*b2c0*/  F2FP.F16.F32.PACK_AB R168, R185, R184 ;  /* 0x000000b8b9a8723e */ /* 0x000fcc00000000ff */
[----:B------:R-:W2:Y:S01]  /*b2d0*/  MUFU.EX2 R190, R190 ;  /* 0x000000be00be7308 */ /* 0x000ea20000000800 */
[C---:B0-----:R-:W-:Y:S01]  /*b2e0*/  FADD.FTZ R153, R169.reuse, R20 ;  /* 0x00000014a9997221 */ /* 0x041fe20000010000 */
[----:B------:R-:W-:-:S06]  /*b2f0*/  F2FP.F16.F32.PACK_AB R169, R169, R186 ;  /* 0x000000baa9a9723e */ /* 0x000fcc00000000ff */
[----:B------:R-:W0:Y:S01]  /*b300*/  MUFU.EX2 R189, R189 ;  /* 0x000000bd00bd7308 */ /* 0x000e220000000800 */
[----:B---3--:R-:W-:-:S07]  /*b310*/  FADD.FTZ R170, R188, R21 ;  /* 0x00000015bcaa7221 */ /* 0x008fce0000010000 */
[----:B------:R-:W3:Y:S01]  /*b320*/  MUFU.EX2 R191, R191 ;  /* 0x000000bf00bf7308 */ /* 0x000ee20000000800 */
[----:B--2---:R-:W-:Y:S01]  /*b330*/  FADD.FTZ R20, R190, R153 ;  /* 0x00000099be147221 */ /* 0x004fe20000010000 */
[----:B------:R-:W-:Y:S02]  /*b340*/  F2FP.F16.F32.PACK_AB R153, R155, R222 ;  /* 0x000000de9b99723e */ /* 0x000fe400000000ff */
[----:B------:R-:W-:Y:S02]  /*b350*/  F2FP.F16.F32.PACK_AB R155, R159, R223 ;  /* 0x000000df9f9b723e */ /* 0x000fe400000000ff */
[----:B------:R-:W-:Y:S02]  /*b360*/  F2FP.F16.F32.PACK_AB R159, R167, R225 ;  /* 0x000000e1a79f723e */ /* 0x000fe400000000ff */
[----:B------:R-:W2:Y:S01]  /*b370*/  MUFU.EX2 R192, R192 ;  /* 0x000000c000c07308 */ /* 0x000ea20000000800 */
[C---:B0-----:R-:W-:Y:S01]  /*b380*/  FADD.FTZ R21, R189.reuse, R170 ;  /* 0x000000aabd157221 */ /* 0x041fe20000010000 */
[----:B------:R-:W-:-:S02]  /*b390*/  F2FP.F16.F32.PACK_AB R170, R189, R188 ;  /* 0x000000bcbdaa723e */ /* 0x000fc400000000ff */
[----:B------:R-:W-:-:S04]  /*b3a0*/  F2FP.F16.F32.PACK_AB R167, R214, R183 ;  /* 0x000000b7d6a7723e */ /* 0x000fc800000000ff */
[----:B------:R-:W0:Y:S01]  /*b3b0*/  MUFU.EX2 R173, R194 ;  /* 0x000000c200ad7308 */ /* 0x000e220000000800 */
[----:B---3--:R-:W-:-:S07]  /*b3c0*/  FADD.FTZ R20, R191, R20 ;  /* 0x00000014bf147221 */ /* 0x008fce0000010000 */
[----:B------:R-:W3:Y:S01]  /*b3d0*/  MUFU.EX2 R193, R193 ;  /* 0x000000c100c17308 */ /* 0x000ee20000000800 */
[----:B--2---:R-:W-:-:S07]  /*b3e0*/  FADD.FTZ R172, R192, R21 ;  /* 0x00000015c0ac7221 */ /* 0x004fce0000010000 */
[----:B------:R-:W2:Y:S01]  /*b3f0*/  MUFU.EX2 R176, R195 ;  /* 0x000000c300b07308 */ /* 0x000ea20000000800 */
[----:B0-----:R-:W-:-:S07]  /*b400*/  FADD.FTZ R165, R173, R20 ;  /* 0x00000014ada57221 */ /* 0x001fce0000010000 */
[----:B------:R-:W0:Y:S01]  /*b410*/  MUFU.EX2 R196, R196 ;  /* 0x000000c400c47308 */ /* 0x000e220000000800 */
[C---:B---3--:R-:W-:Y:S01]  /*b420*/  FADD.FTZ R21, R193.reuse, R172 ;  /* 0x000000acc1157221 */ /* 0x048fe20000010000 */
[----:B------:R-:W-:-:S06]  /*b430*/  F2FP.F16.F32.PACK_AB R172, R193, R192 ;  /* 0x000000c0c1ac723e */ /* 0x000fcc00000000ff */
[----:B------:R-:W3:Y:S01]  /*b440*/  MUFU.EX2 R198, R198 ;  /* 0x000000c600c67308 */ /* 0x000ee20000000800 */
[----:B--2---:R-:W-:Y:S01]  /*b450*/  FADD.FTZ R171, R176, R165 ;  /* 0x000000a5b0ab7221 */ /* 0x004fe20000010000 */
[----:B------:R-:W-:Y:S02]  /*b460*/  F2FP.F16.F32.PACK_AB R165, R182, R179 ;  /* 0x000000b3b6a5723e */ /* 0x000fe400000000ff */
[----:B------:R-:W-:-:S04]  /*b470*/  F2FP.F16.F32.PACK_AB R173, R176, R173 ;  /* 0x000000adb0ad723e */ /* 0x000fc800000000ff */
[----:B------:R-:W2:Y:S01]  /*b480*/  MUFU.EX2 R216, R216 ;  /* 0x000000d800d87308 */ /* 0x000ea20000000800 */
[----:B0-----:R-:W-:-:S07]  /*b490*/  FADD.FTZ R21, R196, R21 ;  /* 0x00000015c4157221 */ /* 0x001fce0000010000 */
[----:B------:R-:W0:Y:S01]  /*b4a0*/  MUFU.EX2 R199, R199 ;  /* 0x000000c700c77308 */ /* 0x000e220000000800 */
[----:B---3--:R-:W-:Y:S01]  /*b4b0*/  FADD.FTZ R20, R198, R171 ;  /* 0x000000abc6147221 */ /* 0x008fe20000010000 */
[----:B------:R-:W-:Y:S01]  /*b4c0*/  F2FP.F16.F32.PACK_AB R171, R191, R190 ;  /* 0x000000bebfab723e */ /* 0x000fe200000000ff */
[C---:B--2---:R-:W-:Y:S01]  /*b4d0*/  FADD.FTZ R21, R216.reuse, R21 ;  /* 0x00000015d8157221 */ /* 0x044fe20000010000 */
[----:B------:R-:W-:Y:S01]  /*b4e0*/  F2FP.F16.F32.PACK_AB R174, R216, R196 ;  /* 0x000000c4d8ae723e */ /* 0x000fe200000000ff */
[C---:B0-----:R-:W-:Y:S01]  /*b4f0*/  FADD.FTZ R20, R199.reuse, R20 ;  /* 0x00000014c7147221 */ /* 0x041fe20000010000 */
[----:B------:R-:W-:Y:S01]  /*b500*/  F2FP.F16.F32.PACK_AB R175, R199, R198 ;  /* 0x000000c6c7af723e */ /* 0x000fe200000000ff */
[----:B----4-:R-:W-:Y:S06]  /*b510*/  @!P0 BRA `(.L_x_537) ;  /* 0x0000000000048947 */ /* 0x010fec0003800000 */
[----:B------:R-:W-:Y:S01]  /*b520*/  BPT.TRAP 0x1 ;  /* 0x000000040000795c */ /* 0x000fe20000300000 */
.L_x_537:
[----:B------:R0:W2:Y:S01]  /*b530*/  SYNCS.PHASECHK.TRANS64.TRYWAIT P3, [R14+URZ+0x22850], R13 ;  /* 0x0228500d0e0075a7 */ /* 0x0000a2000806017f */
[----:B------:R-:W-:Y:S05]  /*b540*/  @!P0 BRA `(.L_x_538) ;  /* 0x0000000000048947 */ /* 0x000fea0003800000 */
[----:B------:R-:W-:Y:S01]  /*b550*/  BPT.TRAP 0x1 ;  /* 0x000000040000795c */ /* 0x000fe20000300000 */
.L_x_538:
[----:B------:R-:W-:Y:S04]  /*b560*/  BSSY B0, `(.L_x_539) ;  /* 0x0000004000007945 */ /* 0x000fe80003800000 */
[----:B--2---:R-:W-:Y:S05]  /*b570*/  @P3 BRA `(.L_x_540) ;  /* 0x0000000000083947 */ /* 0x004fea0003800000 */
[----:B------:R-:W2:Y:S02]  /*b580*/  SYNCS.PHASECHK.TRANS64.TRYWAIT P3, [R14+URZ+0x22850], R13 ;  /* 0x0228500d0e0075a7 */ /* 0x000ea4000806017f */
[----:B--2---:R-:W-:Y:S05]  /*b590*/  @!P3 BRA `(.L_x_541) ;  /* 0x000000940070b947 */ /* 0x004fea0003800000 */
.L_x_540:
[----:B------:R-:W-:Y:S05]  /*b5a0*/  BSYNC B0 ;  /* 0x0000000000007941 */ /* 0x000fea0003800000 */
.L_x_539:
[----:B------:R-:W3:Y:S01]  /*b5b0*/  S2R R178, SR_TID.X ;  /* 0x0000000000b27919 */ /* 0x000ee20000002100 */
[----:B------:R-:W-:Y:S05]  /*b5c0*/  WARPSYNC.ALL ;  /* 0x0000000000007948 */ /* 0x000fea0003800000 */
[----:B------:R-:W-:Y:S01]  /*b5d0*/  IMAD.MOV.U32 R177, RZ, RZ, 0xc00 ;  /* 0x00000c00ffb17424 */ /* 0x000fe200078e00ff */
[----:B012---:R-:W-:Y:S01]  /*b5e0*/  @!P1 IADD3 R14, R14, 0x22860, RZ ;  /* 0x000228600e0e9810 */ /* 0x007fe20007ffe0ff */
[----:B------:R-:W-:Y:S02]  /*b5f0*/  IMAD.MOV.U32 R222, RZ, RZ, R180 ;  /* 0x000000ffffde7224 */ /* 0x000fe400078e00b4 */
[----:B------:R-:W-:Y:S01]  /*b600*/  IMAD R176, R22, R177, UR37 ;  /* 0x0000002516b07e24 */ /* 0x000fe2000f8e02b1 */
[----:B------:R-:W-:Y:S01]  /*b610*/  MOV R177, 0x40000040 ;  /* 0x4000004000b17802 */ /* 0x000fe20000000f00 */
[----:B------:R-:W-:Y:S01]  /*b620*/  IMAD.MOV.U32 R223, RZ, RZ, R12 ;  /* 0x000000ffffdf7224 */ /* 0x000fe200078e000c */
[----:B------:R-:W-:-:S02]  /*b630*/  @!P1 PRMT R14, RZ, 0x654, R14 ;  /* 0x00000654ff0e9816 */ /* 0x000fc4000000000e */
[----:B------:R-:W-:Y:S02]  /*b640*/  R2UR UR6, R176 ;  /* 0x00000000b00672ca */ /* 0x000fe400000e0000 */
[----:B------:R-:W-:Y:S01]  /*b650*/  R2UR UR7, R177 ;  /* 0x00000000b10772ca */ /* 0x000fe200000e0000 */
[----:B------:R-:W-:Y:S01]  /*b660*/  IMAD.MOV.U32 R177, RZ, RZ, 0x40000040 ;  /* 0x40000040ffb17424 */ /* 0x000fe200078e00ff */
[----:B---3--:R-:W-:-:S05]  /*b670*/  SHF.R.U32.HI R178, RZ, 0x7, R178 ;  /* 0x00000007ffb27819 */ /* 0x008fca00000116b2 */
[----:B------:R-:W-:-:S05]  /*b680*/  VIADD R13, R178, 0x8 ;  /* 0x00000008b20d7836 */ /* 0x000fca0000000000 */
[----:B------:R0:W-:Y:S06]  /*b690*/  BAR.SYNC.DEFER_BLOCKING R13, 0x100 ;  /* 0x0004000d0000751d */ /* 0x0001ec0000010000 */
[----:B------:R-:W-:-:S06]  /*b6a0*/  WARPGROUP.ARRIVE ;  /* 0x00000000000079c5 */ /* 0x000fcc0000000000 */
[----:B------:R-:W-:Y:S03]  /*b6b0*/  HGMMA.64x256x16.F32 R24, R152, gdesc[UR4].tnspB, R24, gsb0 ;  /* 0x43e0000498187df0 */ /* 0x000fe60008000818 */
[----:B------:R-:W-:Y:S02]  /*b6c0*/  WARPGROUP.DEPBAR.LE gsb0, 0x0 ;  /* 0x00008000000079c5 */ /* 0x000fe40000010000 */
[----:B------:R-:W-:Y:S01]  /*b6d0*/  VIADD R152, R176, 0x80 ;  /* 0x00000080b0987836 */ /* 0x000fe20000000000 */
[----:B------:R-:W-:Y:S01]  /*b6e0*/  WARPGROUP.ARRIVE ;  /* 0x00000000000079c5 */ /* 0x000fe20000000000 */
[----:B------:R-:W-:-:S03]  /*b6f0*/  IMAD.MOV.U32 R153, RZ, RZ, 0x40000040 ;  /* 0x40000040ff997424 */ /* 0x000fc600078e00ff */
[----:B------:R-:W-:Y:S01]  /*b700*/  R2UR UR6, R152 ;  /* 0x00000000980672ca */ /* 0x000fe200000e0000 */
[----:B------:R-:W-:Y:S01]  /*b710*/  VIADD R152, R176, 0x100 ;  /* 0x00000100b0987836 */ /* 0x000fe20000000000 */
[----:B------:R-:W-:Y:S01]  /*b720*/  R2UR UR7, R153 ;  /* 0x00000000990772ca */ /* 0x000fe200000e0000 */
[----:B------:R-:W-:-:S15]  /*b730*/  IMAD.MOV.U32 R153, RZ, RZ, 0x40000040 ;  /* 0x40000040ff997424 */ /* 0x000fde00078e00ff */
[----:B------:R-:W-:Y:S01]  /*b740*/  HGMMA.64x256x16.F32 R24, R156, gdesc[UR4].tnspB, R24, gsb0 ;  /* 0x43e000049c187df0 */ /* 0x000fe20008000818 */
[----:B------:R-:W-:Y:S02]  /*b750*/  R2UR UR6, R152 ;  /* 0x00000000980672ca */ /* 0x000fe400000e0000 */
[----:B------:R-:W-:Y:S01]  /*b760*/  R2UR UR7, R153 ;  /* 0x00000000990772ca */ /* 0x000fe200000e0000 */
[----:B------:R-:W-:Y:S01]  /*b770*/  IMAD.MOV.U32 R153, RZ, RZ, 0x40000040 ;  /* 0x40000040ff997424 */ /* 0x000fe200078e00ff */
[----:B------:R-:W-:Y:S01]  /*b780*/  IADD3 R152, R176, 0x180, RZ ;  /* 0x00000180b0987810 */ /* 0x000fe20007ffe0ff */
[----:B------:R-:W-:Y:S02]  /*b790*/  WARPGROUP.DEPBAR.LE gsb0, 0x0 ;  /* 0x00008000000079c5 */ /* 0x000fe40000010000 */
[----:B------:R-:W-:-:S15]  /*b7a0*/  WARPGROUP.ARRIVE ;  /* 0x00000000000079c5 */ /* 0x000fde0000000000 */
[----:B------:R-:W-:-:S05]  /*b7b0*/  NOP ;  /* 0x0000000000007918 */ /* 0x000fca0000000000 */
        /* <DEDUP_REMOVED lines=24> */
[----:B------:R-:W-:Y:S05]  /*b940*/  @P2 BRA `(.L_x_542) ;  /* 0xffffffe000542947 */ /* 0x000fea000383ffff */
.L_x_532:
[----:B------:R-:W-:Y:S05]  /*b950*/  WARPSYNC.ALL ;  /* 0x0000000000007948 */ /* 0x000fea0003800000 */
[----:B------:R-:W1:Y:S01]  /*b960*/  SHFL.BFLY PT, R0, R21, 0x2, 0x1f ;  /* 0x0c401f0015007f89 */ /* 0x000e6200000e0000 */
[----:B------:R-:W-:Y:S01]  /*b970*/  VIADD R22, R22, 0x1 ;  /* 0x0000000116167836 */ /* 0x000fe20000000000 */
[----:B------:R-:W-:Y:S01]  /*b980*/  MOV R6, 0xff800000 ;  /* 0xff80000000067802 */ /* 0x000fe20000000f00 */
[----:B------:R-:W-:Y:S01]  /*b990*/  VIADD R212, R212, 0x1 ;  /* 0x00000001d4d47836 */ /* 0x000fe20000000000 */
[----:B------:R-:W3:Y:S01]  /*b9a0*/  SHFL.BFLY PT, R7, R20, 0x2, 0x1f ;  /* 0x0c401f0014077f89 */ /* 0x000ee200000e0000 */
[----:B------:R4:W-:Y:S08]  /*b9b0*/  BAR.ARV R181, 0x100 ;  /* 0x000400b50000751d */ /* 0x0009f00000002000 */
[----:B------:R-:W-:Y:S06]  /*b9c0*/  BAR.ARV 0x8, 0x120 ;  /* 0x0204800000007b1d */ /* 0x000fec0000002000 */
[----:B------:R-:W-:Y:S01]  /*b9d0*/  ISETP.NE.AND P0, PT, R22, 0x2, PT ;  /* 0x000000021600780c */ /* 0x000fe20003f05270 */
[----:B-1----:R-:W-:Y:S01]  /*b9e0*/  FADD.FTZ R0, R0, R21 ;  /* 0x0000001500007221 */ /* 0x002fe20000010000 */
[----:B------:R-:W-:-:S02]  /*b9f0*/  PLOP3.LUT P1, PT, PT, PT, PT, 0x8, 0x0 ;  /* 0x000000000000781c */ /* 0x000fc40003f2e170 */
[----:B------:R-:W-:Y:S01]  /*ba00*/  SEL R9, RZ, 0x1, P0 ;  /* 0x00000001ff097807 */ /* 0x000fe20000000000 */
[----:B---3--:R-:W-:Y:S01]  /*ba10*/  FADD.FTZ R4, R7, R20 ;  /* 0x0000001407047221 */ /* 0x008fe20000010000 */
[----:B------:R-:W1:Y:S01]  /*ba20*/  SHFL.BFLY PT, R5, R0, 0x1, 0x1f ;  /* 0x0c201f0000057f89 */ /* 0x000e6200000e0000 */
[----:B------:R-:W-:Y:S02]  /*ba30*/  SEL R22, R22, RZ, P0 ;  /* 0x000000ff16167207 */ /* 0x000fe40000000000 */
[----:B------:R-:W-:Y:S01]  /*ba40*/  LOP3.LUT R200, R200, R9, RZ, 0x3c, !PT ;  /* 0x00000009c8c87212 */ /* 0x000fe200078e3cff */
[----:B------:R-:W3:Y:S01]  /*ba50*/  SHFL.BFLY PT, R7, R4, 0x1, 0x1f ;  /* 0x0c201f0004077f89 */ /* 0x000ee200000e0000 */
[----:B-1----:R-:W-:Y:S01]  /*ba60*/  FADD.FTZ R8, R0, R5 ;  /* 0x0000000500087221 */ /* 0x002fe20000010000 */
[----:B------:R-:W-:Y:S02]  /*ba70*/  IMAD.MOV.U32 R5, RZ, RZ, RZ ;  /* 0x000000ffff057224 */ /* 0x000fe400078e00ff */
[----:B------:R-:W-:-:S02]  /*ba80*/  IMAD.MOV.U32 R0, RZ, RZ, RZ ;  /* 0x000000ffff007224 */ /* 0x000fc400078e00ff */
[----:B---3--:R-:W-:Y:S01]  /*ba90*/  FADD.FTZ R7, R4, R7 ;  /* 0x0000000704077221 */ /* 0x008fe20000010000 */
[----:B------:R-:W-:-:S04]  /*baa0*/  FSETP.NE.FTZ.AND P2, PT, R8, RZ, PT ;  /* 0x000000ff0800720b */ /* 0x000fc80003f55000 */
[----:B------:R-:W-:-:S09]  /*bab0*/  FSETP.NE.FTZ.AND P3, PT, R7, RZ, PT ;  /* 0x000000ff0700720b */ /* 0x000fd20003f75000 */
[----:B------:R-:W1:Y:S01]  /*bac0*/  @P2 MUFU.LG2 R10, R8 ;  /* 0x00000008000a2308 */ /* 0x000e620000000c00 */
[----:B------:R-:W-:-:S03]  /*bad0*/  @P2 FMUL.FTZ R11, R3, 0.69314718246459960938 ;  /* 0x3f317218030b2820 */ /* 0x000fc60000410000 */
[----:B0-2---:R-:W-:-:S04]  /*bae0*/  @P3 FMUL.FTZ R13, R3, 0.69314718246459960938 ;  /* 0x3f317218030d3820 */ /* 0x005fc80000410000 */
[----:B------:R-:W0:Y:S08]  /*baf0*/  @P3 MUFU.LG2 R14, R7 ;  /* 0x00000007000e3308 */ /* 0x000e300000000c00 */
[----:B------:R-:W2:Y:S01]  /*bb00*/  @P2 MUFU.RCP R5, R8 ;  /* 0x0000000800052308 */ /* 0x000ea20000001000 */
[----:B-1----:R-:W-:-:S04]  /*bb10*/  @P2 FMUL.FTZ R10, R10, 0.69314718246459960938 ;  /* 0x3f3172180a0a2820 */ /* 0x002fc80000410000 */
[----:B------:R-:W-:-:S03]  /*bb20*/  @P2 FFMA.FTZ R6, R11, R12, R10 ;  /* 0x0000000c0b062223 */ /* 0x000fc6000001000a */
[----:B------:R-:W1:Y:S01]  /*bb30*/  @P3 MUFU.RCP R0, R7 ;  /* 0x0000000700003308 */ /* 0x000e620000001000 */
[----:B0-----:R-:W-:Y:S01]  /*bb40*/  @P3 FMUL.FTZ R14, R14, 0.69314718246459960938 ;  /* 0x3f3172180e0e3820 */ /* 0x001fe20000410000 */
        /* <DEDUP_REMOVED lines=8> */
[-C--:B-1----:R-:W-:Y:S01]  /*bbd0*/  FMUL.FTZ R9, R43, R0.reuse ;  /* 0x000000002b097220 */ /* 0x082fe20000410000 */
        /* <DEDUP_REMOVED lines=59> */
[-C--:B------:R-:W-:Y:S01]  /*bf90*/  FMUL.FTZ R92, R27, R0.reuse ;  /* 0x000000001b5c7220 */ /* 0x080fe20000410000 */
[-C--:B------:R-:W-:Y:S01]  /*bfa0*/  FMUL.FTZ R80, R35, R0.reuse ;  /* 0x0000000023507220 */ /* 0x080fe20000410000 */
[-C--:B------:R-:W-:Y:S01]  /*bfb0*/  FMUL.FTZ R43, R46, R0.reuse ;  /* 0x000000002e2b7220 */ /* 0x080fe20000410000 */
[-C--:B------:R-:W-:Y:S01]  /*bfc0*/  FMUL.FTZ R51, R54, R0.reuse ;  /* 0x0000000036337220 */ /* 0x080fe20000410000 */
[-C--:B------:R-:W-:Y:S01]  /*bfd0*/  FMUL.FTZ R59, R62, R0.reuse ;  /* 0x000000003e3b7220 */ /* 0x080fe20000410000 */
[----:B------:R-:W-:Y:S01]  /*bfe0*/  FMUL.FTZ R67, R71, R0 ;  /* 0x0000000047437220 */ /* 0x000fe20000410000 */
[----:B------:R-:W-:-:S02]  /*bff0*/  IMAD.MOV.U32 R5, RZ, RZ, -0x800000 ;  /* 0xff800000ff057424 */ /* 0x000fc400078e00ff */
        /* <DEDUP_REMOVED lines=54> */
[----:B----4-:R-:W-:-:S07]  /*c360*/  @P3 FFMA.FTZ R5, R13, R180, R14 ;  /* 0x000000b40d053223 */ /* 0x010fce000001000e */
.L_x_487:
[----:B------:R-:W-:Y:S05]  /*c370*/  WARPSYNC.ALL ;  /* 0x0000000000007948 */ /* 0x000fea0003800000 */
[----:B------:R-:W0:Y:S08]  /*c380*/  S2UR UR5, SR_CgaCtaId ;  /* 0x00000000000579c3 */ /* 0x000e300000008800 */
[----:B------:R-:W-:Y:S06]  /*c390*/  BAR.SYNC.DEFER_BLOCKING 0x5, 0x120 ;  /* 0x0144800000007b1d */ /* 0x000fec0000010000 */
[----:B------:R-:W-:Y:S01]  /*c3a0*/  UMOV UR4, 0x400 ;  /* 0x0000040000047882 */ /* 0x000fe20000000000 */
[----:B------:R-:W-:Y:S01]  /*c3b0*/  BSSY B0, `(.L_x_543) ;  /* 0x000028f000007945 */ /* 0x000fe20003800000 */
[----:B0-----:R-:W-:-:S06]  /*c3c0*/  ULEA UR4, UR5, UR4, 0x18 ;  /* 0x0000000405047291 */ /* 0x001fcc000f8ec03f */
[----:B------:R-:W-:-:S05]  /*c3d0*/  IMAD.U32 R18, RZ, RZ, UR4 ;  /* 0x00000004ff127e24 */ /* 0x000fca000f8e00ff */
[----:B------:R0:W1:Y:S01]  /*c3e0*/  LDS.128 R84, [R18+0x228d0] ;  /* 0x0228d00012547984 */ /* 0x0000620000000c00 */
[----:B------:R-:W-:Y:S06]  /*c3f0*/  BAR.ARV 0x4, 0x120 ;  /* 0x0104800000007b1d */ /* 0x000fec0000002000 */
[----:B------:R-:W-:Y:S05]  /*c400*/  @P1 BRA `(.L_x_544) ;  /* 0x0000001c00481947 */ /* 0x000fea0003800000 */
[----:B------:R-:W2:Y:S01]  /*c410*/  S2R R13, SR_SWINHI ;  /* 0x00000000000d7919 */ /* 0x000ea20000002f00 */
[----:B------:R-:W-:Y:S05]  /*c420*/  WARPSYNC.ALL ;  /* 0x0000000000007948 */ /* 0x000fea0003800000 */
[----:B------:R-:W-:Y:S01]  /*c430*/  BAR.SYNC.DEFER_BLOCKING 0x1, 0x100 ;  /* 0x0044000000007b1d */ /* 0x000fe20000010000 */
[----:B------:R-:W-:Y:S02]  /*c440*/  F2FP.F16.F32.PACK_AB R24, R25, R24 ;  /* 0x000000181918723e */ /* 0x000fe400000000ff */
[----:B------:R-:W-:Y:S02]  /*c450*/  F2FP.F16.F32.PACK_AB R25, R92, R26 ;  /* 0x0000001a5c19723e */ /* 0x000fe400000000ff */
[----:B------:R-:W-:Y:S01]  /*c460*/  F2FP.F16.F32.PACK_AB R32, R33, R32 ;  /* 0x000000202120723e */ /* 0x000fe200000000ff */
[----:B------:R-:W-:Y:S01]  /*c470*/  ULDC.64 UR4, c[0x0][0xbd8] ;  /* 0x0002f60000047ab9 */ /* 0x000fe20000000a00 */
[----:B------:R-:W-:-:S02]  /*c480*/  F2FP.F16.F32.PACK_AB R26, R29, R28 ;  /* 0x0000001c1d1a723e */ /* 0x000fc400000000ff */
[----:B------:R-:W-:Y:S02]  /*c490*/  F2FP.F16.F32.PACK_AB R27, R88, R27 ;  /* 0x0000001b581b723e */ /* 0x000fe400000000ff */
[----:B------:R-:W-:Y:S02]  /*c4a0*/  F2FP.F16.F32.PACK_AB R33, R80, R34 ;  /* 0x000000225021723e */ /* 0x000fe400000000ff */
[----:B------:R-:W-:Y:S02]  /*c4b0*/  F2FP.F16.F32.PACK_AB R40, R41, R40 ;  /* 0x000000282928723e */ /* 0x000fe400000000ff */
[----:B------:R-:W-:Y:S02]  /*c4c0*/  F2FP.F16.F32.PACK_AB R34, R37, R36 ;  /* 0x000000242522723e */ /* 0x000fe400000000ff */
[----:B------:R-:W-:Y:S02]  /*c4d0*/  F2FP.F16.F32.PACK_AB R35, R76, R35 ;  /* 0x000000234c23723e */ /* 0x000fe400000000ff */
[----:B------:R-:W-:-:S02]  /*c4e0*/  F2FP.F16.F32.PACK_AB R41, R9, R42 ;  /* 0x0000002a0929723e */ /* 0x000fc400000000ff */
[----:B------:R-:W-:Y:S02]  /*c4f0*/  F2FP.F16.F32.PACK_AB R48, R49, R48 ;  /* 0x000000303130723e */ /* 0x000fe400000000ff */
[----:B------:R-:W-:Y:S02]  /*c500*/  F2FP.F16.F32.PACK_AB R42, R45, R44 ;  /* 0x0000002c2d2a723e */ /* 0x000fe400000000ff */
[----:B------:R-:W-:Y:S02]  /*c510*/  F2FP.F16.F32.PACK_AB R43, R47, R43 ;  /* 0x0000002b2f2b723e */ /* 0x000fe400000000ff */
[----:B------:R-:W-:Y:S02]  /*c520*/  MOV R10, R18 ;  /* 0x00000012000a7202 */ /* 0x000fe40000000f00 */
[----:B--2---:R-:W-:Y:S02]  /*c530*/  MOV R11, R13 ;  /* 0x0000000d000b7202 */ /* 0x004fe40000000f00 */
[----:B------:R-:W-:-:S02]  /*c540*/  F2FP.F16.F32.PACK_AB R49, R8, R50 ;  /* 0x000000320831723e */ /* 0x000fc400000000ff */
[----:B------:R-:W-:Y:S01]  /*c550*/  F2FP.F16.F32.PACK_AB R56, R57, R56 ;  /* 0x000000383938723e */ /* 0x000fe200000000ff */
[----:B------:R-:W-:Y:S01]  /*c560*/  IMAD.WIDE R130, R233, 0x2, R10 ;  /* 0x00000002e9827825 */ /* 0x000fe200078e020a */
[----:B------:R-:W-:Y:S02]  /*c570*/  F2FP.F16.F32.PACK_AB R50, R53, R52 ;  /* 0x000000343532723e */ /* 0x000fe400000000ff */
[----:B------:R-:W-:Y:S02]  /*c580*/  F2FP.F16.F32.PACK_AB R51, R55, R51 ;  /* 0x000000333733723e */ /* 0x000fe400000000ff */
[C---:B------:R-:W-:Y:S02]  /*c590*/  IADD3 R177, P1, R130.reuse, 0x20, RZ ;  /* 0x0000002082b17810 */ /* 0x040fe40007f3e0ff */
[C---:B------:R-:W-:Y:S02]  /*c5a0*/  IADD3 R181, P3, R130.reuse, 0x60, RZ ;  /* 0x0000006082b57810 */ /* 0x040fe40007f7e0ff */
[C---:B------:R-:W-:Y:S01]  /*c5b0*/  IADD3 R179, P2, R130.reuse, 0x40, RZ ;  /* 0x0000004082b37810 */ /* 0x040fe20007f5e0ff */
[----:B------:R-:W-:Y:S01]  /*c5c0*/  IMAD.X R21, RZ, RZ, R131, P1 ;  /* 0x000000ffff157224 */ /* 0x000fe200008e0683 */
[----:B------:R-:W-:-:S02]  /*c5d0*/  IADD3 R183, P4, R130, 0x4000, RZ ;  /* 0x0000400082b77810 */ /* 0x000fc40007f9e0ff */
[----:B------:R-:W-:Y:S01]  /*c5e0*/  LOP3.LUT R20, R177, 0x380, RZ, 0xc0, !PT ;  /* 0x00000380b1147812 */ /* 0x000fe200078ec0ff */
[--C-:B-----5:R-:W-:Y:S01]  /*c5f0*/  IMAD.X R31, RZ, RZ, R131.reuse, P2 ;  /* 0x000000ffff1f7224 */ /* 0x120fe200010e0683 */
[----:B------:R-:W-:Y:S01]  /*c600*/  LOP3.LUT R38, R181, 0x380, RZ, 0xc0, !PT ;  /* 0x00000380b5267812 */ /* 0x000fe200078ec0ff */
[--C-:B------:R-:W-:Y:S01]  /*c610*/  IMAD.X R91, RZ, RZ, R131.reuse, P4 ;  /* 0x000000ffff5b7224 */ /* 0x100fe200020e0683 */
[----:B------:R-:W-:Y:S02]  /*c620*/  SHF.R.U64 R20, R20, 0x3, RZ ;  /* 0x0000000314147819 */ /* 0x000fe400000012ff */
[----:B------:R-:W-:Y:S02]  /*c630*/  IADD3 R106, P2, R130, 0x8000, RZ ;  /* 0x00008000826a7810 */ /* 0x000fe40007f5e0ff */
[----:B------:R-:W-:Y:S02]  /*c640*/  SHF.R.U64 R38, R38, 0x3, RZ ;  /* 0x0000000326267819 */ /* 0x000fe400000012ff */
[C---:B------:R-:W-:Y:S01]  /*c650*/  IADD3 R114, P4, R130.reuse, 0x8040, RZ ;  /* 0x0000804082727810 */ /* 0x040fe20007f9e0ff */
[----:B------:R-:W-:Y:S01]  /*c660*/  IMAD.X R107, RZ, RZ, R131, P2 ;  /* 0x000000ffff6b7224 */ /* 0x000fe200010e0683 */
[----:B------:R-:W-:-:S02]  /*c670*/  IADD3 R187, P0, R130, 0x4040, RZ ;  /* 0x0000404082bb7810 */ /* 0x000fc40007f1e0ff */
[----:B------:R-:W-:Y:S01]  /*c680*/  LOP3.LUT R20, R20, R177, RZ, 0x3c, !PT ;  /* 0x000000b114147212 */ /* 0x000fe200078e3cff */
[--C-:B------:R-:W-:Y:S01]  /*c690*/  IMAD.X R115, RZ, RZ, R131.reuse, P4 ;  /* 0x000000ffff737224 */ /* 0x100fe200020e0683 */
[----:B------:R-:W-:Y:S01]  /*c6a0*/  IADD3.X R39, RZ, R131, RZ, P3, !PT ;  /* 0x00000083ff277210 */ /* 0x000fe20001ffe4ff */
[----:B------:R-:W-:Y:S01]  /*c6b0*/  IMAD.X R99, RZ, RZ, R131, P0 ;  /* 0x000000ffff637224 */ /* 0x000fe200000e0683 */
[----:B------:R-:W-:Y:S02]  /*c6c0*/  LOP3.LUT R38, R38, R181, RZ, 0x3c, !PT ;  /* 0x000000b526267212 */ /* 0x000fe400078e3cff */
[----:B------:R-:W-:Y:S02]  /*c6d0*/  LOP3.LUT R177, R106, 0x380, RZ, 0xc0, !PT ;  /* 0x000003806ab17812 */ /* 0x000fe400078ec0ff */
[----:B------:R-:W-:Y:S02]  /*c6e0*/  IADD3 R110, P3, R130, 0x8020, RZ ;  /* 0x00008020826e7810 */ /* 0x000fe40007f7e0ff */
[----:B------:R-:W-:-:S02]  /*c6f0*/  LOP3.LUT R181, R114, 0x380, RZ, 0xc0, !PT ;  /* 0x0000038072b57812 */ /* 0x000fc400078ec0ff */
[----:B------:R-:W-:Y:S02]  /*c700*/  LOP3.LUT R30, R179, 0x380, RZ, 0xc0, !PT ;  /* 0x00000380b31e7812 */ /* 0x000fe400078ec0ff */
[C---:B------:R-:W-:Y:S02]  /*c710*/  LOP3.LUT R15, R130.reuse, 0x380, RZ, 0xc0, !PT ;  /* 0x00000380820f7812 */ /* 0x040fe400078ec0ff */
[----:B------:R-:W-:Y:S02]  /*c720*/  SHF.R.U64 R177, R177, 0x3, RZ ;  /* 0x00000003b1b17819 */ /* 0x000fe400000012ff */
[C---:B------:R-:W-:Y:S02]  /*c730*/  IADD3 R185, P5, R130.reuse, 0x4020, RZ ;  /* 0x0000402082b97810 */ /* 0x040fe40007fbe0ff */
[C---:B------:R-:W-:Y:S02]  /*c740*/  IADD3 R189, P1, R130.reuse, 0x4060, RZ ;  /* 0x0000406082bd7810 */ /* 0x040fe40007f3e0ff */
[C---:B------:R-:W-:Y:S01]  /*c750*/  IADD3 R12, P0, R130.reuse, 0xc000, RZ ;  /* 0x0000c000820c7810 */ /* 0x040fe20007f1e0ff */
[--C-:B------:R-:W-:Y:S01]  /*c760*/  IMAD.X R95, RZ, RZ, R131.reuse, P5 ;  /* 0x000000ffff5f7224 */ /* 0x100fe200028e0683 */
[----:B------:R-:W-:Y:S01]  /*c770*/  IADD3.X R111, RZ, R131, RZ, P3, !PT ;  /* 0x00000083ff6f7210 */ /* 0x000fe20001ffe4ff */
[--C-:B------:R-:W-:Y:S01]  /*c780*/  IMAD.X R103, RZ, RZ, R131.reuse, P1 ;  /* 0x000000ffff677224 */ /* 0x100fe200008e0683 */
[----:B------:R-:W-:Y:S01]  /*c790*/  SHF.R.U64 R181, R181, 0x3, RZ ;  /* 0x00000003b5b57819 */ /* 0x000fe200000012ff */
[----:B------:R-:W-:Y:S01]  /*c7a0*/  IMAD.X R123, RZ, RZ, R131, P0 ;  /* 0x000000ffff7b7224 */ /* 0x000fe200000e0683 */
[----:B------:R-:W-:-:S02]  /*c7b0*/  IADD3 R151, P2, R130, 0xc040, RZ ;  /* 0x0000c04082977810 */ /* 0x000fc40007f5e0ff */
[----:B------:R-:W-:Y:S02]  /*c7c0*/  IADD3 R14, P3, R130, 0xc060, RZ ;  /* 0x0000c060820e7810 */ /* 0x000fe40007f7e0ff */
[----:B------:R-:W-:Y:S01]  /*c7d0*/  SHF.R.U64 R30, R30, 0x3, RZ ;  /* 0x000000031e1e7819 */ /* 0x000fe200000012ff */
[----:B------:R-:W-:Y:S01]  /*c7e0*/  IMAD.X R13, RZ, RZ, R131, P2 ;  /* 0x000000ffff0d7224 */ /* 0x000fe200010e0683 */
[----:B------:R-:W-:Y:S02]  /*c7f0*/  SHF.R.U64 R15, R15, 0x3, RZ ;  /* 0x000000030f0f7819 */ /* 0x000fe400000012ff */
[----:B------:R-:W-:Y:S02]  /*c800*/  LOP3.LUT R90, R183, 0x380, RZ, 0xc0, !PT ;  /* 0x00000380b75a7812 */ /* 0x000fe400078ec0ff */
[----:B------:R-:W-:Y:S02]  /*c810*/  LOP3.LUT R106, R177, R106, RZ, 0x3c, !PT ;  /* 0x0000006ab16a7212 */ /* 0x000fe400078e3cff */
[----:B------:R-:W-:-:S02]  /*c820*/  LOP3.LUT R94, R185, 0x380, RZ, 0xc0, !PT ;  /* 0x00000380b95e7812 */ /* 0x000fc400078ec0ff */
[----:B------:R-:W-:Y:S02]  /*c830*/  LOP3.LUT R114, R181, R114, RZ, 0x3c, !PT ;  /* 0x00000072b5727212 */ /* 0x000fe400078e3cff */
[----:B------:R-:W-:Y:S02]  /*c840*/  LOP3.LUT R177, R12, 0x380, RZ, 0xc0, !PT ;  /* 0x000003800cb17812 */ /* 0x000fe400078ec0ff */
[----:B------:R-:W-:Y:S02]  /*c850*/  LOP3.LUT R30, R30, R179, RZ, 0x3c, !PT ;  /* 0x000000b31e1e7212 */ /* 0x000fe400078e3cff */
[----:B------:R-:W-:Y:S02]  /*c860*/  LOP3.LUT R98, R187, 0x380, RZ, 0xc0, !PT ;  /* 0x00000380bb627812 */ /* 0x000fe400078ec0ff */
[----:B------:R-:W-:Y:S02]  /*c870*/  LOP3.LUT R176, R151, 0x380, RZ, 0xc0, !PT ;  /* 0x0000038097b07812 */ /* 0x000fe400078ec0ff */
[----:B------:R-:W-:-:S02]  /*c880*/  LOP3.LUT R181, R14, 0x380, RZ, 0xc0, !PT ;  /* 0x000003800eb57812 */ /* 0x000fc400078ec0ff */
[C---:B------:R-:W-:Y:S02]  /*c890*/  IADD3 R118, P5, R130.reuse, 0x8060, RZ ;  /* 0x0000806082767810 */ /* 0x040fe40007fbe0ff */
[----:B-1----:R-:W-:Y:S02]  /*c8a0*/  IADD3 R84, P1, R130, 0xc020, RZ ;  /* 0x0000c02082547810 */ /* 0x002fe40007f3e0ff */
[----:B------:R-:W-:Y:S01]  /*c8b0*/  LOP3.LUT R102, R189, 0x380, RZ, 0xc0, !PT ;  /* 0x00000380bd667812 */ /* 0x000fe200078ec0ff */
[--C-:B------:R-:W-:Y:S01]  /*c8c0*/  IMAD.X R119, RZ, RZ, R131.reuse, P5 ;  /* 0x000000ffff777224 */ /* 0x100fe200028e0683 */
[----:B------:R-:W-:Y:S01]  /*c8d0*/  LOP3.LUT R179, R110, 0x380, RZ, 0xc0, !PT ;  /* 0x000003806eb37812 */ /* 0x000fe200078ec0ff */
[----:B------:R-:W-:Y:S01]  /*c8e0*/  IMAD.X R127, RZ, RZ, R131, P1 ;  /* 0x000000ffff7f7224 */ /* 0x000fe200008e0683 */
[----:B------:R-:W-:Y:S02]  /*c8f0*/  LOP3.LUT R130, R15, R130, RZ, 0x3c, !PT ;  /* 0x000000820f827212 */ /* 0x000fe400078e3cff */
[----:B------:R-:W-:-:S02]  /*c900*/  SHF.R.U64 R90, R90, 0x3, RZ ;  /* 0x000000035a5a7819 */ /* 0x000fc400000012ff */
[----:B------:R-:W-:Y:S02]  /*c910*/  SHF.R.U64 R94, R94, 0x3, RZ ;  /* 0x000000035e5e7819 */ /* 0x000fe400000012ff */
[----:B------:R-:W-:Y:S02]  /*c920*/  SHF.R.U64 R177, R177, 0x3, RZ ;  /* 0x00000003b1b17819 */ /* 0x000fe400000012ff */
[----:B------:R-:W-:Y:S02]  /*c930*/  SHF.R.U64 R98, R98, 0x3, RZ ;  /* 0x0000000362627819 */ /* 0x000fe400000012ff */
[----:B------:R-:W-:Y:S02]  /*c940*/  SHF.R.U64 R176, R176, 0x3, RZ ;  /* 0x00000003b0b07819 */ /* 0x000fe400000012ff */
[----:B------:R-:W-:Y:S02]  /*c950*/  SHF.R.U64 R181, R181, 0x3, RZ ;  /* 0x00000003b5b57819 */ /* 0x000fe400000012ff */
[----:B------:R-:W-:-:S02]  /*c960*/  SHF.R.U64 R102, R102, 0x3, RZ ;  /* 0x0000000366667819 */ /* 0x000fc400000012ff */
[----:B------:R-:W-:Y:S02]  /*c970*/  SHF.R.U64 R179, R179, 0x3, RZ ;  /* 0x00000003b3b37819 */ /* 0x000fe400000012ff */
[----:B------:R-:W-:Y:S02]  /*c980*/  LOP3.LUT R90, R90, R183, RZ, 0x3c, !PT ;  /* 0x000000b75a5a7212 */ /* 0x000fe400078e3cff */
[----:B------:R-:W-:Y:S02]  /*c990*/  MOV R130, R130 ;  /* 0x0000008200827202 */ /* 0x000fe40000000f00 */
[----:B------:R-:W-:Y:S02]  /*c9a0*/  LOP3.LUT R94, R94, R185, RZ, 0x3c, !PT ;  /* 0x000000b95e5e7212 */ /* 0x000fe400078e3cff */
[----:B------:R-:W-:Y:S01]  /*c9b0*/  LOP3.LUT R122, R177, R12, RZ, 0x3c, !PT ;  /* 0x0000000cb17a7212 */ /* 0x000fe200078e3cff */
[----:B------:R1:W-:Y:S01]  /*c9c0*/  STSM.16.M88.4 [R130], R24 ;  /* 0x0000001882007844 */ /* 0x0003e20000000200 */
[----:B------:R-:W-:-:S02]  /*c9d0*/  MOV R28, R20 ;  /* 0x00000014001c7202 */ /* 0x000fc40000000f00 */
[----:B------:R-:W-:Y:S02]  /*c9e0*/  IADD3.X R15, RZ, R131, RZ, P3, !PT ;  /* 0x00000083ff0f7210 */ /* 0x000fe40001ffe4ff */
[----:B------:R-:W-:Y:S01]  /*c9f0*/  LOP3.LUT R98, R98, R187, RZ, 0x3c, !PT ;  /* 0x000000bb62627212 */ /* 0x000fe200078e3cff */
[----:B------:R2:W-:Y:S01]  /*ca00*/  STSM.16.M88.4 [R28], R32 ;  /* 0x000000201c007844 */ /* 0x0005e20000000200 */
[----:B------:R-:W-:Y:S02]  /*ca10*/  LOP3.LUT R183, R118, 0x380, RZ, 0xc0, !PT ;  /* 0x0000038076b77812 */ /* 0x000fe400078ec0ff */
[----:B------:R-:W-:Y:S02]  /*ca20*/  LOP3.LUT R12, R176, R151, RZ, 0x3c, !PT ;  /* 0x00000097b00c7212 */ /* 0x000fe400078e3cff */
[----:B------:R-:W-:Y:S02]  /*ca30*/  LOP3.LUT R14, R181, R14, RZ, 0x3c, !PT ;  /* 0x0000000eb50e7212 */ /* 0x000fe400078e3cff */
[----:B------:R-:W-:-:S02]  /*ca40*/  MOV R30, R30 ;  /* 0x0000001e001e7202 */ /* 0x000fc40000000f00 */
[----:B------:R-:W-:Y:S02]  /*ca50*/  LOP3.LUT R102, R102, R189, RZ, 0x3c, !PT ;  /* 0x000000bd66667212 */ /* 0x000fe400078e3cff */
[----:B------:R-:W-:Y:S01]  /*ca60*/  LOP3.LUT R110, R179, R110, RZ, 0x3c, !PT ;  /* 0x0000006eb36e7212 */ /* 0x000fe200078e3cff */
[----:B------:R3:W-:Y:S01]  /*ca70*/  STSM.16.M88.4 [R30], R40 ;  /* 0x000000281e007844 */ /* 0x0007e20000000200 */
[----:B------:R-:W-:Y:S02]  /*ca80*/  MOV R38, R38 ;  /* 0x0000002600267202 */ /* 0x000fe40000000f00 */
[----:B------:R-:W-:Y:S02]  /*ca90*/  F2FP.F16.F32.PACK_AB R57, R7, R58 ;  /* 0x0000003a0739723e */ /* 0x000fe400000000ff */
[----:B------:R-:W-:Y:S01]  /*caa0*/  F2FP.F16.F32.PACK_AB R64, R65, R64 ;  /* 0x000000404140723e */ /* 0x000fe200000000ff */
[----:B------:R-:W-:Y:S01]  /*cab0*/  STSM.16.M88.4 [R38], R48 ;  /* 0x0000003026007844 */ /* 0x000fe20000000200 */
[----:B------:R-:W-:-:S02]  /*cac0*/  LOP3.LUT R179, R84, 0x380, RZ, 0xc0, !PT ;  /* 0x0000038054b37812 */ /* 0x000fc400078ec0ff */
[----:B------:R-:W-:Y:S02]  /*cad0*/  MOV R90, R90 ;  /* 0x0000005a005a7202 */ /* 0x000fe40000000f00 */
[----:B------:R-:W-:Y:S02]  /*cae0*/  F2FP.F16.F32.PACK_AB R58, R61, R60 ;  /* 0x0000003c3d3a723e */ /* 0x000fe400000000ff */
[----:B------:R-:W-:Y:S02]  /*caf0*/  F2FP.F16.F32.PACK_AB R59, R63, R59 ;  /* 0x0000003b3f3b723e */ /* 0x000fe400000000ff */
[----:B------:R-:W-:Y:S01]  /*cb00*/  F2FP.F16.F32.PACK_AB R65, R3, R66 ;  /* 0x000000420341723e */ /* 0x000fe200000000ff */
[----:B------:R-:W-:Y:S01]  /*cb10*/  IMAD.MOV.U32 R3, RZ, RZ, RZ ;  /* 0x000000ffff037224 */ /* 0x000fe200078e00ff */
[----:B------:R-:W-:Y:S01]  /*cb20*/  F2FP.F16.F32.PACK_AB R72, R73, R72 ;  /* 0x000000484948723e */ /* 0x000fe200000000ff */
[----:B------:R-:W-:Y:S01]  /*cb30*/  STSM.16.M88.4 [R90], R56 ;  /* 0x000000385a007844 */ /* 0x000fe20000000200 */
[----:B------:R-:W-:-:S02]  /*cb40*/  MOV R94, R94 ;  /* 0x0000005e005e7202 */ /* 0x000fc40000000f00 */
[----:B------:R-:W-:Y:S02]  /*cb50*/  F2FP.F16.F32.PACK_AB R66, R69, R68 ;  /* 0x000000444542723e */ /* 0x000fe400000000ff */
[----:B------:R-:W-:Y:S02]  /*cb60*/  F2FP.F16.F32.PACK_AB R67, R67, R70 ;  /* 0x000000464343723e */ /* 0x000fe400000000ff */
[----:B------:R-:W-:Y:S02]  /*cb70*/  F2FP.F16.F32.PACK_AB R73, R75, R74 ;  /* 0x0000004a4b49723e */ /* 0x000fe400000000ff */
[----:B------:R-:W-:Y:S01]  /*cb80*/  SHF.R.U64 R183, R183, 0x3, RZ ;  /* 0x00000003b7b77819 */ /* 0x000fe200000012ff */
[----:B------:R-:W-:Y:S01]  /*cb90*/  STSM.16.M88.4 [R94], R64 ;  /* 0x000000405e007844 */ /* 0x000fe20000000200 */
[----:B------:R-:W-:Y:S02]  /*cba0*/  MOV R98, R98 ;  /* 0x0000006200627202 */ /* 0x000fe40000000f00 */
[----:B------:R-:W-:-:S02]  /*cbb0*/  MOV R21, R12 ;  /* 0x0000000c00157202 */ /* 0x000fc40000000f00 */
[----:B------:R-:W-:Y:S02]  /*cbc0*/  MOV R20, R14 ;  /* 0x0000000e00147202 */ /* 0x000fe40000000f00 */
[----:B------:R-:W-:Y:S02]  /*cbd0*/  F2FP.F16.F32.PACK_AB R74, R77, R163 ;  /* 0x000000a34d4a723e */ /* 0x000fe400000000ff */
[----:B------:R-:W-:Y:S02]  /*cbe0*/  F2FP.F16.F32.PACK_AB R75, R79, R78 ;  /* 0x0000004e4f4b723e */ /* 0x000fe400000000ff */
[----:B------:R-:W-:Y:S02]  /*cbf0*/  MOV R102, R102 ;  /* 0x0000006600667202 */ /* 0x000fe40000000f00 */
[----:B------:R-:W-:Y:S01]  /*cc00*/  F2FP.F16.F32.PACK_AB R12, R81, R164 ;  /* 0x000000a4510c723e */ /* 0x000fe200000000ff */
[----:B------:R-:W-:Y:S01]  /*cc10*/  STSM.16.M88.4 [R98], R72 ;  /* 0x0000004862007844 */ /* 0x000fe20000000200 */
[----:B------:R-:W-:-:S02]  /*cc20*/  F2FP.F16.F32.PACK_AB R13, R83, R82 ;  /* 0x00000052530d723e */ /* 0x000fc400000000ff */
[----:B------:R-:W-:Y:S02]  /*cc30*/  F2FP.F16.F32.PACK_AB R14, R4, R165 ;  /* 0x000000a5040e723e */ /* 0x000fe400000000ff */
[----:B------:R-:W-:Y:S02]  /*cc40*/  F2FP.F16.F32.PACK_AB R15, R54, R46 ;  /* 0x0000002e360f723e */ /* 0x000fe400000000ff */
[----:B------:R-:W-:Y:S02]  /*cc50*/  SHF.R.U64 R179, R179, 0x3, RZ ;  /* 0x00000003b3b37819 */ /* 0x000fe400000012ff */
[----:B------:R-:W-:Y:S01]  /*cc60*/  LOP3.LUT R118, R183, R118, RZ, 0x3c, !PT ;  /* 0x00000076b7767212 */ /* 0x000fe200078e3cff */
[----:B------:R4:W-:Y:S01]  /*cc70*/  STSM.16.M88.4 [R102], R12 ;  /* 0x0000000c66007844 */ /* 0x0009e20000000200 */
[----:B------:R-:W-:Y:S02]  /*cc80*/  MOV R106, R106 ;  /* 0x0000006a006a7202 */ /* 0x000fe40000000f00 */
[----:B-1----:R-:W-:-:S02]  /*cc90*/  F2FP.F16.F32.PACK_AB R24, R89, R166 ;  /* 0x000000a65918723e */ /* 0x002fc400000000ff */
[----:B------:R-:W-:Y:S02]  /*cca0*/  F2FP.F16.F32.PACK_AB R25, R71, R62 ;  /* 0x0000003e4719723e */ /* 0x000fe400000000ff */
[----:B------:R-:W-:Y:S02]  /*ccb0*/  F2FP.F16.F32.PACK_AB R26, R93, R167 ;  /* 0x000000a75d1a723e */ /* 0x000fe400000000ff */
[----:B------:R-:W-:Y:S02]  /*ccc0*/  F2FP.F16.F32.PACK_AB R27, R100, R96 ;  /* 0x00000060641b723e */ /* 0x000fe400000000ff */
[----:B------:R-:W-:Y:S02]  /*ccd0*/  LOP3.LUT R126, R179, R84, RZ, 0x3c, !PT ;  /* 0x00000054b37e7212 */ /* 0x000fe400078e3cff */
[----:B------:R-:W-:Y:S01]  /*cce0*/  MOV R110, R110 ;  /* 0x0000006e006e7202 */ /* 0x000fe20000000f00 */
[----:B------:R-:W-:Y:S01]  /*ccf0*/  STSM.16.M88.4 [R106], R24 ;  /* 0x000000186a007844 */ /* 0x000fe20000000200 */
[----:B--2---:R-:W-:-:S02]  /*cd00*/  F2FP.F16.F32.PACK_AB R28, R97, R168 ;  /* 0x000000a8611c723e */ /* 0x004fc400000000ff */
[----:B------:R-:W-:Y:S02]  /*cd10*/  F2FP.F16.F32.PACK_AB R29, R108, R104 ;  /* 0x000000686c1d723e */ /* 0x000fe400000000ff */
[----:B---3--:R-:W-:Y:S02]  /*cd20*/  F2FP.F16.F32.PACK_AB R30, R101, R169 ;  /* 0x000000a9651e723e */ /* 0x008fe400000000ff */
[----:B------:R-:W-:Y:S02]  /*cd30*/  F2FP.F16.F32.PACK_AB R31, R116, R112 ;  /* 0x00000070741f723e */ /* 0x000fe400000000ff */
[----:B------:R-:W-:Y:S02]  /*cd40*/  MOV R114, R114 ;  /* 0x0000007200727202 */ /* 0x000fe40000000f00 */
[----:B----4-:R-:W-:Y:S01]  /*cd50*/  F2FP.F16.F32.PACK_AB R12, R105, R170 ;  /* 0x000000aa690c723e */ /* 0x010fe200000000ff */
[----:B------:R-:W-:Y:S01]  /*cd60*/  STSM.16.M88.4 [R110], R28 ;  /* 0x0000001c6e007844 */ /* 0x000fe20000000200 */
[----:B------:R-:W-:-:S02]  /*cd70*/  F2FP.F16.F32.PACK_AB R13, R124, R120 ;  /* 0x000000787c0d723e */ /* 0x000fc400000000ff */
[----:B------:R-:W-:Y:S02]  /*cd80*/  F2FP.F16.F32.PACK_AB R14, R109, R171 ;  /* 0x000000ab6d0e723e */ /* 0x000fe400000000ff */
[----:B------:R-:W-:Y:S02]  /*cd90*/  F2FP.F16.F32.PACK_AB R15, R152, R128 ;  /* 0x00000080980f723e */ /* 0x000fe400000000ff */
[----:B------:R-:W-:Y:S02]  /*cda0*/  F2FP.F16.F32.PACK_AB R153, R154, R153 ;  /* 0x000000999a99723e */ /* 0x000fe400000000ff */
[----:B------:R-:W-:Y:S01]  /*cdb0*/  MOV R118, R118 ;  /* 0x0000007600767202 */ /* 0x000fe20000000f00 */
[----:B------:R1:W-:Y:S01]  /*cdc0*/  STSM.16.M88.4 [R114], R12 ;  /* 0x0000000c72007844 */ /* 0x0003e20000000200 */
[----:B------:R-:W-:Y:S02]  /*cdd0*/  F2FP.F16.F32.PACK_AB R152, R113, R172 ;  /* 0x000000ac7198723e */ /* 0x000fe400000000ff */
[----:B------:R-:W-:-:S02]  /*cde0*/  F2FP.F16.F32.PACK_AB R154, R117, R173 ;  /* 0x000000ad759a723e */ /* 0x000fc400000000ff */
[----:B------:R-:W-:Y:S02]  /*cdf0*/  F2FP.F16.F32.PACK_AB R155, R156, R155 ;  /* 0x0000009b9c9b723e */ /* 0x000fe400000000ff */
[----:B------:R-:W-:Y:S02]  /*ce00*/  F2FP.F16.F32.PACK_AB R157, R158, R157 ;  /* 0x0000009d9e9d723e */ /* 0x000fe400000000ff */
[----:B------:R-:W-:Y:S01]  /*ce10*/  MOV R122, R122 ;  /* 0x0000007a007a7202 */ /* 0x000fe20000000f00 */
[----:B------:R2:W-:Y:S01]  /*ce20*/  STSM.16.M88.4 [R118], R152 ;  /* 0x0000009876007844 */ /* 0x0005e20000000200 */
[----:B------:R-:W-:Y:S02]  /*ce30*/  F2FP.F16.F32.PACK_AB R156, R121, R174 ;  /* 0x000000ae799c723e */ /* 0x000fe400000000ff */
[----:B------:R-:W-:Y:S02]  /*ce40*/  F2FP.F16.F32.PACK_AB R158, R125, R175 ;  /* 0x000000af7d9e723e */ /* 0x000fe400000000ff */
[----:B------:R-:W-:-:S02]  /*ce50*/  F2FP.F16.F32.PACK_AB R159, R160, R159 ;  /* 0x0000009fa09f723e */ /* 0x000fc400000000ff */
[----:B------:R-:W-:Y:S02]  /*ce60*/  F2FP.F16.F32.PACK_AB R161, R162, R161 ;  /* 0x000000a1a2a1723e */ /* 0x000fe400000000ff */
[----:B------:R-:W-:Y:S01]  /*ce70*/  F2FP.F16.F32.PACK_AB R136, R137, R136 ;  /* 0x000000888988723e */ /* 0x000fe200000000ff */
[----:B------:R2:W-:Y:S01]  /*ce80*/  STSM.16.M88.4 [R122], R156 ;  /* 0x0000009c7a007844 */ /* 0x0005e20000000200 */
[----:B------:R-:W-:Y:S02]  /*ce90*/  ISETP.NE.U32.AND P0, PT, RZ, UR4, PT ;  /* 0x00000004ff007c0c */ /* 0x000fe4000bf05070 */
[----:B------:R-:W-:Y:S02]  /*cea0*/  IADD3 R8, P1, R208, UR4, RZ ;  /* 0x00000004d0087c10 */ /* 0x000fe4000ff3e0ff */
[----:B------:R-:W-:Y:S02]  /*ceb0*/  MOV R126, R126 ;  /* 0x0000007e007e7202 */ /* 0x000fe40000000f00 */
[----:B------:R-:W-:-:S02]  /*cec0*/  F2FP.F16.F32.PACK_AB R160, R129, R178 ;  /* 0x000000b281a0723e */ /* 0x000fc400000000ff */
[----:B------:R-:W-:Y:S02]  /*ced0*/  F2FP.F16.F32.PACK_AB R162, R133, R132 ;  /* 0x0000008485a2723e */ /* 0x000fe400000000ff */
[----:B------:R-:W-:Y:S02]  /*cee0*/  F2FP.F16.F32.PACK_AB R163, R135, R134 ;  /* 0x0000008687a3723e */ /* 0x000fe400000000ff */
[----:B------:R-:W-:Y:S02]  /*cef0*/  F2FP.F16.F32.PACK_AB R137, R139, R138 ;  /* 0x0000008a8b89723e */ /* 0x000fe400000000ff */
[----:B------:R-:W-:Y:S01]  /*cf00*/  F2FP.F16.F32.PACK_AB R144, R145, R144 ;  /* 0x000000909190723e */ /* 0x000fe200000000ff */
[----:B------:R2:W-:Y:S01]  /*cf10*/  STSM.16.M88.4 [R126], R160 ;  /* 0x000000a07e007844 */ /* 0x0005e20000000200 */
[----:B------:R-:W-:Y:S02]  /*cf20*/  F2FP.F16.F32.PACK_AB R138, R141, R140 ;  /* 0x0000008c8d8a723e */ /* 0x000fe400000000ff */
[----:B------:R-:W-:-:S02]  /*cf30*/  F2FP.F16.F32.PACK_AB R139, R143, R142 ;  /* 0x0000008e8f8b723e */ /* 0x000fc400000000ff */
[----:B------:R-:W-:Y:S02]  /*cf40*/  F2FP.F16.F32.PACK_AB R145, R147, R146 ;  /* 0x000000929391723e */ /* 0x000fe400000000ff */
[----:B------:R-:W-:Y:S01]  /*cf50*/  F2FP.F16.F32.PACK_AB R146, R149, R148 ;  /* 0x000000949592723e */ /* 0x000fe200000000ff */
[----:B------:R2:W-:Y:S01]  /*cf60*/  STSM.16.M88.4 [R21], R136 ;  /* 0x0000008815007844 */ /* 0x0005e20000000200 */
[----:B------:R-:W-:Y:S02]  /*cf70*/  F2FP.F16.F32.PACK_AB R147, R0, R150 ;  /* 0x000000960093723e */ /* 0x000fe400000000ff */
[----:B------:R-:W-:Y:S02]  /*cf80*/  ISETP.NE.AND.EX P0, PT, RZ, UR5, PT, P0 ;  /* 0x00000005ff007c0c */ /* 0x000fe4000bf05300 */
[----:B------:R-:W-:Y:S01]  /*cf90*/  IADD3.X R9, R209, UR5, RZ, P1, !PT ;  /* 0x00000005d1097c10 */ /* 0x000fe20008ffe4ff */
[----:B------:R-:W-:Y:S01]  /*cfa0*/  ULDC.64 UR4, c[0x0][0xbe0] ;  /* 0x0002f80000047ab9 */ /* 0x000fe20000000a00 */
[----:B------:R2:W-:Y:S01]  /*cfb0*/  STSM.16.M88.4 [R20], R144 ;  /* 0x0000009014007844 */ /* 0x0005e20000000200 */
[----:B------:R-:W-:Y:S01]  /*cfc0*/  BAR.SYNC.DEFER_BLOCKING 0x1, 0x100 ;  /* 0x0044000000007b1d */ /* 0x000fe20000010000 */
[----:B------:R-:W-:-:S04]  /*cfd0*/  ISETP.NE.U32.AND P1, PT, RZ, UR4, PT ;  /* 0x00000004ff007c0c */ /* 0x000fc8000bf25070 */
[----:B------:R-:W-:-:S13]  /*cfe0*/  ISETP.NE.AND.EX P1, PT, RZ, UR5, PT, P1 ;  /* 0x00000005ff007c0c */ /* 0x000fda000bf25310 */
[----:B------:R-:W-:Y:S01]  /*cff0*/  @P1 IADD3 R208, P2, R208, UR4, RZ ;  /* 0x00000004d0d01c10 */ /* 0x000fe2000ff5e0ff */
[----:B------:R-:W-:Y:S02]  /*d000*/  ULDC UR4, c[0x0][0xa88] ;  /* 0x0002a20000047ab9 */ /* 0x000fe40000000800 */
[----:B------:R-:W-:Y:S01]  /*d010*/  IMAD.U32 R0, RZ, RZ, UR4 ;  /* 0x00000004ff007e24 */ /* 0x000fe2000f8e00ff */
[----:B------:R-:W-:Y:S01]  /*d020*/  @P1 IADD3.X R209, R209, UR5, RZ, P2, !PT ;  /* 0x00000005d1d11c10 */ /* 0x000fe200097fe4ff */
[----:B------:R2:W5:Y:S01]  /*d030*/  @P0 LDG.E R3, desc[UR40][R8.64] ;  /* 0x0000002808030981 */ /* 0x000562000c1e1900 */
[----:B------:R-:W-:-:S03]  /*d040*/  IMAD R7, R202, 0x40, R201 ;  /* 0x00000040ca077824 */ /* 0x000fc600078e02c9 */
[----:B------:R2:W5:Y:S01]  /*d050*/  @P1 LDG.E R0, desc[UR40][R208.64] ;  /* 0x00000028d0001981 */ /* 0x000562000c1e1900 */
[----:B------:R-:W-:-:S03]  /*d060*/  IMAD.WIDE R10, R7, 0x2, R10 ;  /* 0x00000002070a7825 */ /* 0x000fc600078e020a */
[----:B-1----:R-:W-:Y:S01]  /*d070*/  IADD3 R13, P4, R10, 0x1000, RZ ;  /* 0x000010000a0d7810 */ /* 0x002fe20007f9e0ff */
[----:B------:R-:W-:-:S12]  /*d080*/  @P1 BRA `(.L_x_545) ;  /* 0x0000000000101947 */ /* 0x000fd80003800000 */
[----:B------:R-:W-:Y:S05]  /*d090*/  @!P0 BRA `(.L_x_545) ;  /* 0x00000000000c8947 */ /* 0x000fea0003800000 */
[----:B------:R-:W3:Y:S04]  /*d0a0*/  LDG.E R7, desc[UR40][R8.64] ;  /* 0x0000002808077981 */ /* 0x000ee8000c1e1900 */
[----:B-----5:R-:W3:Y:S02]  /*d0b0*/  LDG.E R0, desc[UR40][R8.64+0x4] ;  /* 0x0000042808007981 */ /* 0x020ee4000c1e1900 */
[----:B---3--:R-:W-:-:S07]  /*d0c0*/  IMAD.IADD R0, R0, 0x1, -R7 ;  /* 0x0000000100007824 */ /* 0x008fce00078e0a07 */
.L_x_545:
[----:B------:R-:W-:Y:S01]  /*d0d0*/  SHF.R.S32.HI R81, RZ, 0x1f, R207 ;  /* 0x0000001fff517819 */ /* 0x000fe200000114cf */
[----:B------:R-:W-:Y:S01]  /*d0e0*/  ULDC.64 UR4, c[0x0][0xb70] ;  /* 0x0002dc0000047ab9 */ /* 0x000fe20000000a00 */
[--C-:B--2--5:R-:W-:Y:S01]  /*d0f0*/  SHF.R.S32.HI R21, RZ, 0x1f, R3.reuse ;  /* 0x0000001fff157819 */ /* 0x124fe20000011403 */
[----:B------:R-:W-:Y:S01]  /*d100*/  IMAD.MOV.U32 R20, RZ, RZ, R3 ;  /* 0x000000ffff147224 */ /* 0x000fe200078e0003 */
[----:B------:R-:W-:Y:S01]  /*d110*/  LOP3.LUT R12, R13, 0x380, RZ, 0xc0, !PT ;  /* 0x000003800d0c7812 */ /* 0x000fe200078ec0ff */
[----:B------:R-:W-:Y:S01]  /*d120*/  IMAD R4, R81, UR4, RZ ;  /* 0x0000000451047c24 */ /* 0x000fe2000f8e02ff */
[----:B------:R-:W-:Y:S01]  /*d130*/  SEL R221, R221, RZ, !P0 ;  /* 0x000000ffdddd7207 */ /* 0x000fe20004000000 */
[C---:B------:R-:W-:Y:S01]  /*d140*/  IMAD.WIDE.U32 R8, R207.reuse, UR4, R20 ;  /* 0x00000004cf087c25 */ /* 0x040fe2000f8e0014 */
[----:B------:R-:W-:Y:S02]  /*d150*/  SEL R83, R210, RZ, !P0 ;  /* 0x000000ffd2537207 */ /* 0x000fe40004000000 */
[----:B------:R-:W-:Y:S01]  /*d160*/  SHF.R.U64 R12, R12, 0x3, RZ ;  /* 0x000000030c0c7819 */ /* 0x000fe200000012ff */
[----:B------:R-:W-:Y:S01]  /*d170*/  IMAD R7, R207, UR5, R4 ;  /* 0x00000005cf077c24 */ /* 0x000fe2000f8e0204 */
[----:B------:R-:W-:Y:S01]  /*d180*/  ULDC.64 UR4, c[0x0][0xb78] ;  /* 0x0002de0000047ab9 */ /* 0x000fe20000000a00 */
[C---:B------:R-:W-:Y:S01]  /*d190*/  IADD3 R29, P0, R10.reuse, 0x3000, RZ ;  /* 0x000030000a1d7810 */ /* 0x040fe20007f1e0ff */
[----:B------:R-:W-:Y:S01]  /*d1a0*/  IMAD R4, R221, UR4, RZ ;  /* 0x00000004dd047c24 */ /* 0x000fe2000f8e02ff */
[----:B------:R-:W-:Y:S01]  /*d1b0*/  IADD3 R25, P5, R10, 0x2000, RZ ;  /* 0x000020000a197810 */ /* 0x000fe20007fbe0ff */
[----:B------:R-:W-:Y:S01]  /*d1c0*/  IMAD R15, R213, 0x80, R232 ;  /* 0x00000080d50f7824 */ /* 0x000fe200078e02e8 */
[----:B------:R-:W-:-:S02]  /*d1d0*/  IADD3 R9, R9, R7, RZ ;  /* 0x0000000709097210 */ /* 0x000fc40007ffe0ff */
[----:B------:R-:W-:Y:S02]  /*d1e0*/  IADD3 R37, P2, R10, 0x5000, RZ ;  /* 0x000050000a257810 */ /* 0x000fe40007f5e0ff */
[----:B------:R-:W-:Y:S01]  /*d1f0*/  LOP3.LUT R12, R12, R13, RZ, 0x3c, !PT ;  /* 0x0000000d0c0c7212 */ /* 0x000fe200078e3cff */
[----:B------:R-:W-:Y:S01]  /*d200*/  IMAD.WIDE.U32 R8, R83, UR4, R8 ;  /* 0x0000000453087c25 */ /* 0x000fe2000f8e0008 */
[----:B------:R-:W-:Y:S02]  /*d210*/  IADD3 R33, P1, R10, 0x4000, RZ ;  /* 0x000040000a217810 */ /* 0x000fe40007f3e0ff */
[----:B------:R-:W-:Y:S01]  /*d220*/  LOP3.LUT R28, R29, 0x380, RZ, 0xc0, !PT ;  /* 0x000003801d1c7812 */ /* 0x000fe200078ec0ff */
[----:B------:R-:W-:Y:S01]  /*d230*/  IMAD R13, R83, UR5, R4 ;  /* 0x00000005530d7c24 */ /* 0x000fe2000f8e0204 */
[----:B------:R-:W-:Y:S01]  /*d240*/  LOP3.LUT R24, R25, 0x380, RZ, 0xc0, !PT ;  /* 0x0000038019187812 */ /* 0x000fe200078ec0ff */
[----:B------:R-:W-:Y:S01]  /*d250*/  ULDC.64 UR4, c[0x0][0xb40] ;  /* 0x0002d00000047ab9 */ /* 0x000fe20000000a00 */
[----:B------:R-:W-:-:S02]  /*d260*/  SHF.R.S32.HI R7, RZ, 0x1f, R15 ;  /* 0x0000001fff077819 */ /* 0x000fc4000001140f */
[----:B------:R-:W-:Y:S02]  /*d270*/  IADD3 R4, P3, R15, R8, RZ ;  /* 0x000000080f047210 */ /* 0x000fe40007f7e0ff */
[----:B------:R-:W-:Y:S02]  /*d280*/  LOP3.LUT R36, R37, 0x380, RZ, 0xc0, !PT ;  /* 0x0000038025247812 */ /* 0x000fe400078ec0ff */
[----:B------:R-:W-:Y:S02]  /*d290*/  LOP3.LUT R32, R33, 0x380, RZ, 0xc0, !PT ;  /* 0x0000038021207812 */ /* 0x000fe400078ec0ff */
[----:B------:R-:W-:Y:S02]  /*d2a0*/  SHF.R.U64 R28, R28, 0x3, RZ ;  /* 0x000000031c1c7819 */ /* 0x000fe400000012ff */
[----:B------:R-:W-:Y:S02]  /*d2b0*/  SHF.R.U64 R24, R24, 0x3, RZ ;  /* 0x0000000318187819 */ /* 0x000fe400000012ff */
[----:B------:R-:W-:Y:S01]  /*d2c0*/  IADD3.X R7, R7, R9, R13, P3, !PT ;  /* 0x0000000907077210 */ /* 0x000fe20001ffe40d */
[----:B------:R-:W-:Y:S01]  /*d2d0*/  IMAD.X R13, RZ, RZ, R11, P4 ;  /* 0x000000ffff0d7224 */ /* 0x000fe200020e060b */
[----:B------:R-:W-:-:S02]  /*d2e0*/  SHF.R.U64 R36, R36, 0x3, RZ ;  /* 0x0000000324247819 */ /* 0x000fc400000012ff */
[----:B------:R-:W-:Y:S02]  /*d2f0*/  LEA R58, P3, R4, UR4, 0x2 ;  /* 0x00000004043a7c11 */ /* 0x000fe4000f8610ff */
[----:B------:R-:W-:Y:S02]  /*d300*/  SHF.R.U64 R32, R32, 0x3, RZ ;  /* 0x0000000320207819 */ /* 0x000fe400000012ff */
[----:B------:R-:W-:Y:S01]  /*d310*/  LOP3.LUT R28, R28, R29, RZ, 0x3c, !PT ;  /* 0x0000001d1c1c7212 */ /* 0x000fe200078e3cff */
[--C-:B------:R-:W-:Y:S01]  /*d320*/  IMAD.X R29, RZ, RZ, R11.reuse, P0 ;  /* 0x000000ffff1d7224 */ /* 0x100fe200000e060b */
[----:B------:R-:W-:Y:S01]  /*d330*/  LOP3.LUT R24, R24, R25, RZ, 0x3c, !PT ;  /* 0x0000001918187212 */ /* 0x000fe200078e3cff */
[----:B------:R-:W-:Y:S01]  /*d340*/  IMAD.X R25, RZ, RZ, R11, P5 ;  /* 0x000000ffff197224 */ /* 0x000fe200028e060b */
[----:B------:R-:W-:Y:S02]  /*d350*/  IADD3 R53, P0, R10, 0x9000, RZ ;  /* 0x000090000a357810 */ /* 0x000fe40007f1e0ff */
[----:B------:R-:W-:-:S02]  /*d360*/  LOP3.LUT R36, R36, R37, RZ, 0x3c, !PT ;  /* 0x0000002524247212 */ /* 0x000fc400078e3cff */
[----:B------:R-:W-:Y:S01]  /*d370*/  LEA.HI.X R59, R4, UR5, R7, 0x2, P3 ;  /* 0x00000005043b7c11 */ /* 0x000fe200098f1407 */
[----:B------:R-:W-:Y:S01]  /*d380*/  ULDC.64 UR4, c[0x0][0xaa0] ;  /* 0x0002a80000047ab9 */ /* 0x000fe20000000a00 */
[----:B------:R-:W-:Y:S01]  /*d390*/  LOP3.LUT R32, R32, R33, RZ, 0x3c, !PT ;  /* 0x0000002120207212 */ /* 0x000fe200078e3cff */
[----:B------:R-:W-:Y:S01]  /*d3a0*/  IMAD.X R33, RZ, RZ, R11, P1 ;  /* 0x000000ffff217224 */ /* 0x000fe200008e060b */
[C---:B------:R-:W-:Y:S02]  /*d3b0*/  IADD3 R41, P3, R10.reuse, 0x6000, RZ ;  /* 0x000060000a297810 */ /* 0x040fe40007f7e0ff */
[C---:B------:R-:W-:Y:S02]  /*d3c0*/  IADD3 R45, P4, R10.reuse, 0x7000, RZ ;  /* 0x000070000a2d7810 */ /* 0x040fe40007f9e0ff */
[----:B------:R-:W-:Y:S02]  /*d3d0*/  IADD3 R49, P5, R10, 0x8000, RZ ;  /* 0x000080000a317810 */ /* 0x000fe40007fbe0ff */
[----:B------:R-:W-:-:S02]  /*d3e0*/  IADD3.X R37, RZ, R11, RZ, P2, !PT ;  /* 0x0000000bff257210 */ /* 0x000fc400017fe4ff */
[C---:B------:R-:W-:Y:S02]  /*d3f0*/  IADD3 R57, P2, R10.reuse, 0xb000, RZ ;  /* 0x0000b0000a397810 */ /* 0x040fe40007f5e0ff */
[----:B------:R-:W-:Y:S02]  /*d400*/  LOP3.LUT R52, R53, 0x380, RZ, 0xc0, !PT ;  /* 0x0000038035347812 */ /* 0x000fe400078ec0ff */
[----:B------:R-:W-:Y:S02]  /*d410*/  IADD3 R77, P1, R10, 0xa000, RZ ;  /* 0x0000a0000a4d7810 */ /* 0x000fe40007f3e0ff */
[----:B------:R-:W-:Y:S02]  /*d420*/  LOP3.LUT R40, R41, 0x380, RZ, 0xc0, !PT ;  /* 0x0000038029287812 */ /* 0x000fe400078ec0ff */
[----:B------:R-:W-:Y:S02]  /*d430*/  LOP3.LUT R44, R45, 0x380, RZ, 0xc0, !PT ;  /* 0x000003802d2c7812 */ /* 0x000fe400078ec0ff */
[----:B------:R-:W-:-:S02]  /*d440*/  LOP3.LUT R48, R49, 0x380, RZ, 0xc0, !PT ;  /* 0x0000038031307812 */ /* 0x000fc400078ec0ff */
[----:B------:R-:W-:Y:S02]  /*d450*/  LOP3.LUT R56, R57, 0x380, RZ, 0xc0, !PT ;  /* 0x0000038039387812 */ /* 0x000fe400078ec0ff */
[----:B------:R-:W-:Y:S02]  /*d460*/  SHF.R.U64 R52, R52, 0x3, RZ ;  /* 0x0000000334347819 */ /* 0x000fe400000012ff */
[----:B------:R-:W-:Y:S02]  /*d470*/  LOP3.LUT R76, R77, 0x380, RZ, 0xc0, !PT ;  /* 0x000003804d4c7812 */ /* 0x000fe400078ec0ff */
[----:B------:R-:W-:Y:S02]  /*d480*/  SHF.R.U64 R40, R40, 0x3, RZ ;  /* 0x0000000328287819 */ /* 0x000fe400000012ff */
[----:B------:R-:W-:Y:S02]  /*d490*/  SHF.R.U64 R44, R44, 0x3, RZ ;  /* 0x000000032c2c7819 */ /* 0x000fe400000012ff */
[----:B------:R-:W-:-:S02]  /*d4a0*/  SHF.R.U64 R48, R48, 0x3, RZ ;  /* 0x0000000330307819 */ /* 0x000fc400000012ff */
[----:B------:R-:W-:Y:S02]  /*d4b0*/  SHF.R.U64 R56, R56, 0x3, RZ ;  /* 0x0000000338387819 */ /* 0x000fe400000012ff */
[----:B------:R-:W-:Y:S01]  /*d4c0*/  LOP3.LUT R52, R52, R53, RZ, 0x3c, !PT ;  /* 0x0000003534347212 */ /* 0x000fe200078e3cff */
[--C-:B------:R-:W-:Y:S01]  /*d4d0*/  IMAD.X R53, RZ, RZ, R11.reuse, P0 ;  /* 0x000000ffff357224 */ /* 0x100fe200000e060b */
[----:B------:R-:W-:Y:S02]  /*d4e0*/  SHF.R.U64 R76, R76, 0x3, RZ ;  /* 0x000000034c4c7819 */ /* 0x000fe400000012ff */
[----:B------:R-:W-:Y:S01]  /*d4f0*/  LOP3.LUT R40, R40, R41, RZ, 0x3c, !PT ;  /* 0x0000002928287212 */ /* 0x000fe200078e3cff */
[--C-:B------:R-:W-:Y:S01]  /*d500*/  IMAD.X R41, RZ, RZ, R11.reuse, P3 ;  /* 0x000000ffff297224 */ /* 0x100fe200018e060b */
[----:B------:R-:W-:Y:S01]  /*d510*/  LOP3.LUT R44, R44, R45, RZ, 0x3c, !PT ;  /* 0x0000002d2c2c7212 */ /* 0x000fe200078e3cff */
[--C-:B------:R-:W-:Y:S01]  /*d520*/  IMAD.X R45, RZ, RZ, R11.reuse, P4 ;  /* 0x000000ffff2d7224 */ /* 0x100fe200020e060b */
[----:B------:R-:W-:Y:S01]  /*d530*/  LOP3.LUT R48, R48, R49, RZ, 0x3c, !PT ;  /* 0x0000003130307212 */ /* 0x000fe200078e3cff */
[----:B------:R-:W-:Y:S01]  /*d540*/  IMAD.X R49, RZ, RZ, R11, P5 ;  /* 0x000000ffff317224 */ /* 0x000fe200028e060b */
[----:B------:R-:W-:-:S02]  /*d550*/  LOP3.LUT P0, RZ, R227, 0x3, RZ, 0xc0, !PT ;  /* 0x00000003e3ff7812 */ /* 0x000fc4000780c0ff */
[----:B------:R-:W-:Y:S01]  /*d560*/  LOP3.LUT R56, R56, R57, RZ, 0x3c, !PT ;  /* 0x0000003938387212 */ /* 0x000fe200078e3cff */
[--C-:B------:R-:W-:Y:S01]  /*d570*/  IMAD.X R57, RZ, RZ, R11.reuse, P2 ;  /* 0x000000ffff397224 */ /* 0x100fe200010e060b */
[----:B------:R-:W-:Y:S02]  /*d580*/  IADD3 R7, R15, 0x8, RZ ;  /* 0x000000080f077810 */ /* 0x000fe40007ffe0ff */
[C---:B------:R-:W-:Y:S02]  /*d590*/  IADD3 R73, P3, R10.reuse, 0xc000, RZ ;  /* 0x0000c0000a497810 */ /* 0x040fe40007f7e0ff */
[----:B------:R-:W-:Y:S02]  /*d5a0*/  IADD3 R69, P4, R10, 0xd000, RZ ;  /* 0x0000d0000a457810 */ /* 0x000fe40007f9e0ff */
[----:B------:R-:W-:Y:S01]  /*d5b0*/  LOP3.LUT R76, R76, R77, RZ, 0x3c, !PT ;  /* 0x0000004d4c4c7212 */ /* 0x000fe200078e3cff */
[----:B------:R-:W-:Y:S01]  /*d5c0*/  IMAD.X R77, RZ, RZ, R11, P1 ;  /* 0x000000ffff4d7224 */ /* 0x000fe200008e060b */
[----:B------:R-:W-:-:S02]  /*d5d0*/  IADD3 R65, P5, R10, 0xe000, RZ ;  /* 0x0000e0000a417810 */ /* 0x000fc40007fbe0ff */
[C---:B------:R-:W-:Y:S02]  /*d5e0*/  LOP3.LUT R4, R10.reuse, 0x380, RZ, 0xc0, !PT ;  /* 0x000003800a047812 */ /* 0x040fe400078ec0ff */
[----:B------:R-:W-:Y:S02]  /*d5f0*/  IADD3 R9, P2, R10, 0xf000, RZ ;  /* 0x0000f0000a097810 */ /* 0x000fe40007f5e0ff */
[-C--:B------:R-:W-:Y:S02]  /*d600*/  ISETP.GE.OR P1, PT, R15, R0.reuse, P0 ;  /* 0x000000000f00720c */ /* 0x080fe40000726670 */
[----:B------:R-:W-:Y:S01]  /*d610*/  ISETP.GE.OR P0, PT, R7, R0, P0 ;  /* 0x000000000700720c */ /* 0x000fe20000706670 */
[----:B------:R-:W-:Y:S01]  /*d620*/  IMAD.X R61, RZ, RZ, R11, P2 ;  /* 0x000000ffff3d7224 */ /* 0x000fe200010e060b */
[----:B------:R-:W-:Y:S02]  /*d630*/  LOP3.LUT R72, R73, 0x380, RZ, 0xc0, !PT ;  /* 0x0000038049487812 */ /* 0x000fe400078ec0ff */
[----:B------:R-:W-:-:S02]  /*d640*/  LOP3.LUT R68, R69, 0x380, RZ, 0xc0, !PT ;  /* 0x0000038045447812 */ /* 0x000fc400078ec0ff */
[----:B------:R-:W-:Y:S02]  /*d650*/  LOP3.LUT R64, R65, 0x380, RZ, 0xc0, !PT ;  /* 0x0000038041407812 */ /* 0x000fe400078ec0ff */
[----:B------:R-:W-:Y:S02]  /*d660*/  SHF.R.U64 R7, R4, 0x3, RZ ;  /* 0x0000000304077819 */ /* 0x000fe400000012ff */
[----:B------:R-:W-:Y:S01]  /*d670*/  LOP3.LUT R4, R9, 0x380, RZ, 0xc0, !PT ;  /* 0x0000038009047812 */ /* 0x000fe200078ec0ff */
[----:B------:R-:W-:Y:S01]  /*d680*/  @!P1 STG.E desc[UR40][R58.64], R6 ;  /* 0x000000063a009986 */ /* 0x000fe2000c101928 */
[----:B------:R-:W-:Y:S02]  /*d690*/  SHF.R.U64 R72, R72, 0x3, RZ ;  /* 0x0000000348487819 */ /* 0x000fe400000012ff */
[----:B------:R-:W-:Y:S01]  /*d6a0*/  SHF.R.U64 R68, R68, 0x3, RZ ;  /* 0x0000000344447819 */ /* 0x000fe200000012ff */
[----:B------:R1:W-:Y:S01]  /*d6b0*/  @!P0 STG.E desc[UR40][R58.64+0x20], R5 ;  /* 0x000020053a008986 */ /* 0x0003e2000c101928 */
[----:B------:R-:W-:-:S02]  /*d6c0*/  SHF.R.U64 R64, R64, 0x3, RZ ;  /* 0x0000000340407819 */ /* 0x000fc400000012ff */
[----:B------:R-:W-:Y:S01]  /*d6d0*/  SHF.R.U64 R4, R4, 0x3, RZ ;  /* 0x0000000304047819 */ /* 0x000fe200000012ff */
[----:B------:R-:W5:Y:S01]  /*d6e0*/  LD.E.128 R12, desc[UR40][R12.64] ;  /* 0x000000280c0c7980 */ /* 0x000f62000c101d00 */
[----:B------:R-:W-:Y:S01]  /*d6f0*/  LOP3.LUT R72, R72, R73, RZ, 0x3c, !PT ;  /* 0x0000004948487212 */ /* 0x000fe200078e3cff */
[--C-:B------:R-:W-:Y:S01]  /*d700*/  IMAD.X R73, RZ, RZ, R11.reuse, P3 ;  /* 0x000000ffff497224 */ /* 0x100fe200018e060b */
[----:B------:R-:W-:Y:S01]  /*d710*/  LOP3.LUT R68, R68, R69, RZ, 0x3c, !PT ;  /* 0x0000004544447212 */ /* 0x000fe200078e3cff */
[--C-:B------:R-:W-:Y:S01]  /*d720*/  IMAD.X R69, RZ, RZ, R11.reuse, P4 ;  /* 0x000000ffff457224 */ /* 0x100fe200020e060b */
[----:B------:R-:W-:Y:S01]  /*d730*/  LOP3.LUT R64, R64, R65, RZ, 0x3c, !PT ;  /* 0x0000004140407212 */ /* 0x000fe200078e3cff */
[----:B------:R-:W-:Y:S01]  /*d740*/  IMAD.X R65, RZ, RZ, R11, P5 ;  /* 0x000000ffff417224 */ /* 0x000fe200028e060b */
[----:B------:R-:W-:Y:S01]  /*d750*/  LOP3.LUT R10, R7, R10, RZ, 0x3c, !PT ;  /* 0x0000000a070a7212 */ /* 0x000fe200078e3cff */
[----:B------:R-:W5:Y:S01]  /*d760*/  LD.E.128 R24, desc[UR40][R24.64] ;  /* 0x0000002818187980 */ /* 0x000f62000c101d00 */
[----:B------:R-:W-:-:S03]  /*d770*/  LOP3.LUT R60, R4, R9, RZ, 0x3c, !PT ;  /* 0x00000009043c7212 */ /* 0x000fc600078e3cff */
[----:B------:R-:W5:Y:S01]  /*d780*/  LD.E.128 R28, desc[UR40][R28.64] ;  /* 0x000000281c1c7980 */ /* 0x000f62000c101d00 */
[----:B------:R-:W-:-:S03]  /*d790*/  SHF.R.S32.HI R79, RZ, 0x1f, R201 ;  /* 0x0000001fff4f7819 */ /* 0x000fc600000114c9 */
[----:B------:R-:W5:Y:S01]  /*d7a0*/  LD.E.128 R8, desc[UR40][R10.64] ;  /* 0x000000280a087980 */ /* 0x000f62000c101d00 */
[----:B------:R-:W-:-:S03]  /*d7b0*/  MOV R78, R201 ;  /* 0x000000c9004e7202 */ /* 0x000fc60000000f00 */
[----:B------:R-:W5:Y:S04]  /*d7c0*/  LD.E.128 R32, desc[UR40][R32.64] ;  /* 0x0000002820207980 */ /* 0x000f68000c101d00 */
[----:B------:R-:W5:Y:S04]  /*d7d0*/  LD.E.128 R36, desc[UR40][R36.64] ;  /* 0x0000002824247980 */ /* 0x000f68000c101d00 */
[----:B------:R-:W5:Y:S04]  /*d7e0*/  LD.E.128 R40, desc[UR40][R40.64] ;  /* 0x0000002828287980 */ /* 0x000f68000c101d00 */
[----:B------:R-:W5:Y:S04]  /*d7f0*/  LD.E.128 R44, desc[UR40][R44.64] ;  /* 0x000000282c2c7980 */ /* 0x000f68000c101d00 */
[----:B------:R-:W5:Y:S04]  /*d800*/  LD.E.128 R48, desc[UR40][R48.64] ;  /* 0x0000002830307980 */ /* 0x000f68000c101d00 */
[----:B------:R-:W5:Y:S04]  /*d810*/  LD.E.128 R52, desc[UR40][R52.64] ;  /* 0x0000002834347980 */ /* 0x000f68000c101d00 */
[----:B-1----:R1:W5:Y:S04]  /*d820*/  LD.E.128 R4, desc[UR40][R76.64] ;  /* 0x000000284c047980 */ /* 0x002368000c101d00 */
[----:B------:R-:W5:Y:S04]  /*d830*/  LD.E.128 R56, desc[UR40][R56.64] ;  /* 0x0000002838387980 */ /* 0x000f68000c101d00 */
[----:B------:R-:W5:Y:S04]  /*d840*/  LD.E.128 R72, desc[UR40][R72.64] ;  /* 0x0000002848487980 */ /* 0x000f68000c101d00 */
[----:B------:R-:W5:Y:S04]  /*d850*/  LD.E.128 R68, desc[UR40][R68.64] ;  /* 0x0000002844447980 */ /* 0x000f68000c101d00 */
[----:B------:R-:W5:Y:S04]  /*d860*/  LD.E.128 R64, desc[UR40][R64.64] ;  /* 0x0000002840407980 */ /* 0x000f68000c101d00 */
[----:B------:R-:W5:Y:S01]  /*d870*/  LD.E.128 R60, desc[UR40][R60.64] ;  /* 0x000000283c3c7980 */ /* 0x000f62000c101d00 */
[----:B------:R-:W-:Y:S01]  /*d880*/  IMAD R80, R21, UR4, RZ ;  /* 0x0000000415507c24 */ /* 0x000fe2000f8e02ff */
[----:B------:R-:W-:Y:S01]  /*d890*/  @!PT LDS RZ, [RZ] ;  /* 0x00000000fffff984 */ /* 0x000fe20000000800 */
[----:B------:R-:W-:Y:S01]  /*d8a0*/  @!PT LDS RZ, [RZ] ;  /* 0x00000000fffff984 */ /* 0x000fe20000000800 */
[----:B------:R-:W-:Y:S01]  /*d8b0*/  @!PT LDS RZ, [RZ] ;  /* 0x00000000fffff984 */ /* 0x000fe20000000800 */
[----:B------:R-:W-:Y:S01]  /*d8c0*/  @!PT LDS RZ, [RZ] ;  /* 0x00000000fffff984 */ /* 0x000fe20000000800 */
[----:B------:R2:W-:Y:S06]  /*d8d0*/  MEMBAR.ALL.CTA ;  /* 0x0000000000007992 */ /* 0x0005ec0000008000 */
[----:B--2---:R-:W2:Y:S01]  /*d8e0*/  FENCE.VIEW.ASYNC.S ;  /* 0x00000000000073c6 */ /* 0x004ea20000000000 */
[----:B------:R-:W-:-:S04]  /*d8f0*/  IMAD.WIDE.U32 R20, R3, UR4, R78 ;  /* 0x0000000403147c25 */ /* 0x000fc8000f8e004e */
[----:B------:R-:W-:Y:S01]  /*d900*/  IMAD R3, R3, UR5, R80 ;  /* 0x0000000503037c24 */ /* 0x000fe2000f8e0250 */
[----:B------:R-:W-:Y:S01]  /*d910*/  ULDC.64 UR4, c[0x0][0xae0] ;  /* 0x0002b80000047ab9 */ /* 0x000fe20000000a00 */
[----:B------:R-:W-:Y:S02]  /*d920*/  IMAD R79, R213, -0x80, R0 ;  /* 0xffffff80d54f7824 */ /* 0x000fe400078e0200 */
[C---:B------:R-:W-:Y:S02]  /*d930*/  VIADD R0, R202.reuse, 0x40 ;  /* 0x00000040ca007836 */ /* 0x040fe40000000000 */
[----:B------:R-:W-:Y:S01]  /*d940*/  IMAD.IADD R21, R21, 0x1, R3 ;  /* 0x0000000115157824 */ /* 0x000fe200078e0203 */
[CC--:B------:R-:W-:Y:S01]  /*d950*/  ISETP.GE.AND P3, PT, R202.reuse, R79.reuse, PT ;  /* 0x0000004fca00720c */ /* 0x0c0fe20003f66270 */
[----:B------:R-:W-:Y:S02]  /*d960*/  IMAD R78, R81, UR4, RZ ;  /* 0x00000004514e7c24 */ /* 0x000fe4000f8e02ff */
[----:B------:R-:W-:Y:S01]  /*d970*/  VIADD R3, R202, 0x20 ;  /* 0x00000020ca037836 */ /* 0x000fe20000000000 */
[-C--:B------:R-:W-:Y:S01]  /*d980*/  ISETP.GE.AND P0, PT, R0, R79.reuse, PT ;  /* 0x0000004f0000720c */ /* 0x080fe20003f06270 */
[C---:B-1----:R-:W-:Y:S01]  /*d990*/  IMAD R77, R207.reuse, UR5, R78 ;  /* 0x00000005cf4d7c24 */ /* 0x042fe2000f8e024e */
[----:B------:R-:W-:Y:S01]  /*d9a0*/  IADD3 R0, R18, 0x22820, RZ ;  /* 0x0002282012007810 */ /* 0x000fe20007ffe0ff */
[----:B------:R-:W-:Y:S01]  /*d9b0*/  IMAD.WIDE.U32 R20, R207, UR4, R20 ;  /* 0x00000004cf147c25 */ /* 0x000fe2000f8e0014 */
[----:B------:R-:W-:Y:S01]  /*d9c0*/  ULDC.64 UR4, c[0x0][0xae8] ;  /* 0x0002ba0000047ab9 */ /* 0x000fe20000000a00 */
[----:B------:R-:W-:-:S02]  /*d9d0*/  ISETP.GE.AND P2, PT, R3, R79, PT ;  /* 0x0000004f0300720c */ /* 0x000fc40003f46270 */
[----:B------:R-:W-:Y:S01]  /*d9e0*/  VIADD R76, R202, 0x60 ;  /* 0x00000060ca4c7836 */ /* 0x000fe20000000000 */
[----:B------:R-:W-:Y:S01]  /*d9f0*/  PRMT R0, RZ, 0x654, R0 ;  /* 0x00000654ff007816 */ /* 0x000fe20000000000 */
[----:B------:R-:W-:Y:S02]  /*da00*/  IMAD.IADD R21, R21, 0x1, R77 ;  /* 0x0000000115157824 */ /* 0x000fe400078e024d */
[----:B------:R-:W-:Y:S01]  /*da10*/  IMAD R3, R221, UR4, RZ ;  /* 0x00000004dd037c24 */ /* 0x000fe2000f8e02ff */
[----:B------:R-:W-:Y:S01]  /*da20*/  ISETP.GE.AND P1, PT, R76, R79, PT ;  /* 0x0000004f4c00720c */ /* 0x000fe20003f26270 */
[C---:B------:R-:W-:Y:S01]  /*da30*/  IMAD.WIDE.U32 R78, R83.reuse, UR4, R20 ;  /* 0x00000004534e7c25 */ /* 0x040fe2000f8e0014 */
[----:B------:R-:W-:Y:S01]  /*da40*/  SHF.R.S32.HI R203, RZ, 0x1f, R202 ;  /* 0x0000001fffcb7819 */ /* 0x000fe200000114ca */
[----:B--2---:R1:W-:Y:S01]  /*da50*/  SYNCS.ARRIVE.TRANS64.RED.A1T0 RZ, [R0+URZ], RZ ;  /* 0x000000ff00ff79a7 */ /* 0x0043e2000810043f */
[----:B------:R-:W-:Y:S01]  /*da60*/  BSSY B1, `(.L_x_546) ;  /* 0x000001b000017945 */ /* 0x000fe20003800000 */
[----:B------:R-:W-:-:S02]  /*da70*/  IMAD R3, R83, UR5, R3 ;  /* 0x0000000553037c24 */ /* 0x000fc4000f8e0203 */
[----:B------:R-:W-:-:S04]  /*da80*/  IMAD.WIDE R76, R213, 0x80, R202 ;  /* 0x00000080d54c7825 */ /* 0x000fc800078e02ca */
[----:B------:R-:W-:Y:S01]  /*da90*/  IMAD.IADD R83, R79, 0x1, R3 ;  /* 0x000000014f537824 */ /* 0x000fe200078e0203 */
[----:B-1----:R-:W-:Y:S06]  /*daa0*/  @P3 BRA `(.L_x_547) ;  /* 0x0000000000583947 */ /* 0x002fec0003800000 */
[----:B------:R-:W-:Y:S01]  /*dab0*/  ULDC.64 UR4, c[0x0][0xad8] ;  /* 0x0002b60000047ab9 */ /* 0x000fe20000000a00 */
[----:B------:R-:W-:Y:S01]  /*dac0*/  IMAD.MOV.U32 R20, RZ, RZ, R78 ;  /* 0x000000ffff147224 */ /* 0x000fe200078e004e */
[----:B------:R-:W-:Y:S01]  /*dad0*/  ULDC.64 UR6, c[0x0][0xa80] ;  /* 0x0002a00000067ab9 */ /* 0x000fe20000000a00 */
[----:B------:R-:W-:Y:S02]  /*dae0*/  IMAD.MOV.U32 R21, RZ, RZ, R83 ;  /* 0x000000ffff157224 */ /* 0x000fe400078e0053 */
[----:B------:R-:W-:Y:S02]  /*daf0*/  IMAD R3, R77, UR4, RZ ;  /* 0x000000044d037c24 */ /* 0x000fe4000f8e02ff */
[C---:B------:R-:W-:Y:S01]  /*db00*/  IMAD.WIDE.U32 R20, R76.reuse, UR4, R20 ;  /* 0x000000044c147c25 */ /* 0x040fe2000f8e0014 */
[----:B------:R-:W-:Y:S02]  /*db10*/  ULDC UR4, c[0x0][0xa8c] ;  /* 0x0002a30000047ab9 */ /* 0x000fe40000000800 */
[C---:B------:R-:W-:Y:S01]  /*db20*/  ISETP.GE.AND P5, PT, R201.reuse, UR4, PT ;  /* 0x00000004c9007c0c */ /* 0x040fe2000bfa6270 */
[----:B------:R-:W-:Y:S01]  /*db30*/  IMAD R3, R76, UR5, R3 ;  /* 0x000000054c037c24 */ /* 0x000fe2000f8e0203 */
[----:B------:R-:W-:Y:S01]  /*db40*/  LEA R80, P3, R20, UR6, 0x1 ;  /* 0x0000000614507c11 */ /* 0x000fe2000f8608ff */
[----:B------:R-:W-:-:S02]  /*db50*/  VIADD R0, R201, 0x40 ;  /* 0x00000040c9007836 */ /* 0x000fc40000000000 */
[----:B------:R-:W-:-:S03]  /*db60*/  IMAD.IADD R3, R21, 0x1, R3 ;  /* 0x0000000115037824 */ /* 0x000fc600078e0203 */
[----:B------:R-:W-:Y:S01]  /*db70*/  ISETP.GE.AND P4, PT, R0, UR4, PT ;  /* 0x0000000400007c0c */ /* 0x000fe2000bf86270 */
[C---:B------:R-:W-:Y:S01]  /*db80*/  VIADD R0, R201.reuse, 0xc0 ;  /* 0x000000c0c9007836 */ /* 0x040fe20000000000 */
[----:B------:R-:W-:Y:S02]  /*db90*/  LEA.HI.X R81, R20, UR7, R3, 0x1, P3 ;  /* 0x0000000714517c11 */ /* 0x000fe400098f0c03 */
[----:B------:R-:W-:-:S03]  /*dba0*/  IADD3 R3, R201, 0x80, RZ ;  /* 0x00000080c9037810 */ /* 0x000fc60007ffe0ff */
[----:B-----5:R1:W-:Y:S01]  /*dbb0*/  @!P5 STG.E.128 desc[UR40][R80.64], R8 ;  /* 0x000000085000d986 */ /* 0x0203e2000c101d28 */
[----:B------:R-:W-:Y:S02]  /*dbc0*/  ISETP.GE.AND P3, PT, R3, UR4, PT ;  /* 0x0000000403007c0c */ /* 0x000fe4000bf66270 */
[----:B------:R-:W-:-:S03]  /*dbd0*/  ISETP.GE.AND P5, PT, R0, UR4, PT ;  /* 0x0000000400007c0c */ /* 0x000fc6000bfa6270 */
[----:B------:R1:W-:Y:S08]  /*dbe0*/  @!P4 STG.E.128 desc[UR40][R80.64+0x80], R32 ;  /* 0x000080205000c986 */ /* 0x0003f0000c101d28 */
[----:B------:R1:W-:Y:S04]  /*dbf0*/  @!P3 STG.E.128 desc[UR40][R80.64+0x100], R48 ;  /* 0x000100305000b986 */ /* 0x0003e8000c101d28 */
[----:B------:R1:W-:Y:S02]  /*dc00*/  @!P5 STG.E.128 desc[UR40][R80.64+0x180], R72 ;  /* 0x000180485000d986 */ /* 0x0003e4000c101d28 */
.L_x_547:
[----:B------:R-:W-:Y:S05]  /*dc10*/  BSYNC B1 ;  /* 0x0000000000017941 */ /* 0x000fea0003800000 */
.L_x_546:
[----:B------:R-:W-:Y:S04]  /*dc20*/  BSSY B1, `(.L_x_548) ;  /* 0x000001a000017945 */ /* 0x000fe80003800000 */
[----:B------:R-:W-:Y:S05]  /*dc30*/  @P2 BRA `(.L_x_549) ;  /* 0x0000000000602947 */ /* 0x000fea0003800000 */
[----:B------:R-:W-:Y:S01]  /*dc40*/  IADD3 R3, P2, R76, 0x20, RZ ;  /* 0x000000204c037810 */ /* 0x000fe20007f5e0ff */
[----:B------:R-:W-:Y:S01]  /*dc50*/  ULDC.64 UR6, c[0x0][0xad8] ;  /* 0x0002b60000067ab9 */ /* 0x000fe20000000a00 */
[----:B-1---5:R-:W-:Y:S01]  /*dc60*/  IMAD.MOV.U32 R8, RZ, RZ, R78 ;  /* 0x000000ffff087224 */ /* 0x022fe200078e004e */
[----:B------:R-:W-:Y:S01]  /*dc70*/  ULDC UR4, c[0x0][0xa8c] ;  /* 0x0002a30000047ab9 */ /* 0x000fe20000000800 */
[----:B------:R-:W-:Y:S01]  /*dc80*/  IMAD.MOV.U32 R9, RZ, RZ, R83 ;  /* 0x000000ffff097224 */ /* 0x000fe200078e0053 */
[C---:B------:R-:W-:Y:S01]  /*dc90*/  ISETP.GE.AND P4, PT, R201.reuse, UR4, PT ;  /* 0x00000004c9007c0c */ /* 0x040fe2000bf86270 */
[----:B------:R-:W-:Y:S02]  /*dca0*/  IMAD.X R0, RZ, RZ, R77, P2 ;  /* 0x000000ffff007224 */ /* 0x000fe400010e064d */
[----:B------:R-:W-:Y:S02]  /*dcb0*/  VIADD R10, R201, 0x40 ;  /* 0x00000040c90a7836 */ /* 0x000fe40000000000 */
[----:B------:R-:W-:-:S02]  /*dcc0*/  IMAD R0, R0, UR6, RZ ;  /* 0x0000000600007c24 */ /* 0x000fc4000f8e02ff */
[----:B------:R-:W-:Y:S01]  /*dcd0*/  IMAD.WIDE.U32 R8, R3, UR6, R8 ;  /* 0x0000000603087c25 */ /* 0x000fe2000f8e0008 */
[----:B------:R-:W-:-:S03]  /*dce0*/  ISETP.GE.AND P3, PT, R10, UR4, PT ;  /* 0x000000040a007c0c */ /* 0x000fc6000bf66270 */
[----:B------:R-:W-:Y:S01]  /*dcf0*/  IMAD R3, R3, UR7, R0 ;  /* 0x0000000703037c24 */ /* 0x000fe2000f8e0200 */
[----:B------:R-:W-:Y:S01]  /*dd00*/  ULDC.64 UR6, c[0x0][0xa80] ;  /* 0x0002a00000067ab9 */ /* 0x000fe20000000a00 */
[----:B------:R-:W-:Y:S02]  /*dd10*/  IADD3 R0, R201, 0x80, RZ ;  /* 0x00000080c9007810 */ /* 0x000fe40007ffe0ff */
[----:B------:R-:W-:Y:S01]  /*dd20*/  IMAD.IADD R3, R9, 0x1, R3 ;  /* 0x0000000109037824 */ /* 0x000fe200078e0203 */
[----:B------:R-:W-:Y:S01]  /*dd30*/  LEA R10, P5, R8, UR6, 0x1 ;  /* 0x00000006080a7c11 */ /* 0x000fe2000f8a08ff */
[----:B------:R-:W-:Y:S01]  /*dd40*/  VIADD R9, R201, 0xc0 ;  /* 0x000000c0c9097836 */ /* 0x000fe20000000000 */
[----:B------:R-:W-:Y:S02]  /*dd50*/  ISETP.GE.AND P2, PT, R0, UR4, PT ;  /* 0x0000000400007c0c */ /* 0x000fe4000bf46270 */
[----:B------:R-:W-:Y:S02]  /*dd60*/  LEA.HI.X R11, R8, UR7, R3, 0x1, P5 ;  /* 0x00000007080b7c11 */ /* 0x000fe4000a8f0c03 */
[----:B------:R-:W-:-:S03]  /*dd70*/  ISETP.GE.AND P5, PT, R9, UR4, PT ;  /* 0x0000000409007c0c */ /* 0x000fc6000bfa6270 */
[----:B------:R2:W-:Y:S04]  /*dd80*/  @!P4 STG.E.128 desc[UR40][R10.64], R12 ;  /* 0x0000000c0a00c986 */ /* 0x0005e8000c101d28 */
[----:B------:R2:W-:Y:S04]  /*dd90*/  @!P3 STG.E.128 desc[UR40][R10.64+0x80], R36 ;  /* 0x000080240a00b986 */ /* 0x0005e8000c101d28 */
[----:B------:R2:W-:Y:S04]  /*dda0*/  @!P2 STG.E.128 desc[UR40][R10.64+0x100], R52 ;  /* 0x000100340a00a986 */ /* 0x0005e8000c101d28 */
[----:B------:R2:W-:Y:S02]  /*ddb0*/  @!P5 STG.E.128 desc[UR40][R10.64+0x180], R68 ;  /* 0x000180440a00d986 */ /* 0x0005e4000c101d28 */
.L_x_549:
[----:B------:R-:W-:Y:S05]  /*ddc0*/  BSYNC B1 ;  /* 0x0000000000017941 */ /* 0x000fea0003800000 */
.L_x_548:
        /* <DEDUP_REMOVED lines=12> */
[C---:B--2---:R-:W-:Y:S01]  /*de90*/  IADD3 R10, R201.reuse, 0xc0, RZ ;  /* 0x000000c0c90a7810 */ /* 0x044fe20007ffe0ff */
[----:B------:R-:W-:Y:S01]  /*dea0*/  IMAD R0, R0, UR6, RZ ;  /* 0x0000000600007c24 */ /* 0x000fe2000f8e02ff */
[----:B------:R-:W-:Y:S01]  /*deb0*/  ISETP.GE.AND P2, PT, R201, UR4, PT ;  /* 0x00000004c9007c0c */ /* 0x000fe2000bf46270 */
[----:B------:R-:W-:Y:S01]  /*dec0*/  IMAD.WIDE.U32 R8, R3, UR6, R8 ;  /* 0x0000000603087c25 */ /* 0x000fe2000f8e0008 */
[----:B------:R-:W-:-:S03]  /*ded0*/  ISETP.GE.AND P5, PT, R10, UR4, PT ;  /* 0x000000040a007c0c */ /* 0x000fc6000bfa6270 */
        /* <DEDUP_REMOVED lines=9> */
.L_x_551:
[----:B------:R-:W-:Y:S05]  /*df70*/  BSYNC B1 ;  /* 0x0000000000017941 */ /* 0x000fea0003800000 */
.L_x_550:
[----:B------:R-:W-:Y:S05]  /*df80*/  @P1 BRA `(.L_x_552) ;  /* 0x0000000c00441947 */ /* 0x000fea0003800000 */
[----:B------:R-:W-:Y:S01]  /*df90*/  IADD3 R3, P0, R76, 0x60, RZ ;  /* 0x000000604c037810 */ /* 0x000fe20007f1e0ff */
[C---:B------:R-:W-:Y:S01]  /*dfa0*/  VIADD R0, R201.reuse, 0x40 ;  /* 0x00000040c9007836 */ /* 0x040fe20000000000 */
[----:B------:R-:W-:Y:S01]  /*dfb0*/  ULDC UR4, c[0x0][0xa8c] ;  /* 0x0002a30000047ab9 */ /* 0x000fe20000000800 */
[----:B---3-5:R-:W-:Y:S01]  /*dfc0*/  MOV R5, R83 ;  /* 0x0000005300057202 */ /* 0x028fe20000000f00 */
[----:B------:R-:W-:Y:S01]  /*dfd0*/  ULDC.64 UR6, c[0x0][0xad8] ;  /* 0x0002b60000067ab9 */ /* 0x000fe20000000a00 */
[----:B------:R-:W-:Y:S01]  /*dfe0*/  IMAD.X R76, RZ, RZ, R77, P0 ;  /* 0x000000ffff4c7224 */ /* 0x000fe200000e064d */
[----:B------:R-:W-:Y:S01]  /*dff0*/  ISETP.GE.AND P2, PT, R0, UR4, PT ;  /* 0x0000000400007c0c */ /* 0x000fe2000bf46270 */
[----:B------:R-:W-:Y:S01]  /*e000*/  IMAD.MOV.U32 R4, RZ, RZ, R78 ;  /* 0x000000ffff047224 */ /* 0x000fe200078e004e */
[C---:B------:R-:W-:Y:S01]  /*e010*/  ISETP.GE.AND P1, PT, R201.reuse, UR4, PT ;  /* 0x00000004c9007c0c */ /* 0x040fe2000bf26270 */
[----:B------:R-:W-:Y:S02]  /*e020*/  IMAD R76, R76, UR6, RZ ;  /* 0x000000064c4c7c24 */ /* 0x000fe4000f8e02ff */
[----:B------:R-:W-:-:S02]  /*e030*/  VIADD R0, R201, 0x80 ;  /* 0x00000080c9007836 */ /* 0x000fc40000000000 */
        /* <DEDUP_REMOVED lines=15> */
.L_x_544:
[----:B------:R-:W-:Y:S01]  /*e130*/  ULDC.64 UR4, c[0x0][0xbd8] ;  /* 0x0002f60000047ab9 */ /* 0x000fe20000000a00 */
[----:B------:R-:W-:Y:S01]  /*e140*/  IMAD.MOV.U32 R3, RZ, RZ, RZ ;  /* 0x000000ffff037224 */ /* 0x000fe200078e00ff */
[----:B------:R-:W-:Y:S02]  /*e150*/  ISETP.NE.U32.AND P0, PT, RZ, UR4, PT ;  /* 0x00000004ff007c0c */ /* 0x000fe4000bf05070 */
[----:B------:R-:W-:Y:S02]  /*e160*/  IADD3 R4, P1, R208, UR4, RZ ;  /* 0x00000004d0047c10 */ /* 0x000fe4000ff3e0ff */
[----:B------:R-:W-:Y:S02]  /*e170*/  ISETP.NE.AND.EX P0, PT, RZ, UR5, PT, P0 ;  /* 0x00000005ff007c0c */ /* 0x000fe4000bf05300 */
[----:B------:R-:W-:Y:S01]  /*e180*/  IADD3.X R5, R209, UR5, RZ, P1, !PT ;  /* 0x00000005d1057c10 */ /* 0x000fe20008ffe4ff */
[----:B------:R-:W-:Y:S02]  /*e190*/  ULDC.64 UR4, c[0x0][0xbe0] ;  /* 0x0002f80000047ab9 */ /* 0x000fe40000000a00 */
[----:B------:R-:W-:-:S04]  /*e1a0*/  ISETP.NE.U32.AND P1, PT, RZ, UR4, PT ;  /* 0x00000004ff007c0c */ /* 0x000fc8000bf25070 */
[----:B------:R-:W-:-:S04]  /*e1b0*/  ISETP.NE.AND.EX P1, PT, RZ, UR5, PT, P1 ;  /* 0x00000005ff007c0c */ /* 0x000fc8000bf25310 */
[----:B------:R2:W5:Y:S09]  /*e1c0*/  @P0 LDG.E R3, desc[UR40][R4.64] ;  /* 0x0000002804030981 */ /* 0x000572000c1e1900 */
[----:B------:R-:W-:Y:S01]  /*e1d0*/  @P1 IADD3 R208, P2, R208, UR4, RZ ;  /* 0x00000004d0d01c10 */ /* 0x000fe2000ff5e0ff */
[----:B------:R-:W-:-:S02]  /*e1e0*/  ULDC UR4, c[0x0][0xa88] ;  /* 0x0002a20000047ab9 */ /* 0x000fc40000000800 */
[----:B------:R-:W-:Y:S02]  /*e1f0*/  MOV R0, UR4 ;  /* 0x0000000400007c02 */ /* 0x000fe40008000f00 */
[----:B------:R-:W-:-:S05]  /*e200*/  @P1 IADD3.X R209, R209, UR5, RZ, P2, !PT ;  /* 0x00000005d1d11c10 */ /* 0x000fca00097fe4ff */
[----:B------:R2:W5:Y:S01]  /*e210*/  @P1 LDG.E R0, desc[UR40][R208.64] ;  /* 0x00000028d0001981 */ /* 0x000562000c1e1900 */
[----:B------:R-:W-:Y:S01]  /*e220*/  ISETP.GE.AND P2, PT, R235, 0x80, PT ;  /* 0x00000080eb00780c */ /* 0x000fe20003f46270 */
[----:B------:R-:W-:-:S12]  /*e230*/  @P1 BRA `(.L_x_553) ;  /* 0x0000000000101947 */ /* 0x000fd80003800000 */
[----:B------:R-:W-:Y:S05]  /*e240*/  @!P0 BRA `(.L_x_553) ;  /* 0x00000000000c8947 */ /* 0x000fea0003800000 */
[----:B------:R-:W3:Y:S04]  /*e250*/  LDG.E R7, desc[UR40][R4.64] ;  /* 0x0000002804077981 */ /* 0x000ee8000c1e1900 */
[----:B-----5:R-:W3:Y:S02]  /*e260*/  LDG.E R0, desc[UR40][R4.64+0x4] ;  /* 0x0000042804007981 */ /* 0x020ee4000c1e1900 */
[----:B---3--:R-:W-:-:S07]  /*e270*/  IMAD.IADD R0, R0, 0x1, -R7 ;  /* 0x0000000100007824 */ /* 0x008fce00078e0a07 */
.L_x_553:
[----:B------:R-:W-:Y:S01]  /*e280*/  BSSY B1, `(.L_x_554) ;  /* 0x000001d000017945 */ /* 0x000fe20003800000 */
[----:B------:R-:W-:Y:S02]  /*e290*/  SHF.R.S32.HI R9, RZ, 0x1f, R207 ;  /* 0x0000001fff097819 */ /* 0x000fe400000114cf */
[----:B------:R-:W-:Y:S02]  /*e2a0*/  SHF.R.S32.HI R10, RZ, 0x1f, R201 ;  /* 0x0000001fff0a7819 */ /* 0x000fe400000114c9 */
[----:B------:R-:W-:Y:S02]  /*e2b0*/  SEL R13, R210, RZ, !P0 ;  /* 0x000000ffd20d7207 */ /* 0x000fe40004000000 */
[----:B------:R-:W-:Y:S02]  /*e2c0*/  SEL R221, R221, RZ, !P0 ;  /* 0x000000ffdddd7207 */ /* 0x000fe40004000000 */
[----:B-----5:R-:W-:Y:S01]  /*e2d0*/  SHF.R.S32.HI R8, RZ, 0x1f, R3 ;  /* 0x0000001fff087819 */ /* 0x020fe20000011403 */
[----:B------:R-:W-:Y:S06]  /*e2e0*/  @P2 BRA `(.L_x_555) ;  /* 0x0000000000582947 */ /* 0x000fec0003800000 */
[----:B--2---:R-:W2:Y:S02]  /*e2f0*/  S2R R4, SR_TID.X ;  /* 0x0000000000047919 */ /* 0x004ea40000002100 */
[----:B--2---:R-:W-:-:S04]  /*e300*/  IMAD R4, R213, 0x80, R4 ;  /* 0x00000080d5047824 */ /* 0x004fc800078e0204 */
[----:B------:R-:W-:-:S05]  /*e310*/  VIADD R5, R4, 0xffffff80 ;  /* 0xffffff8004057836 */ /* 0x000fca0000000000 */
[----:B------:R-:W-:-:S13]  /*e320*/  ISETP.GE.AND P0, PT, R5, R0, PT ;  /* 0x000000000500720c */ /* 0x000fda0003f06270 */
[----:B------:R-:W-:Y:S05]  /*e330*/  @P0 BRA `(.L_x_555) ;  /* 0x0000000000440947 */ /* 0x000fea0003800000 */
[----:B------:R-:W-:Y:S01]  /*e340*/  IADD3 R4, P0, R5, R3, RZ ;  /* 0x0000000305047210 */ /* 0x000fe20007f1e0ff */
[----:B------:R-:W-:Y:S02]  /*e350*/  ULDC.64 UR4, c[0x0][0xb70] ;  /* 0x0002dc0000047ab9 */ /* 0x000fe40000000a00 */
[----:B------:R-:W-:Y:S01]  /*e360*/  IMAD R6, R9, UR4, RZ ;  /* 0x0000000409067c24 */ /* 0x000fe2000f8e02ff */
[----:B------:R-:W-:-:S03]  /*e370*/  LEA.HI.X.SX32 R5, R5, R8, 0x1, P0 ;  /* 0x0000000805057211 */ /* 0x000fc600000f0eff */
[C---:B------:R-:W-:Y:S02]  /*e380*/  IMAD R7, R207.reuse, UR5, R6 ;  /* 0x00000005cf077c24 */ /* 0x040fe4000f8e0206 */
[----:B------:R-:W-:Y:S01]  /*e390*/  IMAD.WIDE.U32 R4, R207, UR4, R4 ;  /* 0x00000004cf047c25 */ /* 0x000fe2000f8e0004 */
[----:B------:R-:W-:-:S03]  /*e3a0*/  ULDC.64 UR4, c[0x0][0xb78] ;  /* 0x0002de0000047ab9 */ /* 0x000fc60000000a00 */
[----:B------:R-:W-:Y:S02]  /*e3b0*/  IMAD R6, R221, UR4, RZ ;  /* 0x00000004dd067c24 */ /* 0x000fe4000f8e02ff */
[----:B------:R-:W-:Y:S02]  /*e3c0*/  IMAD.IADD R5, R5, 0x1, R7 ;  /* 0x0000000105057824 */ /* 0x000fe400078e0207 */
[C---:B------:R-:W-:Y:S02]  /*e3d0*/  IMAD R7, R13.reuse, UR5, R6 ;  /* 0x000000050d077c24 */ /* 0x040fe4000f8e0206 */
[----:B------:R-:W-:Y:S01]  /*e3e0*/  IMAD.WIDE.U32 R4, R13, UR4, R4 ;  /* 0x000000040d047c25 */ /* 0x000fe2000f8e0004 */
[----:B------:R-:W-:-:S03]  /*e3f0*/  ULDC.64 UR4, c[0x0][0xb40] ;  /* 0x0002d00000047ab9 */ /* 0x000fc60000000a00 */
[----:B------:R-:W-:Y:S01]  /*e400*/  IMAD.IADD R5, R5, 0x1, R7 ;  /* 0x0000000105057824 */ /* 0x000fe200078e0207 */
[----:B------:R-:W-:-:S04]  /*e410*/  LEA R6, P0, R4, UR4, 0x2 ;  /* 0x0000000404067c11 */ /* 0x000fc8000f8010ff */
[----:B------:R-:W-:Y:S02]  /*e420*/  LEA.HI.X R7, R4, UR5, R5, 0x2, P0 ;  /* 0x0000000504077c11 */ /* 0x000fe400080f1405 */
[----:B------:R-:W-:-:S05]  /*e430*/  MOV R5, 0xff800000 ;  /* 0xff80000000057802 */ /* 0x000fca0000000f00 */
[----:B------:R3:W-:Y:S02]  /*e440*/  STG.E desc[UR40][R6.64], R5 ;  /* 0x0000000506007986 */ /* 0x0007e4000c101928 */
.L_x_555:
[----:B------:R-:W-:Y:S05]  /*e450*/  BSYNC B1 ;  /* 0x0000000000017941 */ /* 0x000fea0003800000 */
.L_x_554:
[----:B------:R-:W-:Y:S01]  /*e460*/  ULDC.64 UR4, c[0x0][0xaa0] ;  /* 0x0002a80000047ab9 */ /* 0x000fe20000000a00 */
[----:B--2---:R-:W-:Y:S01]  /*e470*/  IMAD.MOV.U32 R4, RZ, RZ, R201 ;  /* 0x000000ffff047224 */ /* 0x004fe200078e00c9 */
[----:B------:R-:W-:Y:S01]  /*e480*/  BSSY B1, `(.L_x_556) ;  /* 0x000002f000017945 */ /* 0x000fe20003800000 */
[----:B---3--:R-:W-:Y:S02]  /*e490*/  IMAD.MOV.U32 R5, RZ, RZ, R10 ;  /* 0x000000ffff057224 */ /* 0x008fe400078e000a */
[----:B------:R-:W-:Y:S01]  /*e4a0*/  IMAD R6, R8, UR4, RZ ;  /* 0x0000000408067c24 */ /* 0x000fe2000f8e02ff */
[----:B------:R-:W-:Y:S01]  /*e4b0*/  MOV R8, R202 ;  /* 0x000000ca00087202 */ /* 0x000fe20000000f00 */
[----:B------:R-:W-:-:S04]  /*e4c0*/  IMAD.WIDE.U32 R4, R3, UR4, R4 ;  /* 0x0000000403047c25 */ /* 0x000fc8000f8e0004 */
[----:B------:R-:W-:Y:S01]  /*e4d0*/  IMAD R3, R3, UR5, R6 ;  /* 0x0000000503037c24 */ /* 0x000fe2000f8e0206 */
[----:B------:R-:W-:Y:S01]  /*e4e0*/  ULDC.64 UR4, c[0x0][0xae0] ;  /* 0x0002b80000047ab9 */ /* 0x000fe20000000a00 */
[----:B------:R-:W-:Y:S02]  /*e4f0*/  IMAD R11, R213, -0x80, R0 ;  /* 0xffffff80d50b7824 */ /* 0x000fe400078e0200 */
[----:B------:R-:W-:Y:S01]  /*e500*/  IMAD R6, R9, UR4, RZ ;  /* 0x0000000409067c24 */ /* 0x000fe2000f8e02ff */
[----:B------:R-:W-:Y:S01]  /*e510*/  SHF.R.S32.HI R9, RZ, 0x1f, R202 ;  /* 0x0000001fff097819 */ /* 0x000fe200000114ca */
[----:B------:R-:W-:Y:S01]  /*e520*/  IMAD.IADD R5, R5, 0x1, R3 ;  /* 0x0000000105057824 */ /* 0x000fe200078e0203 */
[C---:B------:R-:W-:Y:S01]  /*e530*/  ISETP.GE.AND P1, PT, R202.reuse, R11, PT ;  /* 0x0000000bca00720c */ /* 0x040fe20003f26270 */
[----:B------:R-:W-:Y:S02]  /*e540*/  VIADD R0, R202, 0x20 ;  /* 0x00000020ca007836 */ /* 0x000fe40000000000 */
[----:B------:R-:W-:-:S02]  /*e550*/  IMAD R3, R207, UR5, R6 ;  /* 0x00000005cf037c24 */ /* 0x000fc4000f8e0206 */
[----:B------:R-:W-:Y:S01]  /*e560*/  IMAD.WIDE.U32 R4, R207, UR4, R4 ;  /* 0x00000004cf047c25 */ /* 0x000fe2000f8e0004 */
[----:B------:R-:W-:Y:S01]  /*e570*/  ULDC.64 UR4, c[0x0][0xae8] ;  /* 0x0002ba0000047ab9 */ /* 0x000fe20000000a00 */
[----:B------:R-:W-:Y:S02]  /*e580*/  ISETP.GE.AND P0, PT, R0, R11, PT ;  /* 0x0000000b0000720c */ /* 0x000fe40003f06270 */
[----:B------:R-:W-:Y:S02]  /*e590*/  IMAD.IADD R5, R5, 0x1, R3 ;  /* 0x0000000105057824 */ /* 0x000fe400078e0203 */
[----:B------:R-:W-:Y:S02]  /*e5a0*/  IMAD R0, R221, UR4, RZ ;  /* 0x00000004dd007c24 */ /* 0x000fe4000f8e02ff */
[----:B------:R-:W-:-:S04]  /*e5b0*/  IMAD.WIDE.U32 R6, R13, UR4, R4 ;  /* 0x000000040d067c25 */ /* 0x000fc8000f8e0004 */
[----:B------:R-:W-:Y:S02]  /*e5c0*/  IMAD R3, R13, UR5, R0 ;  /* 0x000000050d037c24 */ /* 0x000fe4000f8e0200 */
[----:B------:R-:W-:-:S04]  /*e5d0*/  IMAD.WIDE R8, R213, 0x80, R8 ;  /* 0x00000080d5087825 */ /* 0x000fc800078e0208 */
[----:B------:R-:W-:Y:S02]  /*e5e0*/  VIADD R0, R202, 0x40 ;  /* 0x00000040ca007836 */ /* 0x000fe40000000000 */
[----:B------:R-:W-:Y:S01]  /*e5f0*/  IMAD.IADD R13, R7, 0x1, R3 ;  /* 0x00000001070d7824 */ /* 0x000fe200078e0203 */
[----:B------:R-:W-:Y:S06]  /*e600*/  @P1 BRA `(.L_x_557) ;  /* 0x0000000000581947 */ /* 0x000fec0003800000 */
[C---:B------:R-:W-:Y:S01]  /*e610*/  VIADD R4, R201.reuse, 0x80 ;  /* 0x00000080c9047836 */ /* 0x040fe20000000000 */
[----:B------:R-:W-:Y:S01]  /*e620*/  ULDC UR4, c[0x0][0xa8c] ;  /* 0x0002a30000047ab9 */ /* 0x000fe20000000800 */
[C---:B------:R-:W-:Y:S01]  /*e630*/  VIADD R3, R201.reuse, 0x40 ;  /* 0x00000040c9037836 */ /* 0x040fe20000000000 */
[----:B------:R-:W-:Y:S01]  /*e640*/  ULDC.64 UR6, c[0x0][0xad8] ;  /* 0x0002b60000067ab9 */ /* 0x000fe20000000a00 */
[----:B------:R-:W-:Y:S01]  /*e650*/  VIADD R10, R201, 0xc0 ;  /* 0x000000c0c90a7836 */ /* 0x000fe20000000000 */
[----:B------:R-:W-:Y:S01]  /*e660*/  ISETP.GE.AND P4, PT, R4, UR4, PT ;  /* 0x0000000404007c0c */ /* 0x000fe2000bf86270 */
[----:B------:R-:W-:Y:S01]  /*e670*/  IMAD.MOV.U32 R5, RZ, RZ, R13 ;  /* 0x000000ffff057224 */ /* 0x000fe200078e000d */
[----:B------:R-:W-:Y:S01]  /*e680*/  ISETP.GE.AND P3, PT, R3, UR4, PT ;  /* 0x0000000403007c0c */ /* 0x000fe2000bf66270 */
[----:B------:R-:W-:Y:S01]  /*e690*/  IMAD R3, R9, UR6, RZ ;  /* 0x0000000609037c24 */ /* 0x000fe2000f8e02ff */
[----:B------:R-:W-:Y:S02]  /*e6a0*/  MOV R4, R6 ;  /* 0x0000000600047202 */ /* 0x000fe40000000f00 */
[----:B------:R-:W-:Y:S01]  /*e6b0*/  ISETP.GE.AND P2, PT, R201, UR4, PT ;  /* 0x00000004c9007c0c */ /* 0x000fe2000bf46270 */
[----:B------:R-:W-:Y:S01]  /*e6c0*/  IMAD R3, R8, UR7, R3 ;  /* 0x0000000708037c24 */ /* 0x000fe2000f8e0203 */
[----:B------:R-:W-:Y:S01]  /*e6d0*/  ISETP.GE.AND P5, PT, R10, UR4, PT ;  /* 0x000000040a007c0c */ /* 0x000fe2000bfa6270 */
        /* <DEDUP_REMOVED lines=9> */
.L_x_557:
[----:B------:R-:W-:Y:S05]  /*e770*/  BSYNC B1 ;  /* 0x0000000000017941 */ /* 0x000fea0003800000 */
.L_x_556:
[----:B------:R-:W-:Y:S01]  /*e780*/  BSSY B1, `(.L_x_558) ;  /* 0x000001c000017945 */ /* 0x000fe20003800000 */
[----:B------:R-:W-:Y:S01]  /*e790*/  ISETP.GE.AND P1, PT, R0, R11, PT ;  /* 0x0000000b0000720c */ /* 0x000fe20003f26270 */
[----:B------:R-:W-:Y:S02]  /*e7a0*/  VIADD R10, R202, 0x60 ;  /* 0x00000060ca0a7836 */ /* 0x000fe40000000000 */
[----:B------:R-:W-:Y:S10]  /*e7b0*/  @P0 BRA `(.L_x_559) ;  /* 0x0000000000600947 */ /* 0x000ff40003800000 */
[----:B------:R-:W-:Y:S01]  /*e7c0*/  IADD3 R3, P0, R8, 0x20, RZ ;  /* 0x0000002008037810 */ /* 0x000fe20007f1e0ff */
[C---:B------:R-:W-:Y:S01]  /*e7d0*/  VIADD R4, R201.reuse, 0x40 ;  /* 0x00000040c9047836 */ /* 0x040fe20000000000 */
[----:B------:R-:W-:Y:S01]  /*e7e0*/  ULDC UR4, c[0x0][0xa8c] ;  /* 0x0002a30000047ab9 */ /* 0x000fe20000000800 */
[----:B------:R-:W-:Y:S01]  /*e7f0*/  VIADD R5, R201, 0x80 ;  /* 0x00000080c9057836 */ /* 0x000fe20000000000 */
[----:B------:R-:W-:Y:S01]  /*e800*/  IADD3.X R0, RZ, R9, RZ, P0, !PT ;  /* 0x00000009ff007210 */ /* 0x000fe200007fe4ff */
[----:B------:R-:W-:Y:S01]  /*e810*/  ULDC.64 UR6, c[0x0][0xad8] ;  /* 0x0002b60000067ab9 */ /* 0x000fe20000000a00 */
        /* <DEDUP_REMOVED lines=11> */
[----:B--2---:R-:W-:Y:S01]  /*e8d0*/  LEA R14, P0, R4, UR6, 0x1 ;  /* 0x00000006040e7c11 */ /* 0x004fe2000f8008ff */
[----:B------:R-:W-:-:S05]  /*e8e0*/  IMAD.IADD R3, R5, 0x1, R3 ;  /* 0x0000000105037824 */ /* 0x000fca00078e0203 */
[----:B------:R-:W-:-:S05]  /*e8f0*/  LEA.HI.X R15, R4, UR7, R3, 0x1, P0 ;  /* 0x00000007040f7c11 */ /* 0x000fca00080f0c03 */
[----:B------:R3:W-:Y:S04]  /*e900*/  @!P2 STG.E.128 desc[UR40][R14.64], RZ ;  /* 0x000000ff0e00a986 */ /* 0x0007e8000c101d28 */
[----:B------:R3:W-:Y:S04]  /*e910*/  @!P3 STG.E.128 desc[UR40][R14.64+0x80], RZ ;  /* 0x000080ff0e00b986 */ /* 0x0007e8000c101d28 */
[----:B------:R3:W-:Y:S04]  /*e920*/  @!P4 STG.E.128 desc[UR40][R14.64+0x100], RZ ;  /* 0x000100ff0e00c986 */ /* 0x0007e8000c101d28 */
[----:B------:R3:W-:Y:S02]  /*e930*/  @!P5 STG.E.128 desc[UR40][R14.64+0x180], RZ ;  /* 0x000180ff0e00d986 */ /* 0x0007e4000c101d28 */
.L_x_559:
[----:B------:R-:W-:Y:S05]  /*e940*/  BSYNC B1 ;  /* 0x0000000000017941 */ /* 0x000fea0003800000 */
.L_x_558:
[----:B------:R-:W-:Y:S01]  /*e950*/  BSSY B1, `(.L_x_560) ;  /* 0x000001b000017945 */ /* 0x000fe20003800000 */
[----:B------:R-:W-:-:S03]  /*e960*/  ISETP.GE.AND P0, PT, R10, R11, PT ;  /* 0x0000000b0a00720c */ /* 0x000fc60003f06270 */
[----:B------:R-:W-:Y:S10]  /*e970*/  @P1 BRA `(.L_x_561) ;  /* 0x0000000000601947 */ /* 0x000ff40003800000 */
[----:B------:R-:W-:Y:S01]  /*e980*/  IADD3 R3, P1, R8, 0x40, RZ ;  /* 0x0000004008037810 */ /* 0x000fe20007f3e0ff */
[C---:B------:R-:W-:Y:S01]  /*e990*/  VIADD R4, R201.reuse, 0x40 ;  /* 0x00000040c9047836 */ /* 0x040fe20000000000 */
[----:B------:R-:W-:Y:S01]  /*e9a0*/  IADD3 R5, R201, 0x80, RZ ;  /* 0x00000080c9057810 */ /* 0x000fe20007ffe0ff */
[----:B------:R-:W-:Y:S01]  /*e9b0*/  ULDC UR4, c[0x0][0xa8c] ;  /* 0x0002a30000047ab9 */ /* 0x000fe20000000800 */
        /* <DEDUP_REMOVED lines=20> */
.L_x_561:
[----:B------:R-:W-:Y:S05]  /*eb00*/  BSYNC B1 ;  /* 0x0000000000017941 */ /* 0x000fea0003800000 */
.L_x_560:
[----:B------:R-:W-:Y:S05]  /*eb10*/  @P0 BRA `(.L_x_552) ;  /* 0x0000000000600947 */ /* 0x000fea0003800000 */
[----:B------:R-:W-:Y:S01]  /*eb20*/  IADD3 R3, P0, R8, 0x60, RZ ;  /* 0x0000006008037810 */ /* 0x000fe20007f1e0ff */
[C---:B------:R-:W-:Y:S01]  /*eb30*/  VIADD R0, R201.reuse, 0x40 ;  /* 0x00000040c9007836 */ /* 0x040fe20000000000 */
[----:B------:R-:W-:Y:S01]  /*eb40*/  ULDC UR4, c[0x0][0xa8c] ;  /* 0x0002a30000047ab9 */ /* 0x000fe20000000800 */
[----:B------:R-:W-:Y:S01]  /*eb50*/  MOV R4, R6 ;  /* 0x0000000600047202 */ /* 0x000fe20000000f00 */
[----:B------:R-:W-:Y:S01]  /*eb60*/  ULDC.64 UR6, c[0x0][0xad8] ;  /* 0x0002b60000067ab9 */ /* 0x000fe20000000a00 */
[----:B------:R-:W-:Y:S01]  /*eb70*/  IMAD.X R8, RZ, RZ, R9, P0 ;  /* 0x000000ffff087224 */ /* 0x000fe200000e0609 */
[----:B------:R-:W-:Y:S01]  /*eb80*/  ISETP.GE.AND P2, PT, R0, UR4, PT ;  /* 0x0000000400007c0c */ /* 0x000fe2000bf46270 */
[----:B------:R-:W-:Y:S01]  /*eb90*/  IMAD.MOV.U32 R5, RZ, RZ, R13 ;  /* 0x000000ffff057224 */ /* 0x000fe200078e000d */
[C---:B------:R-:W-:Y:S01]  /*eba0*/  ISETP.GE.AND P1, PT, R201.reuse, UR4, PT ;  /* 0x00000004c9007c0c */ /* 0x040fe2000bf26270 */
[----:B------:R-:W-:Y:S02]  /*ebb0*/  VIADD R6, R201, 0x80 ;  /* 0x00000080c9067836 */ /* 0x000fe40000000000 */
[----:B------:R-:W-:-:S02]  /*ebc0*/  IMAD R8, R8, UR6, RZ ;  /* 0x0000000608087c24 */ /* 0x000fc4000f8e02ff */
[----:B------:R-:W-:Y:S01]  /*ebd0*/  VIADD R0, R201, 0xc0 ;  /* 0x000000c0c9007836 */ /* 0x000fe20000000000 */
[----:B------:R-:W-:Y:S01]  /*ebe0*/  ISETP.GE.AND P3, PT, R6, UR4, PT ;  /* 0x0000000406007c0c */ /* 0x000fe2000bf66270 */
[----:B------:R-:W-:-:S03]  /*ebf0*/  IMAD.WIDE.U32 R4, R3, UR6, R4 ;  /* 0x0000000603047c25 */ /* 0x000fc6000f8e0004 */
[----:B------:R-:W-:Y:S01]  /*ec00*/  ISETP.GE.AND P4, PT, R0, UR4, PT ;  /* 0x0000000400007c0c */ /* 0x000fe2000bf86270 */
[----:B------:R-:W-:Y:S01]  /*ec10*/  IMAD R3, R3, UR7, R8 ;  /* 0x0000000703037c24 */ /* 0x000fe2000f8e0208 */
[----:B------:R-:W-:Y:S02]  /*ec20*/  ULDC.64 UR6, c[0x0][0xa80] ;  /* 0x0002a00000067ab9 */ /* 0x000fe40000000a00 */
[----:B------:R-:W-:Y:S02]  /*ec30*/  LEA R6, P0, R4, UR6, 0x1 ;  /* 0x0000000604067c11 */ /* 0x000fe4000f8008ff */
[----:B------:R-:W-:-:S04]  /*ec40*/  IADD3 R3, R5, R3, RZ ;  /* 0x0000000305037210 */ /* 0x000fc80007ffe0ff */
[----:B------:R-:W-:-:S05]  /*ec50*/  LEA.HI.X R7, R4, UR7, R3, 0x1, P0 ;  /* 0x0000000704077c11 */ /* 0x000fca00080f0c03 */
[----:B------:R0:W-:Y:S04]  /*ec60*/  @!P1 STG.E.128 desc[UR40][R6.64], RZ ;  /* 0x000000ff06009986 */ /* 0x0001e8000c101d28 */
[----:B------:R0:W-:Y:S04]  /*ec70*/  @!P2 STG.E.128 desc[UR40][R6.64+0x80], RZ ;  /* 0x000080ff0600a986 */ /* 0x0001e8000c101d28 */
[----:B------:R0:W-:Y:S04]  /*ec80*/  @!P3 STG.E.128 desc[UR40][R6.64+0x100], RZ ;  /* 0x000100ff0600b986 */ /* 0x0001e8000c101d28 */
[----:B------:R0:W-:Y:S02]  /*ec90*/  @!P4 STG.E.128 desc[UR40][R6.64+0x180], RZ ;  /* 0x000180ff0600c986 */ /* 0x0001e4000c101d28 */
.L_x_552:
[----:B------:R-:W-:Y:S05]  /*eca0*/  BSYNC B0 ;  /* 0x0000000000007941 */ /* 0x000fea0003800000 */
.L_x_543:
[----:B------:R-:W-:Y:S02]  /*ecb0*/  ULDC UR4, c[0x0][0xc14] ;  /* 0x0003050000047ab9 */ /* 0x000fe40000000800 */
[----:B-1----:R-:W-:-:S13]  /*ecc0*/  ISETP.GE.AND P0, PT, R87, UR4, PT ;  /* 0x0000000457007c0c */ /* 0x002fda000bf06270 */
[----:B------:R-:W-:Y:S05]  /*ecd0*/  @!P0 BRA `(.L_x_562) ;  /* 0xffffff2000a48947 */ /* 0x000fea000383ffff */
[----:B------:R-:W-:Y:S05]  /*ece0*/  BRA `(.L_x_429) ;  /* 0x0000005400787947 */ /* 0x000fea0003800000 */
.L_x_427:
[----:B------:R-:W-:-:S08]  /*ecf0*/  NOP ;  /* 0x0000000000007918 */ /* 0x000fd00000000000 */
[----:B------:R-:W0:-:S00]  /*ed00*/  USETMAXREG.DEALLOC.CTAPOOL 0x18 ;  /* 0x00000018000079c8 */ /* 0x000e0000080e0500 */
[----:B0-----:R-:W-:-:S06]  /*ed10*/  LOP3.LUT R0, R0, 0x3, RZ, 0xc0, !PT ;  /* 0x0000000300007812 */ /* 0x001fcc00078ec0ff */
[----:B------:R-:W0:Y:S02]  /*ed20*/  SHFL.IDX PT, R0, R0, RZ, 0x1f ;  /* 0x00001fff00007589 */ /* 0x000e2400000e0000 */
[----:B0-----:R-:W-:-:S13]  /*ed30*/  ISETP.NE.AND P0, PT, R0, RZ, PT ;  /* 0x000000ff0000720c */ /* 0x001fda0003f05270 */
[----:B------:R-:W-:Y:S05]  /*ed40*/  @P0 BRA `(.L_x_429) ;  /* 0x0000005400600947 */ /* 0x000fea0003800000 */
        /* <DEDUP_REMOVED lines=43> */
[----:B0-----:R-:W-:-:S04]  /*f000*/  SEL R2, R2, RZ, P0 ;  /* 0x000000ff02027207 */ /* 0x001fc80000000000 */
[----:B------:R-:W-:-:S05]  /*f010*/  IADD3 R2, R3, R2, RZ ;  /* 0x0000000203027210 */ /* 0x000fca0007ffe0ff */
        /* <DEDUP_REMOVED lines=10> */
.L_x_567:
[----:B------:R-:W-:Y:S01]  /*f0c0*/  IADD3 R2, R19, 0x1f, RZ ;  /* 0x0000001f13027810 */ /* 0x000fe20007ffe0ff */
        /* <DEDUP_REMOVED lines=15> */
.L_x_566:
[----:B------:R-:W-:Y:S05]  /*f1c0*/  BSYNC B0 ;  /* 0x0000000000007941 */ /* 0x000fea0003800000 */
.L_x_565:
        /* <DEDUP_REMOVED lines=8> */
[----:B------:R-:W-:Y:S02]  /*f250*/  ISETP.GE.U32.AND P1, PT, R8, 0x8, PT ;  /* 0x000000080800780c */ /* 0x000fe40003f26070 */
[----:B------:R-:W-:-:S05]  /*f260*/  IADD3 R2, R3, R2, RZ ;  /* 0x0000000203027210 */ /* 0x000fca0007ffe0ff */
        /* <DEDUP_REMOVED lines=16> */
.L_x_563:
[----:B------:R-:W-:-:S05]  /*f370*/  IADD3 R7, -R6, R5, RZ ;  /* 0x0000000506077210 */ /* 0x000fca0007ffe1ff */
        /* <DEDUP_REMOVED lines=15> */
.L_x_568:
        /* <DEDUP_REMOVED lines=12> */
[----:B------:R-:W-:Y:S01]  /*f530*/  @!P0 IMAD.IADD R3, R3, 0x1, -R6 ;  /* 0x0000000103038824 */ /* 0x000fe200078e0a06 */
[----:B------:R-:W-:-:S04]  /*f540*/  @!P0 IADD3 R2, R2, 0x1, RZ ;  /* 0x0000000102028810 */ /* 0x000fc80007ffe0ff */
[----:B------:R-:W-:Y:S02]  /*f550*/  ISETP.GE.U32.AND P0, PT, R3, R6, PT ;  /* 0x000000060300720c */ /* 0x000fe40003f06070 */
[----:B------:R-:W-:-:S11]  /*f560*/  LOP3.LUT R3, R9, R4, RZ, 0x3c, !PT ;  /* 0x0000000409037212 */ /* 0x000fd600078e3cff */
[----:B------:R-:W-:Y:S01]  /*f570*/  @P0 VIADD R2, R2, 0x1 ;  /* 0x0000000102020836 */ /* 0x000fe20000000000 */
[----:B------:R-:W-:-:S13]  /*f580*/  ISETP.GE.AND P0, PT, R3, RZ, PT ;  /* 0x000000ff0300720c */ /* 0x000fda0003f06270 */
[----:B------:R-:W-:Y:S01]  /*f590*/  @!P0 IMAD.MOV R2, RZ, RZ, -R2 ;  /* 0x000000ffff028224 */ /* 0x000fe200078e0a02 */
[----:B------:R-:W-:-:S13]  /*f5a0*/  ISETP.NE.AND P0, PT, R4, RZ, PT ;  /* 0x000000ff0400720c */ /* 0x000fda0003f05270 */
[----:B------:R-:W-:-:S04]  /*f5b0*/  @!P0 LOP3.LUT R2, RZ, R4, RZ, 0x33, !PT ;  /* 0x00000004ff028212 */ /* 0x000fc800078e33ff */
[----:B------:R-:W-:Y:S01]  /*f5c0*/  MOV R18, R2 ;  /* 0x0000000200127202 */ /* 0x000fe20000000f00 */
[----:B------:R-:W-:-:S04]  /*f5d0*/  IMAD.MOV R17, RZ, RZ, -R2 ;  /* 0x000000ffff117224 */ /* 0x000fc800078e0a02 */
[----:B------:R-:W-:Y:S01]  /*f5e0*/  IMAD R17, R4, R17, R9 ;  /* 0x0000001104117224 */ /* 0x000fe200078e0209 */
[----:B------:R-:W-:Y:S06]  /*f5f0*/  BRA `(.L_x_569) ;  /* 0x00000000000c7947 */ /* 0x000fec0003800000 */
.L_x_564:
[----:B------:R-:W-:Y:S02]  /*f600*/  IMAD.MOV.U32 R17, RZ, RZ, RZ ;  /* 0x000000ffff117224 */ /* 0x000fe400078e00ff */
[----:B------:R-:W-:Y:S02]  /*f610*/  IMAD.U32 R16, RZ, RZ, UR6 ;  /* 0x00000006ff107e24 */ /* 0x000fe4000f8e00ff */
[----:B------:R-:W-:-:S07]  /*f620*/  IMAD.MOV.U32 R18, RZ, RZ, RZ ;  /* 0x000000ffff127224 */ /* 0x000fce00078e00ff */
.L_x_569:
        /* <DEDUP_REMOVED lines=16> */
[----:B------:R-:W-:Y:S01]  /*f730*/  ULDC.64 UR38, c[0x0][0x198] ;  /* 0x0000660000267ab9 */ /* 0x000fe20000000a00 */
[----:B------:R-:W-:Y:S02]  /*f740*/  ULDC UR37, c[0x0][0xc] ;  /* 0x0000030000257ab9 */ /* 0x000fe40000000800 */
[----:B------:R0:W-:Y:S04]  /*f750*/  STL [R1+0x8], R0 ;  /* 0x0000080001007387 */ /* 0x0001e80000100800 */
[----:B------:R0:W-:Y:S04]  /*f760*/  STL [R1+0x4], RZ ;  /* 0x000004ff01007387 */ /* 0x0001e80000100800 */
[----:B------:R0:W-:Y:S04]  /*f770*/  STL [R1+0xc], R0 ;  /* 0x00000c0001007387 */ /* 0x0001e80000100800 */
[----:B------:R0:W-:Y:S02]  /*f780*/  STL [R1+0x28], RZ ;  /* 0x000028ff01007387 */ /* 0x0001e40000100800 */
.L_x_652:
[----:B-1-3--:R-:W1:Y:S02]  /*f790*/  LDC.64 R2, c[0x0][0xc60] ;  /* 0x00031800ff027b82 */ /* 0x00ae640000000a00 */
[----:B-1----:R-:W-:-:S05]  /*f7a0*/  IMAD.WIDE R2, R19, 0x4, R2 ;  /* 0x0000000413027825 */ /* 0x002fca00078e0202 */
[----:B--2---:R-:W0:Y:S01]  /*f7b0*/  LDG.E R11, desc[UR40][R2.64] ;  /* 0x00000028020b7981 */ /* 0x004e22000c1e1900 */
[----:B------:R-:W-:Y:S05]  /*f7c0*/  YIELD ;  /* 0x0000000000007946 */ /* 0x000fea0003800000 */
[----:B------:R-:W-:Y:S01]  /*f7d0*/  ULDC.64 UR4, c[0x0][0xa28] ;  /* 0x00028a0000047ab9 */ /* 0x000fe20000000a00 */
[----:B------:R-:W-:Y:S01]  /*f7e0*/  MOV R6, RZ ;  /* 0x000000ff00067202 */ /* 0x000fe20000000f00 */
[----:B------:R-:W-:Y:S01]  /*f7f0*/  IMAD.MOV.U32 R4, RZ, RZ, RZ ;  /* 0x000000ffff047224 */ /* 0x000fe200078e00ff */
[----:B------:R-:W-:Y:S01]  /*f800*/  ISETP.NE.U32.AND P0, PT, RZ, UR4, PT ;  /* 0x00000004ff007c0c */ /* 0x000fe2000bf05070 */
[----:B------:R-:W-:Y:S01]  /*f810*/  IMAD.MOV.U32 R10, RZ, RZ, RZ ;  /* 0x000000ffff0a7224 */ /* 0x000fe200078e00ff */
[----:B------:R-:W-:-:S02]  /*f820*/  ULDC.64 UR6, c[0x0][0xa10] ;  /* 0x0002840000067ab9 */ /* 0x000fc40000000a00 */
[----:B------:R-:W-:Y:S02]  /*f830*/  ISETP.NE.AND.EX P0, PT, RZ, UR5, PT, P0 ;  /* 0x00000005ff007c0c */ /* 0x000fe4000bf05300 */
[----:B0-----:R-:W-:Y:S01]  /*f840*/  SHF.R.S32.HI R0, RZ, 0x1f, R11 ;  /* 0x0000001fff007819 */ /* 0x001fe2000001140b */
[----:B------:R-:W-:Y:S10]  /*f850*/  STL [R1+0x14], R11 ;  /* 0x0000140b01007387 */ /* 0x000ff40000100800 */
[----:B------:R-:W-:-:S04]  /*f860*/  @P0 LEA R2, P1, R11, UR4, 0x2 ;  /* 0x000000040b020c11 */ /* 0x000fc8000f8210ff */
        /* <DEDUP_REMOVED lines=9> */
[----:B------:R-:W-:Y:S02]  /*f900*/  ISETP.NE.U32.AND P1, PT, RZ, UR4, PT ;  /* 0x00000004ff007c0c */ /* 0x000fe4000bf25070 */
[C---:B------:R-:W-:Y:S02]  /*f910*/  SHF.L.U64.HI R0, R11.reuse, 0x2, R0 ;  /* 0x000000020b007819 */ /* 0x040fe40000010200 */
[----:B------:R-:W-:Y:S01]  /*f920*/  ISETP.NE.AND.EX P1, PT, RZ, UR5, PT, P1 ;  /* 0x00000005ff007c0c */ /* 0x000fe2000bf25310 */
[----:B--2---:R0:W-:Y:S02]  /*f930*/  STL [R1+0x34], R4 ;  /* 0x0000340401007387 */ /* 0x0041e40000100800 */
[----:B0-----:R-:W-:-:S10]  /*f940*/  IMAD.SHL.U32 R4, R11, 0x4, RZ ;  /* 0x000000040b047824 */ /* 0x001fd400078e00ff */
[----:B------:R-:W-:Y:S01]  /*f950*/  @P1 IADD3 R8, P0, R4, UR4, RZ ;  /* 0x0000000404081c10 */ /* 0x000fe2000ff1e0ff */
[----:B------:R0:W-:Y:S03]  /*f960*/  STL [R1+0x20], R4 ;  /* 0x0000200401007387 */ /* 0x0001e60000100800 */
[----:B------:R-:W-:Y:S01]  /*f970*/  @P1 IADD3.X R9, R0, UR5, RZ, P0, !PT ;  /* 0x0000000500091c10 */ /* 0x000fe200087fe4ff */
[----:B------:R-:W-:Y:S01]  /*f980*/  ULDC.64 UR4, c[0x0][0xa08] ;  /* 0x0002820000047ab9 */ /* 0x000fe20000000a00 */
[----:B------:R1:W-:Y:S01]  /*f990*/  STL [R1+0x24], R0 ;  /* 0x0000240001007387 */ /* 0x0003e20000100800 */
[----:B------:R-:W-:Y:S02]  /*f9a0*/  IADD3 R2, P0, R4, UR4, RZ ;  /* 0x0000000404027c10 */ /* 0x000fe4000ff1e0ff */
[----:B------:R-:W-:Y:S02]  /*f9b0*/  ISETP.NE.U32.AND P2, PT, RZ, UR4, PT ;  /* 0x00000004ff007c0c */ /* 0x000fe4000bf45070 */
[----:B------:R-:W-:-:S02]  /*f9c0*/  IADD3.X R3, R0, UR5, RZ, P0, !PT ;  /* 0x0000000500037c10 */ /* 0x000fc400087fe4ff */
[----:B------:R-:W-:Y:S01]  /*f9d0*/  ISETP.NE.AND.EX P2, PT, RZ, UR5, PT, P2 ;  /* 0x00000005ff007c0c */ /* 0x000fe2000bf45320 */
[----:B------:R-:W-:Y:S01]  /*f9e0*/  ULDC.64 UR4, c[0x0][0x3f8] ;  /* 0x0000fe0000047ab9 */ /* 0x000fe20000000a00 */
[----:B0-----:R-:W-:Y:S01]  /*f9f0*/  IADD3 R4, P0, R4, UR6, RZ ;  /* 0x0000000604047c10 */ /* 0x001fe2000ff1e0ff */
[----:B------:R-:W-:-:S03]  /*fa00*/  UISETP.NE.U32.AND UP0, UPT, UR4, URZ, UPT ;  /* 0x0000003f0400728c */ /* 0x000fc6000bf05070 */
[----:B------:R-:W-:Y:S01]  /*fa10*/  ULDC UR4, c[0x0][0x404] ;  /* 0x0001010000047ab9 */ /* 0x000fe20000000800 */
[----:B------:R-:W-:Y:S01]  /*fa20*/  UISETP.NE.AND.EX UP0, UPT, UR5, URZ, UPT, UP0 ;  /* 0x0000003f0500728c */ /* 0x000fe2000bf05300 */
[----:B------:R-:W-:Y:S02]  /*fa30*/  IADD3.X R5, R0, UR7, RZ, P0, !PT ;  /* 0x0000000700057c10 */ /* 0x000fe400087fe4ff */
[----:B------:R-:W-:Y:S01]  /*fa40*/  ULDC UR5, c[0x0][0x2e0] ;  /* 0x0000b80000057ab9 */ /* 0x000fe20000000800 */
[----:B------:R-:W-:Y:S02]  /*fa50*/  USEL UR4, UR4, 0x1, UP0 ;  /* 0x0000000104047887 */ /* 0x000fe40008000000 */
[----:B------:R0:W5:Y:S02]  /*fa60*/  @P2 LDG.E R10, desc[UR40][R2.64] ;  /* 0x00000028020a2981 */ /* 0x000164000c1e1900 */
[----:B------:R-:W-:-:S06]  /*fa70*/  UIMAD UR4, UR4, UR5, URZ ;  /* 0x00000005040472a4 */ /* 0x000fcc000f8e023f */
[----:B------:R-:W-:-:S06]  /*fa80*/  IMAD.U32 R7, RZ, RZ, UR4 ;  /* 0x00000004ff077e24 */ /* 0x000fcc000f8e00ff */
[----:B------:R0:W5:Y:S01]  /*fa90*/  @P1 LDG.E R7, desc[UR40][R8.64] ;  /* 0x0000002808071981 */ /* 0x000162000c1e1900 */
[----:B------:R-:W-:Y:S01]  /*faa0*/  ISETP.NE.U32.AND P0, PT, RZ, UR6, PT ;  /* 0x00000006ff007c0c */ /* 0x000fe2000bf05070 */
[----:B------:R-:W-:Y:S02]  /*fab0*/  ULDC UR4, c[0x0][0x338] ;  /* 0x0000ce0000047ab9 */ /* 0x000fe40000000800 */
[----:B-1----:R-:W-:Y:S01]  /*fac0*/  IMAD.U32 R0, RZ, RZ, UR4 ;  /* 0x00000004ff007e24 */ /* 0x002fe2000f8e00ff */
[----:B------:R-:W-:Y:S01]  /*fad0*/  ISETP.NE.AND.EX P0, PT, RZ, UR7, PT, P0 ;  /* 0x00000007ff007c0c */ /* 0x000fe2000bf05300 */
[----:B------:R-:W-:-:S12]  /*fae0*/  @P1 BRA `(.L_x_571) ;  /* 0x0000000000101947 */ /* 0x000fd80003800000 */
[----:B------:R-:W-:Y:S05]  /*faf0*/  @!P2 BRA `(.L_x_571) ;  /* 0x00000000000ca947 */ /* 0x000fea0003800000 */
[----:B-----5:R-:W2:Y:S04]  /*fb00*/  LDG.E R7, desc[UR40][R2.64] ;  /* 0x0000002802077981 */ /* 0x020ea8000c1e1900 */
[----:B0-----:R-:W2:Y:S02]  /*fb10*/  LDG.E R2, desc[UR40][R2.64+0x4] ;  /* 0x0000042802027981 */ /* 0x001ea4000c1e1900 */
[----:B--2---:R-:W-:-:S07]  /*fb20*/  IADD3 R7, -R7, R2, RZ ;  /* 0x0000000207077210 */ /* 0x004fce0007ffe1ff */
.L_x_571:
[----:B0-----:R-:W2:Y:S04]  /*fb30*/  @P0 LDG.E R2, desc[UR40][R4.64] ;  /* 0x0000002804020981 */ /* 0x001ea8000c1e1900 */
[----:B------:R-:W2:Y:S01]  /*fb40*/  @P0 LDG.E R3, desc[UR40][R4.64+0x4] ;  /* 0x0000042804030981 */ /* 0x000ea2000c1e1900 */
[----:B-----5:R-:W-:Y:S02]  /*fb50*/  IMAD.IADD R7, R7, 0x1, -R6 ;  /* 0x0000000107077824 */ /* 0x020fe400078e0a06 */
[----:B--2---:R-:W-:-:S04]  /*fb60*/  @P0 IMAD.IADD R0, R3, 0x1, -R2 ;  /* 0x0000000103000824 */ /* 0x004fc800078e0a02 */
[----:B------:R-:W-:-:S04]  /*fb70*/  IMAD.IADD R8, R7, 0x1, R0 ;  /* 0x0000000107087824 */ /* 0x000fc800078e0200 */
[----:B------:R-:W-:Y:S01]  /*fb80*/  VIADD R2, R8, 0x5f ;  /* 0x0000005f08027836 */ /* 0x000fe20000000000 */
[----:B------:R0:W-:Y:S03]  /*fb90*/  STL [R1+0x2c], R8 ;  /* 0x00002c0801007387 */ /* 0x0001e60000100800 */
[----:B------:R-:W-:-:S05]  /*fba0*/  IMAD.HI R2, R2, 0x2aaaaaab, RZ ;  /* 0x2aaaaaab02027827 */ /* 0x000fca00078e02ff */
[----:B------:R-:W-:-:S04]  /*fbb0*/  SHF.R.U32.HI R3, RZ, 0x1f, R2 ;  /* 0x0000001fff037819 */ /* 0x000fc80000011602 */
[----:B0-----:R-:W-:-:S05]  /*fbc0*/  LEA.HI.SX32 R8, R2, R3, 0x1c ;  /* 0x0000000302087211 */ /* 0x001fca00078fe2ff */
[--C-:B------:R-:W-:Y:S01]  /*fbd0*/  IMAD R2, R8, 0x60, -R7.reuse ;  /* 0x0000006008027824 */ /* 0x100fe200078e0a07 */
[----:B------:R0:W-:Y:S01]  /*fbe0*/  STL [R1+0x1c], R8 ;  /* 0x00001c0801007387 */ /* 0x0001e20000100800 */
[----:B------:R-:W-:-:S03]  /*fbf0*/  IMAD.MOV R7, RZ, RZ, -R7 ;  /* 0x000000ffff077224 */ /* 0x000fc600078e0a07 */
[----:B------:R-:W-:Y:S02]  /*fc00*/  VIMNMX R0, R2, R0, PT ;  /* 0x0000000002007248 */ /* 0x000fe40003fe0100 */
[----:B------:R-:W-:-:S04]  /*fc10*/  VIMNMX R2, RZ, R7, !PT ;  /* 0x00000007ff027248 */ /* 0x000fc80007fe0100 */
[----:B------:R-:W-:Y:S01]  /*fc20*/  ISETP.GT.AND P1, PT, R0, R2, PT ;  /* 0x000000020000720c */ /* 0x000fe20003f24270 */
[----:B0-----:R-:W-:-:S05]  /*fc30*/  IMAD.WIDE.U32 R8, R2, -0x55555555, RZ ;  /* 0xaaaaaaab02087825 */ /* 0x001fca00078e00ff */
[----:B------:R-:W-:-:S07]  /*fc40*/  SHF.R.U32.HI R2, RZ, 0x6, R9 ;  /* 0x00000006ff027819 */ /* 0x000fce0000011609 */
[----:B------:R-:W-:Y:S01]  /*fc50*/  @P1 IADD3 R3, R0, 0x5f, RZ ;  /* 0x0000005f00031810 */ /* 0x000fe20007ffe0ff */
[----:B------:R-:W-:-:S04]  /*fc60*/  IMAD.MOV.U32 R0, RZ, RZ, R2 ;  /* 0x000000ffff007224 */ /* 0x000fc800078e0002 */
[----:B------:R-:W-:-:S05]  /*fc70*/  @P1 IMAD.HI R3, R3, 0x2aaaaaab, RZ ;  /* 0x2aaaaaab03031827 */ /* 0x000fca00078e02ff */
[----:B------:R-:W-:-:S04]  /*fc80*/  @P1 SHF.R.U32.HI R7, RZ, 0x1f, R3 ;  /* 0x0000001fff071819 */ /* 0x000fc80000011603 */
[----:B------:R-:W-:Y:S01]  /*fc90*/  @P1 LEA.HI.SX32 R0, R3, R7, 0x1c ;  /* 0x0000000703001211 */ /* 0x000fe200078fe2ff */
[----:B------:R-:W-:-:S06]  /*fca0*/  IMAD.MOV.U32 R7, RZ, RZ, RZ ;  /* 0x000000ffff077224 */ /* 0x000fcc00078e00ff */
[----:B------:R0:W5:Y:S01]  /*fcb0*/  @P0 LDG.E R7, desc[UR40][R4.64] ;  /* 0x0000002804070981 */ /* 0x000162000c1e1900 */
[----:B------:R-:W-:Y:S01]  /*fcc0*/  IMAD.IADD R3, R10, 0x1, R6 ;  /* 0x000000010a037824 */ /* 0x000fe200078e0206 */
[----:B------:R-:W-:Y:S01]  /*fcd0*/  ISETP.GT.AND P1, PT, R0, R2, PT ;  /* 0x000000020000720c */ /* 0x000fe20003f24270 */
[----:B------:R-:W-:Y:S01]  /*fce0*/  BSSY B0, `(.L_x_572) ;  /* 0x00000d6000007945 */ /* 0x000fe20003800000 */
[----:B------:R-:W-:Y:S02]  /*fcf0*/  PLOP3.LUT P2, PT, PT, PT, PT, 0x80, 0x0 ;  /* 0x000000000000781c */ /* 0x000fe40003f4f070 */
[----:B------:R0:W-:Y:S09]  /*fd00*/  STL [R1+0x10], R3 ;  /* 0x0000100301007387 */ /* 0x0001f20000100800 */
[----:B------:R-:W-:Y:S05]  /*fd10*/  @!P1 BRA `(.L_x_573) ;  /* 0x0000000c00489947 */ /* 0x000fea0003800000 */
[----:B0-----:R-:W0:Y:S01]  /*fd20*/  LDC R3, c[0x0][0x428] ;  /* 0x00010a00ff037b82 */ /* 0x001e220000000800 */
[----:B------:R-:W-:Y:S01]  /*fd30*/  UMOV UR4, 0xffffffff ;  /* 0xffffffff00047882 */ /* 0x000fe20000000000 */
[----:B------:R-:W-:Y:S01]  /*fd40*/  IMAD.MOV.U32 R4, RZ, RZ, R18 ;  /* 0x000000ffff047224 */ /* 0x000fe200078e0012 */
[----:B0-----:R-:W-:-:S13]  /*fd50*/  ISETP.NE.AND P1, PT, R3, 0x1, PT ;  /* 0x000000010300780c */ /* 0x001fda0003f25270 */
[----:B------:R-:W0:Y:S08]  /*fd60*/  @P1 LDC R3, c[0x0][0x42c] ;  /* 0x00010b00ff031b82 */ /* 0x000e300000000800 */
[----:B------:R-:W1:Y:S01]  /*fd70*/  @P1 LDC R5, c[0x0][0x430] ;  /* 0x00010c00ff051b82 */ /* 0x000e620000000800 */
[----:B0-----:R-:W-:-:S05]  /*fd80*/  @P1 IMAD.HI.U32 R3, R18, R3, RZ ;  /* 0x0000000312031227 */ /* 0x001fca00078e00ff */
[----:B-1----:R-:W-:Y:S02]  /*fd90*/  @P1 SHF.R.U32.HI R4, RZ, R5, R3 ;  /* 0x00000005ff041219 */ /* 0x002fe40000011603 */
[----:B------:R-:W-:Y:S01]  /*fda0*/  SEL R3, R11, RZ, !P0 ;  /* 0x000000ff0b037207 */ /* 0x000fe20004000000 */
[----:B------:R-:W-:Y:S06]  /*fdb0*/  BRA.DIV UR4, `(.L_x_574) ;  /* 0x0000004e047c7947 */ /* 0x000fec000b800000 */
.L_x_698:
[----:B------:R-:W-:-:S03]  /*fdc0*/  UMOV UR4, 0xffffffff ;  /* 0xffffffff00047882 */ /* 0x000fc60000000000 */
[----:B------:R-:W-:Y:S05]  /*fdd0*/  BRA.DIV UR4, `(.L_x_575) ;  /* 0x0000004e04a87947 */ /* 0x000fea000b800000 */
[----:B------:R-:W-:-:S13]  /*fde0*/  ELECT P6, URZ, PT ;  /* 0x00000000003f782f */ /* 0x000fda00038c0000 */
.L_x_701:
[----:B------:R-:W2:Y:S01]  /*fdf0*/  LDL R5, [R1+0x28] ;  /* 0x0000280001057983 */ /* 0x000ea20000100800 */
[----:B------:R-:W-:Y:S01]  /*fe00*/  MOV R8, 0x400 ;  /* 0x0000040000087802 */ /* 0x000fe20000000f00 */
[----:B------:R-:W-:Y:S01]  /*fe10*/  BSSY B1, `(.L_x_576) ;  /* 0x000000a000017945 */ /* 0x000fe20003800000 */
[----:B--2---:R-:W-:-:S05]  /*fe20*/  VIADD R5, R5, 0x1 ;  /* 0x0000000105057836 */ /* 0x004fca0000000000 */
[----:B------:R-:W-:-:S04]  /*fe30*/  LEA.HI R6, R5, R5, RZ, 0x1 ;  /* 0x0000000505067211 */ /* 0x000fc800078f08ff */
[----:B------:R-:W-:-:S04]  /*fe40*/  LOP3.LUT R6, R6, 0xfffffffe, RZ, 0xc0, !PT ;  /* 0xfffffffe06067812 */ /* 0x000fc800078ec0ff */
[----:B------:R-:W-:Y:S02]  /*fe50*/  IADD3 R6, R5, -R6, RZ ;  /* 0x8000000605067210 */ /* 0x000fe40007ffe0ff */
[----:B------:R-:W0:Y:S02]  /*fe60*/  S2R R5, SR_CgaCtaId ;  /* 0x0000000000057919 */ /* 0x000e240000008800 */
[----:B------:R-:W-:Y:S02]  /*fe70*/  SHF.L.U32 R6, R6, 0x1f, RZ ;  /* 0x0000001f06067819 */ /* 0x000fe400000006ff */
[----:B0-----:R-:W-:-:S04]  /*fe80*/  LEA R5, R5, R8, 0x18 ;  /* 0x0000000805057211 */ /* 0x001fc800078ec0ff */
[----:B------:R-:W0:Y:S02]  /*fe90*/  SYNCS.PHASECHK.TRANS64.TRYWAIT P0, [R5+URZ+0x22820], R6 ;  /* 0x02282006050075a7 */ /* 0x000e24000800017f */
[----:B0-----:R-:W-:Y:S05]  /*fea0*/  @!P0 BRA `(.L_x_577) ;  /* 0x0000004c00948947 */ /* 0x001fea0003800000 */
.L_x_702:
[----:B------:R-:W-:Y:S05]  /*feb0*/  BSYNC B1 ;  /* 0x0000000000017941 */ /* 0x000fea0003800000 */
.L_x_576:
[----:B------:R-:W-:Y:S04]  /*fec0*/  BSSY B1, `(.L_x_578) ;  /* 0x000004d000017945 */ /* 0x000fe80003800000 */
[----:B------:R-:W-:Y:S05]  /*fed0*/  @!P6 BRA `(.L_x_579) ;  /* 0x00000004002ce947 */ /* 0x000fea0003800000 */
[----:B------:R-:W0:Y:S04]  /*fee0*/  LDL R9, [R1+0x4] ;  /* 0x0000040001097983 */ /* 0x000e280000100800 */
[----:B------:R-:W2:Y:S01]  /*fef0*/  LDL R8, [R1+0xc] ;  /* 0x00000c0001087983 */ /* 0x000ea20000100800 */
[----:B0-----:R-:W-:Y:S01]  /*ff00*/  IMAD R6, R9, 0x8, R5 ;  /* 0x0000000809067824 */ /* 0x001fe200078e0205 */
[----:B--2---:R-:W-:-:S04]  /*ff10*/  SHF.L.U32 R9, R8, 0x1f, RZ ;  /* 0x0000001f08097819 */ /* 0x004fc800000006ff */
[----:B------:R-:W0:Y:S02]  /*ff20*/  SYNCS.PHASECHK.TRANS64.TRYWAIT P0, [R6+URZ+0x228a0], R9 ;  /* 0x0228a009060075a7 */ /* 0x000e24000800017f */
[----:B0-----:R-:W-:Y:S05]  /*ff30*/  @!P0 BRA `(.L_x_580) ;  /* 0x0000004c00848947 */ /* 0x001fea0003800000 */
.L_x_703:
[----:B------:R-:W1:Y:S02]  /*ff40*/  S2R R8, SR_TID.X ;  /* 0x0000000000087919 */ /* 0x000e640000002100 */
[----:B-1----:R-:W-:-:S04]  /*ff50*/  LOP3.LUT R8, R8, 0x7f, RZ, 0xc0, !PT ;  /* 0x0000007f08087812 */ /* 0x002fc800078ec0ff */
[----:B------:R-:W-:-:S13]  /*ff60*/  ISETP.NE.AND P1, PT, R8, RZ, PT ;  /* 0x000000ff0800720c */ /* 0x000fda0003f25270 */
[----:B------:R-:W-:Y:S05]  /*ff70*/  @P1 BRA `(.L_x_581) ;  /* 0x00000000001c1947 */ /* 0x000fea0003800000 */
[----:B------:R-:W1:Y:S02]  /*ff80*/  S2R R8, SR_TID.X ;  /* 0x0000000000087919 */ /* 0x000e640000002100 */
[----:B-1----:R-:W-:-:S04]  /*ff90*/  LOP3.LUT R8, R8, 0x1f, RZ, 0xc0, !PT ;  /* 0x0000001f08087812 */ /* 0x002fc800078ec0ff */
[----:B------:R-:W-:Y:S01]  /*ffa0*/  ISETP.NE.AND P0, PT, R8, RZ, PT ;  /* 0x000000ff0800720c */ /* 0x000fe20003f05270 */
[----:B------:R-:W-:-:S04]  /*ffb0*/  IMAD.MOV.U32 R8, RZ, RZ, 0x3000 ;  /* 0x00003000ff087424 */ /* 0x000fc800078e00ff */
[----:B------:R1:W-:Y:S08]  /*ffc0*/  SYNCS.ARRIVE.TRANS64 RZ, [R6+URZ+0x22890], R8 ;  /* 0x0228900806ff79a7 */ /* 0x0003f0000800003f */
[----:B------:R-:W-:Y:S05]  /*ffd0*/  @!P0 BRA `(.L_x_581) ;  /* 0x0000000000048947 */ /* 0x000fea0003800000 */
[----:B------:R-:W-:Y:S01]  /*ffe0*/  BPT.TRAP 0x1 ;  /* 0x000000040000795c */ /* 0x000fe20000300000 */
.L_x_581:
[----:B-1----:R-:W2:Y:S01]  /*fff0*/  LDL R8, [R1+0x4] ;  /* 0x0000040001087983 */ /* 0x002ea20000100800 */
[----:B------:R-:W-:Y:S01]  /*10000*/  R2UR UR9, R6 ;  /* 0x00000000060972ca */ /* 0x000fe200000e0000 */
[----:B------:R-:W-:Y:S01]  /*10010*/  UIADD3 UR4, UP0, UR38, 0x570, URZ ;  /* 0x0000057026047890 */ /* 0x000fe2000ff1e03f */
[----:B------:R-:W-:Y:S01]  /*10020*/  R2UR UR12, R4 ;  /* 0x00000000040c72ca */ /* 0x000fe200000e0000 */
[----:B------:R-:W-:Y:S01]  /*10030*/  UMOV UR6, 0x0 ;  /* 0x0000000000067882 */ /* 0x000fe20000000000 */
[----:B------:R-:W-:Y:S01]  /*10040*/  R2UR UR13, R3 ;  /* 0x00000000030d72ca */ /* 0x000fe200000e0000 */
[----:B------:R-:W-:Y:S01]  /*10050*/  UIADD3.X UR5, URZ, UR39, URZ, UP0, !UPT ;  /* 0x000000273f057290 */ /* 0x000fe200087fe43f */
[----:B------:R-:W-:Y:S01]  /*10060*/  UMOV UR7, 0x12f00000 ;  /* 0x12f0000000077882 */ /* 0x000fe20000000000 */
[----:B------:R-:W-:-:S06]  /*10070*/  UMOV UR10, URZ ;  /* 0x0000003f000a7c82 */ /* 0x000fcc0008000000 */
[----:B------:R-:W-:Y:S01]  /*10080*/  UIADD3 UR9, UR9, 0x22890, URZ ;  /* 0x0002289009097890 */ /* 0x000fe2000fffe03f */
[----:B--2---:R-:W-:-:S05]  /*10090*/  IMAD R8, R8, 0x3000, R5 ;  /* 0x0000300008087824 */ /* 0x004fca00078e0205 */
[----:B------:R-:W-:Y:S01]  /*100a0*/  R2UR UR8, R8 ;  /* 0x00000000080872ca */ /* 0x000fe200000e0000 */
[----:B-----5:R-:W-:-:S04]  /*100b0*/  IMAD R8, R0, 0x60, R7 ;  /* 0x0000006000087824 */ /* 0x020fc800078e0207 */
[----:B------:R-:W-:-:S05]  /*100c0*/  VIADD R8, R8, 0xffffffa0 ;  /* 0xffffffa008087836 */ /* 0x000fca0000000000 */
[----:B------:R-:W-:-:S03]  /*100d0*/  R2UR UR11, R8 ;  /* 0x00000000080b72ca */ /* 0x000fc600000e0000 */
[----:B------:R-:W-:-:S10]  /*100e0*/  UIADD3 UR8, UR8, 0x1c400, URZ ;  /* 0x0001c40008087890 */ /* 0x000fd4000fffe03f */
[----:B------:R1:W-:Y:S01]  /*100f0*/  UTMALDG.4D [UR8], [UR4], desc[UR6] ;  /* 0x00000608040075b4 */ /* 0x0003e20008019000 */
[----:B------:R-:W2:Y:S02]  /*10100*/  SYNCS.PHASECHK.TRANS64.TRYWAIT P0, [R6+URZ+0x228c0], R9 ;  /* 0x0228c009060075a7 */ /* 0x000ea4000800017f */
[----:B-12---:R-:W-:Y:S05]  /*10110*/  @!P0 BRA `(.L_x_582) ;  /* 0x0000004c00208947 */ /* 0x006fea0003800000 */
.L_x_704:
[----:B------:R-:W-:Y:S05]  /*10120*/  @P1 BRA `(.L_x_583) ;  /* 0x00000000001c1947 */ /* 0x000fea0003800000 */
[----:B------:R-:W2:Y:S01]  /*10130*/  S2R R10, SR_TID.X ;  /* 0x00000000000a7919 */ /* 0x000ea20000002100 */
[----:B01----:R-:W-:-:S04]  /*10140*/  IMAD.MOV.U32 R9, RZ, RZ, 0xc000 ;  /* 0x0000c000ff097424 */ /* 0x003fc800078e00ff */
[----:B------:R3:W-:Y:S01]  /*10150*/  SYNCS.ARRIVE.TRANS64 RZ, [R6+URZ+0x228b0], R9 ;  /* 0x0228b00906ff79a7 */ /* 0x0007e2000800003f */
[----:B--2---:R-:W-:-:S04]  /*10160*/  LOP3.LUT R10, R10, 0x1f, RZ, 0xc0, !PT ;  /* 0x0000001f0a0a7812 */ /* 0x004fc800078ec0ff */
[----:B------:R-:W-:-:S13]  /*10170*/  ISETP.NE.AND P0, PT, R10, RZ, PT ;  /* 0x000000ff0a00720c */ /* 0x000fda0003f05270 */
[----:B---3--:R-:W-:Y:S05]  /*10180*/  @!P0 BRA `(.L_x_583) ;  /* 0x0000000000048947 */ /* 0x008fea0003800000 */
[----:B------:R-:W-:Y:S01]  /*10190*/  BPT.TRAP 0x1 ;  /* 0x000000040000795c */ /* 0x000fe20000300000 */
.L_x_583:
[----:B01----:R-:W2:Y:S01]  /*101a0*/  LDL R9, [R1+0x4] ;  /* 0x0000040001097983 */ /* 0x003ea20000100800 */
[----:B------:R-:W-:Y:S01]  /*101b0*/  R2UR UR9, R6 ;  /* 0x00000000060972ca */ /* 0x000fe200000e0000 */
[----:B------:R-:W-:Y:S01]  /*101c0*/  UIADD3 UR4, UP0, UR38, 0x670, URZ ;  /* 0x0000067026047890 */ /* 0x000fe2000ff1e03f */
[----:B------:R-:W-:Y:S01]  /*101d0*/  R2UR UR11, R8 ;  /* 0x00000000080b72ca */ /* 0x000fe200000e0000 */
[----:B------:R-:W-:Y:S01]  /*101e0*/  UMOV UR10, URZ ;  /* 0x0000003f000a7c82 */ /* 0x000fe20008000000 */
[----:B------:R-:W-:Y:S01]  /*101f0*/  R2UR UR12, R4 ;  /* 0x00000000040c72ca */ /* 0x000fe200000e0000 */
[----:B------:R-:W-:Y:S01]  /*10200*/  UIADD3.X UR5, URZ, UR39, URZ, UP0, !UPT ;  /* 0x000000273f057290 */ /* 0x000fe200087fe43f */
[----:B------:R-:W-:Y:S01]  /*10210*/  R2UR UR13, R3 ;  /* 0x00000000030d72ca */ /* 0x000fe200000e0000 */
[----:B------:R-:W-:Y:S01]  /*10220*/  UMOV UR6, 0x0 ;  /* 0x0000000000067882 */ /* 0x000fe20000000000 */
[----:B------:R-:W-:Y:S01]  /*10230*/  UMOV UR7, 0x12f00000 ;  /* 0x12f0000000077882 */ /* 0x000fe20000000000 */
[----:B------:R-:W-:-:S04]  /*10240*/  UMOV UR16, 0x40 ;  /* 0x0000004000107882 */ /* 0x000fc80000000000 */
[----:B------:R-:W-:Y:S01]  /*10250*/  UIADD3 UR9, UR9, 0x228b0, URZ ;  /* 0x000228b009097890 */ /* 0x000fe2000fffe03f */
        /* <DEDUP_REMOVED lines=19> */
.L_x_579:
[----:B------:R-:W-:Y:S05]  /*10390*/  BSYNC B1 ;  /* 0x0000000000017941 */ /* 0x000fea0003800000 */
.L_x_578:
[----:B0-----:R-:W2:Y:S04]  /*103a0*/  LDL.LU R6, [R1+0x4] ;  /* 0x0000040001067983 */ /* 0x001ea80000300800 */
[----:B------:R-:W3:Y:S01]  /*103b0*/  LDL.LU R9, [R1+0xc] ;  /* 0x00000c0001097983 */ /* 0x000ee20000300800 */
[----:B------:R-:W-:Y:S01]  /*103c0*/  PLOP3.LUT P2, PT, PT, PT, PT, 0x8, 0x0 ;  /* 0x000000000000781c */ /* 0x000fe20003f4e170 */
[----:B--2---:R-:W-:-:S05]  /*103d0*/  VIADD R6, R6, 0x1 ;  /* 0x0000000106067836 */ /* 0x004fca0000000000 */
[----:B------:R-:W-:-:S04]  /*103e0*/  ISETP.NE.AND P0, PT, R6, 0x2, PT ;  /* 0x000000020600780c */ /* 0x000fc80003f05270 */
[----:B------:R-:W-:Y:S02]  /*103f0*/  SEL R8, RZ, 0x1, P0 ;  /* 0x00000001ff087807 */ /* 0x000fe40000000000 */
[----:B------:R-:W-:Y:S02]  /*10400*/  SEL R10, R6, RZ, P0 ;  /* 0x000000ff060a7207 */ /* 0x000fe40000000000 */
[----:B---3--:R-:W-:Y:S02]  /*10410*/  LOP3.LUT R9, R9, R8, RZ, 0x3c, !PT ;  /* 0x0000000809097212 */ /* 0x008fe400078e3cff */
[----:B------:R-:W-:Y:S01]  /*10420*/  IADD3 R6, R0, -0x2, RZ ;  /* 0xfffffffe00067810 */ /* 0x000fe20007ffe0ff */
[----:B------:R1:W-:Y:S03]  /*10430*/  STL [R1+0x4], R10 ;  /* 0x0000040a01007387 */ /* 0x0003e60000100800 */
[----:B------:R-:W-:Y:S01]  /*10440*/  ISETP.GE.AND P0, PT, R6, R2, PT ;  /* 0x000000020600720c */ /* 0x000fe20003f06270 */
[----:B------:R1:W-:-:S12]  /*10450*/  STL [R1+0xc], R9 ;  /* 0x00000c0901007387 */ /* 0x0003d80000100800 */
[----:B-1----:R-:W-:Y:S05]  /*10460*/  @!P0 BRA `(.L_x_573) ;  /* 0x0000000400748947 */ /* 0x002fea0003800000 */
[C---:B-----5:R-:W-:Y:S02]  /*10470*/  IMAD R6, R0.reuse, 0x60, R7 ;  /* 0x0000006000067824 */ /* 0x060fe400078e0207 */
[----:B------:R-:W-:Y:S02]  /*10480*/  VIADD R0, R0, 0xffffffff ;  /* 0xffffffff00007836 */ /* 0x000fe40000000000 */
[----:B------:R-:W-:-:S07]  /*10490*/  VIADD R6, R6, 0xffffff40 ;  /* 0xffffff4006067836 */ /* 0x000fce0000000000 */
.L_x_590:
[----:B------:R-:W-:Y:S05]  /*104a0*/  YIELD ;  /* 0x0000000000007946 */ /* 0x000fea0003800000 */
[----:B------:R-:W-:Y:S04]  /*104b0*/  BSSY B1, `(.L_x_584) ;  /* 0x000004b000017945 */ /* 0x000fe80003800000 */
[----:B-1----:R-:W-:Y:S05]  /*104c0*/  @!P6 BRA `(.L_x_585) ;  /* 0x000000040024e947 */ /* 0x002fea0003800000 */
[----:B------:R-:W2:Y:S04]  /*104d0*/  LDL R7, [R1+0x4] ;  /* 0x0000040001077983 */ /* 0x000ea80000100800 */
[----:B------:R-:W3:Y:S01]  /*104e0*/  LDL R8, [R1+0xc] ;  /* 0x00000c0001087983 */ /* 0x000ee20000100800 */
[----:B--2---:R-:W-:Y:S01]  /*104f0*/  IMAD R7, R7, 0x8, R5 ;  /* 0x0000000807077824 */ /* 0x004fe200078e0205 */
[----:B---3--:R-:W-:-:S04]  /*10500*/  SHF.L.U32 R8, R8, 0x1f, RZ ;  /* 0x0000001f08087819 */ /* 0x008fc800000006ff */
[----:B------:R-:W0:Y:S02]  /*10510*/  SYNCS.PHASECHK.TRANS64.TRYWAIT P0, [R7+URZ+0x228a0], R8 ;  /* 0x0228a008070075a7 */ /* 0x000e24000800017f */
[----:B0-----:R-:W-:Y:S05]  /*10520*/  @!P0 BRA `(.L_x_586) ;  /* 0x0000004800308947 */ /* 0x001fea0003800000 */
.L_x_705:
        /* <DEDUP_REMOVED lines=11> */
.L_x_587:
[----:B-1----:R-:W2:Y:S01]  /*105e0*/  LDL R9, [R1+0x4] ;  /* 0x0000040001097983 */ /* 0x002ea20000100800 */
[----:B------:R-:W-:Y:S01]  /*105f0*/  R2UR UR9, R7 ;  /* 0x00000000070972ca */ /* 0x000fe200000e0000 */
[----:B------:R-:W-:Y:S01]  /*10600*/  UIADD3 UR4, UP0, UR38, 0x570, URZ ;  /* 0x0000057026047890 */ /* 0x000fe2000ff1e03f */
[----:B------:R-:W-:Y:S01]  /*10610*/  R2UR UR11, R6 ;  /* 0x00000000060b72ca */ /* 0x000fe200000e0000 */
[----:B------:R-:W-:Y:S01]  /*10620*/  UMOV UR6, 0x0 ;  /* 0x0000000000067882 */ /* 0x000fe20000000000 */
[----:B------:R-:W-:Y:S01]  /*10630*/  R2UR UR12, R4 ;  /* 0x00000000040c72ca */ /* 0x000fe200000e0000 */
[----:B------:R-:W-:Y:S01]  /*10640*/  UIADD3.X UR5, URZ, UR39, URZ, UP0, !UPT ;  /* 0x000000273f057290 */ /* 0x000fe200087fe43f */
[----:B------:R-:W-:Y:S01]  /*10650*/  R2UR UR13, R3 ;  /* 0x00000000030d72ca */ /* 0x000fe200000e0000 */
[----:B------:R-:W-:Y:S01]  /*10660*/  UMOV UR7, 0x12f00000 ;  /* 0x12f0000000077882 */ /* 0x000fe20000000000 */
[----:B------:R-:W-:-:S05]  /*10670*/  UMOV UR10, URZ ;  /* 0x0000003f000a7c82 */ /* 0x000fca0008000000 */
[----:B------:R-:W-:Y:S01]  /*10680*/  UIADD3 UR9, UR9, 0x22890, URZ ;  /* 0x0002289009097890 */ /* 0x000fe2000fffe03f */
[----:B--2---:R-:W-:-:S05]  /*10690*/  IMAD R9, R9, 0x3000, R5 ;  /* 0x0000300009097824 */ /* 0x004fca00078e0205 */
[----:B------:R-:W-:-:S13]  /*106a0*/  R2UR UR8, R9 ;  /* 0x00000000090872ca */ /* 0x000fda00000e0000 */
[----:B------:R-:W-:-:S09]  /*106b0*/  UIADD3 UR8, UR8, 0x1c400, URZ ;  /* 0x0001c40008087890 */ /* 0x000fd2000fffe03f */
[----:B------:R1:W-:Y:S01]  /*106c0*/  UTMALDG.4D [UR8], [UR4], desc[UR6] ;  /* 0x00000608040075b4 */ /* 0x0003e20008019000 */
[----:B------:R-:W2:Y:S02]  /*106d0*/  SYNCS.PHASECHK.TRANS64.TRYWAIT P1, [R7+URZ+0x228c0], R8 ;  /* 0x0228c008070075a7 */ /* 0x000ea4000802017f */
[----:B-12---:R-:W-:Y:S05]  /*106e0*/  @!P1 BRA `(.L_x_588) ;  /* 0x0000004400d49947 */ /* 0x006fea0003800000 */
.L_x_706:
        /* <DEDUP_REMOVED lines=8> */
.L_x_589:
        /* <DEDUP_REMOVED lines=18> */
[----:B------:R0:W-:Y:S02]  /*10890*/  UTMALDG.4D [UR8], [UR4], desc[UR6] ;  /* 0x00000608040075b4 */ /* 0x0001e40008019000 */
[----:B0-----:R-:W-:Y:S01]  /*108a0*/  UMOV UR8, UR15 ;  /* 0x0000000f00087c82 */ /* 0x001fe20008000000 */
[----:B------:R-:W-:Y:S01]  /*108b0*/  UMOV UR10, UR17 ;  /* 0x00000011000a7c82 */ /* 0x000fe20008000000 */
[----:B------:R-:W-:Y:S01]  /*108c0*/  UMOV UR15, 0x80 ;  /* 0x00000080000f7882 */ /* 0x000fe20000000000 */
        /* <DEDUP_REMOVED lines=8> */
[----:B0-----:R-:W-:Y:S01]  /*10950*/  NOP ;  /* 0x0000000000007918 */ /* 0x001fe20000000000 */
.L_x_585:
[----:B------:R-:W-:Y:S05]  /*10960*/  BSYNC B1 ;  /* 0x0000000000017941 */ /* 0x000fea0003800000 */
.L_x_584:
[----:B------:R-:W2:Y:S04]  /*10970*/  LDL.LU R7, [R1+0x4] ;  /* 0x0000040001077983 */ /* 0x000ea80000300800 */
[----:B------:R-:W3:Y:S01]  /*10980*/  LDL.LU R8, [R1+0xc] ;  /* 0x00000c0001087983 */ /* 0x000ee20000300800 */
[----:B------:R-:W-:Y:S02]  /*10990*/  VIADD R0, R0, 0xffffffff ;  /* 0xffffffff00007836 */ /* 0x000fe40000000000 */
[----:B------:R-:W-:Y:S01]  /*109a0*/  VIADD R6, R6, 0xffffffa0 ;  /* 0xffffffa006067836 */ /* 0x000fe20000000000 */
[----:B--2---:R-:W-:-:S04]  /*109b0*/  IADD3 R7, R7, 0x1, RZ ;  /* 0x0000000107077810 */ /* 0x004fc80007ffe0ff */
[----:B------:R-:W-:-:S04]  /*109c0*/  ISETP.NE.AND P0, PT, R7, 0x2, PT ;  /* 0x000000020700780c */ /* 0x000fc80003f05270 */
[----:B------:R-:W-:Y:S02]  /*109d0*/  SEL R9, R7, RZ, P0 ;  /* 0x000000ff07097207 */ /* 0x000fe40000000000 */
[----:B------:R-:W-:Y:S02]  /*109e0*/  SEL R7, RZ, 0x1, P0 ;  /* 0x00000001ff077807 */ /* 0x000fe40000000000 */
[----:B------:R-:W-:Y:S01]  /*109f0*/  ISETP.GT.AND P0, PT, R0, R2, PT ;  /* 0x000000020000720c */ /* 0x000fe20003f04270 */
[----:B------:R1:W-:Y:S01]  /*10a00*/  STL [R1+0x4], R9 ;  /* 0x0000040901007387 */ /* 0x0003e20000100800 */
[----:B---3--:R-:W-:-:S05]  /*10a10*/  LOP3.LUT R8, R8, R7, RZ, 0x3c, !PT ;  /* 0x0000000708087212 */ /* 0x008fca00078e3cff */
[----:B------:R1:W-:Y:S06]  /*10a20*/  STL [R1+0xc], R8 ;  /* 0x00000c0801007387 */ /* 0x0003ec0000100800 */
[----:B------:R-:W-:Y:S05]  /*10a30*/  @P0 BRA `(.L_x_590) ;  /* 0xfffffff800980947 */ /* 0x000fea000383ffff */
.L_x_573:
[----:B------:R-:W-:Y:S05]  /*10a40*/  BSYNC B0 ;  /* 0x0000000000007941 */ /* 0x000fea0003800000 */
.L_x_572:
[----:B-----5:R-:W2:Y:S01]  /*10a50*/  LDL R7, [R1+0x2c] ;  /* 0x00002c0001077983 */ /* 0x020ea20000100800 */
[----:B------:R-:W-:Y:S05]  /*10a60*/  @!P2 WARPSYNC.ALL ;  /* 0x000000000000a948 */ /* 0x000fea0003800000 */
[----:B------:R-:W-:Y:S01]  /*10a70*/  BSSY B6, `(.L_x_591) ;  /* 0x00002ae000067945 */ /* 0x000fe20003800000 */
[----:B------:R-:W-:Y:S01]  /*10a80*/  @!P2 BAR.SYNC.DEFER_BLOCKING 0xc, 0x120 ;  /* 0x030480000000ab1d */ /* 0x000fe20000010000 */
[----:B--2---:R-:W-:-:S13]  /*10a90*/  ISETP.GT.AND P0, PT, R7, RZ, PT ;  /* 0x000000ff0700720c */ /* 0x004fda0003f04270 */
[----:B------:R-:W-:Y:S05]  /*10aa0*/  @P0 BRA `(.L_x_592) ;  /* 0x0000000000440947 */ /* 0x000fea0003800000 */
[----:B------:R-:W2:Y:S02]  /*10ab0*/  S2R R7, SR_TID.X ;  /* 0x0000000000077919 */ /* 0x000ea40000002100 */
[----:B--2---:R-:W-:-:S04]  /*10ac0*/  LOP3.LUT R7, R7, 0x1f, RZ, 0xc0, !PT ;  /* 0x0000001f07077812 */ /* 0x004fc800078ec0ff */
[----:B------:R-:W-:-:S13]  /*10ad0*/  ISETP.NE.AND P1, PT, R7, RZ, PT ;  /* 0x000000ff0700720c */ /* 0x000fda0003f25270 */
[----:B------:R-:W-:Y:S05]  /*10ae0*/  @P1 BRA `(.L_x_593) ;  /* 0x0000002800981947 */ /* 0x000fea0003800000 */
[----:B------:R-:W2:Y:S01]  /*10af0*/  S2R R7, SR_LANEID ;  /* 0x0000000000077919 */ /* 0x000ea20000000000 */
[----:B------:R-:W-:Y:S01]  /*10b00*/  VOTEU.ANY UR4, UPT, PT ;  /* 0x0000000000047886 */ /* 0x000fe200038e0100 */
[----:B0-----:R-:W0:Y:S01]  /*10b10*/  LDC.64 R2, c[0x0][0xc38] ;  /* 0x00030e00ff027b82 */ /* 0x001e220000000a00 */
[----:B------:R-:W2:Y:S08]  /*10b20*/  FLO.U32 R0, UR4 ;  /* 0x0000000400007d00 */ /* 0x000eb000080e0000 */
[----:B------:R-:W0:Y:S01]  /*10b30*/  POPC R5, UR4 ;  /* 0x0000000400057d09 */ /* 0x000e220008000000 */
[----:B--2---:R-:W-:-:S13]  /*10b40*/  ISETP.EQ.U32.AND P0, PT, R0, R7, PT ;  /* 0x000000070000720c */ /* 0x004fda0003f02070 */
[----:B0-----:R-:W2:Y:S01]  /*10b50*/  @P0 ATOMG.E.ADD.STRONG.GPU PT, R3, desc[UR40][R2.64], R5 ;  /* 0x00000005020309a8 */ /* 0x001ea200081ee1e8 */
[----:B------:R-:W0:Y:S02]  /*10b60*/  S2R R4, SR_LTMASK ;  /* 0x0000000000047919 */ /* 0x000e240000003900 */
[----:B0-----:R-:W-:-:S04]  /*10b70*/  LOP3.LUT R4, R4, UR4, RZ, 0xc0, !PT ;  /* 0x0000000404047c12 */ /* 0x001fc8000f8ec0ff */
[----:B------:R-:W0:Y:S01]  /*10b80*/  POPC R7, R4 ;  /* 0x0000000400077309 */ /* 0x000e220000000000 */
[----:B--2---:R-:W0:Y:S02]  /*10b90*/  SHFL.IDX PT, R0, R3, R0, 0x1f ;  /* 0x00001f0003007589 */ /* 0x004e2400000e0000 */
[----:B0-----:R-:W-:Y:S01]  /*10ba0*/  IADD3 R16, R0, UR37, R7 ;  /* 0x0000002500107c10 */ /* 0x001fe2000fffe007 */
[----:B------:R-:W-:Y:S06]  /*10bb0*/  BRA `(.L_x_593) ;  /* 0x0000002800647947 */ /* 0x000fec0003800000 */
.L_x_592:
[----:B------:R-:W0:Y:S01]  /*10bc0*/  S2R R0, SR_CgaCtaId ;  /* 0x0000000000007919 */ /* 0x000e220000008800 */
[----:B------:R-:W-:-:S04]  /*10bd0*/  MOV R2, 0x400 ;  /* 0x0000040000027802 */ /* 0x000fc80000000f00 */
[----:B0-----:R-:W-:-:S05]  /*10be0*/  LEA R3, R0, R2, 0x18 ;  /* 0x0000000200037211 */ /* 0x001fca00078ec0ff */
        /* <DEDUP_REMOVED lines=8> */
[----:B------:R-:W-:Y:S01]  /*10c70*/  IMAD.U32 R4, RZ, RZ, UR6 ;  /* 0x00000006ff047e24 */ /* 0x000fe2000f8e00ff */
[----:B------:R-:W-:Y:S01]  /*10c80*/  MOV R6, UR8 ;  /* 0x0000000800067c02 */ /* 0x000fe20008000f00 */
[----:B------:R-:W0:Y:S01]  /*10c90*/  LDC.64 R2, c[0x4][R2] ;  /* 0x0100000002027b82 */ /* 0x000e220000000a00 */
[----:B------:R-:W-:Y:S01]  /*10ca0*/  IMAD.U32 R5, RZ, RZ, UR7 ;  /* 0x00000007ff057e24 */ /* 0x000fe2000f8e00ff */
[----:B------:R-:W-:Y:S01]  /*10cb0*/  MOV R13, RZ ;  /* 0x000000ff000d7202 */ /* 0x000fe20000000f00 */
[----:B------:R-:W-:Y:S02]  /*10cc0*/  IMAD.U32 R7, RZ, RZ, UR9 ;  /* 0x00000009ff077e24 */ /* 0x000fe4000f8e00ff */
[----:B------:R-:W-:-:S02]  /*10cd0*/  IMAD.U32 R10, RZ, RZ, UR4 ;  /* 0x00000004ff0a7e24 */ /* 0x000fc4000f8e00ff */
[----:B------:R-:W-:Y:S02]  /*10ce0*/  IMAD.U32 R11, RZ, RZ, UR5 ;  /* 0x00000005ff0b7e24 */ /* 0x000fe4000f8e00ff */
[----:B-1----:R-:W-:Y:S02]  /*10cf0*/  IMAD.MOV.U32 R8, RZ, RZ, 0x70 ;  /* 0x00000070ff087424 */ /* 0x002fe400078e00ff */
[----:B------:R-:W-:-:S07]  /*10d00*/  IMAD.MOV.U32 R12, RZ, RZ, 0x1 ;  /* 0x00000001ff0c7424 */ /* 0x000fce00078e00ff */
[----:B------:R-:W-:-:S07]  /*10d10*/  LEPC R20, `(.L_x_594) ;  /* 0x000000001014794e */ /* 0x000fce0000000000 */
[----:B0-----:R-:W-:Y:S05]  /*10d20*/  CALL.ABS.NOINC R2 ;  /* 0x0000000002007343 */ /* 0x001fea0003c00000 */
.L_x_594:
        /* <DEDUP_REMOVED lines=15> */
[----:B-1----:R-:W-:Y:S02]  /*10e20*/  IMAD.MOV.U32 R8, RZ, RZ, 0x70 ;  /* 0x00000070ff087424 */ /* 0x002fe400078e00ff */
[----:B------:R-:W-:Y:S02]  /*10e30*/  IMAD.MOV.U32 R12, RZ, RZ, 0x1 ;  /* 0x00000001ff0c7424 */ /* 0x000fe400078e00ff */
[----:B0-----:R-:W-:-:S07]  /*10e40*/  IMAD.MOV.U32 R13, RZ, RZ, RZ ;  /* 0x000000ffff0d7224 */ /* 0x001fce00078e00ff */
[----:B------:R-:W-:-:S07]  /*10e50*/  LEPC R20, `(.L_x_596) ;  /* 0x000000001014794e */ /* 0x000fce0000000000 */
[----:B--2---:R-:W-:Y:S05]  /*10e60*/  CALL.ABS.NOINC R2 ;  /* 0x0000000002007343 */ /* 0x004fea0003c00000 */
.L_x_596:
        /* <DEDUP_REMOVED lines=8> */
[----:B------:R-:W-:Y:S01]  /*10ef0*/  MOV R12, 0x1 ;  /* 0x00000001000c7802 */ /* 0x000fe20000000f00 */
[----:B------:R-:W-:Y:S02]  /*10f00*/  IMAD.U32 R7, RZ, RZ, UR7 ;  /* 0x00000007ff077e24 */ /* 0x000fe4000f8e00ff */
[----:B------:R-:W-:-:S02]  /*10f10*/  IMAD.U32 R10, RZ, RZ, UR8 ;  /* 0x00000008ff0a7e24 */ /* 0x000fc4000f8e00ff */
[----:B------:R-:W-:Y:S02]  /*10f20*/  IMAD.U32 R11, RZ, RZ, UR9 ;  /* 0x00000009ff0b7e24 */ /* 0x000fe4000f8e00ff */
[----:B------:R-:W-:Y:S02]  /*10f30*/  IMAD.MOV.U32 R8, RZ, RZ, 0x70 ;  /* 0x00000070ff087424 */ /* 0x000fe400078e00ff */
[----:B------:R-:W-:-:S07]  /*10f40*/  IMAD.MOV.U32 R13, RZ, RZ, RZ ;  /* 0x000000ffff0d7224 */ /* 0x000fce00078e00ff */
[----:B------:R-:W-:-:S07]  /*10f50*/  LEPC R20, `(.L_x_595) ;  /* 0x000000001014794e */ /* 0x000fce0000000000 */
[----:B0-----:R-:W-:Y:S05]  /*10f60*/  CALL.ABS.NOINC R2 ;  /* 0x0000000002007343 */ /* 0x001fea0003c00000 */
.L_x_595:
        /* <DEDUP_REMOVED lines=25> */
[----:B--2---:R-:W2:Y:S01]  /*11100*/  @P0 LDC R2, c[0x0][0x430] ;  /* 0x00010c00ff020b82 */ /* 0x004ea20000000800 */
[----:B0-----:R-:W-:-:S05]  /*11110*/  @P0 IMAD.HI.U32 R3, R18, R5, RZ ;  /* 0x0000000512030227 */ /* 0x001fca00078e00ff */
[----:B--2---:R-:W-:Y:S02]  /*11120*/  @P0 SHF.R.U32.HI R4, RZ, R2, R3 ;  /* 0x00000002ff040219 */ /* 0x004fe40000011603 */
[----:B------:R-:W-:-:S04]  /*11130*/  ISETP.NE.U32.AND P0, PT, RZ, UR4, PT ;  /* 0x00000004ff007c0c */ /* 0x000fc8000bf05070 */
[----:B------:R-:W-:-:S04]  /*11140*/  ISETP.NE.AND.EX P0, PT, RZ, UR5, PT, P0 ;  /* 0x00000005ff007c0c */ /* 0x000fc8000bf05300 */
[----:B------:R-:W-:-:S09]  /*11150*/  SEL R2, R6, RZ, !P0 ;  /* 0x000000ff06027207 */ /* 0x000fd20004000000 */
.L_x_597:
        /* <DEDUP_REMOVED lines=17> */
.L_x_709:
[----:B------:R-:W2:Y:S01]  /*11270*/  LDL R3, [R1+0x1c] ;  /* 0x00001c0001037983 */ /* 0x000ea20000100800 */
[----:B------:R-:W-:Y:S01]  /*11280*/  UMOV UR4, 0xffffffff ;  /* 0xffffffff00047882 */ /* 0x000fe20000000000 */
[----:B-1----:R-:W-:Y:S01]  /*11290*/  SHF.R.S32.HI R8, RZ, 0x1f, R0 ;  /* 0x0000001fff087819 */ /* 0x002fe20000011400 */
[----:B--2---:R-:W-:Y:S01]  /*112a0*/  VIADD R3, R3, 0xffffffff ;  /* 0xffffffff03037836 */ /* 0x004fe20000000000 */
[----:B------:R-:W-:Y:S06]  /*112b0*/  BRA.DIV UR4, `(.L_x_599) ;  /* 0x0000003e04287947 */ /* 0x000fec000b800000 */
[----:B------:R-:W-:-:S13]  /*112c0*/  ELECT P6, URZ, PT ;  /* 0x00000000003f782f */ /* 0x000fda00038c0000 */
.L_x_712:
[----:B------:R-:W-:Y:S05]  /*112d0*/  @!P6 BRA `(.L_x_600) ;  /* 0x000000040008e947 */ /* 0x000fea0003800000 */
[----:B------:R0:W-:Y:S01]  /*112e0*/  STL [R1+0x30], R3 ;  /* 0x0000300301007387 */ /* 0x0001e20000100800 */
[----:B------:R-:W-:-:S04]  /*112f0*/  ISETP.NE.U32.AND P0, PT, R20, RZ, PT ;  /* 0x000000ff1400720c */ /* 0x000fc80003f05070 */
[----:B------:R-:W-:-:S13]  /*11300*/  ISETP.NE.AND.EX P0, PT, R21, RZ, PT, P0 ;  /* 0x000000ff1500720c */ /* 0x000fda0003f05300 */
[----:B0-----:R-:W-:Y:S05]  /*11310*/  @!P0 BRA `(.L_x_601) ;  /* 0x00000000004c8947 */ /* 0x001fea0003800000 */
[----:B------:R-:W0:Y:S01]  /*11320*/  LDC R9, c[0x0][0x41c] ;  /* 0x00010700ff097b82 */ /* 0x000e220000000800 */
[----:B------:R-:W-:Y:S01]  /*11330*/  MOV R5, R3 ;  /* 0x0000000300057202 */ /* 0x000fe20000000f00 */
[----:B------:R-:W-:Y:S01]  /*11340*/  ULDC.64 UR4, c[0x0][0x408] ;  /* 0x0001020000047ab9 */ /* 0x000fe20000000a00 */
[----:B0-----:R-:W-:-:S13]  /*11350*/  ISETP.NE.AND P0, PT, R9, 0x1, PT ;  /* 0x000000010900780c */ /* 0x001fda0003f05270 */
[----:B------:R-:W0:Y:S02]  /*11360*/  @P0 LDC.64 R6, c[0x0][0x420] ;  /* 0x00010800ff060b82 */ /* 0x000e240000000a00 */
[----:B0-----:R-:W-:-:S05]  /*11370*/  @P0 IMAD.HI.U32 R6, R3, R6, RZ ;  /* 0x0000000603060227 */ /* 0x001fca00078e00ff */
[----:B------:R-:W-:-:S05]  /*11380*/  @P0 SHF.R.U32.HI R5, RZ, R7, R6 ;  /* 0x00000007ff050219 */ /* 0x000fca0000011606 */
[----:B------:R-:W-:-:S04]  /*11390*/  IMAD.MOV R6, RZ, RZ, -R5 ;  /* 0x000000ffff067224 */ /* 0x000fc800078e0a05 */
[----:B------:R-:W-:Y:S02]  /*113a0*/  IMAD R7, R9, R6, R3 ;  /* 0x0000000609077224 */ /* 0x000fe400078e0203 */
[----:B------:R-:W-:-:S03]  /*113b0*/  IMAD R6, R8, UR4, RZ ;  /* 0x0000000408067c24 */ /* 0x000fc6000f8e02ff */
[----:B------:R0:W-:Y:S01]  /*113c0*/  STL [R1+0x30], R7 ;  /* 0x0000300701007387 */ /* 0x0001e20000100800 */
[----:B------:R-:W-:Y:S02]  /*113d0*/  IMAD R9, R0, UR5, R6 ;  /* 0x0000000500097c24 */ /* 0x000fe4000f8e0206 */
[--C-:B------:R-:W-:Y:S01]  /*113e0*/  IMAD.MOV.U32 R6, RZ, RZ, R5.reuse ;  /* 0x000000ffff067224 */ /* 0x100fe200078e0005 */
[----:B0-----:R-:W-:-:S03]  /*113f0*/  SHF.R.S32.HI R7, RZ, 0x1f, R5 ;  /* 0x0000001fff077819 */ /* 0x001fc60000011405 */
[----:B------:R-:W-:-:S04]  /*11400*/  IMAD.WIDE.U32 R6, R0, UR4, R6 ;  /* 0x0000000400067c25 */ /* 0x000fc8000f8e0006 */
[----:B------:R-:W-:Y:S01]  /*11410*/  IMAD.IADD R5, R7, 0x1, R9 ;  /* 0x0000000107057824 */ /* 0x000fe200078e0209 */
[----:B------:R-:W-:-:S04]  /*11420*/  LEA R10, P0, R6, R20, 0x2 ;  /* 0x00000014060a7211 */ /* 0x000fc800078010ff */
[----:B------:R-:W-:-:S05]  /*11430*/  LEA.HI.X R11, R6, R21, R5, 0x2, P0 ;  /* 0x00000015060b7211 */ /* 0x000fca00000f1405 */
[----:B------:R0:W5:Y:S04]  /*11440*/  LDG.E R6, desc[UR40][R10.64] ;  /* 0x000000280a067981 */ /* 0x000168000c1e1900 */
.L_x_601:
        /* <DEDUP_REMOVED lines=9> */
.L_x_713:
        /* <DEDUP_REMOVED lines=11> */
.L_x_603:
        /* <DEDUP_REMOVED lines=23> */
.L_x_600:
        /* <DEDUP_REMOVED lines=14> */
[----:B------:R-:W-:Y:S02]  /*117e0*/  @P0 MOV R5, 0x4000 ;  /* 0x0000400000050802 */ /* 0x000fe40000000f00 */
        /* <DEDUP_REMOVED lines=15> */
.L_x_714:
[----:B------:R-:W-:Y:S05]  /*118e0*/  BSYNC B0 ;  /* 0x0000000000007941 */ /* 0x000fea0003800000 */
.L_x_604:
[----:B------:R-:W-:Y:S04]  /*118f0*/  BSSY B0, `(.L_x_606) ;  /* 0x000003c000007945 */ /* 0x000fe80003800000 */
[----:B------:R-:W-:Y:S05]  /*11900*/  @!P6 BRA `(.L_x_607) ;  /* 0x0000000000e8e947 */ /* 0x000fea0003800000 */
[----:B------:R-:W2:Y:S01]  /*11910*/  LDL R7, [R1] ;  /* 0x0000000001077983 */ /* 0x000ea20000100800 */
[----:B------:R-:W-:-:S03]  /*11920*/  MOV R9, 0x400 ;  /* 0x0000040000097802 */ /* 0x000fc60000000f00 */
[----:B0-----:R-:W3:Y:S01]  /*11930*/  LDL R5, [R1+0x8] ;  /* 0x0000080001057983 */ /* 0x001ee20000100800 */
[----:B------:R-:W0:Y:S02]  /*11940*/  S2R R10, SR_CgaCtaId ;  /* 0x00000000000a7919 */ /* 0x000e240000008800 */
[----:B0-----:R-:W-:-:S05]  /*11950*/  LEA R9, R10, R9, 0x18 ;  /* 0x000000090a097211 */ /* 0x001fca00078ec0ff */
[----:B--2---:R-:W-:Y:S01]  /*11960*/  IMAD R2, R7, 0x8, R9 ;  /* 0x0000000807027824 */ /* 0x004fe200078e0209 */
[----:B---3--:R-:W-:-:S04]  /*11970*/  SHF.L.U32 R5, R5, 0x1f, RZ ;  /* 0x0000001f05057819 */ /* 0x008fc800000006ff */
[----:B------:R-:W0:Y:S02]  /*11980*/  SYNCS.PHASECHK.TRANS64.TRYWAIT P0, [R2+URZ+0x22860], R5 ;  /* 0x02286005020075a7 */ /* 0x000e24000800017f */
[----:B0-----:R-:W-:Y:S05]  /*11990*/  @!P0 BRA `(.L_x_608) ;  /* 0x0000003400c48947 */ /* 0x001fea0003800000 */
.L_x_715:
        /* <DEDUP_REMOVED lines=11> */
.L_x_609:
        /* <DEDUP_REMOVED lines=38> */
.L_x_607:
[----:B------:R-:W-:Y:S05]  /*11cb0*/  BSYNC B0 ;  /* 0x0000000000007941 */ /* 0x000fea0003800000 */
.L_x_606:
[----:B0-----:R-:W2:Y:S01]  /*11cc0*/  LDL.LU R2, [R1+0x2c] ;  /* 0x00002c0001027983 */ /* 0x001ea20000300800 */
[----:B------:R-:W-:Y:S01]  /*11cd0*/  BSSY B0, `(.L_x_610) ;  /* 0x000016c000007945 */ /* 0x000fe20003800000 */
[----:B--2---:R-:W-:-:S13]  /*11ce0*/  ISETP.GE.AND P0, PT, R2, 0x61, PT ;  /* 0x000000610200780c */ /* 0x004fda0003f06270 */
[----:B------:R-:W-:Y:S05]  /*11cf0*/  @!P0 BRA `(.L_x_611) ;  /* 0x0000001400a48947 */ /* 0x000fea0003800000 */
[----:B------:R-:W2:Y:S01]  /*11d00*/  LDL R5, [R1+0x1c] ;  /* 0x00001c0001057983 */ /* 0x000ea20000100800 */
[----:B------:R-:W-:Y:S01]  /*11d10*/  MOV R2, 0x1 ;  /* 0x0000000100027802 */ /* 0x000fe20000000f00 */
        /* <DEDUP_REMOVED lines=31> */
[C---:B------:R-:W-:Y:S02]  /*11f10*/  IMAD R10, R0.reuse, UR5, R6 ;  /* 0x00000005000a7c24 */ /* 0x040fe4000f8e0206 */
[--C-:B------:R-:W-:Y:S02]  /*11f20*/  IMAD.MOV.U32 R6, RZ, RZ, R2.reuse ;  /* 0x000000ffff067224 */ /* 0x100fe400078e0002 */
[----:B------:R-:W-:Y:S02]  /*11f30*/  IMAD.MOV R2, RZ, RZ, -R2 ;  /* 0x000000ffff027224 */ /* 0x000fe400078e0a02 */
[----:B------:R-:W-:-:S04]  /*11f40*/  IMAD.WIDE.U32 R6, R0, UR4, R6 ;  /* 0x0000000400067c25 */ /* 0x000fc8000f8e0006 */
[----:B------:R-:W-:Y:S01]  /*11f50*/  IMAD R5, R11, R2, R5 ;  /* 0x000000020b057224 */ /* 0x000fe200078e0205 */
[----:B------:R-:W-:Y:S02]  /*11f60*/  IADD3 R10, R10, R7, RZ ;  /* 0x000000070a0a7210 */ /* 0x000fe40007ffe0ff */
[----:B------:R-:W-:-:S04]  /*11f70*/  LEA R20, P0, R6, R20, 0x2 ;  /* 0x0000001406147211 */ /* 0x000fc800078010ff */
[----:B------:R-:W-:-:S05]  /*11f80*/  LEA.HI.X R21, R6, R21, R10, 0x2, P0 ;  /* 0x0000001506157211 */ /* 0x000fca00000f140a */
[----:B------:R1:W5:Y:S04]  /*11f90*/  LDG.E R6, desc[UR40][R20.64] ;  /* 0x0000002814067981 */ /* 0x000368000c1e1900 */
.L_x_616:
[----:B------:R-:W2:Y:S01]  /*11fa0*/  S2R R7, SR_CgaCtaId ;  /* 0x0000000000077919 */ /* 0x000ea20000008800 */
[----:B------:R-:W-:-:S04]  /*11fb0*/  MOV R2, 0x400 ;  /* 0x0000040000027802 */ /* 0x000fc80000000f00 */
[----:B--2---:R-:W-:Y:S02]  /*11fc0*/  LEA R2, R7, R2, 0x18 ;  /* 0x0000000207027211 */ /* 0x004fe400078ec0ff */
[----:B------:R-:W-:-:S03]  /*11fd0*/  SHF.L.U32 R7, R12, 0x1f, RZ ;  /* 0x0000001f0c077819 */ /* 0x000fc600000006ff */
[----:B------:R-:W-:-:S04]  /*11fe0*/  IMAD R2, R13, 0x8, R2 ;  /* 0x000000080d027824 */ /* 0x000fc800078e0202 */
[----:B------:R-:W2:Y:S02]  /*11ff0*/  SYNCS.PHASECHK.TRANS64.TRYWAIT P0, [R2+URZ+0x22840], R7 ;  /* 0x02284007020075a7 */ /* 0x000ea4000800017f */
[----:B--2---:R-:W-:Y:S05]  /*12000*/  @!P0 BRA `(.L_x_617) ;  /* 0x00000030003c8947 */ /* 0x004fea0003800000 */
.L_x_716:
[----:B------:R-:W3:Y:S02]  /*12010*/  S2R R10, SR_TID.X ;  /* 0x00000000000a7919 */ /* 0x000ee40000002100 */
[----:B---3--:R-:W-:-:S04]  /*12020*/  LOP3.LUT R10, R10, 0x7f, RZ, 0xc0, !PT ;  /* 0x0000007f0a0a7812 */ /* 0x008fc800078ec0ff */
[----:B------:R-:W-:-:S13]  /*12030*/  ISETP.NE.AND P1, PT, R10, RZ, PT ;  /* 0x000000ff0a00720c */ /* 0x000fda0003f25270 */
        /* <DEDUP_REMOVED lines=8> */
.L_x_618:
[----:B---3--:R-:W3:Y:S01]  /*120c0*/  LDL R10, [R1] ;  /* 0x00000000010a7983 */ /* 0x008ee20000100800 */
[----:B0-----:R-:W-:-:S03]  /*120d0*/  MOV R12, 0x400 ;  /* 0x00000400000c7802 */ /* 0x001fc60000000f00 */
[----:B------:R-:W4:Y:S01]  /*120e0*/  LDL R11, [R1+0x10] ;  /* 0x00001000010b7983 */ /* 0x000f220000100800 */
        /* <DEDUP_REMOVED lines=9> */
[----:B------:R-:W-:Y:S01]  /*12180*/  UMOV UR7, 0x14f00000 ;  /* 0x14f0000000077882 */ /* 0x000fe20000000000 */
[----:B------:R-:W-:Y:S01]  /*12190*/  UMOV UR10, URZ ;  /* 0x0000003f000a7c82 */ /* 0x000fe20008000000 */
[----:B---3--:R-:W-:-:S05]  /*121a0*/  IMAD R10, R10, 0x3000, R12 ;  /* 0x000030000a0a7824 */ /* 0x008fca00078e020c */
[----:B------:R-:W-:Y:S01]  /*121b0*/  R2UR UR8, R10 ;  /* 0x000000000a0872ca */ /* 0x000fe200000e0000 */
[----:B----4-:R-:W-:-:S05]  /*121c0*/  IMAD R5, R5, 0x60, R11 ;  /* 0x0000006005057824 */ /* 0x010fca00078e020b */
[----:B------:R-:W-:-:S07]  /*121d0*/  R2UR UR11, R5 ;  /* 0x00000000050b72ca */ /* 0x000fce00000e0000 */
[----:B------:R-:W-:-:S09]  /*121e0*/  UIADD3 UR8, UR8, 0x1c400, URZ ;  /* 0x0001c40008087890 */ /* 0x000fd2000fffe03f */
[----:B------:R0:W-:Y:S01]  /*121f0*/  UTMALDG.4D [UR8], [UR4], desc[UR6] ;  /* 0x00000608040075b4 */ /* 0x0001e20008019000 */
[----:B------:R-:W3:Y:S02]  /*12200*/  SYNCS.PHASECHK.TRANS64.TRYWAIT P0, [R2+URZ+0x22860], R7 ;  /* 0x02286007020075a7 */ /* 0x000ee4000800017f */
[----:B0--3--:R-:W-:Y:S05]  /*12210*/  @!P0 BRA `(.L_x_619) ;  /* 0x0000002c00cc8947 */ /* 0x009fea0003800000 */
.L_x_717:
[----:B------:R-:W-:Y:S05]  /*12220*/  @P1 BRA `(.L_x_620) ;  /* 0x00000000001c1947 */ /* 0x000fea0003800000 */
[----:B------:R-:W3:Y:S01]  /*12230*/  S2R R10, SR_TID.X ;  /* 0x00000000000a7919 */ /* 0x000ee20000002100 */
[----:B0-2---:R-:W-:-:S04]  /*12240*/  IMAD.MOV.U32 R7, RZ, RZ, 0xc000 ;  /* 0x0000c000ff077424 */ /* 0x005fc800078e00ff */
[----:B------:R4:W-:Y:S01]  /*12250*/  SYNCS.ARRIVE.TRANS64 RZ, [R2+URZ+0x22850], R7 ;  /* 0x0228500702ff79a7 */ /* 0x0009e2000800003f */
[----:B---3--:R-:W-:-:S04]  /*12260*/  LOP3.LUT R10, R10, 0x1f, RZ, 0xc0, !PT ;  /* 0x0000001f0a0a7812 */ /* 0x008fc800078ec0ff */
[----:B------:R-:W-:-:S13]  /*12270*/  ISETP.NE.AND P0, PT, R10, RZ, PT ;  /* 0x000000ff0a00720c */ /* 0x000fda0003f05270 */
[----:B----4-:R-:W-:Y:S05]  /*12280*/  @!P0 BRA `(.L_x_620) ;  /* 0x0000000000048947 */ /* 0x010fea0003800000 */
[----:B------:R-:W-:Y:S01]  /*12290*/  BPT.TRAP 0x1 ;  /* 0x000000040000795c */ /* 0x000fe20000300000 */
.L_x_620:
[----:B0-2---:R-:W2:Y:S01]  /*122a0*/  LDL R7, [R1] ;  /* 0x0000000001077983 */ /* 0x005ea20000100800 */
[----:B------:R-:W-:Y:S01]  /*122b0*/  MOV R10, 0x400 ;  /* 0x00000400000a7802 */ /* 0x000fe20000000f00 */
[----:B------:R-:W0:Y:S01]  /*122c0*/  S2R R11, SR_CgaCtaId ;  /* 0x00000000000b7919 */ /* 0x000e220000008800 */
[----:B------:R-:W-:Y:S01]  /*122d0*/  R2UR UR9, R2 ;  /* 0x00000000020972ca */ /* 0x000fe200000e0000 */
[----:B------:R-:W-:Y:S01]  /*122e0*/  UIADD3 UR4, UP0, UR38, 0x470, URZ ;  /* 0x0000047026047890 */ /* 0x000fe2000ff1e03f */
[----:B------:R-:W-:Y:S02]  /*122f0*/  R2UR UR11, R5 ;  /* 0x00000000050b72ca */ /* 0x000fe400000e0000 */
[----:B------:R-:W-:Y:S02]  /*12300*/  R2UR UR12, R4 ;  /* 0x00000000040c72ca */ /* 0x000fe400000e0000 */
[----:B------:R-:W-:Y:S01]  /*12310*/  R2UR UR13, R6 ;  /* 0x00000000060d72ca */ /* 0x000fe200000e0000 */
[----:B------:R-:W-:Y:S01]  /*12320*/  UIADD3.X UR5, URZ, UR39, URZ, UP0, !UPT ;  /* 0x000000273f057290 */ /* 0x000fe200087fe43f */
[----:B0-----:R-:W-:-:S05]  /*12330*/  LEA R10, R11, R10, 0x18 ;  /* 0x0000000a0b0a7211 */ /* 0x001fca00078ec0ff */
        /* <DEDUP_REMOVED lines=23> */
[----:B--2---:R-:W-:Y:S01]  /*124b0*/  NOP ;  /* 0x0000000000007918 */ /* 0x004fe20000000000 */
.L_x_615:
[----:B------:R-:W-:Y:S05]  /*124c0*/  BSYNC B2 ;  /* 0x0000000000027941 */ /* 0x000fea0003800000 */
.L_x_614:
[----:B------:R-:W2:Y:S02]  /*124d0*/  LDL.LU R2, [R1+0x1c] ;  /* 0x00001c0001027983 */ /* 0x000ea40000300800 */
[----:B--2---:R-:W-:-:S07]  /*124e0*/  VIADD R5, R2, 0xfffffffd ;  /* 0xfffffffd02057836 */ /* 0x004fce0000000000 */
.L_x_613:
[----:B------:R-:W-:Y:S05]  /*124f0*/  BSYNC B1 ;  /* 0x0000000000017941 */ /* 0x000fea0003800000 */
.L_x_612:
[----:B------:R-:W-:-:S04]  /*12500*/  IADD3 R2, -R9, RZ, RZ ;  /* 0x000000ff09027210 */ /* 0x000fc80007ffe1ff */
[----:B------:R-:W-:-:S13]  /*12510*/  ISETP.NE.AND P0, PT, R3, R2, PT ;  /* 0x000000020300720c */ /* 0x000fda0003f05270 */
[----:B------:R-:W-:Y:S05]  /*12520*/  @!P0 BRA `(.L_x_611) ;  /* 0x0000000c00988947 */ /* 0x000fea0003800000 */
.L_x_635:
[----:B--2---:R-:W2:Y:S04]  /*12530*/  LDL.LU R3, [R1] ;  /* 0x0000000001037983 */ /* 0x004ea80000300800 */
        /* <DEDUP_REMOVED lines=8> */
[----:B------:R-:W-:Y:S06]  /*125c0*/  @!P6 BRA `(.L_x_622) ;  /* 0x000000040098e947 */ /* 0x000fec0003800000 */
[----:B------:R-:W-:Y:S01]  /*125d0*/  ULDC.64 UR4, c[0x0][0x3f8] ;  /* 0x0000fe0000047ab9 */ /* 0x000fe20000000a00 */
[----:B------:R-:W-:Y:S01]  /*125e0*/  IMAD.MOV.U32 R11, RZ, RZ, R5 ;  /* 0x000000ffff0b7224 */ /* 0x000fe200078e0005 */
[----:B------:R-:W-:-:S04]  /*125f0*/  ISETP.NE.U32.AND P0, PT, RZ, UR4, PT ;  /* 0x00000004ff007c0c */ /* 0x000fc8000bf05070 */
[----:B------:R-:W-:-:S13]  /*12600*/  ISETP.NE.AND.EX P0, PT, RZ, UR5, PT, P0 ;  /* 0x00000005ff007c0c */ /* 0x000fda000bf05300 */
[----:B------:R-:W-:Y:S05]  /*12610*/  @!P0 BRA `(.L_x_623) ;  /* 0x0000000000448947 */ /* 0x000fea0003800000 */
[----:B------:R-:W2:Y:S01]  /*12620*/  LDC R6, c[0x0][0x41c] ;  /* 0x00010700ff067b82 */ /* 0x000ea20000000800 */
[----:B------:R-:W-:Y:S01]  /*12630*/  ULDC.64 UR6, c[0x0][0x408] ;  /* 0x0001020000067ab9 */ /* 0x000fe20000000a00 */
[----:B--2---:R-:W-:-:S13]  /*12640*/  ISETP.NE.AND P0, PT, R6, 0x1, PT ;  /* 0x000000010600780c */ /* 0x004fda0003f05270 */
[----:B------:R-:W0:Y:S02]  /*12650*/  @P0 LDC.64 R2, c[0x0][0x420] ;  /* 0x00010800ff020b82 */ /* 0x000e240000000a00 */
[----:B0-----:R-:W-:-:S04]  /*12660*/  @P0 IMAD.HI.U32 R12, R5, R2, RZ ;  /* 0x00000002050c0227 */ /* 0x001fc800078e00ff */
[----:B------:R-:W-:Y:S01]  /*12670*/  IMAD.MOV.U32 R2, RZ, RZ, R5 ;  /* 0x000000ffff027224 */ /* 0x000fe200078e0005 */
[----:B------:R-:W-:-:S04]  /*12680*/  @P0 SHF.R.U32.HI R2, RZ, R3, R12 ;  /* 0x00000003ff020219 */ /* 0x000fc8000001160c */
[--C-:B------:R-:W-:Y:S01]  /*12690*/  SHF.R.S32.HI R3, RZ, 0x1f, R2.reuse ;  /* 0x0000001fff037819 */ /* 0x100fe20000011402 */
[----:B------:R-:W-:-:S04]  /*126a0*/  IMAD.MOV R11, RZ, RZ, -R2 ;  /* 0x000000ffff0b7224 */ /* 0x000fc800078e0a02 */
[----:B------:R-:W-:Y:S02]  /*126b0*/  IMAD R11, R6, R11, R5 ;  /* 0x0000000b060b7224 */ /* 0x000fe400078e0205 */
[----:B------:R-:W-:Y:S02]  /*126c0*/  IMAD R6, R8, UR6, RZ ;  /* 0x0000000608067c24 */ /* 0x000fe4000f8e02ff */
[----:B------:R-:W-:-:S04]  /*126d0*/  IMAD.WIDE.U32 R2, R0, UR6, R2 ;  /* 0x0000000600027c25 */ /* 0x000fc8000f8e0002 */
[----:B------:R-:W-:-:S04]  /*126e0*/  IMAD R6, R0, UR7, R6 ;  /* 0x0000000700067c24 */ /* 0x000fc8000f8e0206 */
[----:B------:R-:W-:Y:S01]  /*126f0*/  IMAD.IADD R3, R6, 0x1, R3 ;  /* 0x0000000106037824 */ /* 0x000fe200078e0203 */
[----:B------:R-:W-:-:S04]  /*12700*/  LEA R6, P0, R2, UR4, 0x2 ;  /* 0x0000000402067c11 */ /* 0x000fc8000f8010ff */
[----:B------:R-:W-:-:S05]  /*12710*/  LEA.HI.X R7, R2, UR5, R3, 0x2, P0 ;  /* 0x0000000502077c11 */ /* 0x000fca00080f1403 */
[----:B------:R2:W5:Y:S04]  /*12720*/  LDG.E R6, desc[UR40][R6.64] ;  /* 0x0000002806067981 */ /* 0x000568000c1e1900 */
.L_x_623:
[----:B------:R-:W3:Y:S01]  /*12730*/  S2R R3, SR_CgaCtaId ;  /* 0x0000000000037919 */ /* 0x000ee20000008800 */
[----:B------:R-:W-:Y:S02]  /*12740*/  MOV R2, 0x400 ;  /* 0x0000040000027802 */ /* 0x000fe40000000f00 */
[----:B--2---:R-:W-:Y:S02]  /*12750*/  SHF.L.U32 R7, R10, 0x1f, RZ ;  /* 0x0000001f0a077819 */ /* 0x004fe400000006ff */
[----:B---3--:R-:W-:-:S04]  /*12760*/  LEA R2, R3, R2, 0x18 ;  /* 0x0000000203027211 */ /* 0x008fc800078ec0ff */
[----:B------:R-:W-:-:S04]  /*12770*/  LEA R3, R9, R2, 0x3 ;  /* 0x0000000209037211 */ /* 0x000fc800078e18ff */
[----:B------:R-:W2:Y:S02]  /*12780*/  SYNCS.PHASECHK.TRANS64.TRYWAIT P0, [R3+URZ+0x22840], R7 ;  /* 0x02284007030075a7 */ /* 0x000ea4000800017f */
[----:B--2---:R-:W-:Y:S05]  /*12790*/  @!P0 BRA `(.L_x_624) ;  /* 0x0000002800808947 */ /* 0x004fea0003800000 */
.L_x_718:
        /* <DEDUP_REMOVED lines=11> */
.L_x_625:
[----:B0-----:R-:W4:Y:S01]  /*12850*/  LDL R12, [R1+0x10] ;  /* 0x00001000010c7983 */ /* 0x001f220000100800 */
[----:B---3--:R-:W-:Y:S01]  /*12860*/  MOV R2, 0x400 ;  /* 0x0000040000027802 */ /* 0x008fe20000000f00 */
[----:B------:R-:W0:Y:S01]  /*12870*/  S2R R13, SR_CgaCtaId ;  /* 0x00000000000d7919 */ /* 0x000e220000008800 */
[----:B------:R-:W-:Y:S01]  /*12880*/  R2UR UR9, R3 ;  /* 0x00000000030972ca */ /* 0x000fe200000e0000 */
[----:B------:R-:W-:Y:S01]  /*12890*/  UIADD3 UR4, UP0, UR38, 0x370, URZ ;  /* 0x0000037026047890 */ /* 0x000fe2000ff1e03f */
[----:B------:R-:W-:Y:S02]  /*128a0*/  R2UR UR12, R4 ;  /* 0x00000000040c72ca */ /* 0x000fe400000e0000 */
[----:B-----5:R-:W-:Y:S01]  /*128b0*/  R2UR UR13, R6 ;  /* 0x00000000060d72ca */ /* 0x020fe200000e0000 */
[----:B------:R-:W-:Y:S01]  /*128c0*/  UIADD3.X UR5, URZ, UR39, URZ, UP0, !UPT ;  /* 0x000000273f057290 */ /* 0x000fe200087fe43f */
[----:B0-----:R-:W-:-:S05]  /*128d0*/  LEA R2, R13, R2, 0x18 ;  /* 0x000000020d027211 */ /* 0x001fca00078ec0ff */
[----:B------:R-:W-:-:S05]  /*128e0*/  IMAD R2, R9, 0x3000, R2 ;  /* 0x0000300009027824 */ /* 0x000fca00078e0202 */
[----:B------:R-:W-:Y:S01]  /*128f0*/  R2UR UR8, R2 ;  /* 0x00000000020872ca */ /* 0x000fe200000e0000 */
[----:B------:R-:W-:Y:S01]  /*12900*/  UIADD3 UR9, UR9, 0x22830, URZ ;  /* 0x0002283009097890 */ /* 0x000fe2000fffe03f */
[----:B------:R-:W-:Y:S01]  /*12910*/  UMOV UR6, 0x0 ;  /* 0x0000000000067882 */ /* 0x000fe20000000000 */
[----:B------:R-:W-:Y:S01]  /*12920*/  UMOV UR7, 0x14f00000 ;  /* 0x14f0000000077882 */ /* 0x000fe20000000000 */
[----:B------:R-:W-:-:S09]  /*12930*/  UMOV UR10, URZ ;  /* 0x0000003f000a7c82 */ /* 0x000fd20008000000 */
[----:B------:R-:W-:Y:S01]  /*12940*/  UIADD3 UR8, UR8, 0x1c400, URZ ;  /* 0x0001c40008087890 */ /* 0x000fe2000fffe03f */
[----:B----4-:R-:W-:-:S05]  /*12950*/  IMAD R2, R11, 0x60, R12 ;  /* 0x000000600b027824 */ /* 0x010fca00078e020c */
[----:B------:R-:W-:-:S13]  /*12960*/  R2UR UR11, R2 ;  /* 0x00000000020b72ca */ /* 0x000fda00000e0000 */
[----:B------:R0:W-:Y:S01]  /*12970*/  UTMALDG.4D [UR8], [UR4], desc[UR6] ;  /* 0x00000608040075b4 */ /* 0x0001e20008019000 */
[----:B------:R-:W3:Y:S02]  /*12980*/  SYNCS.PHASECHK.TRANS64.TRYWAIT P1, [R3+URZ+0x22860], R7 ;  /* 0x02286007030075a7 */ /* 0x000ee4000802017f */
[----:B0--3--:R-:W-:Y:S05]  /*12990*/  @!P1 BRA `(.L_x_626) ;  /* 0x0000002800149947 */ /* 0x009fea0003800000 */
.L_x_719:
        /* <DEDUP_REMOVED lines=8> */
.L_x_627:
[----:B------:R-:W3:Y:S01]  /*12a20*/  S2R R11, SR_CgaCtaId ;  /* 0x00000000000b7919 */ /* 0x000ee20000008800 */
[----:B0-2---:R-:W-:Y:S01]  /*12a30*/  MOV R7, 0x400 ;  /* 0x0000040000077802 */ /* 0x005fe20000000f00 */
        /* <DEDUP_REMOVED lines=9> */
[----:B------:R-:W-:-:S07]  /*12ad0*/  UMOV UR17, 0x40 ;  /* 0x0000004000117882 */ /* 0x000fce0000000000 */
        /* <DEDUP_REMOVED lines=21> */
.L_x_622:
[----:B------:R-:W-:Y:S05]  /*12c30*/  BSYNC B1 ;  /* 0x0000000000017941 */ /* 0x000fea0003800000 */
.L_x_621:
        /* <DEDUP_REMOVED lines=14> */
[----:B------:R-:W3:Y:S01]  /*12d20*/  LDC R6, c[0x0][0x41c] ;  /* 0x00010700ff067b82 */ /* 0x000ee20000000800 */
[----:B------:R-:W-:Y:S01]  /*12d30*/  ULDC.64 UR6, c[0x0][0x408] ;  /* 0x0001020000067ab9 */ /* 0x000fe20000000a00 */
[----:B---3--:R-:W-:-:S13]  /*12d40*/  ISETP.NE.AND P0, PT, R6, 0x1, PT ;  /* 0x000000010600780c */ /* 0x008fda0003f05270 */
[----:B------:R-:W3:Y:S02]  /*12d50*/  @P0 LDC.64 R2, c[0x0][0x420] ;  /* 0x00010800ff020b82 */ /* 0x000ee40000000a00 */
[----:B---3--:R-:W-:-:S04]  /*12d60*/  @P0 IMAD.HI.U32 R7, R9, R2, RZ ;  /* 0x0000000209070227 */ /* 0x008fc800078e00ff */
[----:B------:R-:W-:Y:S01]  /*12d70*/  IMAD.MOV.U32 R2, RZ, RZ, R9 ;  /* 0x000000ffff027224 */ /* 0x000fe200078e0009 */
[----:B------:R-:W-:-:S04]  /*12d80*/  @P0 SHF.R.U32.HI R2, RZ, R3, R7 ;  /* 0x00000003ff020219 */ /* 0x000fc80000011607 */
[----:B------:R-:W-:-:S05]  /*12d90*/  IADD3 R3, -R2, RZ, RZ ;  /* 0x000000ff02037210 */ /* 0x000fca0007ffe1ff */
[----:B------:R-:W-:Y:S01]  /*12da0*/  IMAD R9, R6, R3, R9 ;  /* 0x0000000306097224 */ /* 0x000fe200078e0209 */
[----:B------:R-:W-:Y:S01]  /*12db0*/  SHF.R.S32.HI R3, RZ, 0x1f, R2 ;  /* 0x0000001fff037819 */ /* 0x000fe20000011402 */
[----:B------:R-:W-:-:S04]  /*12dc0*/  IMAD R6, R8, UR6, RZ ;  /* 0x0000000608067c24 */ /* 0x000fc8000f8e02ff */
[C---:B------:R-:W-:Y:S02]  /*12dd0*/  IMAD R6, R0.reuse, UR7, R6 ;  /* 0x0000000700067c24 */ /* 0x040fe4000f8e0206 */
[----:B------:R-:W-:-:S04]  /*12de0*/  IMAD.WIDE.U32 R2, R0, UR6, R2 ;  /* 0x0000000600027c25 */ /* 0x000fc8000f8e0002 */
[----:B------:R-:W-:Y:S01]  /*12df0*/  IMAD.IADD R3, R6, 0x1, R3 ;  /* 0x0000000106037824 */ /* 0x000fe200078e0203 */
[----:B------:R-:W-:-:S04]  /*12e00*/  LEA R6, P0, R2, UR4, 0x2 ;  /* 0x0000000402067c11 */ /* 0x000fc8000f8010ff */
[----:B------:R-:W-:-:S05]  /*12e10*/  LEA.HI.X R7, R2, UR5, R3, 0x2, P0 ;  /* 0x0000000502077c11 */ /* 0x000fca00080f1403 */
[----:B------:R3:W5:Y:S04]  /*12e20*/  LDG.E R6, desc[UR40][R6.64] ;  /* 0x0000002806067981 */ /* 0x000768000c1e1900 */
.L_x_630:
[----:B------:R-:W4:Y:S01]  /*12e30*/  S2R R3, SR_CgaCtaId ;  /* 0x0000000000037919 */ /* 0x000f220000008800 */
[----:B------:R-:W-:Y:S02]  /*12e40*/  MOV R2, 0x400 ;  /* 0x0000040000027802 */ /* 0x000fe40000000f00 */
[----:B---3--:R-:W-:Y:S02]  /*12e50*/  SHF.L.U32 R7, R10, 0x1f, RZ ;  /* 0x0000001f0a077819 */ /* 0x008fe400000006ff */
[----:B----4-:R-:W-:-:S05]  /*12e60*/  LEA R2, R3, R2, 0x18 ;  /* 0x0000000203027211 */ /* 0x010fca00078ec0ff */
[----:B------:R-:W-:-:S04]  /*12e70*/  IMAD R3, R11, 0x8, R2 ;  /* 0x000000080b037824 */ /* 0x000fc800078e0202 */
[----:B------:R-:W3:Y:S02]  /*12e80*/  SYNCS.PHASECHK.TRANS64.TRYWAIT P0, [R3+URZ+0x22840], R7 ;  /* 0x02284007030075a7 */ /* 0x000ee4000800017f */
[----:B---3--:R-:W-:Y:S05]  /*12e90*/  @!P0 BRA `(.L_x_631) ;  /* 0x0000002000e88947 */ /* 0x008fea0003800000 */
.L_x_720:
[----:B------:R-:W4:Y:S02]  /*12ea0*/  S2R R2, SR_TID.X ;  /* 0x0000000000027919 */ /* 0x000f240000002100 */
[----:B----4-:R-:W-:-:S04]  /*12eb0*/  LOP3.LUT R2, R2, 0x7f, RZ, 0xc0, !PT ;  /* 0x0000007f02027812 */ /* 0x010fc800078ec0ff */
[----:B------:R-:W-:-:S13]  /*12ec0*/  ISETP.NE.AND P0, PT, R2, RZ, PT ;  /* 0x000000ff0200720c */ /* 0x000fda0003f05270 */
[----:B------:R-:W-:Y:S05]  /*12ed0*/  @P0 BRA `(.L_x_632) ;  /* 0x00000000001c0947 */ /* 0x000fea0003800000 */
[----:B------:R-:W4:Y:S02]  /*12ee0*/  S2R R2, SR_TID.X ;  /* 0x0000000000027919 */ /* 0x000f240000002100 */
[----:B----4-:R-:W-:-:S04]  /*12ef0*/  LOP3.LUT R2, R2, 0x1f, RZ, 0xc0, !PT ;  /* 0x0000001f02027812 */ /* 0x010fc800078ec0ff */
[----:B------:R-:W-:Y:S01]  /*12f00*/  ISETP.NE.AND P1, PT, R2, RZ, PT ;  /* 0x000000ff0200720c */ /* 0x000fe20003f25270 */
[----:B------:R-:W-:-:S04]  /*12f10*/  IMAD.MOV.U32 R2, RZ, RZ, 0x3000 ;  /* 0x00003000ff027424 */ /* 0x000fc800078e00ff */
[----:B------:R4:W-:Y:S08]  /*12f20*/  SYNCS.ARRIVE.TRANS64 RZ, [R3+URZ+0x22830], R2 ;  /* 0x0228300203ff79a7 */ /* 0x0009f0000800003f */
[----:B------:R-:W-:Y:S05]  /*12f30*/  @!P1 BRA `(.L_x_632) ;  /* 0x0000000000049947 */ /* 0x000fea0003800000 */
[----:B------:R-:W-:Y:S01]  /*12f40*/  BPT.TRAP 0x1 ;  /* 0x000000040000795c */ /* 0x000fe20000300000 */
.L_x_632:
[----:B----4-:R-:W4:Y:S01]  /*12f50*/  LDL R2, [R1] ;  /* 0x0000000001027983 */ /* 0x010f220000100800 */
[----:B--2---:R-:W-:-:S03]  /*12f60*/  MOV R11, 0x400 ;  /* 0x00000400000b7802 */ /* 0x004fc60000000f00 */
[----:B------:R-:W2:Y:S01]  /*12f70*/  LDL R10, [R1+0x10] ;  /* 0x00001000010a7983 */ /* 0x000ea20000100800 */
[----:B0-----:R-:W0:Y:S01]  /*12f80*/  S2R R12, SR_CgaCtaId ;  /* 0x00000000000c7919 */ /* 0x001e220000008800 */
        /* <DEDUP_REMOVED lines=10> */
[----:B----4-:R-:W-:-:S05]  /*13030*/  IMAD R2, R2, 0x3000, R11 ;  /* 0x0000300002027824 */ /* 0x010fca00078e020b */
[----:B------:R-:W-:Y:S01]  /*13040*/  R2UR UR8, R2 ;  /* 0x00000000020872ca */ /* 0x000fe200000e0000 */
[----:B--2---:R-:W-:-:S05]  /*13050*/  IMAD R9, R9, 0x60, R10 ;  /* 0x0000006009097824 */ /* 0x004fca00078e020a */
[----:B------:R-:W-:-:S07]  /*13060*/  R2UR UR11, R9 ;  /* 0x00000000090b72ca */ /* 0x000fce00000e0000 */
[----:B------:R-:W-:-:S09]  /*13070*/  UIADD3 UR8, UR8, 0x1c400, URZ ;  /* 0x0001c40008087890 */ /* 0x000fd2000fffe03f */
[----:B------:R0:W-:Y:S01]  /*13080*/  UTMALDG.4D [UR8], [UR4], desc[UR6] ;  /* 0x00000608040075b4 */ /* 0x0001e20008019000 */
[----:B------:R-:W2:Y:S02]  /*13090*/  SYNCS.PHASECHK.TRANS64.TRYWAIT P1, [R3+URZ+0x22860], R7 ;  /* 0x02286007030075a7 */ /* 0x000ea4000802017f */
[----:B0-2---:R-:W-:Y:S05]  /*130a0*/  @!P1 BRA `(.L_x_633) ;  /* 0x0000002000789947 */ /* 0x005fea0003800000 */
.L_x_721:
        /* <DEDUP_REMOVED lines=8> */
.L_x_634:
[----:B--2---:R-:W2:Y:S01]  /*13130*/  LDL R2, [R1] ;  /* 0x0000000001027983 */ /* 0x004ea20000100800 */
[----:B0--3--:R-:W-:Y:S01]  /*13140*/  MOV R7, 0x400 ;  /* 0x0000040000077802 */ /* 0x009fe20000000f00 */
        /* <DEDUP_REMOVED lines=31> */
[----:B---3--:R-:W-:Y:S01]  /*13340*/  NOP ;  /* 0x0000000000007918 */ /* 0x008fe20000000000 */
.L_x_629:
[----:B------:R-:W-:Y:S05]  /*13350*/  BSYNC B1 ;  /* 0x0000000000017941 */ /* 0x000fea0003800000 */
.L_x_628:
[C---:B------:R-:W-:Y:S02]  /*13360*/  ISETP.GT.AND P0, PT, R5.reuse, 0x1, PT ;  /* 0x000000010500780c */ /* 0x040fe40003f04270 */
[----:B------:R-:W-:-:S11]  /*13370*/  IADD3 R5, R5, -0x2, RZ ;  /* 0xfffffffe05057810 */ /* 0x000fd60007ffe0ff */
[----:B------:R-:W-:Y:S05]  /*13380*/  @P0 BRA `(.L_x_635) ;  /* 0xfffffff000680947 */ /* 0x000fea000383ffff */
.L_x_611:
[----:B------:R-:W-:Y:S05]  /*13390*/  BSYNC B0 ;  /* 0x0000000000007941 */ /* 0x000fea0003800000 */
.L_x_610:
[----:B------:R-:W3:Y:S01]  /*133a0*/  LDL.LU R3, [R1] ;  /* 0x0000000001037983 */ /* 0x000ee20000300800 */
[----:B------:R-:W-:Y:S01]  /*133b0*/  BSSY B0, `(.L_x_636) ;  /* 0x0000016000007945 */ /* 0x000fe20003800000 */
[----:B------:R-:W4:Y:S02]  /*133c0*/  S2R R2, SR_TID.X ;  /* 0x0000000000027919 */ /* 0x000f240000002100 */
[----:B----4-:R-:W-:-:S04]  /*133d0*/  LOP3.LUT R2, R2, 0x1f, RZ, 0xc0, !PT ;  /* 0x0000001f02027812 */ /* 0x010fc800078ec0ff */
[----:B------:R-:W-:Y:S01]  /*133e0*/  ISETP.NE.AND P1, PT, R2, RZ, PT ;  /* 0x000000ff0200720c */ /* 0x000fe20003f25270 */
[----:B---3--:R-:W-:-:S05]  /*133f0*/  VIADD R0, R3, 0x1 ;  /* 0x0000000103007836 */ /* 0x008fca0000000000 */
[----:B------:R-:W-:-:S04]  /*13400*/  ISETP.NE.AND P0, PT, R0, 0x2, PT ;  /* 0x000000020000780c */ /* 0x000fc80003f05270 */
[----:B------:R-:W-:Y:S02]  /*13410*/  SEL R2, R0, RZ, P0 ;  /* 0x000000ff00027207 */ /* 0x000fe40000000000 */
[----:B------:R-:W-:-:S03]  /*13420*/  SEL R0, RZ, 0x1, P0 ;  /* 0x00000001ff007807 */ /* 0x000fc60000000000 */
[----:B------:R3:W-:Y:S01]  /*13430*/  STL [R1], R2 ;  /* 0x0000000201007387 */ /* 0x0007e20000100800 */
[----:B------:R-:W-:Y:S05]  /*13440*/  @P1 BRA `(.L_x_637) ;  /* 0x0000000000301947 */ /* 0x000fea0003800000 */
[----:B------:R-:W4:Y:S01]  /*13450*/  S2R R7, SR_LANEID ;  /* 0x0000000000077919 */ /* 0x000f220000000000 */
[----:B------:R-:W-:Y:S01]  /*13460*/  VOTEU.ANY UR4, UPT, PT ;  /* 0x0000000000047886 */ /* 0x000fe200038e0100 */
[----:B---3--:R-:W3:Y:S01]  /*13470*/  LDC.64 R2, c[0x0][0xc38] ;  /* 0x00030e00ff027b82 */ /* 0x008ee20000000a00 */
[----:B------:R-:W4:Y:S08]  /*13480*/  FLO.U32 R4, UR4 ;  /* 0x0000000400047d00 */ /* 0x000f3000080e0000 */
[----:B------:R-:W3:Y:S01]  /*13490*/  POPC R5, UR4 ;  /* 0x0000000400057d09 */ /* 0x000ee20008000000 */
[----:B----4-:R-:W-:-:S13]  /*134a0*/  ISETP.EQ.U32.AND P0, PT, R4, R7, PT ;  /* 0x000000070400720c */ /* 0x010fda0003f02070 */
[----:B---3--:R-:W3:Y:S01]  /*134b0*/  @P0 ATOMG.E.ADD.STRONG.GPU PT, R3, desc[UR40][R2.64], R5 ;  /* 0x00000005020309a8 */ /* 0x008ee200081ee1e8 */
[----:B------:R-:W4:Y:S02]  /*134c0*/  S2R R6, SR_LTMASK ;  /* 0x0000000000067919 */ /* 0x000f240000003900 */
[----:B----4-:R-:W-:-:S04]  /*134d0*/  LOP3.LUT R6, R6, UR4, RZ, 0xc0, !PT ;  /* 0x0000000406067c12 */ /* 0x010fc8000f8ec0ff */
[----:B------:R-:W4:Y:S01]  /*134e0*/  POPC R7, R6 ;  /* 0x0000000600077309 */ /* 0x000f220000000000 */
[----:B---3--:R-:W4:Y:S02]  /*134f0*/  SHFL.IDX PT, R4, R3, R4, 0x1f ;  /* 0x00001f0403047589 */ /* 0x008f2400000e0000 */
[----:B----4-:R-:W-:-:S07]  /*13500*/  IADD3 R16, R4, UR37, R7 ;  /* 0x0000002504107c10 */ /* 0x010fce000fffe007 */
.L_x_637:
[----:B------:R-:W-:Y:S05]  /*13510*/  BSYNC B0 ;  /* 0x0000000000007941 */ /* 0x000fea0003800000 */
.L_x_636:
[----:B---3--:R-:W3:Y:S02]  /*13520*/  LDL.LU R2, [R1+0x8] ;  /* 0x0000080001027983 */ /* 0x008ee40000300800 */
[----:B---3--:R-:W-:-:S05]  /*13530*/  LOP3.LUT R2, R2, R0, RZ, 0x3c, !PT ;  /* 0x0000000002027212 */ /* 0x008fca00078e3cff */
[----:B------:R3:W-:Y:S02]  /*13540*/  STL [R1+0x8], R2 ;  /* 0x0000080201007387 */ /* 0x0007e40000100800 */
.L_x_593:
[----:B------:R-:W-:Y:S05]  /*13550*/  BSYNC B6 ;  /* 0x0000000000067941 */ /* 0x000fea0003800000 */
.L_x_591:
[----:B------:R-:W-:-:S03]  /*13560*/  UMOV UR4, 0xffffffff ;  /* 0xffffffff00047882 */ /* 0x000fc60000000000 */
[----:B------:R-:W-:Y:S05]  /*13570*/  BRA.DIV UR4, `(.L_x_638) ;  /* 0x0000001e04587947 */ /* 0x000fea000b800000 */
[----:B0-----:R0:W4:Y:S04]  /*13580*/  SHFL.IDX PT, R4, R16, RZ, 0x1f ;  /* 0x00001fff10047589 */ /* 0x00112800000e0000 */
[----:B------:R0:W0:Y:S02]  /*13590*/  SHFL.IDX PT, R6, R16, 0x1, 0x1f ;  /* 0x00201f0010067f89 */ /* 0x00002400000e0000 */
.L_x_725:
[----:B------:R-:W1:Y:S01]  /*135a0*/  S2R R0, SR_TID.X ;  /* 0x0000000000007919 */ /* 0x000e620000002100 */
[----:B------:R-:W-:Y:S01]  /*135b0*/  ULDC UR4, c[0x0][0xc14] ;  /* 0x0003050000047ab9 */ /* 0x000fe20000000800 */
[----:B------:R-:W-:Y:S01]  /*135c0*/  BSSY B0, `(.L_x_639) ;  /* 0x000000b000007945 */ /* 0x000fe20003800000 */
[----:B------:R-:W-:Y:S01]  /*135d0*/  IMAD.MOV.U32 R17, RZ, RZ, RZ ;  /* 0x000000ffff117224 */ /* 0x000fe200078e00ff */
[----:B-1----:R-:W-:Y:S01]  /*135e0*/  LOP3.LUT R8, R0, 0x1f, RZ, 0xc0, !PT ;  /* 0x0000001f00087812 */ /* 0x002fe200078ec0ff */
[----:B------:R-:W-:-:S03]  /*135f0*/  IMAD.U32 R0, RZ, RZ, UR4 ;  /* 0x00000004ff007e24 */ /* 0x000fc6000f8e00ff */
[C---:B------:R-:W-:Y:S01]  /*13600*/  ISETP.NE.AND P0, PT, R8.reuse, 0x1f, PT ;  /* 0x0000001f0800780c */ /* 0x040fe20003f05270 */
[----:B------:R-:W-:-:S05]  /*13610*/  IMAD.IADD R5, R8, 0x1, R19 ;  /* 0x0000000108057824 */ /* 0x000fca00078e0213 */
[----:B------:R-:W-:-:S13]  /*13620*/  ISETP.GE.OR P0, PT, R5, R0, !P0 ;  /* 0x000000000500720c */ /* 0x000fda0004706670 */
[----:B------:R-:W-:Y:S05]  /*13630*/  @P0 BRA `(.L_x_640) ;  /* 0x00000000000c0947 */ /* 0x000fea0003800000 */
[----:B---3--:R-:W1:Y:S02]  /*13640*/  LDC.64 R2, c[0x0][0xc58] ;  /* 0x00031600ff027b82 */ /* 0x008e640000000a00 */
[----:B-1----:R-:W-:-:S05]  /*13650*/  IMAD.WIDE R2, R5, 0x4, R2 ;  /* 0x0000000405027825 */ /* 0x002fca00078e0202 */
[----:B------:R1:W5:Y:S02]  /*13660*/  LDG.E R17, desc[UR40][R2.64] ;  /* 0x0000002802117981 */ /* 0x000364000c1e1900 */
.L_x_640:
[----:B------:R-:W-:Y:S05]  /*13670*/  BSYNC B0 ;  /* 0x0000000000007941 */ /* 0x000fea0003800000 */
.L_x_639:
[----:B------:R-:W-:-:S03]  /*13680*/  UMOV UR4, 0xffffffff ;  /* 0xffffffff00047882 */ /* 0x000fc60000000000 */
[----:B------:R-:W-:Y:S05]  /*13690*/  BRA.DIV UR4, `(.L_x_641) ;  /* 0x0000001e045c7947 */ /* 0x000fea000b800000 */
[----:B-----5:R-:W0:Y:S01]  /*136a0*/  SHFL.UP PT, R14, R17, 0x1, RZ ;  /* 0x04200000110e7989 */ /* 0x020e2200000e00ff */
[C---:B------:R-:W-:Y:S02]  /*136b0*/  ISETP.NE.AND P0, PT, R8.reuse, RZ, PT ;  /* 0x000000ff0800720c */ /* 0x040fe40003f05270 */
[----:B------:R-:W-:Y:S02]  /*136c0*/  ISETP.GE.U32.AND P1, PT, R8, 0x2, PT ;  /* 0x000000020800780c */ /* 0x000fe40003f26070 */
[----:B0-----:R-:W-:Y:S02]  /*136d0*/  SEL R14, R14, RZ, P0 ;  /* 0x000000ff0e0e7207 */ /* 0x001fe40000000000 */
[----:B------:R-:W-:Y:S02]  /*136e0*/  ISETP.GE.U32.AND P0, PT, R8, 0x4, PT ;  /* 0x000000040800780c */ /* 0x000fe40003f06070 */
[----:B------:R-:W-:-:S05]  /*136f0*/  IADD3 R13, R17, R14, RZ ;  /* 0x0000000e110d7210 */ /* 0x000fca0007ffe0ff */
[----:B------:R-:W0:Y:S02]  /*13700*/  SHFL.UP PT, R14, R13, 0x2, RZ ;  /* 0x044000000d0e7989 */ /* 0x000e2400000e00ff */
[----:B0-----:R-:W-:Y:S02]  /*13710*/  SEL R14, R14, RZ, P1 ;  /* 0x000000ff0e0e7207 */ /* 0x001fe40000800000 */
[----:B------:R-:W-:-:S03]  /*13720*/  ISETP.GE.U32.AND P1, PT, R8, 0x8, PT ;  /* 0x000000080800780c */ /* 0x000fc60003f26070 */
[----:B-1----:R-:W-:-:S05]  /*13730*/  IMAD.IADD R3, R13, 0x1, R14 ;  /* 0x000000010d037824 */ /* 0x002fca00078e020e */
[----:B------:R-:W0:Y:S02]  /*13740*/  SHFL.UP PT, R14, R3, 0x4, RZ ;  /* 0x04800000030e7989 */ /* 0x000e2400000e00ff */
[----:B0-----:R-:W-:Y:S02]  /*13750*/  SEL R14, R14, RZ, P0 ;  /* 0x000000ff0e0e7207 */ /* 0x001fe40000000000 */
[----:B------:R-:W-:-:S03]  /*13760*/  ISETP.GE.U32.AND P0, PT, R8, 0x10, PT ;  /* 0x000000100800780c */ /* 0x000fc60003f06070 */
[----:B------:R-:W-:-:S05]  /*13770*/  IMAD.IADD R5, R3, 0x1, R14 ;  /* 0x0000000103057824 */ /* 0x000fca00078e020e */
[----:B------:R-:W0:Y:S02]  /*13780*/  SHFL.UP PT, R14, R5, 0x8, RZ ;  /* 0x05000000050e7989 */ /* 0x000e2400000e00ff */
[----:B0-----:R-:W-:-:S05]  /*13790*/  SEL R14, R14, RZ, P1 ;  /* 0x000000ff0e0e7207 */ /* 0x001fca0000800000 */
[----:B------:R-:W-:-:S05]  /*137a0*/  IMAD.IADD R7, R5, 0x1, R14 ;  /* 0x0000000105077824 */ /* 0x000fca00078e020e */
[----:B------:R-:W3:Y:S02]  /*137b0*/  SHFL.UP PT, R14, R7, 0x10, RZ ;  /* 0x06000000070e7989 */ /* 0x000ee400000e00ff */
[----:B---3--:R-:W-:-:S05]  /*137c0*/  SEL R2, R14, RZ, P0 ;  /* 0x000000ff0e027207 */ /* 0x008fca0000000000 */
[----:B------:R-:W-:-:S05]  /*137d0*/  IMAD.IADD R2, R7, 0x1, R2 ;  /* 0x0000000107027824 */ /* 0x000fca00078e0202 */
[----:B------:R0:W1:Y:S02]  /*137e0*/  SHFL.IDX PT, R14, R2, 0x1f, 0x1f ;  /* 0x03e01f00020e7f89 */ /* 0x00006400000e0000 */
.L_x_733:
[----:B------:R-:W-:Y:S02]  /*137f0*/  ULDC UR4, c[0x0][0xc10] ;  /* 0x0003040000047ab9 */ /* 0x000fe40000000800 */
[----:B------:R-:W-:-:S05]  /*13800*/  MOV R16, UR4 ;  /* 0x0000000400107c02 */ /* 0x000fca0008000f00 */
[----:B-1----:R-:W-:-:S04]  /*13810*/  IMAD R3, R14, R16, RZ ;  /* 0x000000100e037224 */ /* 0x002fc800078e02ff */
[----:B------:R-:W-:-:S05]  /*13820*/  IMAD.IADD R6, R6, 0x1, R3 ;  /* 0x0000000106067824 */ /* 0x000fca00078e0203 */
[----:B----4-:R-:W-:-:S13]  /*13830*/  ISETP.GT.AND P0, PT, R6, R4, PT ;  /* 0x000000040600720c */ /* 0x010fda0003f04270 */
[----:B------:R-:W-:Y:S05]  /*13840*/  @P0 BRA `(.L_x_642) ;  /* 0x0000000000b40947 */ /* 0x000fea0003800000 */
[----:B------:R-:W1:Y:S02]  /*13850*/  LDC R0, c[0x0][0xc14] ;  /* 0x00030500ff007b82 */ /* 0x000e640000000800 */
.L_x_647:
[----:B------:R-:W-:-:S05]  /*13860*/  VIADD R19, R19, 0x1f ;  /* 0x0000001f13137836 */ /* 0x000fca0000000000 */
[----:B-1----:R-:W-:-:S13]  /*13870*/  ISETP.GE.AND P0, PT, R19, R0, PT ;  /* 0x000000001300720c */ /* 0x002fda0003f06270 */
        /* <DEDUP_REMOVED lines=10> */
[----:B0-----:R-:W-:-:S05]  /*13920*/  IMAD.WIDE R2, R5, 0x4, R2 ;  /* 0x0000000405027825 */ /* 0x001fca00078e0202 */
[----:B------:R0:W5:Y:S02]  /*13930*/  LDG.E R17, desc[UR40][R2.64] ;  /* 0x0000002802117981 */ /* 0x000164000c1e1900 */
.L_x_645:
[----:B------:R-:W-:Y:S05]  /*13940*/  BSYNC B0 ;  /* 0x0000000000007941 */ /* 0x000fea0003800000 */
.L_x_644:
[----:B------:R-:W-:-:S03]  /*13950*/  UMOV UR4, 0xffffffff ;  /* 0xffffffff00047882 */ /* 0x000fc60000000000 */
[----:B------:R-:W-:Y:S05]  /*13960*/  BRA.DIV UR4, `(.L_x_646) ;  /* 0x0000001e04787947 */ /* 0x000fea000b800000 */
[----:B-----5:R-:W1:Y:S01]  /*13970*/  SHFL.UP PT, R14, R17, 0x1, RZ ;  /* 0x04200000110e7989 */ /* 0x020e6200000e00ff */
[C---:B------:R-:W-:Y:S02]  /*13980*/  ISETP.NE.AND P0, PT, R8.reuse, RZ, PT ;  /* 0x000000ff0800720c */ /* 0x040fe40003f05270 */
[----:B------:R-:W-:Y:S02]  /*13990*/  ISETP.GE.U32.AND P1, PT, R8, 0x2, PT ;  /* 0x000000020800780c */ /* 0x000fe40003f26070 */
[----:B-1----:R-:W-:Y:S02]  /*139a0*/  SEL R14, R14, RZ, P0 ;  /* 0x000000ff0e0e7207 */ /* 0x002fe40000000000 */
[----:B------:R-:W-:Y:S02]  /*139b0*/  ISETP.GE.U32.AND P0, PT, R8, 0x4, PT ;  /* 0x000000040800780c */ /* 0x000fe40003f06070 */
[----:B------:R-:W-:-:S05]  /*139c0*/  IADD3 R13, R17, R14, RZ ;  /* 0x0000000e110d7210 */ /* 0x000fca0007ffe0ff */
[----:B------:R-:W1:Y:S02]  /*139d0*/  SHFL.UP PT, R14, R13, 0x2, RZ ;  /* 0x044000000d0e7989 */ /* 0x000e6400000e00ff */
[----:B-1----:R-:W-:Y:S02]  /*139e0*/  SEL R14, R14, RZ, P1 ;  /* 0x000000ff0e0e7207 */ /* 0x002fe40000800000 */
[----:B------:R-:W-:-:S03]  /*139f0*/  ISETP.GE.U32.AND P1, PT, R8, 0x8, PT ;  /* 0x000000080800780c */ /* 0x000fc60003f26070 */
[----:B0-----:R-:W-:-:S05]  /*13a00*/  IMAD.IADD R3, R13, 0x1, R14 ;  /* 0x000000010d037824 */ /* 0x001fca00078e020e */
        /* <DEDUP_REMOVED lines=10> */
[----:B------:R0:W1:Y:S02]  /*13ab0*/  SHFL.IDX PT, R14, R2, 0x1f, 0x1f ;  /* 0x03e01f00020e7f89 */ /* 0x00006400000e0000 */
.L_x_741:
[----:B------:R-:W-:Y:S02]  /*13ac0*/  ULDC UR4, c[0x0][0xc10] ;  /* 0x0003040000047ab9 */ /* 0x000fe40000000800 */
[----:B------:R-:W-:-:S05]  /*13ad0*/  MOV R16, UR4 ;  /* 0x0000000400107c02 */ /* 0x000fca0008000f00 */
[----:B-1----:R-:W-:-:S04]  /*13ae0*/  IMAD R3, R14, R16, RZ ;  /* 0x000000100e037224 */ /* 0x002fc800078e02ff */
[----:B------:R-:W-:-:S05]  /*13af0*/  IMAD.IADD R6, R3, 0x1, R6 ;  /* 0x0000000103067824 */ /* 0x000fca00078e0206 */
[----:B------:R-:W-:-:S13]  /*13b00*/  ISETP.GT.AND P0, PT, R6, R4, PT ;  /* 0x000000040600720c */ /* 0x000fda0003f04270 */
[----:B------:R-:W-:Y:S05]  /*13b10*/  @!P0 BRA `(.L_x_647) ;  /* 0xfffffffc00508947 */ /* 0x000fea000383ffff */
.L_x_642:
[----:B------:R-:W-:Y:S01]  /*13b20*/  IMAD.IADD R6, R6, 0x1, -R3 ;  /* 0x0000000106067824 */ /* 0x000fe200078e0a03 */
[----:B------:R-:W-:-:S03]  /*13b30*/  UMOV UR4, 0xffffffff ;  /* 0xffffffff00047882 */ /* 0x000fc60000000000 */
[----:B------:R-:W-:-:S05]  /*13b40*/  IMAD R3, R2, R16, R6 ;  /* 0x0000001002037224 */ /* 0x000fca00078e0206 */
[----:B------:R-:W-:Y:S01]  /*13b50*/  ISETP.GT.AND P6, PT, R3, R4, PT ;  /* 0x000000040300720c */ /* 0x000fe20003fc4270 */
[----:B------:R-:W-:-:S12]  /*13b60*/  BRA.DIV UR4, `(.L_x_648) ;  /* 0x0000001e04c87947 */ /* 0x000fd8000b800000 */
[----:B------:R-:W-:-:S04]  /*13b70*/  VOTE.ANY R3, PT, !P6 ;  /* 0x0000000000037806 */ /* 0x000fc800070e0100 */
[----:B------:R-:W1:Y:S02]  /*13b80*/  POPC R5, R3 ;  /* 0x0000000300057309 */ /* 0x000e640000000000 */
[----:B-1----:R1:W3:Y:S02]  /*13b90*/  SHFL.IDX PT, R17, R17, R5, 0x1f ;  /* 0x00001f0511117589 */ /* 0x0022e400000e0000 */
.L_x_745:
[----:B------:R-:W-:Y:S01]  /*13ba0*/  ISETP.NE.AND P0, PT, R3, RZ, PT ;  /* 0x000000ff0300720c */ /* 0x000fe20003f05270 */
[----:B------:R-:W-:-:S12]  /*13bb0*/  IMAD.MOV.U32 R14, RZ, RZ, RZ ;  /* 0x000000ffff0e7224 */ /* 0x000fd800078e00ff */
[----:B------:R-:W-:Y:S05]  /*13bc0*/  @!P0 BRA `(.L_x_649) ;  /* 0x0000000000108947 */ /* 0x000fea0003800000 */
[----:B------:R-:W-:Y:S01]  /*13bd0*/  UMOV UR4, 0xffffffff ;  /* 0xffffffff00047882 */ /* 0x000fe20000000000 */
[----:B------:R-:W-:Y:S02]  /*13be0*/  VIADD R12, R5, 0xffffffff ;  /* 0xffffffff050c7836 */ /* 0x000fe40000000000 */
[----:B------:R-:W-:Y:S05]  /*13bf0*/  BRA.DIV UR4, `(.L_x_650) ;  /* 0x0000001e04ec7947 */ /* 0x000fea000b800000 */
[----:B------:R4:W0:Y:S02]  /*13c00*/  SHFL.IDX PT, R14, R2, R12, 0x1f ;  /* 0x00001f0c020e7589 */ /* 0x00082400000e0000 */
.L_x_649:
[----:B0-----:R-:W-:Y:S01]  /*13c10*/  IMAD R16, R14, R16, R6 ;  /* 0x000000100e107224 */ /* 0x001fe200078e0206 */
[----:B---3--:R-:W-:Y:S01]  /*13c20*/  IABS R6, R17 ;  /* 0x0000001100067213 */ /* 0x008fe20000000000 */
[----:B----4-:R-:W-:Y:S01]  /*13c30*/  IMAD.MOV.U32 R2, RZ, RZ, RZ ;  /* 0x000000ffff027224 */ /* 0x010fe200078e00ff */
[----:B------:R-:W-:Y:S02]  /*13c40*/  IADD3 R19, R5, R19, RZ ;  /* 0x0000001305137210 */ /* 0x000fe40007ffe0ff */
[----:B------:R-:W0:Y:S08]  /*13c50*/  I2F.RP R7, R6 ;  /* 0x0000000600077306 */ /* 0x000e300000209400 */
[----:B0-----:R-:W0:Y:S02]  /*13c60*/  MUFU.RCP R7, R7 ;  /* 0x0000000700077308 */ /* 0x001e240000001000 */
[----:B0-----:R-:W-:-:S06]  /*13c70*/  IADD3 R8, R7, 0xffffffe, RZ ;  /* 0x0ffffffe07087810 */ /* 0x001fcc0007ffe0ff */
[----:B------:R-:W0:Y:S02]  /*13c80*/  F2I.FTZ.U32.TRUNC.NTZ R3, R8 ;  /* 0x0000000800037305 */ /* 0x000e24000021f000 */
[----:B0-----:R-:W-:-:S04]  /*13c90*/  IMAD.MOV R9, RZ, RZ, -R3 ;  /* 0x000000ffff097224 */ /* 0x001fc800078e0a03 */
[----:B------:R-:W-:-:S04]  /*13ca0*/  IMAD R9, R9, R6, RZ ;  /* 0x0000000609097224 */ /* 0x000fc800078e02ff */
[----:B------:R-:W-:Y:S01]  /*13cb0*/  IMAD.HI.U32 R3, R3, R9, R2 ;  /* 0x0000000903037227 */ /* 0x000fe200078e0002 */
[----:B------:R-:W-:-:S03]  /*13cc0*/  IABS R9, R17 ;  /* 0x0000001100097213 */ /* 0x000fc60000000000 */
[----:B------:R-:W-:Y:S02]  /*13cd0*/  IMAD.IADD R2, R4, 0x1, -R16 ;  /* 0x0000000104027824 */ /* 0x000fe400078e0a10 */
[----:B------:R-:W-:-:S03]  /*13ce0*/  IMAD.MOV R7, RZ, RZ, -R9 ;  /* 0x000000ffff077224 */ /* 0x000fc600078e0a09 */
[----:B------:R-:W-:-:S05]  /*13cf0*/  IABS R4, R2 ;  /* 0x0000000200047213 */ /* 0x000fca0000000000 */
[----:B------:R-:W-:-:S04]  /*13d00*/  IMAD.HI.U32 R3, R3, R4, RZ ;  /* 0x0000000403037227 */ /* 0x000fc800078e00ff */
[----:B------:R-:W-:Y:S01]  /*13d10*/  IMAD R7, R3, R7, R4 ;  /* 0x0000000703077224 */ /* 0x000fe200078e0204 */
[----:B------:R-:W-:-:S04]  /*13d20*/  LOP3.LUT R4, R2, R17, RZ, 0x3c, !PT ;  /* 0x0000001102047212 */ /* 0x000fc800078e3cff */
[----:B------:R-:W-:-:S13]  /*13d30*/  ISETP.GT.U32.AND P0, PT, R6, R7, PT ;  /* 0x000000070600720c */ /* 0x000fda0003f04070 */
[----:B------:R-:W-:Y:S01]  /*13d40*/  @!P0 IADD3 R7, R7, -R6, RZ ;  /* 0x8000000607078210 */ /* 0x000fe20007ffe0ff */
        /* <DEDUP_REMOVED lines=11> */
.L_x_643:
[----:B------:R-:W-:Y:S01]  /*13e00*/  UMOV UR4, URZ ;  /* 0x0000003f00047c82 */ /* 0x000fe20008000000 */
[----:B------:R-:W-:Y:S01]  /*13e10*/  UMOV UR5, URZ ;  /* 0x0000003f00057c82 */ /* 0x000fe20008000000 */
[----:B------:R-:W-:Y:S01]  /*13e20*/  ULDC UR6, c[0x0][0xc14] ;  /* 0x0003050000067ab9 */ /* 0x000fe20000000800 */
[----:B------:R-:W-:Y:S01]  /*13e30*/  IMAD.MOV.U32 R16, RZ, RZ, R4 ;  /* 0x000000ffff107224 */ /* 0x000fe200078e0004 */
[----:B------:R-:W-:Y:S01]  /*13e40*/  MOV R19, UR6 ;  /* 0x0000000600137c02 */ /* 0x000fe20008000f00 */
[----:B------:R-:W-:Y:S02]  /*13e50*/  IMAD.U32 R17, RZ, RZ, UR4 ;  /* 0x00000004ff117e24 */ /* 0x000fe4000f8e00ff */
[----:B------:R-:W-:-:S07]  /*13e60*/  IMAD.U32 R18, RZ, RZ, UR5 ;  /* 0x00000005ff127e24 */ /* 0x000fce000f8e00ff */
.L_x_651:
        /* <DEDUP_REMOVED lines=12> */
.L_x_570:
[----:B0-----:R-:W4:Y:S01]  /*13f30*/  LDL.LU R0, [R1+0x28] ;  /* 0x0000280001007983 */ /* 0x001f220000300800 */
[----:B------:R-:W-:Y:S01]  /*13f40*/  BSSY B0, `(.L_x_653) ;  /* 0x000000b000007945 */ /* 0x000fe20003800000 */
[----:B-1----:R-:W0:Y:S01]  /*13f50*/  S2R R5, SR_CgaCtaId ;  /* 0x0000000000057919 */ /* 0x002e220000008800 */
[----:B----4-:R-:W-:-:S05]  /*13f60*/  VIADD R0, R0, 0x1 ;  /* 0x0000000100007836 */ /* 0x010fca0000000000 */
[----:B---3--:R-:W-:-:S04]  /*13f70*/  LEA.HI R2, R0, R0, RZ, 0x1 ;  /* 0x0000000000027211 */ /* 0x008fc800078f08ff */
[----:B------:R-:W-:-:S05]  /*13f80*/  LOP3.LUT R3, R2, 0xfffffffe, RZ, 0xc0, !PT ;  /* 0xfffffffe02037812 */ /* 0x000fca00078ec0ff */
[----:B------:R-:W-:Y:S01]  /*13f90*/  IMAD.IADD R3, R0, 0x1, -R3 ;  /* 0x0000000100037824 */ /* 0x000fe200078e0a03 */
[----:B------:R-:W-:-:S04]  /*13fa0*/  MOV R0, 0x400 ;  /* 0x0000040000007802 */ /* 0x000fc80000000f00 */
[----:B0-----:R-:W-:Y:S02]  /*13fb0*/  LEA R0, R5, R0, 0x18 ;  /* 0x0000000005007211 */ /* 0x001fe400078ec0ff */
[----:B------:R-:W-:-:S04]  /*13fc0*/  SHF.L.U32 R3, R3, 0x1f, RZ ;  /* 0x0000001f03037819 */ /* 0x000fc800000006ff */
[----:B------:R-:W0:Y:S02]  /*13fd0*/  SYNCS.PHASECHK.TRANS64.TRYWAIT P0, [R0+URZ+0x22820], R3 ;  /* 0x02282003000075a7 */ /* 0x000e24000800017f */
[----:B0-----:R-:W-:Y:S05]  /*13fe0*/  @!P0 BRA `(.L_x_654) ;  /* 0x0000001c00148947 */ /* 0x001fea0003800000 */
.L_x_748:
[----:B------:R-:W-:Y:S05]  /*13ff0*/  BSYNC B0 ;  /* 0x0000000000007941 */ /* 0x000fea0003800000 */
.L_x_653:
[----:B------:R-:W-:-:S03]  /*14000*/  UMOV UR4, 0xffffffff ;  /* 0xffffffff00047882 */ /* 0x000fc60000000000 */
[----:B------:R-:W-:Y:S05]  /*14010*/  BRA.DIV UR4, `(.L_x_655) ;  /* 0x0000001e041c7947 */ /* 0x000fea000b800000 */
[----:B------:R-:W1:Y:S02]  /*14020*/  S2R R2, SR_TID.X ;  /* 0x0000000000027919 */ /* 0x000e640000002100 */
[----:B-1----:R-:W-:-:S04]  /*14030*/  SHF.R.U32.HI R2, RZ, 0x5, R2 ;  /* 0x00000005ff027819 */ /* 0x002fc80000011602 */
[----:B------:R-:W-:-:S05]  /*14040*/  LOP3.LUT R2, R2, 0x3, RZ, 0xc0, !PT ;  /* 0x0000000302027812 */ /* 0x000fca00078ec0ff */
[----:B------:R1:W3:Y:S02]  /*14050*/  SHFL.IDX PT, R14, R2, RZ, 0x1f ;  /* 0x00001fff020e7589 */ /* 0x0002e400000e0000 */
.L_x_751:
[----:B---3--:R-:W-:-:S13]  /*14060*/  ISETP.NE.AND P0, PT, R14, RZ, PT ;  /* 0x000000ff0e00720c */ /* 0x008fda0003f05270 */
[----:B------:R-:W-:Y:S05]  /*14070*/  @P0 BRA `(.L_x_429) ;  /* 0x0000000000940947 */ /* 0x000fea0003800000 */
[----:B------:R-:W-:-:S03]  /*14080*/  UMOV UR4, 0xffffffff ;  /* 0xffffffff00047882 */ /* 0x000fc60000000000 */
[----:B------:R-:W-:Y:S05]  /*14090*/  BRA.DIV UR4, `(.L_x_656) ;  /* 0x0000001e04307947 */ /* 0x000fea000b800000 */
[----:B------:R-:W-:-:S13]  /*140a0*/  ELECT P6, URZ, PT ;  /* 0x00000000003f782f */ /* 0x000fda00038c0000 */
.L_x_754:
[----:B------:R-:W-:Y:S05]  /*140b0*/  @!P6 BRA `(.L_x_429) ;  /* 0x000000000084e947 */ /* 0x000fea0003800000 */
[----:B------:R-:W-:-:S06]  /*140c0*/  ULOP3.LUT UR4, UR36, 0x2, URZ, 0xfc, !UPT ;  /* 0x0000000224047892 */ /* 0x000fcc000f8efc3f */
[----:B-1----:R-:W-:-:S05]  /*140d0*/  IMAD.U32 R2, RZ, RZ, UR4 ;  /* 0x00000004ff027e24 */ /* 0x002fca000f8e00ff */
[----:B------:R-:W-:-:S13]  /*140e0*/  ISETP.NE.AND P2, PT, R2, 0x3, PT ;  /* 0x000000030200780c */ /* 0x000fda0003f45270 */
[----:B------:R-:W-:Y:S05]  /*140f0*/  @!P2 BRA `(.L_x_657) ;  /* 0x000000000004a947 */ /* 0x000fea0003800000 */
[----:B------:R-:W-:Y:S01]  /*14100*/  BPT.TRAP 0x1 ;  /* 0x000000040000795c */ /* 0x000fe20000300000 */
.L_x_657:
[----:B0-----:R-:W3:Y:S04]  /*14110*/  LDL R3, [R1] ;  /* 0x0000000001037983 */ /* 0x001ee80000100800 */
[----:B------:R-:W4:Y:S01]  /*14120*/  LDL.LU R7, [R1+0x8] ;  /* 0x0000080001077983 */ /* 0x000f220000300800 */
[----:B------:R-:W-:-:S05]  /*14130*/  VIADD R2, R0, 0x22840 ;  /* 0x0002284000027836 */ /* 0x000fca0000000000 */
[C---:B---3--:R-:W-:Y:S01]  /*14140*/  LEA R6, R3.reuse, R2, 0x3 ;  /* 0x0000000203067211 */ /* 0x048fe200078e18ff */
[----:B------:R-:W-:Y:S01]  /*14150*/  VIADD R3, R3, 0x1 ;  /* 0x0000000103037836 */ /* 0x000fe20000000000 */
[----:B----4-:R-:W-:-:S04]  /*14160*/  SHF.L.U32 R5, R7, 0x1f, RZ ;  /* 0x0000001f07057819 */ /* 0x010fc800000006ff */
        /* <DEDUP_REMOVED lines=8> */
.L_x_755:
[----:B------:R-:W1:Y:S02]  /*141f0*/  SYNCS.PHASECHK.TRANS64.TRYWAIT P0, [R7+URZ], R2 ;  /* 0x00000002070075a7 */ /* 0x000e64000800017f */
[----:B-1----:R-:W-:Y:S05]  /*14200*/  @!P0 BRA `(.L_x_659) ;  /* 0x0000001c00088947 */ /* 0x002fea0003800000 */
.L_x_756:
[----:B------:R-:W-:Y:S05]  /*14210*/  @!P2 BRA `(.L_x_660) ;  /* 0x000000000004a947 */ /* 0x000fea0003800000 */
[----:B------:R-:W-:Y:S01]  /*14220*/  BPT.TRAP 0x1 ;  /* 0x000000040000795c */ /* 0x000fe20000300000 */
.L_x_660:
[----:B------:R-:W3:Y:S01]  /*14230*/  LDL.LU R4, [R1] ;  /* 0x0000000001047983 */ /* 0x000ee20000300800 */
[----:B------:R-:W-:-:S04]  /*14240*/  VIADD R0, R0, 0x22860 ;  /* 0x0002286000007836 */ /* 0x000fc80000000000 */
[----:B---3--:R-:W-:-:S04]  /*14250*/  IMAD R4, R4, 0x8, R0 ;  /* 0x0000000804047824 */ /* 0x008fc800078e0200 */
[----:B------:R-:W3:Y:S02]  /*14260*/  SYNCS.PHASECHK.TRANS64.TRYWAIT P0, [R4+URZ], R5 ;  /* 0x00000005040075a7 */ /* 0x000ee4000800017f */
[----:B---3--:R-:W-:Y:S05]  /*14270*/  @!P0 BRA `(.L_x_661) ;  /* 0x0000001c00008947 */ /* 0x008fea0003800000 */
.L_x_757:
[----:B------:R-:W-:-:S07]  /*14280*/  LEA R3, R3, R0, 0x3 ;  /* 0x0000000003037211 */ /* 0x000fce00078e18ff */
.L_x_662:
[----:B----4-:R4:W0:Y:S02]  /*14290*/  SYNCS.PHASECHK.TRANS64.TRYWAIT P0, [R3+URZ], R2 ;  /* 0x00000002030075a7 */ /* 0x010824000800017f */
[----:B0-----:R-:W-:Y:S05]  /*142a0*/  @!P0 NANOSLEEP.SYNCS 0x989680 ;  /* 0x009896800000895d */ /* 0x001fea0003900000 */
[----:B------:R-:W0:Y:S02]  /*142b0*/  @!P0 SYNCS.PHASECHK.TRANS64 P0, [R3+URZ], R2 ;  /* 0x00000002030085a7 */ /* 0x000e24000800007f */
[----:B0-----:R-:W-:Y:S05]  /*142c0*/  @!P0 BRA `(.L_x_662) ;  /* 0xfffffffc00f08947 */ /* 0x001fea000383ffff */
.L_x_429:
[----:B------:R-:W-:Y:S05]  /*142d0*/  BSYNC B7 ;  /* 0x0000000000077941 */ /* 0x000fea0003800000 */
.L_x_426:
[----:B------:R-:W-:Y:S05]  /*142e0*/  EXIT ;  /* 0x000000000000794d */ /* 0x000fea0003800000 */
.L_x_447:
[----:B0-----:R0:W1:Y:S02]  /*142f0*/  SYNCS.PHASECHK.TRANS64.TRYWAIT P6, [R90+URZ+0x22890], R101 ;  /* 0x022890655a0075a7 */ /* 0x00106400080c017f */
[----:B-1----:R-:W-:Y:S05]  /*14300*/  @!P6 NANOSLEEP.SYNCS 0x989680 ;  /* 0x009896800000e95d */ /* 0x002fea0003900000 */
[----:B------:R-:W1:Y:S02]  /*14310*/  @!P6 SYNCS.PHASECHK.TRANS64 P6, [R90+URZ+0x22890], R101 ;  /* 0x022890655a00e5a7 */ /* 0x000e6400080c007f */
[----:B-1----:R-:W-:Y:S05]  /*14320*/  @!P6 BRA `(.L_x_447) ;  /* 0xfffffffc00f0e947 */ /* 0x002fea000383ffff */
[----:B------:R-:W-:Y:S05]  /*14330*/  BRA `(.L_x_663) ;  /* 0xfffffee400e47947 */ /* 0x000fea000383ffff */
.L_x_465:
[----:B0-----:R0:W1:Y:S02]  /*14340*/  SYNCS.PHASECHK.TRANS64.TRYWAIT P5, [R90+URZ+0x22890], R101 ;  /* 0x022890655a0075a7 */ /* 0x00106400080a017f */
[----:B-1----:R-:W-:Y:S05]  /*14350*/  @!P5 NANOSLEEP.SYNCS 0x989680 ;  /* 0x009896800000d95d */ /* 0x002fea0003900000 */
[----:B------:R-:W1:Y:S02]  /*14360*/  @!P5 SYNCS.PHASECHK.TRANS64 P5, [R90+URZ+0x22890], R101 ;  /* 0x022890655a00d5a7 */ /* 0x000e6400080a007f */
[----:B-1----:R-:W-:Y:S05]  /*14370*/  @!P5 BRA `(.L_x_465) ;  /* 0xfffffffc00f0d947 */ /* 0x002fea000383ffff */
[----:B------:R-:W-:Y:S05]  /*14380*/  BRA `(.L_x_664) ;  /* 0xfffffef800387947 */ /* 0x000fea000383ffff */
.L_x_474:
[----:B0-----:R0:W1:Y:S02]  /*14390*/  SYNCS.PHASECHK.TRANS64.TRYWAIT P4, [R90+URZ+0x22890], R101 ;  /* 0x022890655a0075a7 */ /* 0x001064000808017f */
[----:B-1----:R-:W-:Y:S05]  /*143a0*/  @!P4 NANOSLEEP.SYNCS 0x989680 ;  /* 0x009896800000c95d */ /* 0x002fea0003900000 */
[----:B------:R-:W1:Y:S02]  /*143b0*/  @!P4 SYNCS.PHASECHK.TRANS64 P4, [R90+URZ+0x22890], R101 ;  /* 0x022890655a00c5a7 */ /* 0x000e64000808007f */
[----:B-1----:R-:W-:Y:S05]  /*143c0*/  @!P4 BRA `(.L_x_474) ;  /* 0xfffffffc00f0c947 */ /* 0x002fea000383ffff */
[----:B------:R-:W-:Y:S05]  /*143d0*/  BRA `(.L_x_665) ;  /* 0xffffff0800147947 */ /* 0x000fea000383ffff */
.L_x_480:
[----:B-1----:R1:W2:Y:S02]  /*143e0*/  SYNCS.PHASECHK.TRANS64.TRYWAIT P3, [R90+URZ+0x228b0], R101 ;  /* 0x0228b0655a0075a7 */ /* 0x0022a4000806017f */
[----:B--2---:R-:W-:Y:S05]  /*143f0*/  @!P3 NANOSLEEP.SYNCS 0x989680 ;  /* 0x009896800000b95d */ /* 0x004fea0003900000 */
[----:B------:R-:W2:Y:S02]  /*14400*/  @!P3 SYNCS.PHASECHK.TRANS64 P3, [R90+URZ+0x228b0], R101 ;  /* 0x0228b0655a00b5a7 */ /* 0x000ea4000806007f */
[----:B--2---:R-:W-:Y:S05]  /*14410*/  @!P3 BRA `(.L_x_480) ;  /* 0xfffffffc00f0b947 */ /* 0x004fea000383ffff */
[----:B------:R-:W-:Y:S05]  /*14420*/  BRA `(.L_x_666) ;  /* 0xffffff0800a47947 */ /* 0x000fea000383ffff */
.L_x_488:
[----:B------:R-:W-:Y:S01]  /*14430*/  BSSY B0, `(.L_x_667) ;  /* 0x0000008000007945 */ /* 0x000fe20003800000 */
[----:B------:R-:W-:Y:S02]  /*14440*/  IMAD.MOV.U32 R13, RZ, RZ, R230 ;  /* 0x000000ffff0d7224 */ /* 0x000fe400078e00e6 */
[----:B------:R-:W-:Y:S02]  /*14450*/  IMAD.MOV.U32 R12, RZ, RZ, RZ ;  /* 0x000000ffff0c7224 */ /* 0x000fe400078e00ff */
[----:B------:R-:W-:Y:S02]  /*14460*/  IMAD.MOV.U32 R11, RZ, RZ, 0x1f ;  /* 0x0000001fff0b7424 */ /* 0x000fe400078e00ff */
[----:B------:R-:W-:-:S07]  /*14470*/  IMAD.MOV.U32 R15, RZ, RZ, -0x1 ;  /* 0xffffffffff0f7424 */ /* 0x000fce00078e00ff */
[----:B-----5:R-:W-:Y:S05]  /*14480*/  WARPSYNC.COLLECTIVE R15, `(.L_x_668) ;  /* 0x000000000f087348 */ /* 0x020fea0003c00000 */
[----:B------:R0:W1:Y:S02]  /*14490*/  SHFL.IDX P6, R14, R13, R12, R11 ;  /* 0x0000000c0d0e7389 */ /* 0x00006400000c000b */
[----:B01---5:R-:W-:Y:S01]  /*144a0*/  ENDCOLLECTIVE ;  /* 0x000000000000791b */ /* 0x023fe20003800000 */
.L_x_668:
[----:B------:R-:W-:Y:S05]  /*144b0*/  BSYNC B0 ;  /* 0x0000000000007941 */ /* 0x000fea0003800000 */
.L_x_667:
[----:B------:R-:W-:Y:S05]  /*144c0*/  BRA `(.L_x_669) ;  /* 0xffffff1400447947 */ /* 0x000fea000383ffff */
.L_x_502:
[----:B------:R-:W-:Y:S01]  /*144d0*/  BSSY B1, `(.L_x_670) ;  /* 0x0000008000017945 */ /* 0x000fe20003800000 */
[----:B------:R-:W-:Y:S01]  /*144e0*/  MOV R13, R25 ;  /* 0x00000019000d7202 */ /* 0x000fe20000000f00 */
[----:B------:R-:W-:Y:S02]  /*144f0*/  IMAD.MOV.U32 R12, RZ, RZ, RZ ;  /* 0x000000ffff0c7224 */ /* 0x000fe400078e00ff */
[----:B------:R-:W-:Y:S02]  /*14500*/  IMAD.MOV.U32 R11, RZ, RZ, 0x1c1f ;  /* 0x00001c1fff0b7424 */ /* 0x000fe400078e00ff */
[----:B------:R-:W-:-:S07]  /*14510*/  IMAD.MOV.U32 R15, RZ, RZ, -0x1 ;  /* 0xffffffffff0f7424 */ /* 0x000fce00078e00ff */
[----:B01---5:R-:W-:Y:S05]  /*14520*/  WARPSYNC.COLLECTIVE R15, `(.L_x_671) ;  /* 0x000000000f087348 */ /* 0x023fea0003c00000 */
[----:B------:R2:W3:Y:S02]  /*14530*/  SHFL.IDX P6, R14, R13, R12, R11 ;  /* 0x0000000c0d0e7389 */ /* 0x0004e400000c000b */
[----:B0123-5:R-:W-:Y:S01]  /*14540*/  ENDCOLLECTIVE ;  /* 0x000000000000791b */ /* 0x02ffe20003800000 */
.L_x_671:
[----:B------:R-:W-:Y:S05]  /*14550*/  BSYNC B1 ;  /* 0x0000000000017941 */ /* 0x000fea0003800000 */
.L_x_670:
[----:B------:R-:W-:Y:S05]  /*14560*/  BRA `(.L_x_672) ;  /* 0xffffff1c00407947 */ /* 0x000fea000383ffff */
.L_x_503:
[----:B------:R-:W-:Y:S01]  /*14570*/  BSSY B1, `(.L_x_673) ;  /* 0x0000008000017945 */ /* 0x000fe20003800000 */
[----:B------:R-:W-:Y:S01]  /*14580*/  IMAD.MOV.U32 R13, RZ, RZ, R24 ;  /* 0x000000ffff0d7224 */ /* 0x000fe200078e0018 */
[----:B------:R-:W-:Y:S01]  /*14590*/  MOV R12, RZ ;  /* 0x000000ff000c7202 */ /* 0x000fe20000000f00 */
[----:B------:R-:W-:Y:S02]  /*145a0*/  IMAD.MOV.U32 R11, RZ, RZ, 0x1c1f ;  /* 0x00001c1fff0b7424 */ /* 0x000fe400078e00ff */
[----:B------:R-:W-:-:S07]  /*145b0*/  IMAD.MOV.U32 R15, RZ, RZ, -0x1 ;  /* 0xffffffffff0f7424 */ /* 0x000fce00078e00ff */
[----:B01---5:R-:W-:Y:S05]  /*145c0*/  WARPSYNC.COLLECTIVE R15, `(.L_x_674) ;  /* 0x000000000f087348 */ /* 0x023fea0003c00000 */
[----:B------:R2:W3:Y:S02]  /*145d0*/  SHFL.IDX P6, R14, R13, R12, R11 ;  /* 0x0000000c0d0e7389 */ /* 0x0004e400000c000b */
[----:B0123-5:R-:W-:Y:S01]  /*145e0*/  ENDCOLLECTIVE ;  /* 0x000000000000791b */ /* 0x02ffe20003800000 */
.L_x_674:
[----:B------:R-:W-:Y:S05]  /*145f0*/  BSYNC B1 ;  /* 0x0000000000017941 */ /* 0x000fea0003800000 */
.L_x_673:
[----:B------:R-:W-:Y:S05]  /*14600*/  BRA `(.L_x_675) ;  /* 0xffffff1c00207947 */ /* 0x000fea000383ffff */
.L_x_504:
[----:B------:R-:W-:Y:S01]  /*14610*/  BSSY B1, `(.L_x_676) ;  /* 0x0000008000017945 */ /* 0x000fe20003800000 */
[----:B------:R-:W-:Y:S01]  /*14620*/  IMAD.MOV.U32 R13, RZ, RZ, R27 ;  /* 0x000000ffff0d7224 */ /* 0x000fe200078e001b */
[----:B------:R-:W-:Y:S01]  /*14630*/  MOV R11, 0x1c1f ;  /* 0x00001c1f000b7802 */ /* 0x000fe20000000f00 */
[----:B------:R-:W-:Y:S02]  /*14640*/  IMAD.MOV.U32 R12, RZ, RZ, RZ ;  /* 0x000000ffff0c7224 */ /* 0x000fe400078e00ff */
[----:B------:R-:W-:-:S07]  /*14650*/  IMAD.MOV.U32 R15, RZ, RZ, -0x1 ;  /* 0xffffffffff0f7424 */ /* 0x000fce00078e00ff */
[----:B01---5:R-:W-:Y:S05]  /*14660*/  WARPSYNC.COLLECTIVE R15, `(.L_x_677) ;  /* 0x000000000f087348 */ /* 0x023fea0003c00000 */
[----:B------:R2:W3:Y:S02]  /*14670*/  SHFL.IDX P6, R14, R13, R12, R11 ;  /* 0x0000000c0d0e7389 */ /* 0x0004e400000c000b */
[----:B0123-5:R-:W-:Y:S01]  /*14680*/  ENDCOLLECTIVE ;  /* 0x000000000000791b */ /* 0x02ffe20003800000 */
.L_x_677:
[----:B------:R-:W-:Y:S05]  /*14690*/  BSYNC B1 ;  /* 0x0000000000017941 */ /* 0x000fea0003800000 */
.L_x_676:
[----:B------:R-:W-:Y:S05]  /*146a0*/  BRA `(.L_x_678) ;  /* 0xffffff1c00007947 */ /* 0x000fea000383ffff */
.L_x_505:
[----:B------:R-:W-:Y:S01]  /*146b0*/  BSSY B1, `(.L_x_679) ;  /* 0x0000008000017945 */ /* 0x000fe20003800000 */
[----:B------:R-:W-:Y:S01]  /*146c0*/  IMAD.MOV.U32 R13, RZ, RZ, R26 ;  /* 0x000000ffff0d7224 */ /* 0x000fe200078e001a */
[----:B------:R-:W-:Y:S01]  /*146d0*/  MOV R15, 0xffffffff ;  /* 0xffffffff000f7802 */ /* 0x000fe20000000f00 */
[----:B------:R-:W-:Y:S02]  /*146e0*/  IMAD.MOV.U32 R12, RZ, RZ, RZ ;  /* 0x000000ffff0c7224 */ /* 0x000fe400078e00ff */
[----:B------:R-:W-:-:S07]  /*146f0*/  IMAD.MOV.U32 R11, RZ, RZ, 0x1c1f ;  /* 0x00001c1fff0b7424 */ /* 0x000fce00078e00ff */
[----:B01---5:R-:W-:Y:S05]  /*14700*/  WARPSYNC.COLLECTIVE R15, `(.L_x_680) ;  /* 0x000000000f087348 */ /* 0x023fea0003c00000 */
[----:B------:R2:W3:Y:S02]  /*14710*/  SHFL.IDX P6, R14, R13, R12, R11 ;  /* 0x0000000c0d0e7389 */ /* 0x0004e400000c000b */
[----:B0123-5:R-:W-:Y:S01]  /*14720*/  ENDCOLLECTIVE ;  /* 0x000000000000791b */ /* 0x02ffe20003800000 */
.L_x_680:
[----:B------:R-:W-:Y:S05]  /*14730*/  BSYNC B1 ;  /* 0x0000000000017941 */ /* 0x000fea0003800000 */
.L_x_679:
[----:B------:R-:W-:Y:S05]  /*14740*/  BRA `(.L_x_681) ;  /* 0xffffff1800e07947 */ /* 0x000fea000383ffff */
.L_x_507:
[----:B-1----:R1:W2:Y:S02]  /*14750*/  SYNCS.PHASECHK.TRANS64.TRYWAIT P1, [R18+URZ+0x22800], R29 ;  /* 0x0228001d120075a7 */ /* 0x0022a4000802017f */
[----:B--2---:R-:W-:Y:S05]  /*14760*/  @!P1 NANOSLEEP.SYNCS 0x989680 ;  /* 0x009896800000995d */ /* 0x004fea0003900000 */
[----:B------:R-:W2:Y:S02]  /*14770*/  @!P1 SYNCS.PHASECHK.TRANS64 P1, [R18+URZ+0x22800], R29 ;  /* 0x0228001d120095a7 */ /* 0x000ea4000802007f */
[----:B--2---:R-:W-:Y:S05]  /*14780*/  @!P1 BRA `(.L_x_507) ;  /* 0xfffffffc00f09947 */ /* 0x004fea000383ffff */
[----:B------:R-:W-:Y:S05]  /*14790*/  BRA `(.L_x_682) ;  /* 0xffffff1c004c7947 */ /* 0x000fea000383ffff */
.L_x_515:
[----:B------:R-:W-:Y:S01]  /*147a0*/  BSSY B1, `(.L_x_683) ;  /* 0x0000008000017945 */ /* 0x000fe20003800000 */
[----:B------:R-:W-:Y:S02]  /*147b0*/  IMAD.MOV.U32 R13, RZ, RZ, R25 ;  /* 0x000000ffff0d7224 */ /* 0x000fe400078e0019 */
[----:B------:R-:W-:Y:S02]  /*147c0*/  IMAD.MOV.U32 R12, RZ, RZ, RZ ;  /* 0x000000ffff0c7224 */ /* 0x000fe400078e00ff */
[----:B------:R-:W-:Y:S02]  /*147d0*/  IMAD.MOV.U32 R11, RZ, RZ, 0x1c1f ;  /* 0x00001c1fff0b7424 */ /* 0x000fe400078e00ff */
[----:B------:R-:W-:-:S07]  /*147e0*/  IMAD.MOV.U32 R15, RZ, RZ, -0x1 ;  /* 0xffffffffff0f7424 */ /* 0x000fce00078e00ff */
[----:B01---5:R-:W-:Y:S05]  /*147f0*/  WARPSYNC.COLLECTIVE R15, `(.L_x_684) ;  /* 0x000000000f087348 */ /* 0x023fea0003c00000 */
[----:B------:R2:W3:Y:S02]  /*14800*/  SHFL.IDX P6, R14, R13, R12, R11 ;  /* 0x0000000c0d0e7389 */ /* 0x0004e400000c000b */
[----:B0123-5:R-:W-:Y:S01]  /*14810*/  ENDCOLLECTIVE ;  /* 0x000000000000791b */ /* 0x02ffe20003800000 */
.L_x_684:
[----:B------:R-:W-:Y:S05]  /*14820*/  BSYNC B1 ;  /* 0x0000000000017941 */ /* 0x000fea0003800000 */
.L_x_683:
[----:B------:R-:W-:Y:S05]  /*14830*/  BRA `(.L_x_685) ;  /* 0xffffff28001c7947 */ /* 0x000fea000383ffff */
.L_x_516:
        /* <DEDUP_REMOVED lines=8> */
.L_x_687:
[----:B------:R-:W-:Y:S05]  /*148c0*/  BSYNC B1 ;  /* 0x0000000000017941 */ /* 0x000fea0003800000 */
.L_x_686:
[----:B------:R-:W-:Y:S05]  /*148d0*/  BRA `(.L_x_688) ;  /* 0xffffff2800007947 */ /* 0x000fea000383ffff */
.L_x_517:
        /* <DEDUP_REMOVED lines=8> */
.L_x_690:
[----:B------:R-:W-:Y:S05]  /*14960*/  BSYNC B1 ;  /* 0x0000000000017941 */ /* 0x000fea0003800000 */
.L_x_689:
[----:B------:R-:W-:Y:S05]  /*14970*/  BRA `(.L_x_691) ;  /* 0xffffff2400e47947 */ /* 0x000fea000383ffff */
.L_x_518:
        /* <DEDUP_REMOVED lines=8> */
.L_x_693:
[----:B------:R-:W-:Y:S05]  /*14a00*/  BSYNC B1 ;  /* 0x0000000000017941 */ /* 0x000fea0003800000 */
.L_x_692:
[----:B------:R-:W-:Y:S05]  /*14a10*/  BRA `(.L_x_694) ;  /* 0xffffff2400c87947 */ /* 0x000fea000383ffff */
.L_x_520:
[----:B-1----:R1:W2:Y:S02]  /*14a20*/  SYNCS.PHASECHK.TRANS64.TRYWAIT P1, [R18+URZ+0x22800], R3 ;  /* 0x02280003120075a7 */ /* 0x0022a4000802017f */
[----:B--2---:R-:W-:Y:S05]  /*14a30*/  @!P1 NANOSLEEP.SYNCS 0x989680 ;  /* 0x009896800000995d */ /* 0x004fea0003900000 */
[----:B------:R-:W2:Y:S02]  /*14a40*/  @!P1 SYNCS.PHASECHK.TRANS64 P1, [R18+URZ+0x22800], R3 ;  /* 0x02280003120095a7 */ /* 0x000ea4000802007f */
[----:B--2---:R-:W-:Y:S05]  /*14a50*/  @!P1 BRA `(.L_x_520) ;  /* 0xfffffffc00f09947 */ /* 0x004fea000383ffff */
[----:B------:R-:W-:Y:S05]  /*14a60*/  BRA `(.L_x_695) ;  /* 0xffffff28002c7947 */ /* 0x000fea000383ffff */
.L_x_526:
[----:B-1----:R1:W3:Y:S02]  /*14a70*/  SYNCS.PHASECHK.TRANS64.TRYWAIT P1, [R13+URZ+0x22830], R14 ;  /* 0x0228300e0d0075a7 */ /* 0x0022e4000802017f */
[----:B---3--:R-:W-:Y:S05]  /*14a80*/  @!P1 NANOSLEEP.SYNCS 0x989680 ;  /* 0x009896800000995d */ /* 0x008fea0003900000 */
[----:B------:R-:W3:Y:S02]  /*14a90*/  @!P1 SYNCS.PHASECHK.TRANS64 P1, [R13+URZ+0x22830], R14 ;  /* 0x0228300e0d0095a7 */ /* 0x000ee4000802007f */
[----:B---3--:R-:W-:Y:S05]  /*14aa0*/  @!P1 BRA `(.L_x_526) ;  /* 0xfffffffc00f09947 */ /* 0x008fea000383ffff */
[----:B------:R-:W-:Y:S05]  /*14ab0*/  BRA `(.L_x_525) ;  /* 0xffffff3400447947 */ /* 0x000fea000383ffff */
.L_x_531:
[----:B-1----:R1:W2:Y:S02]  /*14ac0*/  SYNCS.PHASECHK.TRANS64.TRYWAIT P2, [R13+URZ+0x22850], R14 ;  /* 0x0228500e0d0075a7 */ /* 0x0022a4000804017f */
[----:B--2---:R-:W-:Y:S05]  /*14ad0*/  @!P2 NANOSLEEP.SYNCS 0x989680 ;  /* 0x009896800000a95d */ /* 0x004fea0003900000 */
[----:B------:R-:W2:Y:S02]  /*14ae0*/  @!P2 SYNCS.PHASECHK.TRANS64 P2, [R13+URZ+0x22850], R14 ;  /* 0x0228500e0d00a5a7 */ /* 0x000ea4000804007f */
[----:B--2---:R-:W-:Y:S05]  /*14af0*/  @!P2 BRA `(.L_x_531) ;  /* 0xfffffffc00f0a947 */ /* 0x004fea000383ffff */
[----:B------:R-:W-:Y:S05]  /*14b00*/  BRA `(.L_x_530) ;  /* 0xffffff4800e47947 */ /* 0x000fea000383ffff */
.L_x_536:
[----:B-1----:R1:W2:Y:S02]  /*14b10*/  SYNCS.PHASECHK.TRANS64.TRYWAIT P3, [R14+URZ+0x22830], R13 ;  /* 0x0228300d0e0075a7 */ /* 0x0022a4000806017f */
[----:B--2---:R-:W-:Y:S05]  /*14b20*/  @!P3 NANOSLEEP.SYNCS 0x989680 ;  /* 0x009896800000b95d */ /* 0x004fea0003900000 */
[----:B------:R-:W2:Y:S02]  /*14b30*/  @!P3 SYNCS.PHASECHK.TRANS64 P3, [R14+URZ+0x22830], R13 ;  /* 0x0228300d0e00b5a7 */ /* 0x000ea4000806007f */
[----:B--2---:R-:W-:Y:S05]  /*14b40*/  @!P3 BRA `(.L_x_536) ;  /* 0xfffffffc00f0b947 */ /* 0x004fea000383ffff */
[----:B------:R-:W-:Y:S05]  /*14b50*/  BRA `(.L_x_535) ;  /* 0xffffff5000207947 */ /* 0x000fea000383ffff */
.L_x_541:
[----:B--2---:R2:W3:Y:S02]  /*14b60*/  SYNCS.PHASECHK.TRANS64.TRYWAIT P3, [R14+URZ+0x22850], R13 ;  /* 0x0228500d0e0075a7 */ /* 0x0044e4000806017f */
[----:B---3--:R-:W-:Y:S05]  /*14b70*/  @!P3 NANOSLEEP.SYNCS 0x989680 ;  /* 0x009896800000b95d */ /* 0x008fea0003900000 */
[----:B------:R-:W3:Y:S02]  /*14b80*/  @!P3 SYNCS.PHASECHK.TRANS64 P3, [R14+URZ+0x22850], R13 ;  /* 0x0228500d0e00b5a7 */ /* 0x000ee4000806007f */
[----:B---3--:R-:W-:Y:S05]  /*14b90*/  @!P3 BRA `(.L_x_541) ;  /* 0xfffffffc00f0b947 */ /* 0x008fea000383ffff */
[----:B------:R-:W-:Y:S05]  /*14ba0*/  BRA `(.L_x_540) ;  /* 0xffffff68007c7947 */ /* 0x000fea000383ffff */
.L_x_574:
[----:B------:R-:W0:Y:S01]  /*14bb0*/  S2R R11, SR_TID.X ;  /* 0x00000000000b7919 */ /* 0x000e220000002100 */
[----:B------:R-:W-:Y:S01]  /*14bc0*/  BSSY B1, `(.L_x_696) ;  /* 0x000000a000017945 */ /* 0x000fe20003800000 */
[----:B------:R-:W-:Y:S01]  /*14bd0*/  IMAD.MOV.U32 R12, RZ, RZ, RZ ;  /* 0x000000ffff0c7224 */ /* 0x000fe200078e00ff */
[----:B------:R-:W-:Y:S02]  /*14be0*/  MOV R15, 0xffffffff ;  /* 0xffffffff000f7802 */ /* 0x000fe40000000f00 */
[----:B0-----:R-:W-:-:S04]  /*14bf0*/  SHF.R.U32.HI R11, RZ, 0x5, R11 ;  /* 0x00000005ff0b7819 */ /* 0x001fc8000001160b */
[----:B------:R-:W-:-:S05]  /*14c00*/  LOP3.LUT R11, R11, 0x3, RZ, 0xc0, !PT ;  /* 0x000000030b0b7812 */ /* 0x000fca00078ec0ff */
[----:B------:R-:W-:Y:S02]  /*14c10*/  IMAD.MOV.U32 R13, RZ, RZ, R11 ;  /* 0x000000ffff0d7224 */ /* 0x000fe400078e000b */
[----:B------:R-:W-:-:S07]  /*14c20*/  IMAD.MOV.U32 R11, RZ, RZ, 0x1f ;  /* 0x0000001fff0b7424 */ /* 0x000fce00078e00ff */
[----:B-----5:R-:W-:Y:S05]  /*14c30*/  WARPSYNC.COLLECTIVE R15, `(.L_x_697) ;  /* 0x000000000f087348 */ /* 0x020fea0003c00000 */
[----:B------:R0:W1:Y:S02]  /*14c40*/  SHFL.IDX P6, R14, R13, R12, R11 ;  /* 0x0000000c0d0e7389 */ /* 0x00006400000c000b */
[----:B01---5:R-:W-:Y:S01]  /*14c50*/  ENDCOLLECTIVE ;  /* 0x000000000000791b */ /* 0x023fe20003800000 */
.L_x_697:
[----:B------:R-:W-:Y:S05]  /*14c60*/  BSYNC B1 ;  /* 0x0000000000017941 */ /* 0x000fea0003800000 */
.L_x_696:
[----:B------:R-:W-:Y:S05]  /*14c70*/  BRA `(.L_x_698) ;  /* 0xffffffb000507947 */ /* 0x000fea000383ffff */
.L_x_575:
[----:B------:R-:W-:Y:S01]  /*14c80*/  BSSY B1, `(.L_x_699) ;  /* 0x0000006000017945 */ /* 0x000fe20003800000 */
[----:B------:R-:W-:-:S07]  /*14c90*/  IMAD.MOV.U32 R15, RZ, RZ, -0x1 ;  /* 0xffffffffff0f7424 */ /* 0x000fce00078e00ff */
[----:B-----5:R-:W-:Y:S05]  /*14ca0*/  WARPSYNC.COLLECTIVE R15, `(.L_x_700) ;  /* 0x000000000f0c7348 */ /* 0x020fea0003c00000 */
[----:B------:R-:W-:Y:S02]  /*14cb0*/  ELECT P6, UR62, PT ;  /* 0x00000000003e782f */ /* 0x000fe400038c0000 */
[----:B------:R-:W-:Y:S01]  /*14cc0*/  MOV R14, UR62 ;  /* 0x0000003e000e7c02 */ /* 0x000fe20008000f00 */
[----:B-----5:R-:W-:Y:S10]  /*14cd0*/  ENDCOLLECTIVE ;  /* 0x000000000000791b */ /* 0x020ff40003800000 */
.L_x_700:
[----:B------:R-:W-:Y:S05]  /*14ce0*/  BSYNC B1 ;  /* 0x0000000000017941 */ /* 0x000fea0003800000 */
.L_x_699:
[----:B------:R-:W-:Y:S05]  /*14cf0*/  BRA `(.L_x_701) ;  /* 0xffffffb0003c7947 */ /* 0x000fea000383ffff */
.L_x_577:
[----:B0-----:R0:W1:Y:S02]  /*14d00*/  SYNCS.PHASECHK.TRANS64.TRYWAIT P0, [R5+URZ+0x22820], R6 ;  /* 0x02282006050075a7 */ /* 0x001064000800017f */
[----:B-1----:R-:W-:Y:S05]  /*14d10*/  @!P0 NANOSLEEP.SYNCS 0x989680 ;  /* 0x009896800000895d */ /* 0x002fea0003900000 */
[----:B------:R-:W1:Y:S02]  /*14d20*/  @!P0 SYNCS.PHASECHK.TRANS64 P0, [R5+URZ+0x22820], R6 ;  /* 0x02282006050085a7 */ /* 0x000e64000800007f */
[----:B-1----:R-:W-:Y:S05]  /*14d30*/  @!P0 BRA `(.L_x_577) ;  /* 0xfffffffc00f08947 */ /* 0x002fea000383ffff */
[----:B------:R-:W-:Y:S05]  /*14d40*/  BRA `(.L_x_702) ;  /* 0xffffffb000587947 */ /* 0x000fea000383ffff */
.L_x_580:
[----:B0-----:R0:W1:Y:S02]  /*14d50*/  SYNCS.PHASECHK.TRANS64.TRYWAIT P0, [R6+URZ+0x228a0], R9 ;  /* 0x0228a009060075a7 */ /* 0x001064000800017f */
[----:B-1----:R-:W-:Y:S05]  /*14d60*/  @!P0 NANOSLEEP.SYNCS 0x989680 ;  /* 0x009896800000895d */ /* 0x002fea0003900000 */
[----:B------:R-:W1:Y:S02]  /*14d70*/  @!P0 SYNCS.PHASECHK.TRANS64 P0, [R6+URZ+0x228a0], R9 ;  /* 0x0228a009060085a7 */ /* 0x000e64000800007f */
[----:B-1----:R-:W-:Y:S05]  /*14d80*/  @!P0 BRA `(.L_x_580) ;  /* 0xfffffffc00f08947 */ /* 0x002fea000383ffff */
[----:B------:R-:W-:Y:S05]  /*14d90*/  BRA `(.L_x_703) ;  /* 0xffffffb000687947 */ /* 0x000fea000383ffff */
.L_x_582:
[----:B-1----:R1:W2:Y:S02]  /*14da0*/  SYNCS.PHASECHK.TRANS64.TRYWAIT P0, [R6+URZ+0x228c0], R9 ;  /* 0x0228c009060075a7 */ /* 0x0022a4000800017f */
[----:B--2---:R-:W-:Y:S05]  /*14db0*/  @!P0 NANOSLEEP.SYNCS 0x989680 ;  /* 0x009896800000895d */ /* 0x004fea0003900000 */
[----:B------:R-:W2:Y:S02]  /*14dc0*/  @!P0 SYNCS.PHASECHK.TRANS64 P0, [R6+URZ+0x228c0], R9 ;  /* 0x0228c009060085a7 */ /* 0x000ea4000800007f */
[----:B--2---:R-:W-:Y:S05]  /*14dd0*/  @!P0 BRA `(.L_x_582) ;  /* 0xfffffffc00f08947 */ /* 0x004fea000383ffff */
[----:B------:R-:W-:Y:S05]  /*14de0*/  BRA `(.L_x_704) ;  /* 0xffffffb000cc7947 */ /* 0x000fea000383ffff */
.L_x_586:
[----:B0-----:R0:W1:Y:S02]  /*14df0*/  SYNCS.PHASECHK.TRANS64.TRYWAIT P0, [R7+URZ+0x228a0], R8 ;  /* 0x0228a008070075a7 */ /* 0x001064000800017f */
[----:B-1----:R-:W-:Y:S05]  /*14e00*/  @!P0 NANOSLEEP.SYNCS 0x989680 ;  /* 0x009896800000895d */ /* 0x002fea0003900000 */
[----:B------:R-:W1:Y:S02]  /*14e10*/  @!P0 SYNCS.PHASECHK.TRANS64 P0, [R7+URZ+0x228a0], R8 ;  /* 0x0228a008070085a7 */ /* 0x000e64000800007f */
[----:B-1----:R-:W-:Y:S05]  /*14e20*/  @!P0 BRA `(.L_x_586) ;  /* 0xfffffffc00f08947 */ /* 0x002fea000383ffff */
[----:B------:R-:W-:Y:S05]  /*14e30*/  BRA `(.L_x_705) ;  /* 0xffffffb400bc7947 */ /* 0x000fea000383ffff */
.L_x_588:
[----:B-1----:R1:W2:Y:S02]  /*14e40*/  SYNCS.PHASECHK.TRANS64.TRYWAIT P1, [R7+URZ+0x228c0], R8 ;  /* 0x0228c008070075a7 */ /* 0x0022a4000802017f */
[----:B--2---:R-:W-:Y:S05]  /*14e50*/  @!P1 NANOSLEEP.SYNCS 0x989680 ;  /* 0x009896800000995d */ /* 0x004fea0003900000 */
[----:B------:R-:W2:Y:S02]  /*14e60*/  @!P1 SYNCS.PHASECHK.TRANS64 P1, [R7+URZ+0x228c0], R8 ;  /* 0x0228c008070095a7 */ /* 0x000ea4000802007f */
[----:B--2---:R-:W-:Y:S05]  /*14e70*/  @!P1 BRA `(.L_x_588) ;  /* 0xfffffffc00f09947 */ /* 0x004fea000383ffff */
[----:B------:R-:W-:Y:S05]  /*14e80*/  BRA `(.L_x_706) ;  /* 0xffffffb800187947 */ /* 0x000fea000383ffff */
.L_x_598:
[----:B------:R-:W0:Y:S01]  /*14e90*/  S2R R3, SR_TID.X ;  /* 0x0000000000037919 */ /* 0x000e220000002100 */
[----:B------:R-:W-:Y:S01]  /*14ea0*/  BSSY B0, `(.L_x_707) ;  /* 0x000000a000007945 */ /* 0x000fe20003800000 */
[----:B------:R-:W-:Y:S01]  /*14eb0*/  IMAD.MOV.U32 R12, RZ, RZ, RZ ;  /* 0x000000ffff0c7224 */ /* 0x000fe200078e00ff */
[----:B------:R-:W-:Y:S01]  /*14ec0*/  MOV R15, 0xffffffff ;  /* 0xffffffff000f7802 */ /* 0x000fe20000000f00 */
[----:B------:R-:W-:Y:S01]  /*14ed0*/  IMAD.MOV.U32 R11, RZ, RZ, 0x1f ;  /* 0x0000001fff0b7424 */ /* 0x000fe200078e00ff */
[----:B0-----:R-:W-:-:S04]  /*14ee0*/  SHF.R.U32.HI R3, RZ, 0x5, R3 ;  /* 0x00000005ff037819 */ /* 0x001fc80000011603 */
[----:B------:R-:W-:-:S05]  /*14ef0*/  LOP3.LUT R3, R3, 0x3, RZ, 0xc0, !PT ;  /* 0x0000000303037812 */ /* 0x000fca00078ec0ff */
[----:B------:R-:W-:-:S07]  /*14f00*/  IMAD.MOV.U32 R13, RZ, RZ, R3 ;  /* 0x000000ffff0d7224 */ /* 0x000fce00078e0003 */
[----:B-1----:R-:W-:Y:S05]  /*14f10*/  WARPSYNC.COLLECTIVE R15, `(.L_x_708) ;  /* 0x000000000f087348 */ /* 0x002fea0003c00000 */
[----:B------:R0:W2:Y:S02]  /*14f20*/  SHFL.IDX P6, R14, R13, R12, R11 ;  /* 0x0000000c0d0e7389 */ /* 0x0000a400000c000b */
[----:B012---:R-:W-:Y:S01]  /*14f30*/  ENDCOLLECTIVE ;  /* 0x000000000000791b */ /* 0x007fe20003800000 */
.L_x_708:
[----:B------:R-:W-:Y:S05]  /*14f40*/  BSYNC B0 ;  /* 0x0000000000007941 */ /* 0x000fea0003800000 */
.L_x_707:
[----:B------:R-:W-:Y:S05]  /*14f50*/  BRA `(.L_x_709) ;  /* 0xffffffc000c47947 */ /* 0x000fea000383ffff */
.L_x_599:
[----:B------:R-:W-:Y:S01]  /*14f60*/  BSSY B0, `(.L_x_710) ;  /* 0x0000006000007945 */ /* 0x000fe20003800000 */
[----:B------:R-:W-:-:S07]  /*14f70*/  IMAD.MOV.U32 R15, RZ, RZ, -0x1 ;  /* 0xffffffffff0f7424 */ /* 0x000fce00078e00ff */
[----:B------:R-:W-:Y:S05]  /*14f80*/  WARPSYNC.COLLECTIVE R15, `(.L_x_711) ;  /* 0x000000000f0c7348 */ /* 0x000fea0003c00000 */
[----:B------:R-:W-:Y:S02]  /*14f90*/  ELECT P6, UR62, PT ;  /* 0x00000000003e782f */ /* 0x000fe400038c0000 */
[----:B------:R-:W-:Y:S01]  /*14fa0*/  MOV R14, UR62 ;  /* 0x0000003e000e7c02 */ /* 0x000fe20008000f00 */
[----:B------:R-:W-:Y:S10]  /*14fb0*/  ENDCOLLECTIVE ;  /* 0x000000000000791b */ /* 0x000ff40003800000 */
.L_x_711:
[----:B------:R-:W-:Y:S05]  /*14fc0*/  BSYNC B0 ;  /* 0x0000000000007941 */ /* 0x000fea0003800000 */
.L_x_710:
[----:B------:R-:W-:Y:S05]  /*14fd0*/  BRA `(.L_x_712) ;  /* 0xffffffc000bc7947 */ /* 0x000fea000383ffff */
.L_x_602:
[----:B0-----:R0:W1:Y:S02]  /*14fe0*/  SYNCS.PHASECHK.TRANS64.TRYWAIT P0, [R5+URZ+0x22840], R7 ;  /* 0x02284007050075a7 */ /* 0x001064000800017f */
[----:B-1----:R-:W-:Y:S05]  /*14ff0*/  @!P0 NANOSLEEP.SYNCS 0x989680 ;  /* 0x009896800000895d */ /* 0x002fea0003900000 */
[----:B------:R-:W1:Y:S02]  /*15000*/  @!P0 SYNCS.PHASECHK.TRANS64 P0, [R5+URZ+0x22840], R7 ;  /* 0x02284007050085a7 */ /* 0x000e64000800007f */
[----:B-1----:R-:W-:Y:S05]  /*15010*/  @!P0 BRA `(.L_x_602) ;  /* 0xfffffffc00f08947 */ /* 0x002fea000383ffff */
[----:B------:R-:W-:Y:S05]  /*15020*/  BRA `(.L_x_713) ;  /* 0xffffffc4002c7947 */ /* 0x000fea000383ffff */
.L_x_605:
        /* <DEDUP_REMOVED lines=8> */
.L_x_608:
[----:B0-----:R0:W1:Y:S02]  /*150b0*/  SYNCS.PHASECHK.TRANS64.TRYWAIT P0, [R2+URZ+0x22860], R5 ;  /* 0x02286005020075a7 */ /* 0x001064000800017f */
[----:B-1----:R-:W-:Y:S05]  /*150c0*/  @!P0 NANOSLEEP.SYNCS 0x989680 ;  /* 0x009896800000895d */ /* 0x002fea0003900000 */
[----:B------:R-:W1:Y:S02]  /*150d0*/  @!P0 SYNCS.PHASECHK.TRANS64 P0, [R2+URZ+0x22860], R5 ;  /* 0x02286005020085a7 */ /* 0x000e64000800007f */
[----:B-1----:R-:W-:Y:S05]  /*150e0*/  @!P0 BRA `(.L_x_608) ;  /* 0xfffffffc00f08947 */ /* 0x002fea000383ffff */
[----:B------:R-:W-:Y:S05]  /*150f0*/  BRA `(.L_x_715) ;  /* 0xffffffc800287947 */ /* 0x000fea000383ffff */
.L_x_617:
[----:B--2---:R2:W3:Y:S02]  /*15100*/  SYNCS.PHASECHK.TRANS64.TRYWAIT P0, [R2+URZ+0x22840], R7 ;  /* 0x02284007020075a7 */ /* 0x0044e4000800017f */
[----:B---3--:R-:W-:Y:S05]  /*15110*/  @!P0 NANOSLEEP.SYNCS 0x989680 ;  /* 0x009896800000895d */ /* 0x008fea0003900000 */
[----:B------:R-:W3:Y:S02]  /*15120*/  @!P0 SYNCS.PHASECHK.TRANS64 P0, [R2+URZ+0x22840], R7 ;  /* 0x02284007020085a7 */ /* 0x000ee4000800007f */
[----:B---3--:R-:W-:Y:S05]  /*15130*/  @!P0 BRA `(.L_x_617) ;  /* 0xfffffffc00f08947 */ /* 0x008fea000383ffff */
[----:B------:R-:W-:Y:S05]  /*15140*/  BRA `(.L_x_716) ;  /* 0xffffffcc00b07947 */ /* 0x000fea000383ffff */
.L_x_619:
[----:B0-----:R0:W3:Y:S02]  /*15150*/  SYNCS.PHASECHK.TRANS64.TRYWAIT P0, [R2+URZ+0x22860], R7 ;  /* 0x02286007020075a7 */ /* 0x0010e4000800017f */
[----:B---3--:R-:W-:Y:S05]  /*15160*/  @!P0 NANOSLEEP.SYNCS 0x989680 ;  /* 0x009896800000895d */ /* 0x008fea0003900000 */
[----:B------:R-:W3:Y:S02]  /*15170*/  @!P0 SYNCS.PHASECHK.TRANS64 P0, [R2+URZ+0x22860], R7 ;  /* 0x02286007020085a7 */ /* 0x000ee4000800007f */
[----:B---3--:R-:W-:Y:S05]  /*15180*/  @!P0 BRA `(.L_x_619) ;  /* 0xfffffffc00f08947 */ /* 0x008fea000383ffff */
[----:B------:R-:W-:Y:S05]  /*15190*/  BRA `(.L_x_717) ;  /* 0xffffffd000207947 */ /* 0x000fea000383ffff */
.L_x_624:
[----:B--2---:R2:W3:Y:S02]  /*151a0*/  SYNCS.PHASECHK.TRANS64.TRYWAIT P0, [R3+URZ+0x22840], R7 ;  /* 0x02284007030075a7 */ /* 0x0044e4000800017f */
[----:B---3--:R-:W-:Y:S05]  /*151b0*/  @!P0 NANOSLEEP.SYNCS 0x989680 ;  /* 0x009896800000895d */ /* 0x008fea0003900000 */
[----:B------:R-:W3:Y:S02]  /*151c0*/  @!P0 SYNCS.PHASECHK.TRANS64 P0, [R3+URZ+0x22840], R7 ;  /* 0x02284007030085a7 */ /* 0x000ee4000800007f */
[----:B---3--:R-:W-:Y:S05]  /*151d0*/  @!P0 BRA `(.L_x_624) ;  /* 0xfffffffc00f08947 */ /* 0x008fea000383ffff */
[----:B------:R-:W-:Y:S05]  /*151e0*/  BRA `(.L_x_718) ;  /* 0xffffffd4006c7947 */ /* 0x000fea000383ffff */
.L_x_626:
[----:B0-----:R0:W3:Y:S02]  /*151f0*/  SYNCS.PHASECHK.TRANS64.TRYWAIT P1, [R3+URZ+0x22860], R7 ;  /* 0x02286007030075a7 */ /* 0x0010e4000802017f */
[----:B---3--:R-:W-:Y:S05]  /*15200*/  @!P1 NANOSLEEP.SYNCS 0x989680 ;  /* 0x009896800000995d */ /* 0x008fea0003900000 */
[----:B------:R-:W3:Y:S02]  /*15210*/  @!P1 SYNCS.PHASECHK.TRANS64 P1, [R3+URZ+0x22860], R7 ;  /* 0x02286007030095a7 */ /* 0x000ee4000802007f */
[----:B---3--:R-:W-:Y:S05]  /*15220*/  @!P1 BRA `(.L_x_626) ;  /* 0xfffffffc00f09947 */ /* 0x008fea000383ffff */
[----:B------:R-:W-:Y:S05]  /*15230*/  BRA `(.L_x_719) ;  /* 0xffffffd400d87947 */ /* 0x000fea000383ffff */
.L_x_631:
[----:B---3--:R3:W4:Y:S02]  /*15240*/  SYNCS.PHASECHK.TRANS64.TRYWAIT P0, [R3+URZ+0x22840], R7 ;  /* 0x02284007030075a7 */ /* 0x008724000800017f */
[----:B----4-:R-:W-:Y:S05]  /*15250*/  @!P0 NANOSLEEP.SYNCS 0x989680 ;  /* 0x009896800000895d */ /* 0x010fea0003900000 */
[----:B------:R-:W4:Y:S02]  /*15260*/  @!P0 SYNCS.PHASECHK.TRANS64 P0, [R3+URZ+0x22840], R7 ;  /* 0x02284007030085a7 */ /* 0x000f24000800007f */
[----:B----4-:R-:W-:Y:S05]  /*15270*/  @!P0 BRA `(.L_x_631) ;  /* 0xfffffffc00f08947 */ /* 0x010fea000383ffff */
[----:B------:R-:W-:Y:S05]  /*15280*/  BRA `(.L_x_720) ;  /* 0xffffffdc00047947 */ /* 0x000fea000383ffff */
.L_x_633:
[----:B0-----:R0:W2:Y:S02]  /*15290*/  SYNCS.PHASECHK.TRANS64.TRYWAIT P1, [R3+URZ+0x22860], R7 ;  /* 0x02286007030075a7 */ /* 0x0010a4000802017f */
[----:B--2---:R-:W-:Y:S05]  /*152a0*/  @!P1 NANOSLEEP.SYNCS 0x989680 ;  /* 0x009896800000995d */ /* 0x004fea0003900000 */
[----:B------:R-:W2:Y:S02]  /*152b0*/  @!P1 SYNCS.PHASECHK.TRANS64 P1, [R3+URZ+0x22860], R7 ;  /* 0x02286007030095a7 */ /* 0x000ea4000802007f */
[----:B--2---:R-:W-:Y:S05]  /*152c0*/  @!P1 BRA `(.L_x_633) ;  /* 0xfffffffc00f09947 */ /* 0x004fea000383ffff */
[----:B------:R-:W-:Y:S05]  /*152d0*/  BRA `(.L_x_721) ;  /* 0xffffffdc00747947 */ /* 0x000fea000383ffff */
.L_x_638:
[----:B------:R-:W-:Y:S01]  /*152e0*/  BSSY B0, `(.L_x_722) ;  /* 0x0000008000007945 */ /* 0x000fe20003800000 */
[----:B0-----:R-:W-:Y:S01]  /*152f0*/  IMAD.MOV.U32 R13, RZ, RZ, R16 ;  /* 0x000000ffff0d7224 */ /* 0x001fe200078e0010 */
[----:B------:R-:W-:Y:S01]  /*15300*/  MOV R15, 0xffffffff ;  /* 0xffffffff000f7802 */ /* 0x000fe20000000f00 */
[----:B------:R-:W-:Y:S02]  /*15310*/  IMAD.MOV.U32 R12, RZ, RZ, RZ ;  /* 0x000000ffff0c7224 */ /* 0x000fe400078e00ff */
[----:B--2---:R-:W-:-:S07]  /*15320*/  IMAD.MOV.U32 R11, RZ, RZ, 0x1f ;  /* 0x0000001fff0b7424 */ /* 0x004fce00078e00ff */
[----:B-1-3--:R-:W-:Y:S05]  /*15330*/  WARPSYNC.COLLECTIVE R15, `(.L_x_723) ;  /* 0x000000000f087348 */ /* 0x00afea0003c00000 */
[----:B------:R0:W2:Y:S02]  /*15340*/  SHFL.IDX P6, R14, R13, R12, R11 ;  /* 0x0000000c0d0e7389 */ /* 0x0000a400000c000b */
[----:B0123--:R-:W-:Y:S01]  /*15350*/  ENDCOLLECTIVE ;  /* 0x000000000000791b */ /* 0x00ffe20003800000 */
.L_x_723:
[----:B------:R-:W-:Y:S05]  /*15360*/  BSYNC B0 ;  /* 0x0000000000007941 */ /* 0x000fea0003800000 */
.L_x_722:
[----:B------:R-:W-:Y:S01]  /*15370*/  IMAD.MOV.U32 R13, RZ, RZ, R16 ;  /* 0x000000ffff0d7224 */ /* 0x000fe200078e0010 */
[----:B------:R-:W-:Y:S01]  /*15380*/  MOV R15, 0xffffffff ;  /* 0xffffffff000f7802 */ /* 0x000fe20000000f00 */
[----:B------:R-:W-:Y:S02]  /*15390*/  IMAD.MOV.U32 R12, RZ, RZ, 0x1 ;  /* 0x00000001ff0c7424 */ /* 0x000fe400078e00ff */
[----:B------:R-:W-:Y:S02]  /*153a0*/  IMAD.MOV.U32 R11, RZ, RZ, 0x1f ;  /* 0x0000001fff0b7424 */ /* 0x000fe400078e00ff */
[----:B------:R-:W-:-:S07]  /*153b0*/  IMAD.MOV.U32 R4, RZ, RZ, R14 ;  /* 0x000000ffff047224 */ /* 0x000fce00078e000e */
[----:B------:R-:W-:Y:S05]  /*153c0*/  WARPSYNC.COLLECTIVE R15, `(.L_x_724) ;  /* 0x000000000f087348 */ /* 0x000fea0003c00000 */
[----:B------:R0:W1:Y:S02]  /*153d0*/  SHFL.IDX P6, R14, R13, R12, R11 ;  /* 0x0000000c0d0e7389 */ /* 0x00006400000c000b */
[----:B01----:R-:W-:Y:S01]  /*153e0*/  ENDCOLLECTIVE ;  /* 0x000000000000791b */ /* 0x003fe20003800000 */
.L_x_724:
[----:B------:R-:W-:Y:S01]  /*153f0*/  IMAD.MOV.U32 R6, RZ, RZ, R14 ;  /* 0x000000ffff067224 */ /* 0x000fe200078e000e */
[----:B------:R-:W-:Y:S06]  /*15400*/  BRA `(.L_x_725) ;  /* 0xffffffe000647947 */ /* 0x000fec000383ffff */
.L_x_641:
[----:B------:R-:W-:Y:S01]  /*15410*/  BSSY B0, `(.L_x_726) ;  /* 0x0000008000007945 */ /* 0x000fe20003800000 */
[----:B-----5:R-:W-:Y:S01]  /*15420*/  IMAD.MOV.U32 R13, RZ, RZ, R17 ;  /* 0x000000ffff0d7224 */ /* 0x020fe200078e0011 */
[----:B------:R-:W-:Y:S01]  /*15430*/  MOV R15, 0xffffffff ;  /* 0xffffffff000f7802 */ /* 0x000fe20000000f00 */
[----:B------:R-:W-:Y:S02]  /*15440*/  IMAD.MOV.U32 R12, RZ, RZ, 0x1 ;  /* 0x00000001ff0c7424 */ /* 0x000fe400078e00ff */
[----:B--2---:R-:W-:-:S07]  /*15450*/  IMAD.MOV.U32 R11, RZ, RZ, RZ ;  /* 0x000000ffff0b7224 */ /* 0x004fce00078e00ff */
[----:B01-34-:R-:W-:Y:S05]  /*15460*/  WARPSYNC.COLLECTIVE R15, `(.L_x_727) ;  /* 0x000000000f087348 */ /* 0x01bfea0003c00000 */
[----:B------:R2:W0:Y:S02]  /*15470*/  SHFL.UP P6, R14, R13, R12, R11 ;  /* 0x0400000c0d0e7389 */ /* 0x00042400000c000b */
[----:B01234-:R-:W-:Y:S01]  /*15480*/  ENDCOLLECTIVE ;  /* 0x000000000000791b */ /* 0x01ffe20003800000 */
.L_x_727:
[----:B------:R-:W-:Y:S05]  /*15490*/  BSYNC B0 ;  /* 0x0000000000007941 */ /* 0x000fea0003800000 */
.L_x_726:
        /* <DEDUP_REMOVED lines=10> */
.L_x_728:
[----:B------:R-:W-:Y:S01]  /*15540*/  IMAD.MOV.U32 R12, RZ, RZ, 0x4 ;  /* 0x00000004ff0c7424 */ /* 0x000fe200078e00ff */
[----:B------:R-:W-:Y:S02]  /*15550*/  SEL R14, R14, RZ, P0 ;  /* 0x000000ff0e0e7207 */ /* 0x000fe40000000000 */
[----:B------:R-:W-:Y:S02]  /*15560*/  ISETP.GE.U32.AND P0, PT, R8, 0x4, PT ;  /* 0x000000040800780c */ /* 0x000fe40003f06070 */
[----:B------:R-:W-:-:S05]  /*15570*/  IADD3 R3, R13, R14, RZ ;  /* 0x0000000e0d037210 */ /* 0x000fca0007ffe0ff */
[----:B------:R-:W-:-:S07]  /*15580*/  IMAD.MOV.U32 R13, RZ, RZ, R3 ;  /* 0x000000ffff0d7224 */ /* 0x000fce00078e0003 */
[----:B------:R-:W-:Y:S05]  /*15590*/  WARPSYNC.COLLECTIVE R15, `(.L_x_729) ;  /* 0x000000000f087348 */ /* 0x000fea0003c00000 */
[----:B------:R0:W1:Y:S02]  /*155a0*/  SHFL.UP P6, R14, R13, R12, R11 ;  /* 0x0400000c0d0e7389 */ /* 0x00006400000c000b */
[----:B01----:R-:W-:Y:S01]  /*155b0*/  ENDCOLLECTIVE ;  /* 0x000000000000791b */ /* 0x003fe20003800000 */
.L_x_729:
[----:B------:R-:W-:Y:S02]  /*155c0*/  MOV R12, 0x8 ;  /* 0x00000008000c7802 */ /* 0x000fe40000000f00 */
[----:B------:R-:W-:Y:S02]  /*155d0*/  SEL R14, R14, RZ, P0 ;  /* 0x000000ff0e0e7207 */ /* 0x000fe40000000000 */
[----:B------:R-:W-:-:S03]  /*155e0*/  ISETP.GE.U32.AND P0, PT, R8, 0x8, PT ;  /* 0x000000080800780c */ /* 0x000fc60003f06070 */
[----:B------:R-:W-:-:S04]  /*155f0*/  IMAD.IADD R5, R3, 0x1, R14 ;  /* 0x0000000103057824 */ /* 0x000fc800078e020e */
[----:B------:R-:W-:-:S07]  /*15600*/  IMAD.MOV.U32 R13, RZ, RZ, R5 ;  /* 0x000000ffff0d7224 */ /* 0x000fce00078e0005 */
[----:B------:R-:W-:Y:S05]  /*15610*/  WARPSYNC.COLLECTIVE R15, `(.L_x_730) ;  /* 0x000000000f087348 */ /* 0x000fea0003c00000 */
[----:B------:R0:W1:Y:S02]  /*15620*/  SHFL.UP P6, R14, R13, R12, R11 ;  /* 0x0400000c0d0e7389 */ /* 0x00006400000c000b */
[----:B01----:R-:W-:Y:S01]  /*15630*/  ENDCOLLECTIVE ;  /* 0x000000000000791b */ /* 0x003fe20003800000 */
.L_x_730:
        /* <DEDUP_REMOVED lines=8> */
.L_x_731:
[----:B------:R-:W-:Y:S02]  /*156c0*/  IMAD.MOV.U32 R12, RZ, RZ, 0x1f ;  /* 0x0000001fff0c7424 */ /* 0x000fe400078e00ff */
[----:B------:R-:W-:Y:S01]  /*156d0*/  IMAD.MOV.U32 R11, RZ, RZ, 0x1f ;  /* 0x0000001fff0b7424 */ /* 0x000fe200078e00ff */
[----:B------:R-:W-:-:S05]  /*156e0*/  SEL R2, R14, RZ, P0 ;  /* 0x000000ff0e027207 */ /* 0x000fca0000000000 */
[----:B------:R-:W-:-:S05]  /*156f0*/  IMAD.IADD R2, R7, 0x1, R2 ;  /* 0x0000000107027824 */ /* 0x000fca00078e0202 */
[----:B------:R-:W-:-:S07]  /*15700*/  MOV R13, R2 ;  /* 0x00000002000d7202 */ /* 0x000fce0000000f00 */
[----:B------:R-:W-:Y:S05]  /*15710*/  WARPSYNC.COLLECTIVE R15, `(.L_x_732) ;  /* 0x000000000f087348 */ /* 0x000fea0003c00000 */
[----:B------:R0:W1:Y:S02]  /*15720*/  SHFL.IDX P6, R14, R13, R12, R11 ;  /* 0x0000000c0d0e7389 */ /* 0x00006400000c000b */
[----:B01----:R-:W-:Y:S01]  /*15730*/  ENDCOLLECTIVE ;  /* 0x000000000000791b */ /* 0x003fe20003800000 */
.L_x_732:
[----:B------:R-:W-:Y:S05]  /*15740*/  BRA `(.L_x_733) ;  /* 0xffffffe000287947 */ /* 0x000fea000383ffff */
.L_x_646:
[----:B------:R-:W-:Y:S01]  /*15750*/  BSSY B0, `(.L_x_734) ;  /* 0x0000008000007945 */ /* 0x000fe20003800000 */
[----:B-----5:R-:W-:Y:S01]  /*15760*/  IMAD.MOV.U32 R13, RZ, RZ, R17 ;  /* 0x000000ffff0d7224 */ /* 0x020fe200078e0011 */
[----:B--2---:R-:W-:Y:S01]  /*15770*/  MOV R11, RZ ;  /* 0x000000ff000b7202 */ /* 0x004fe20000000f00 */
[----:B------:R-:W-:Y:S02]  /*15780*/  IMAD.MOV.U32 R12, RZ, RZ, 0x1 ;  /* 0x00000001ff0c7424 */ /* 0x000fe400078e00ff */
[----:B------:R-:W-:-:S07]  /*15790*/  IMAD.MOV.U32 R15, RZ, RZ, -0x1 ;  /* 0xffffffffff0f7424 */ /* 0x000fce00078e00ff */
[----:B0-----:R-:W-:Y:S05]  /*157a0*/  WARPSYNC.COLLECTIVE R15, `(.L_x_735) ;  /* 0x000000000f087348 */ /* 0x001fea0003c00000 */
[----:B------:R1:W2:Y:S02]  /*157b0*/  SHFL.UP P6, R14, R13, R12, R11 ;  /* 0x0400000c0d0e7389 */ /* 0x0002a400000c000b */
[----:B012---:R-:W-:Y:S01]  /*157c0*/  ENDCOLLECTIVE ;  /* 0x000000000000791b */ /* 0x007fe20003800000 */
.L_x_735:
[----:B------:R-:W-:Y:S05]  /*157d0*/  BSYNC B0 ;  /* 0x0000000000007941 */ /* 0x000fea0003800000 */
.L_x_734:
[----:B------:R-:W-:Y:S01]  /*157e0*/  ISETP.NE.AND P0, PT, R8, RZ, PT ;  /* 0x000000ff0800720c */ /* 0x000fe20003f05270 */
[----:B------:R-:W-:Y:S01]  /*157f0*/  IMAD.MOV.U32 R12, RZ, RZ, 0x2 ;  /* 0x00000002ff0c7424 */ /* 0x000fe200078e00ff */
[----:B------:R-:W-:Y:S01]  /*15800*/  MOV R15, 0xffffffff ;  /* 0xffffffff000f7802 */ /* 0x000fe20000000f00 */
[----:B------:R-:W-:Y:S01]  /*15810*/  IMAD.MOV.U32 R11, RZ, RZ, RZ ;  /* 0x000000ffff0b7224 */ /* 0x000fe200078e00ff */
[----:B------:R-:W-:Y:S02]  /*15820*/  SEL R14, R14, RZ, P0 ;  /* 0x000000ff0e0e7207 */ /* 0x000fe40000000000 */
[----:B------:R-:W-:-:S03]  /*15830*/  ISETP.GE.U32.AND P0, PT, R8, 0x2, PT ;  /* 0x000000020800780c */ /* 0x000fc60003f06070 */
[----:B------:R-:W-:-:S10]  /*15840*/  IMAD.IADD R13, R17, 0x1, R14 ;  /* 0x00000001110d7824 */ /* 0x000fd400078e020e */
[----:B------:R-:W-:Y:S05]  /*15850*/  WARPSYNC.COLLECTIVE R15, `(.L_x_736) ;  /* 0x000000000f087348 */ /* 0x000fea0003c00000 */
[----:B------:R0:W1:Y:S02]  /*15860*/  SHFL.UP P6, R14, R13, R12, R11 ;  /* 0x0400000c0d0e7389 */ /* 0x00006400000c000b */
[----:B01----:R-:W-:Y:S01]  /*15870*/  ENDCOLLECTIVE ;  /* 0x000000000000791b */ /* 0x003fe20003800000 */
.L_x_736:
        /* <DEDUP_REMOVED lines=8> */
.L_x_737:
[----:B------:R-:W-:Y:S01]  /*15900*/  IMAD.MOV.U32 R12, RZ, RZ, 0x8 ;  /* 0x00000008ff0c7424 */ /* 0x000fe200078e00ff */
[----:B------:R-:W-:Y:S02]  /*15910*/  SEL R14, R14, RZ, P0 ;  /* 0x000000ff0e0e7207 */ /* 0x000fe40000000000 */
[----:B------:R-:W-:-:S03]  /*15920*/  ISETP.GE.U32.AND P0, PT, R8, 0x8, PT ;  /* 0x000000080800780c */ /* 0x000fc60003f06070 */
[----:B------:R-:W-:-:S05]  /*15930*/  IMAD.IADD R5, R3, 0x1, R14 ;  /* 0x0000000103057824 */ /* 0x000fca00078e020e */
[----:B------:R-:W-:-:S07]  /*15940*/  MOV R13, R5 ;  /* 0x00000005000d7202 */ /* 0x000fce0000000f00 */
[----:B------:R-:W-:Y:S05]  /*15950*/  WARPSYNC.COLLECTIVE R15, `(.L_x_738) ;  /* 0x000000000f087348 */ /* 0x000fea0003c00000 */
[----:B------:R0:W1:Y:S02]  /*15960*/  SHFL.UP P6, R14, R13, R12, R11 ;  /* 0x0400000c0d0e7389 */ /* 0x00006400000c000b */
[----:B01----:R-:W-:Y:S01]  /*15970*/  ENDCOLLECTIVE ;  /* 0x000000000000791b */ /* 0x003fe20003800000 */
.L_x_738:
        /* <DEDUP_REMOVED lines=8> */
.L_x_739:
[----:B------:R-:W-:Y:S02]  /*15a00*/  IMAD.MOV.U32 R12, RZ, RZ, 0x1f ;  /* 0x0000001fff0c7424 */ /* 0x000fe400078e00ff */
[----:B------:R-:W-:Y:S01]  /*15a10*/  IMAD.MOV.U32 R11, RZ, RZ, 0x1f ;  /* 0x0000001fff0b7424 */ /* 0x000fe200078e00ff */
[----:B------:R-:W-:-:S04]  /*15a20*/  SEL R2, R14, RZ, P0 ;  /* 0x000000ff0e027207 */ /* 0x000fc80000000000 */
[----:B------:R-:W-:-:S05]  /*15a30*/  IADD3 R2, R7, R2, RZ ;  /* 0x0000000207027210 */ /* 0x000fca0007ffe0ff */
[----:B------:R-:W-:-:S07]  /*15a40*/  IMAD.MOV.U32 R13, RZ, RZ, R2 ;  /* 0x000000ffff0d7224 */ /* 0x000fce00078e0002 */
[----:B------:R-:W-:Y:S05]  /*15a50*/  WARPSYNC.COLLECTIVE R15, `(.L_x_740) ;  /* 0x000000000f087348 */ /* 0x000fea0003c00000 */
[----:B------:R0:W1:Y:S02]  /*15a60*/  SHFL.IDX P6, R14, R13, R12, R11 ;  /* 0x0000000c0d0e7389 */ /* 0x00006400000c000b */
[----:B01----:R-:W-:Y:S01]  /*15a70*/  ENDCOLLECTIVE ;  /* 0x000000000000791b */ /* 0x003fe20003800000 */
.L_x_740:
[----:B------:R-:W-:Y:S05]  /*15a80*/  BRA `(.L_x_741) ;  /* 0xffffffe0000c7947 */ /* 0x000fea000383ffff */
.L_x_648:
[----:B------:R-:W-:Y:S01]  /*15a90*/  BSSY B0, `(.L_x_742) ;  /* 0x0000006000007945 */ /* 0x000fe20003800000 */
[----:B------:R-:W-:Y:S01]  /*15aa0*/  PLOP3.LUT P6, PT, P6, PT, PT, 0x8, 0x0 ;  /* 0x000000000000781c */ /* 0x000fe200037ce170 */
[----:B------:R-:W-:-:S12]  /*15ab0*/  IMAD.MOV.U32 R15, RZ, RZ, -0x1 ;  /* 0xffffffffff0f7424 */ /* 0x000fd800078e00ff */
[----:B0-2---:R-:W-:Y:S05]  /*15ac0*/  WARPSYNC.COLLECTIVE R15, `(.L_x_743) ;  /* 0x000000000f087348 */ /* 0x005fea0003c00000 */
[----:B------:R-:W-:Y:S01]  /*15ad0*/  VOTE.ANY R14, PT, P6 ;  /* 0x00000000000e7806 */ /* 0x000fe200030e0100 */
[----:B0-2---:R-:W-:Y:S06]  /*15ae0*/  ENDCOLLECTIVE ;  /* 0x000000000000791b */ /* 0x005fec0003800000 */
.L_x_743:
[----:B------:R-:W-:Y:S05]  /*15af0*/  BSYNC B0 ;  /* 0x0000000000007941 */ /* 0x000fea0003800000 */
.L_x_742:
[----:B------:R-:W-:Y:S01]  /*15b00*/  MOV R3, R14 ;  /* 0x0000000e00037202 */ /* 0x000fe20000000f00 */
[----:B------:R-:W-:Y:S02]  /*15b10*/  IMAD.MOV.U32 R13, RZ, RZ, R17 ;  /* 0x000000ffff0d7224 */ /* 0x000fe400078e0011 */
[----:B------:R-:W-:Y:S01]  /*15b20*/  IMAD.MOV.U32 R11, RZ, RZ, 0x1f ;  /* 0x0000001fff0b7424 */ /* 0x000fe200078e00ff */
[----:B------:R-:W0:Y:S01]  /*15b30*/  POPC R5, R3 ;  /* 0x0000000300057309 */ /* 0x000e220000000000 */
[----:B------:R-:W-:Y:S02]  /*15b40*/  IMAD.MOV.U32 R15, RZ, RZ, -0x1 ;  /* 0xffffffffff0f7424 */ /* 0x000fe400078e00ff */
[----:B0-----:R-:W-:-:S07]  /*15b50*/  IMAD.MOV.U32 R12, RZ, RZ, R5 ;  /* 0x000000ffff0c7224 */ /* 0x001fce00078e0005 */
[----:B------:R-:W-:Y:S05]  /*15b60*/  WARPSYNC.COLLECTIVE R15, `(.L_x_744) ;  /* 0x000000000f087348 */ /* 0x000fea0003c00000 */
[----:B------:R0:W1:Y:S02]  /*15b70*/  SHFL.IDX P6, R14, R13, R12, R11 ;  /* 0x0000000c0d0e7389 */ /* 0x00006400000c000b */
[----:B01----:R-:W-:Y:S01]  /*15b80*/  ENDCOLLECTIVE ;  /* 0x000000000000791b */ /* 0x003fe20003800000 */
.L_x_744:
[----:B------:R-:W-:Y:S01]  /*15b90*/  MOV R17, R14 ;  /* 0x0000000e00117202 */ /* 0x000fe20000000f00 */
[----:B------:R-:W-:Y:S06]  /*15ba0*/  BRA `(.L_x_745) ;  /* 0xffffffdc00fc7947 */ /* 0x000fec000383ffff */
.L_x_650:
[----:B------:R-:W-:Y:S01]  /*15bb0*/  BSSY B0, `(.L_x_746) ;  /* 0x0000007000007945 */ /* 0x000fe20003800000 */
[----:B------:R-:W-:Y:S02]  /*15bc0*/  IMAD.MOV.U32 R13, RZ, RZ, R2 ;  /* 0x000000ffff0d7224 */ /* 0x000fe400078e0002 */
[----:B--2---:R-:W-:Y:S02]  /*15bd0*/  IMAD.MOV.U32 R11, RZ, RZ, 0x1f ;  /* 0x0000001fff0b7424 */ /* 0x004fe400078e00ff */
[----:B------:R-:W-:-:S07]  /*15be0*/  IMAD.MOV.U32 R15, RZ, RZ, -0x1 ;  /* 0xffffffffff0f7424 */ /* 0x000fce00078e00ff */
[----:B01-3--:R-:W-:Y:S05]  /*15bf0*/  WARPSYNC.COLLECTIVE R15, `(.L_x_747) ;  /* 0x000000000f087348 */ /* 0x00bfea0003c00000 */
[----:B------:R2:W4:Y:S02]  /*15c00*/  SHFL.IDX P6, R14, R13, R12, R11 ;  /* 0x0000000c0d0e7389 */ /* 0x00052400000c000b */
[----:B01234-:R-:W-:Y:S01]  /*15c10*/  ENDCOLLECTIVE ;  /* 0x000000000000791b */ /* 0x01ffe20003800000 */
.L_x_747:
[----:B------:R-:W-:Y:S05]  /*15c20*/  BSYNC B0 ;  /* 0x0000000000007941 */ /* 0x000fea0003800000 */
.L_x_746:
[----:B------:R-:W-:Y:S05]  /*15c30*/  BRA `(.L_x_649) ;  /* 0xffffffdc00f47947 */ /* 0x000fea000383ffff */
.L_x_654:
[----:B0-----:R0:W1:Y:S02]  /*15c40*/  SYNCS.PHASECHK.TRANS64.TRYWAIT P0, [R0+URZ+0x22820], R3 ;  /* 0x02282003000075a7 */ /* 0x001064000800017f */
[----:B-1----:R-:W-:Y:S05]  /*15c50*/  @!P0 NANOSLEEP.SYNCS 0x989680 ;  /* 0x009896800000895d */ /* 0x002fea0003900000 */
[----:B------:R-:W1:Y:S02]  /*15c60*/  @!P0 SYNCS.PHASECHK.TRANS64 P0, [R0+URZ+0x22820], R3 ;  /* 0x02282003000085a7 */ /* 0x000e64000800007f */
[----:B-1----:R-:W-:Y:S05]  /*15c70*/  @!P0 BRA `(.L_x_654) ;  /* 0xfffffffc00f08947 */ /* 0x002fea000383ffff */
[----:B------:R-:W-:Y:S05]  /*15c80*/  BRA `(.L_x_748) ;  /* 0xffffffe000d87947 */ /* 0x000fea000383ffff */
.L_x_655:
[----:B------:R-:W1:Y:S01]  /*15c90*/  S2R R2, SR_TID.X ;  /* 0x0000000000027919 */ /* 0x000e620000002100 */
[----:B------:R-:W-:Y:S01]  /*15ca0*/  BSSY B0, `(.L_x_749) ;  /* 0x000000a000007945 */ /* 0x000fe20003800000 */
[----:B------:R-:W-:Y:S01]  /*15cb0*/  MOV R12, RZ ;  /* 0x000000ff000c7202 */ /* 0x000fe20000000f00 */
[----:B--2---:R-:W-:Y:S02]  /*15cc0*/  IMAD.MOV.U32 R11, RZ, RZ, 0x1f ;  /* 0x0000001fff0b7424 */ /* 0x004fe400078e00ff */
[----:B------:R-:W-:Y:S01]  /*15cd0*/  IMAD.MOV.U32 R15, RZ, RZ, -0x1 ;  /* 0xffffffffff0f7424 */ /* 0x000fe200078e00ff */
[----:B-1----:R-:W-:-:S04]  /*15ce0*/  SHF.R.U32.HI R2, RZ, 0x5, R2 ;  /* 0x00000005ff027819 */ /* 0x002fc80000011602 */
[----:B------:R-:W-:-:S05]  /*15cf0*/  LOP3.LUT R2, R2, 0x3, RZ, 0xc0, !PT ;  /* 0x0000000302027812 */ /* 0x000fca00078ec0ff */
[----:B------:R-:W-:-:S07]  /*15d00*/  IMAD.MOV.U32 R13, RZ, RZ, R2 ;  /* 0x000000ffff0d7224 */ /* 0x000fce00078e0002 */
[----:B0-----:R-:W-:Y:S05]  /*15d10*/  WARPSYNC.COLLECTIVE R15, `(.L_x_750) ;  /* 0x000000000f087348 */ /* 0x001fea0003c00000 */
[----:B------:R1:W2:Y:S02]  /*15d20*/  SHFL.IDX P6, R14, R13, R12, R11 ;  /* 0x0000000c0d0e7389 */ /* 0x0002a400000c000b */
[----:B012---:R-:W-:Y:S01]  /*15d30*/  ENDCOLLECTIVE ;  /* 0x000000000000791b */ /* 0x007fe20003800000 */
.L_x_750:
[----:B------:R-:W-:Y:S05]  /*15d40*/  BSYNC B0 ;  /* 0x0000000000007941 */ /* 0x000fea0003800000 */
.L_x_749:
[----:B------:R-:W-:Y:S05]  /*15d50*/  BRA `(.L_x_751) ;  /* 0xffffffe000c07947 */ /* 0x000fea000383ffff */
.L_x_656:
[----:B------:R-:W-:Y:S01]  /*15d60*/  BSSY B0, `(.L_x_752) ;  /* 0x0000006000007945 */ /* 0x000fe20003800000 */
[----:B------:R-:W-:-:S07]  /*15d70*/  IMAD.MOV.U32 R15, RZ, RZ, -0x1 ;  /* 0xffffffffff0f7424 */ /* 0x000fce00078e00ff */
[----:B012---:R-:W-:Y:S05]  /*15d80*/  WARPSYNC.COLLECTIVE R15, `(.L_x_753) ;  /* 0x000000000f0c7348 */ /* 0x007fea0003c00000 */
[----:B------:R-:W-:Y:S02]  /*15d90*/  ELECT P6, UR62, PT ;  /* 0x00000000003e782f */ /* 0x000fe400038c0000 */
[----:B------:R-:W-:Y:S01]  /*15da0*/  MOV R14, UR62 ;  /* 0x0000003e000e7c02 */ /* 0x000fe20008000f00 */
[----:B012---:R-:W-:Y:S10]  /*15db0*/  ENDCOLLECTIVE ;  /* 0x000000000000791b */ /* 0x007ff40003800000 */
.L_x_753:
[----:B------:R-:W-:Y:S05]  /*15dc0*/  BSYNC B0 ;  /* 0x0000000000007941 */ /* 0x000fea0003800000 */
.L_x_752:
[----:B------:R-:W-:Y:S05]  /*15dd0*/  BRA `(.L_x_754) ;  /* 0xffffffe000b47947 */ /* 0x000fea000383ffff */
.L_x_658:
[----:B0-----:R0:W1:Y:S02]  /*15de0*/  SYNCS.PHASECHK.TRANS64.TRYWAIT P0, [R6+URZ], R5 ;  /* 0x00000005060075a7 */ /* 0x001064000800017f */
[----:B-1----:R-:W-:Y:S05]  /*15df0*/  @!P0 NANOSLEEP.SYNCS 0x989680 ;  /* 0x009896800000895d */ /* 0x002fea0003900000 */
[----:B------:R-:W1:Y:S02]  /*15e00*/  @!P0 SYNCS.PHASECHK.TRANS64 P0, [R6+URZ], R5 ;  /* 0x00000005060085a7 */ /* 0x000e64000800007f */
[----:B-1----:R-:W-:Y:S05]  /*15e10*/  @!P0 BRA `(.L_x_658) ;  /* 0xfffffffc00f08947 */ /* 0x002fea000383ffff */
[----:B------:R-:W-:Y:S05]  /*15e20*/  BRA `(.L_x_755) ;  /* 0xffffffe000f07947 */ /* 0x000fea000383ffff */
.L_x_659:
[----:B-1----:R1:W3:Y:S02]  /*15e30*/  SYNCS.PHASECHK.TRANS64.TRYWAIT P0, [R7+URZ], R2 ;  /* 0x00000002070075a7 */ /* 0x0022e4000800017f */
[----:B---3--:R-:W-:Y:S05]  /*15e40*/  @!P0 NANOSLEEP.SYNCS 0x989680 ;  /* 0x009896800000895d */ /* 0x008fea0003900000 */
[----:B------:R-:W3:Y:S02]  /*15e50*/  @!P0 SYNCS.PHASECHK.TRANS64 P0, [R7+URZ], R2 ;  /* 0x00000002070085a7 */ /* 0x000ee4000800007f */
[----:B---3--:R-:W-:Y:S05]  /*15e60*/  @!P0 BRA `(.L_x_659) ;  /* 0xfffffffc00f08947 */ /* 0x008fea000383ffff */
[----:B------:R-:W-:Y:S05]  /*15e70*/  BRA `(.L_x_756) ;  /* 0xffffffe000e47947 */ /* 0x000fea000383ffff */
.L_x_661:
[----:B---3--:R3:W4:Y:S02]  /*15e80*/  SYNCS.PHASECHK.TRANS64.TRYWAIT P0, [R4+URZ], R5 ;  /* 0x00000005040075a7 */ /* 0x008724000800017f */
[----:B----4-:R-:W-:Y:S05]  /*15e90*/  @!P0 NANOSLEEP.SYNCS 0x989680 ;  /* 0x009896800000895d */ /* 0x010fea0003900000 */
[----:B------:R-:W4:Y:S02]  /*15ea0*/  @!P0 SYNCS.PHASECHK.TRANS64 P0, [R4+URZ], R5 ;  /* 0x00000005040085a7 */ /* 0x000f24000800007f */
[----:B----4-:R-:W-:Y:S05]  /*15eb0*/  @!P0 BRA `(.L_x_661) ;  /* 0xfffffffc00f08947 */ /* 0x010fea000383ffff */
[----:B------:R-:W-:Y:S05]  /*15ec0*/  BRA `(.L_x_757) ;  /* 0xffffffe000ec7947 */ /* 0x000fea000383ffff */
.L_x_758:
        /* <DEDUP_REMOVED lines=11> */
.L_x_4717:


//--------------------- .text._ZN7cutlass13device_kernelIN5flash11enable_sm90INS1_16FlashAttnFwdSm90INS1_25CollectiveMainloopFwdSm90ILi2EN4cute5tupleIJNS5_1CILi1EEES8_S8_EEENS6_IJNS7_ILi128EEENS7_ILi96EEENS7_ILi64EEEEEELi256ENS_6half_tEfNS_4arch4Sm90ELb0ELb0ELb0ELb1ELb0ELb0ELb1ELb1ELb0ELb0ELb0ELb0EEENS1_21CollectiveEpilogueFwdINS6_IJSA_NS7_ILi256EEESB_EEES9_SE_SG_Li256ELb1ELb0ELb0ELb0EEENS1_36VarlenDynamicPersistentTileSchedulerILi128ELi96ELi256ELi32ELb0ELb0ELb1ELb0ELb1ELb1EEEEEEEEEvNT_6ParamsE --------------------------
	.section	.text._ZN7cutlass13device_kernelIN5flash11enable_sm90INS1_16FlashAttnFwdSm90INS1_25CollectiveMainloopFwdSm90ILi2EN4cute5tupleIJNS5_1CILi1EEES8_S8_EEENS6_IJNS7_ILi128EEENS7_ILi96EEENS7_ILi64EEEEEELi256ENS_6half_tEfNS_4arch4Sm90ELb0ELb0ELb0ELb1ELb0ELb0ELb1ELb1ELb0ELb0ELb0ELb0EEENS1_21CollectiveEpilogueFwdINS6_IJSA_NS7_ILi256EEESB_EEES9_SE_SG_Li256ELb1ELb0ELb0ELb0EEENS1_36VarlenDynamicPersistentTileSchedulerILi128ELi96ELi256ELi32ELb0ELb0ELb1ELb0ELb1ELb1EEEEEEEEEvNT_6ParamsE,"ax",@progbits
	.align	128
.text._ZN7cutlass13device_kernelIN5flash11enable_sm90INS1_16FlashAttnFwdSm90INS1_25CollectiveMainloopFwdSm90ILi2EN4cute5tupleIJNS5_1CILi1EEES8_S8_EEENS6_IJNS7_ILi128EEENS7_ILi96EEENS7_ILi64EEEEEELi256ENS_6half_tEfNS_4arch4Sm90ELb0ELb0ELb0ELb1ELb0ELb0ELb1ELb1ELb0ELb0ELb0ELb0EEENS1_21CollectiveEpilogueFwdINS6_IJSA_NS7_ILi256EEESB_EEES9_SE_SG_Li256ELb1ELb0ELb0ELb0EEENS1_36VarlenDynamicPersistentTileSchedulerILi128ELi96ELi256ELi32ELb0ELb0ELb1ELb0ELb1ELb1EEEEEEEEEvNT_6ParamsE:
        .type           _ZN7cutlass13device_kernelIN5flash11enable_sm90INS1_16FlashAttnFwdSm90INS1_25CollectiveMainloopFwdSm90ILi2EN4cute5tupleIJNS5_1CILi1EEES8_S8_EEENS6_IJNS7_ILi128EEENS7_ILi96EEENS7_ILi64EEEEEELi256ENS_6half_tEfNS_4arch4Sm90ELb0ELb0ELb0ELb1ELb0ELb0ELb1ELb1ELb0ELb0ELb0ELb0EEENS1_21CollectiveEpilogueFwdINS6_IJSA_NS7_ILi256EEESB_EEES9_SE_SG_Li256ELb1ELb0ELb0ELb0EEENS1_36VarlenDynamicPersistentTileSchedulerILi128ELi96ELi256ELi32ELb0ELb0ELb1ELb0ELb1ELb1EEEEEEEEEvNT_6ParamsE,@function
        .size           _ZN7cutlass13device_kernelIN5flash11enable_sm90INS1_16FlashAttnFwdSm90INS1_25CollectiveMainloopFwdSm90ILi2EN4cute5tupleIJNS5_1CILi1EEES8_S8_EEENS6_IJNS7_ILi128EEENS7_ILi96EEENS7_ILi64EEEEEELi256ENS_6half_tEfNS_4arch4Sm90ELb0ELb0ELb0ELb1ELb0ELb0ELb1ELb1ELb0ELb0ELb0ELb0EEENS1_21CollectiveEpilogueFwdINS6_IJSA_NS7_ILi256EEESB_EEES9_SE_SG_Li256ELb1ELb0ELb0ELb0EEENS1_36VarlenDynamicPersistentTileSchedulerILi128ELi96ELi256ELi32ELb0ELb0ELb1ELb0ELb1ELb1EEEEEEEEEvNT_6ParamsE,(.L_x_4718 - _ZN7cutlass13device_kernelIN5flash11enable_sm90INS1_16FlashAttnFwdSm90INS1_25CollectiveMainloopFwdSm90ILi2EN4cute5tupleIJNS5_1CILi1EEES8_S8_EEENS6_IJNS7_ILi128EEENS7_ILi96EEENS7_ILi64EEEEEELi256ENS_6half_tEfNS_4arch4Sm90ELb0ELb0ELb0ELb1ELb0ELb0ELb1ELb1ELb0ELb0ELb0ELb0EEENS1_21CollectiveEpilogueFwdINS6_IJSA_NS7_ILi256EEESB_EEES9_SE_SG_Li256ELb1ELb0ELb0ELb0EEENS1_36VarlenDynamicPersistentTileSchedulerILi128ELi96ELi256ELi32ELb0ELb0ELb1ELb0ELb1ELb1EEEEEEEEEvNT_6ParamsE)
        .other          _ZN7cutlass13device_kernelIN5flash11enable_sm90INS1_16FlashAttnFwdSm90INS1_25CollectiveMainloopFwdSm90ILi2EN4cute5tupleIJNS5_1CILi1EEES8_S8_EEENS6_IJNS7_ILi128EEENS7_ILi96EEENS7_ILi64EEEEEELi256ENS_6half_tEfNS_4arch4Sm90ELb0ELb0ELb0ELb1ELb0ELb0ELb1ELb1ELb0ELb0ELb0ELb0EEENS1_21CollectiveEpilogueFwdINS6_IJSA_NS7_ILi256EEESB_EEES9_SE_SG_Li256ELb1ELb0ELb0ELb0EEENS1_36VarlenDynamicPersistentTileSchedulerILi128ELi96ELi256ELi32ELb0ELb0ELb1ELb0ELb1ELb1EEEEEEEEEvNT_6ParamsE,@"STO_CUDA_ENTRY STV_DEFAULT"
_ZN7cutlass13device_kernelIN5flash11enable_sm90INS1_16FlashAttnFwdSm90INS1_25CollectiveMainloopFwdSm90ILi2EN4cute5tupleIJNS5_1CILi1EEES8_S8_EEENS6_IJNS7_ILi128EEENS7_ILi96EEENS7_ILi64EEEEEELi256ENS_6half_tEfNS_4arch4Sm90ELb0ELb0ELb0ELb1ELb0ELb0ELb1ELb1ELb0ELb0ELb0ELb0EEENS1_21CollectiveEpilogueFwdINS6_IJSA_NS7_ILi256EEESB_EEES9_SE_SG_Li256ELb1ELb0ELb0ELb0EEENS1_36VarlenDynamicPersistentTileSchedulerILi128ELi96ELi256ELi32ELb0ELb0ELb1ELb0ELb1ELb1EEEEEEEEEvNT_6ParamsE:
        /* <DEDUP_REMOVED lines=23> */
[----:B0-----:R-:W-:Y:S01]  /*0170*/  NOP ;  /* 0x0000000000007918 */ /* 0x001fe20000000000 */
.L_x_760:
[----:B------:R-:W-:Y:S05]  /*0180*/  BSYNC B0 ;  /* 0x0000000000007941 */ /* 0x000fea0003800000 */
.L_x_759:
        /* <DEDUP_REMOVED lines=21> */
[----:B0-----:R0:W1:Y:S01]  /*02e0*/  @UP1 SYNCS.EXCH.64 URZ, [UR8+0x32400], UR4 ;  /* 0x03240004083f15b2 */ /* 0x0010620008000100 */
[----:B------:R0:W2:Y:S04]  /*02f0*/  @UP2 SYNCS.EXCH.64 URZ, [UR8+0x32410], UR4 ;  /* 0x03241004083f25b2 */ /* 0x0000a80008000100 */
[----:B------:R0:W3:Y:S01]  /*0300*/  @UP3 SYNCS.EXCH.64 URZ, [UR8+0x32420], UR6 ;  /* 0x03242006083f35b2 */ /* 0x0000e20008000100 */
        /* <DEDUP_REMOVED lines=18> */
[----:B----4-:R-:W-:Y:S01]  /*0430*/  NOP ;  /* 0x0000000000007918 */ /* 0x010fe20000000000 */
.L_x_761:
[----:B------:R-:W4:Y:S01]  /*0440*/  SHFL.IDX PT, R2, R0, RZ, 0x1f ;  /* 0x00001fff00027589 */ /* 0x000f2200000e0000 */
[----:B------:R-:W-:Y:S01]  /*0450*/  NOP ;  /* 0x0000000000007918 */ /* 0x000fe20000000000 */
[----:B----4-:R-:W-:-:S13]  /*0460*/  ISETP.NE.AND P0, PT, R2, RZ, PT ;  /* 0x000000ff0200720c */ /* 0x010fda0003f05270 */
        /* <DEDUP_REMOVED lines=19> */
.L_x_762:
[----:B------:R-:W4:Y:S01]  /*05a0*/  SHFL.IDX PT, R2, R0, RZ, 0x1f ;  /* 0x00001fff00027589 */ /* 0x000f2200000e0000 */
[----:B------:R-:W-:Y:S01]  /*05b0*/  NOP ;  /* 0x0000000000007918 */ /* 0x000fe20000000000 */
[----:B----4-:R-:W-:-:S13]  /*05c0*/  ISETP.NE.AND P0, PT, R2, RZ, PT ;  /* 0x000000ff0200720c */ /* 0x010fda0003f05270 */
        /* <DEDUP_REMOVED lines=14> */
[----:B----4-:R-:W-:Y:S01]  /*06b0*/  NOP ;  /* 0x0000000000007918 */ /* 0x010fe20000000000 */
.L_x_763:
        /* <DEDUP_REMOVED lines=22> */
.L_x_764:
        /* <DEDUP_REMOVED lines=22> */
.L_x_765:
[----:B0-----:R-:W-:Y:S01]  /*0980*/  UMOV UR4, 0x1 ;  /* 0x0000000100047882 */ /* 0x001fe20000000000 */
[----:B------:R-:W-:Y:S01]  /*0990*/  PLOP3.LUT P0, PT, PT, PT, UP0, 0x80, 0x0 ;  /* 0x000000000000781c */ /* 0x000fe20003f0f008 */
[----:B------:R-:W-:Y:S01]  /*09a0*/  USEL UR4, UR4, 0x2, !UP0 ;  /* 0x0000000204047887 */ /* 0x000fe2000c000000 */
[----:B------:R-:W-:Y:S01]  /*09b0*/  NOP ;  /* 0x0000000000007918 */ /* 0x000fe20000000000 */
[----:B------:R-:W-:-:S04]  /*09c0*/  ULDC.64 UR60, c[0x0][0x208] ;  /* 0x00008200003c7ab9 */ /* 0x000fc80000000a00 */
[----:B------:R-:W-:-:S05]  /*09d0*/  IMAD.U32 R2, RZ, RZ, UR4 ;  /* 0x00000004ff027e24 */ /* 0x000fca000f8e00ff */
[----:B------:R0:W-:Y:S01]  /*09e0*/  STL [R1+0x2c], R2 ;  /* 0x00002c0201007387 */ /* 0x0001e20000100800 */
[----:B-123--:R-:W-:Y:S06]  /*09f0*/  BAR.SYNC.DEFER_BLOCKING 0x0 ;  /* 0x0000000000007b1d */ /* 0x00efec0000010000 */
[----:B------:R-:W-:Y:S05]  /*0a00*/  @!P0 BRA `(.L_x_766) ;  /* 0x0000008800e48947 */ /* 0x000fea0003800000 */
.L_x_767:
[----:B------:R-:W-:-:S08]  /*0a10*/  NOP ;  /* 0x0000000000007918 */ /* 0x000fd00000000000 */
[----:B------:R-:W1:Y:S02]  /*0a20*/  USETMAXREG.TRY_ALLOC.CTAPOOL UP0, 0xf0 ;  /* 0x000000f0000079c8 */ /* 0x000e640008000600 */
[----:B-1----:R-:W-:-:S13]  /*0a30*/  PLOP3.LUT P0, PT, PT, PT, UP0, 0x80, 0x0 ;  /* 0x000000000000781c */ /* 0x002fda0003f0f008 */
[----:B------:R-:W-:Y:S05]  /*0a40*/  @!P0 BRA `(.L_x_767) ;  /* 0xfffffffc00f08947 */ /* 0x000fea000383ffff */
[----:B------:R-:W1:Y:S01]  /*0a50*/  S2R R0, SR_TID.X ;  /* 0x0000000000007919 */ /* 0x000e620000002100 */
[----:B------:R-:W2:Y:S01]  /*0a60*/  S2UR UR5, SR_CgaCtaId ;  /* 0x00000000000579c3 */ /* 0x000ea20000008800 */
[----:B------:R-:W-:-:S07]  /*0a70*/  UMOV UR4, 0x400 ;  /* 0x0000040000047882 */ /* 0x000fce0000000000 */
[----:B------:R-:W-:Y:S06]  /*0a80*/  BAR.ARV 0x8, 0x120 ;  /* 0x0204800000007b1d */ /* 0x000fec0000002000 */
[----:B--2---:R-:W-:Y:S01]  /*0a90*/  ULEA UR4, UR5, UR4, 0x18 ;  /* 0x0000000405047291 */ /* 0x004fe2000f8ec03f */
[----:B-1----:R-:W-:-:S04]  /*0aa0*/  SHF.R.U32.HI R0, RZ, 0x7, R0 ;  /* 0x00000007ff007819 */ /* 0x002fc80000011600 */
[----:B------:R-:W-:-:S13]  /*0ab0*/  ISETP.NE.AND P0, PT, R0, 0x1, PT ;  /* 0x000000010000780c */ /* 0x000fda0003f05270 */
[----:B------:R-:W-:Y:S08]  /*0ac0*/  @!P0 BAR.ARV 0x9, 0x100 ;  /* 0x0244000000008b1d */ /* 0x000ff00000002000 */
[----:B------:R-:W-:Y:S06]  /*0ad0*/  BAR.SYNC.DEFER_BLOCKING 0x5, 0x120 ;  /* 0x0144800000007b1d */ /* 0x000fec0000010000 */
[----:B------:R-:W1:Y:S01]  /*0ae0*/  LDS.128 R12, [UR4+0x324d0] ;  /* 0x0324d004ff0c7984 */ /* 0x000e620008000c00 */
[----:B------:R-:W-:Y:S01]  /*0af0*/  ULDC UR4, c[0x0][0xd14] ;  /* 0x0003450000047ab9 */ /* 0x000fe20000000800 */
[----:B------:R-:W-:Y:S06]  /*0b00*/  BAR.ARV 0x4, 0x120 ;  /* 0x0104800000007b1d */ /* 0x000fec0000002000 */
[----:B-1----:R-:W-:-:S13]  /*0b10*/  ISETP.GE.AND P0, PT, R15, UR4, PT ;  /* 0x000000040f007c0c */ /* 0x002fda000bf06270 */
[----:B------:R-:W-:Y:S05]  /*0b20*/  @P0 EXIT ;  /* 0x000000000000094d */ /* 0x000fea0003800000 */
[----:B0-----:R-:W2:Y:S01]  /*0b30*/  LDL R2, [R1+0x2c] ;  /* 0x00002c0001027983 */ /* 0x001ea20000100800 */
[----:B------:R-:W-:Y:S01]  /*0b40*/  R2UR UR5, R14 ;  /* 0x000000000e0572ca */ /* 0x000fe200000e0000 */
[----:B------:R-:W-:Y:S01]  /*0b50*/  UMOV UR37, URZ ;  /* 0x0000003f00257c82 */ /* 0x000fe20008000000 */
[----:B------:R-:W-:Y:S01]  /*0b60*/  UMOV UR36, URZ ;  /* 0x0000003f00247c82 */ /* 0x000fe20008000000 */
[----:B------:R-:W0:Y:S02]  /*0b70*/  S2R R0, SR_TID.X ;  /* 0x0000000000007919 */ /* 0x000e240000002100 */
[----:B0-----:R-:W-:-:S05]  /*0b80*/  VIADD R223, R0, 0xffffff80 ;  /* 0xffffff8000df7836 */ /* 0x001fca0000000000 */
[----:B------:R-:W-:-:S04]  /*0b90*/  SHF.R.S32.HI R0, RZ, 0x1f, R223 ;  /* 0x0000001fff007819 */ /* 0x000fc800000114df */
[CC--:B------:R-:W-:Y:S02]  /*0ba0*/  LEA.HI R3, R0.reuse, R223.reuse, RZ, 0x7 ;  /* 0x000000df00037211 */ /* 0x0c0fe400078f38ff */
[----:B------:R-:W-:Y:S02]  /*0bb0*/  LEA.HI R4, R0, R223, RZ, 0x5 ;  /* 0x000000df00047211 */ /* 0x000fe400078f28ff */
[----:B------:R-:W-:-:S03]  /*0bc0*/  SHF.R.S32.HI R218, RZ, 0x7, R3 ;  /* 0x00000007ffda7819 */ /* 0x000fc60000011403 */
[----:B------:R-:W-:Y:S01]  /*0bd0*/  IMAD.SHL.U32 R6, R4, 0x20, RZ ;  /* 0x0000002004067824 */ /* 0x000fe200078e00ff */
[----:B--2---:R-:W-:Y:S02]  /*0be0*/  R2UR UR4, R2 ;  /* 0x00000000020472ca */ /* 0x004fe400000e0000 */
[C---:B------:R-:W-:Y:S02]  /*0bf0*/  LOP3.LUT R2, R3.reuse, 0xffffff80, RZ, 0xc0, !PT ;  /* 0xffffff8003027812 */ /* 0x040fe400078ec0ff */
[----:B------:R-:W-:-:S03]  /*0c00*/  LEA.HI R3, R3, R218, RZ, 0x1 ;  /* 0x000000da03037211 */ /* 0x000fc600078f08ff */
[----:B------:R-:W-:Y:S01]  /*0c10*/  IMAD.IADD R205, R223, 0x1, -R2 ;  /* 0x00000001dfcd7824 */ /* 0x000fe200078e0a02 */
[----:B------:R-:W-:-:S04]  /*0c20*/  LOP3.LUT R3, R3, 0x3fffffe, RZ, 0xc0, !PT ;  /* 0x03fffffe03037812 */ /* 0x000fc800078ec0ff */
[----:B------:R-:W-:Y:S01]  /*0c30*/  SHF.R.S32.HI R8, RZ, 0x1f, R205 ;  /* 0x0000001fff087819 */ /* 0x000fe200000114cd */
[----:B------:R-:W-:Y:S01]  /*0c40*/  ULOP3.LUT UR4, UR4, 0x1, URZ, 0xfc, !UPT ;  /* 0x0000000104047892 */ /* 0x000fe2000f8efc3f */
[----:B------:R-:W-:Y:S02]  /*0c50*/  IMAD.IADD R3, R218, 0x1, -R3 ;  /* 0x00000001da037824 */ /* 0x000fe400078e0a03 */
[CC--:B------:R-:W-:Y:S02]  /*0c60*/  LEA.HI R9, R8.reuse, R205.reuse, RZ, 0x2 ;  /* 0x000000cd08097211 */ /* 0x0c0fe400078f10ff */
[----:B------:R-:W-:Y:S01]  /*0c70*/  LEA.HI R8, R8, R205, RZ, 0x5 ;  /* 0x000000cd08087211 */ /* 0x000fe200078f28ff */
[----:B------:R-:W-:Y:S01]  /*0c80*/  IMAD.U32 R222, RZ, RZ, UR4 ;  /* 0x00000004ffde7e24 */ /* 0x000fe2000f8e00ff */
[--C-:B------:R-:W-:Y:S01]  /*0c90*/  SHF.R.S32.HI R7, RZ, 0x2, R9.reuse ;  /* 0x00000002ff077819 */ /* 0x100fe20000011409 */
[----:B------:R-:W-:Y:S01]  /*0ca0*/  UMOV UR4, URZ ;  /* 0x0000003f00047c82 */ /* 0x000fe20008000000 */
[----:B------:R-:W-:Y:S01]  /*0cb0*/  SHF.R.S32.HI R2, RZ, 0x1f, R9 ;  /* 0x0000001fff027819 */ /* 0x000fe20000011409 */
[----:B------:R-:W-:Y:S01]  /*0cc0*/  IMAD.U32 R204, RZ, RZ, UR4 ;  /* 0x00000004ffcc7e24 */ /* 0x000fe2000f8e00ff */
[----:B------:R-:W-:-:S02]  /*0cd0*/  SHF.R.S32.HI R8, RZ, 0x5, R8 ;  /* 0x00000005ff087819 */ /* 0x000fc40000011408 */
[----:B------:R-:W-:Y:S02]  /*0ce0*/  LEA.HI R5, R2, R7, RZ, 0x3 ;  /* 0x0000000702057211 */ /* 0x000fe400078f18ff */
[----:B------:R-:W-:Y:S02]  /*0cf0*/  LEA.HI R2, R0, R223, RZ, 0x4 ;  /* 0x000000df00027211 */ /* 0x000fe400078f20ff */
[----:B------:R-:W-:Y:S02]  /*0d00*/  LOP3.LUT R10, R5, 0xfffffff8, RZ, 0xc0, !PT ;  /* 0xfffffff8050a7812 */ /* 0x000fe400078ec0ff */
[----:B------:R-:W-:Y:S02]  /*0d10*/  SHF.R.S32.HI R5, RZ, 0x4, R2 ;  /* 0x00000004ff057819 */ /* 0x000fe40000011402 */
[C---:B------:R-:W-:Y:S01]  /*0d20*/  LOP3.LUT R4, R2.reuse, 0x3fffff0, RZ, 0xc0, !PT ;  /* 0x03fffff002047812 */ /* 0x040fe200078ec0ff */
[----:B------:R-:W-:Y:S01]  /*0d30*/  IMAD.IADD R11, R7, 0x1, -R10 ;  /* 0x00000001070b7824 */ /* 0x000fe200078e0a0a */
[----:B------:R-:W-:-:S02]  /*0d40*/  LEA.HI R2, R2, R5, RZ, 0x1 ;  /* 0x0000000502027211 */ /* 0x000fc400078f08ff */
[----:B------:R-:W-:Y:S01]  /*0d50*/  LOP3.LUT R7, R6, 0xfffffc00, RZ, 0xc0, !PT ;  /* 0xfffffc0006077812 */ /* 0x000fe200078ec0ff */
[----:B------:R-:W-:Y:S01]  /*0d60*/  IMAD.IADD R4, R223, 0x1, -R4 ;  /* 0x00000001df047824 */ /* 0x000fe200078e0a04 */
[----:B------:R-:W-:Y:S01]  /*0d70*/  LOP3.LUT R2, R2, 0x1ffffffe, RZ, 0xc0, !PT ;  /* 0x1ffffffe02027812 */ /* 0x000fe200078ec0ff */
[----:B------:R-:W-:Y:S01]  /*0d80*/  IMAD R8, R8, 0x10, R11 ;  /* 0x0000001008087824 */ /* 0x000fe200078e020b */
[----:B------:R-:W-:Y:S01]  /*0d90*/  LEA.HI R0, R0, R223, RZ, 0x3 ;  /* 0x000000df00007211 */ /* 0x000fe200078f18ff */
[----:B------:R-:W-:Y:S01]  /*0da0*/  IMAD R7, R4, 0x40, R7 ;  /* 0x0000004004077824 */ /* 0x000fe200078e0207 */
[----:B------:R-:W-:Y:S01]  /*0db0*/  LOP3.LUT R4, R9, 0x7ffffffc, RZ, 0xc0, !PT ;  /* 0x7ffffffc09047812 */ /* 0x000fe200078ec0ff */
[----:B------:R-:W-:Y:S01]  /*0dc0*/  IMAD.IADD R2, R5, 0x1, -R2 ;  /* 0x0000000105027824 */ /* 0x000fe200078e0a02 */
[----:B------:R-:W-:Y:S01]  /*0dd0*/  SHF.R.S32.HI R22, RZ, 0x3, R0 ;  /* 0x00000003ff167819 */ /* 0x000fe20000011400 */
[----:B------:R-:W-:Y:S02]  /*0de0*/  IMAD R220, R3, 0x40, R8 ;  /* 0x0000004003dc7824 */ /* 0x000fe400078e0208 */
[----:B------:R-:W-:Y:S01]  /*0df0*/  IMAD R221, R2, 0x8, R7 ;  /* 0x0000000802dd7824 */ /* 0x000fe200078e0207 */
[----:B------:R-:W-:Y:S01]  /*0e00*/  LOP3.LUT R2, R0, 0x1ffffff8, RZ, 0xc0, !PT ;  /* 0x1ffffff800027812 */ /* 0x000fe200078ec0ff */
[----:B------:R-:W-:-:S02]  /*0e10*/  IMAD.MOV.U32 R5, RZ, RZ, R13 ;  /* 0x000000ffff057224 */ /* 0x000fc400078e000d */
[----:B------:R-:W-:Y:S02]  /*0e20*/  IMAD.MOV.U32 R7, RZ, RZ, R15 ;  /* 0x000000ffff077224 */ /* 0x000fe400078e000f */
[----:B------:R-:W-:Y:S02]  /*0e30*/  IMAD.IADD R2, R223, 0x1, -R2 ;  /* 0x00000001df027824 */ /* 0x000fe400078e0a02 */
[----:B------:R-:W-:Y:S02]  /*0e40*/  IMAD.IADD R219, R205, 0x1, -R4 ;  /* 0x00000001cddb7824 */ /* 0x000fe400078e0a04 */
[----:B------:R-:W-:-:S07]  /*0e50*/  IMAD.SHL.U32 R2, R2, 0x8, RZ ;  /* 0x0000000802027824 */ /* 0x000fce00078e00ff */
.L_x_810:
[----:B01---5:R-:W0:Y:S01]  /*0e60*/  LDC.64 R8, c[0x0][0xd60] ;  /* 0x00035800ff087b82 */ /* 0x023e220000000a00 */
[----:B------:R-:W-:Y:S01]  /*0e70*/  ULDC.64 UR6, c[0x0][0xb20] ;  /* 0x0002c80000067ab9 */ /* 0x000fe20000000a00 */
[----:B------:R-:W-:Y:S01]  /*0e80*/  ULDC.64 UR8, c[0x0][0xb18] ;  /* 0x0002c60000087ab9 */ /* 0x000fe20000000a00 */
        /* <DEDUP_REMOVED lines=10> */
[----:B------:R-:W-:Y:S01]  /*0f30*/  IMAD.U32 R202, RZ, RZ, UR4 ;  /* 0x00000004ffca7e24 */ /* 0x000fe2000f8e00ff */
[----:B------:R-:W-:Y:S02]  /*0f40*/  @UP0 ULEA UR6, UP2, UR4, UR6, 0x2 ;  /* 0x0000000604060291 */ /* 0x000fe4000f84103f */
[----:B------:R-:W-:Y:S02]  /*0f50*/  @UP1 ULEA UR8, UP3, UR4, UR8, 0x2 ;  /* 0x0000000804081291 */ /* 0x000fe4000f86103f */
[----:B------:R-:W-:Y:S02]  /*0f60*/  @UP0 ULEA.HI.X UR7, UR4, UR7, UR10, 0x2, UP2 ;  /* 0x0000000704070291 */ /* 0x000fe400090f140a */
[----:B------:R-:W-:Y:S01]  /*0f70*/  IMAD.U32 R203, RZ, RZ, UR10 ;  /* 0x0000000affcb7e24 */ /* 0x000fe2000f8e00ff */
[----:B------:R-:W-:Y:S01]  /*0f80*/  @UP1 ULEA.HI.X UR9, UR4, UR9, UR10, 0x2, UP3 ;  /* 0x0000000904091291 */ /* 0x000fe200098f140a */
[----:B------:R-:W-:-:S02]  /*0f90*/  IMAD.U32 R6, RZ, RZ, UR6 ;  /* 0x00000006ff067e24 */ /* 0x000fc4000f8e00ff */
[----:B------:R-:W-:Y:S01]  /*0fa0*/  IMAD.U32 R8, RZ, RZ, UR8 ;  /* 0x00000008ff087e24 */ /* 0x000fe2000f8e00ff */
[----:B------:R-:W-:Y:S01]  /*0fb0*/  ULDC UR4, c[0x0][0x404] ;  /* 0x0001010000047ab9 */ /* 0x000fe20000000800 */
[----:B------:R-:W-:Y:S01]  /*0fc0*/  IMAD.U32 R7, RZ, RZ, UR7 ;  /* 0x00000007ff077e24 */ /* 0x000fe2000f8e00ff */
[----:B------:R-:W-:Y:S01]  /*0fd0*/  ULDC.64 UR6, c[0x0][0x3f8] ;  /* 0x0000fe0000067ab9 */ /* 0x000fe20000000a00 */
[----:B------:R-:W-:-:S03]  /*0fe0*/  IMAD.U32 R9, RZ, RZ, UR9 ;  /* 0x00000009ff097e24 */ /* 0x000fc6000f8e00ff */
[----:B------:R-:W2:Y:S04]  /*0ff0*/  @P0 LDG.E R6, desc[UR60][R6.64] ;  /* 0x0000003c06060981 */ /* 0x000ea8000c1e1900 */
[----:B---3--:R-:W3:Y:S01]  /*1000*/  @P1 LDG.E R8, desc[UR60][R8.64] ;  /* 0x0000003c08081981 */ /* 0x008ee2000c1e1900 */
[----:B------:R-:W-:Y:S01]  /*1010*/  UISETP.NE.U32.AND UP0, UPT, UR6, URZ, UPT ;  /* 0x0000003f0600728c */ /* 0x000fe2000bf05070 */
[----:B------:R-:W-:Y:S01]  /*1020*/  IMAD.MOV.U32 R200, RZ, RZ, R5 ;  /* 0x000000ffffc87224 */ /* 0x000fe200078e0005 */
[----:B------:R-:W-:Y:S01]  /*1030*/  UMOV UR52, URZ ;  /* 0x0000003f00347c82 */ /* 0x000fe20008000000 */
[----:B------:R-:W-:Y:S01]  /*1040*/  ULDC UR6, c[0x0][0x2e0] ;  /* 0x0000b80000067ab9 */ /* 0x000fe20000000800 */
[----:B------:R-:W-:Y:S01]  /*1050*/  UISETP.NE.AND.EX UP0, UPT, UR7, URZ, UPT, UP0 ;  /* 0x0000003f0700728c */ /* 0x000fe2000bf05300 */
[----:B------:R-:W-:Y:S01]  /*1060*/  IMAD.MOV.U32 R3, RZ, RZ, RZ ;  /* 0x000000ffff037224 */ /* 0x000fe200078e00ff */
[----:B------:R-:W-:Y:S01]  /*1070*/  CS2R R148, SRZ ;  /* 0x0000000000947805 */ /* 0x000fe2000001ff00 */
[----:B------:R-:W-:Y:S01]  /*1080*/  IMAD.MOV.U32 R150, RZ, RZ, RZ ;  /* 0x000000ffff967224 */ /* 0x000fe200078e00ff */
        /* <DEDUP_REMOVED lines=27> */
[----:B------:R-:W-:Y:S01]  /*1240*/  CS2R R96, SRZ ;  /* 0x0000000000607805 */ /* 0x000fe2000001ff00 */
[----:B------:R-:W-:Y:S01]  /*1250*/  IMAD.MOV.U32 R167, RZ, RZ, RZ ;  /* 0x000000ffffa77224 */ /* 0x000fe200078e00ff */
        /* <DEDUP_REMOVED lines=13> */
[----:B------:R-:W-:Y:S01]  /*1330*/  CS2R R68, SRZ ;  /* 0x0000000000447805 */ /* 0x000fe2000001ff00 */
[----:B------:R-:W-:Y:S01]  /*1340*/  IMAD.MOV.U32 R157, RZ, RZ, RZ ;  /* 0x000000ffff9d7224 */ /* 0x000fe200078e00ff */
[----:B------:R-:W-:Y:S02]  /*1350*/  CS2R R64, SRZ ;  /* 0x0000000000407805 */ /* 0x000fe4000001ff00 */
[----:B------:R-:W-:Y:S02]  /*1360*/  CS2R R158, SRZ ;  /* 0x00000000009e7805 */ /* 0x000fe4000001ff00 */
[----:B----4-:R-:W-:-:S02]  /*1370*/  CS2R R58, SRZ ;  /* 0x00000000003a7805 */ /* 0x010fc4000001ff00 */
        /* <DEDUP_REMOVED lines=9> */
[----:B------:R-:W-:Y:S02]  /*1410*/  IMAD.MOV.U32 R41, RZ, RZ, RZ ;  /* 0x000000ffff297224 */ /* 0x000fe400078e00ff */
[----:B------:R-:W-:Y:S01]  /*1420*/  IMAD.U32 R201, RZ, RZ, UR5 ;  /* 0x00000005ffc97e24 */ /* 0x000fe2000f8e00ff */
[----:B--2---:R-:W-:Y:S02]  /*1430*/  @P0 R2UR UR52, R6 ;  /* 0x00000000063402ca */ /* 0x004fe400000e0000 */
[----:B------:R-:W-:-:S02]  /*1440*/  PLOP3.LUT P0, PT, PT, PT, PT, 0x80, 0x0 ;  /* 0x000000000000781c */ /* 0x000fc40003f0f070 */
[----:B---3--:R-:W-:Y:S02]  /*1450*/  @P1 R2UR UR4, R8 ;  /* 0x00000000080412ca */ /* 0x008fe400000e0000 */
[----:B------:R-:W-:Y:S01]  /*1460*/  CS2R R8, SRZ ;  /* 0x0000000000087805 */ /* 0x000fe2000001ff00 */
[----:B------:R-:W-:-:S12]  /*1470*/  @P1 BRA `(.L_x_768) ;  /* 0x0000000000381947 */ /* 0x000fd80003800000 */
[----:B------:R-:W-:Y:S02]  /*1480*/  ULDC.64 UR6, c[0x0][0xb00] ;  /* 0x0002c00000067ab9 */ /* 0x000fe40000000a00 */
[----:B------:R-:W-:-:S04]  /*1490*/  ISETP.NE.U32.AND P1, PT, RZ, UR6, PT ;  /* 0x00000006ff007c0c */ /* 0x000fc8000bf25070 */
[----:B------:R-:W-:-:S13]  /*14a0*/  ISETP.NE.AND.EX P1, PT, RZ, UR7, PT, P1 ;  /* 0x00000007ff007c0c */ /* 0x000fda000bf25310 */
[----:B------:R-:W-:Y:S05]  /*14b0*/  @!P1 BRA `(.L_x_768) ;  /* 0x0000000000289947 */ /* 0x000fea0003800000 */
[----:B------:R-:W-:Y:S01]  /*14c0*/  R2UR UR6, R202 ;  /* 0x00000000ca0672ca */ /* 0x000fe200000e0000 */
[----:B------:R-:W-:-:S12]  /*14d0*/  ULDC.64 UR4, c[0x0][0xb00] ;  /* 0x0002c00000047ab9 */ /* 0x000fd80000000a00 */
        /* <DEDUP_REMOVED lines=8> */
.L_x_768:
[----:B------:R-:W-:Y:S01]  /*1560*/  UIADD3 UR52, -UR52, UR4, URZ ;  /* 0x0000000434347290 */ /* 0x000fe2000fffe13f */
[----:B------:R-:W-:Y:S01]  /*1570*/  IMAD.MOV.U32 R40, RZ, RZ, RZ ;  /* 0x000000ffff287224 */ /* 0x000fe200078e00ff */
[----:B------:R-:W-:Y:S02]  /*1580*/  CS2R R164, SRZ ;  /* 0x0000000000a47805 */ /* 0x000fe4000001ff00 */
[----:B------:R-:W-:Y:S01]  /*1590*/  CS2R R34, SRZ ;  /* 0x0000000000227805 */ /* 0x000fe2000001ff00 */
[----:B------:R-:W-:Y:S01]  /*15a0*/  UISETP.GE.AND UP0, UPT, UR52, 0x1, UPT ;  /* 0x000000013400788c */ /* 0x000fe2000bf06270 */
[----:B------:R-:W-:Y:S01]  /*15b0*/  CS2R R36, SRZ ;  /* 0x0000000000247805 */ /* 0x000fe2000001ff00 */
[----:B------:R-:W-:Y:S01]  /*15c0*/  UIADD3 UR4, UR52, 0x5f, URZ ;  /* 0x0000005f34047890 */ /* 0x000fe2000fffe03f */
[----:B------:R-:W-:Y:S01]  /*15d0*/  CS2R R32, SRZ ;  /* 0x0000000000207805 */ /* 0x000fe2000001ff00 */
[----:B------:R-:W-:Y:S01]  /*15e0*/  IMAD.MOV.U32 R12, RZ, RZ, RZ ;  /* 0x000000ffff0c7224 */ /* 0x000fe200078e00ff */
[----:B------:R-:W-:-:S02]  /*15f0*/  CS2R R26, SRZ ;  /* 0x00000000001a7805 */ /* 0x000fc4000001ff00 */
[----:B------:R-:W-:Y:S01]  /*1600*/  PLOP3.LUT P1, PT, PT, PT, UP0, 0x80, 0x0 ;  /* 0x000000000000781c */ /* 0x000fe20003f2f008 */
[----:B------:R-:W-:Y:S01]  /*1610*/  UIMAD.WIDE UR4, UR4, 0x2aaaaaab, URZ ;  /* 0x2aaaaaab040478a5 */ /* 0x000fe2000f8e023f */
[----:B------:R-:W-:Y:S01]  /*1620*/  CS2R R28, SRZ ;  /* 0x00000000001c7805 */ /* 0x000fe2000001ff00 */
[----:B------:R-:W-:Y:S01]  /*1630*/  IMAD.MOV.U32 R166, RZ, RZ, RZ ;  /* 0x000000ffffa67224 */ /* 0x000fe200078e00ff */
[----:B------:R-:W-:Y:S01]  /*1640*/  CS2R R24, SRZ ;  /* 0x0000000000187805 */ /* 0x000fe2000001ff00 */
[----:B------:R-:W-:-:S04]  /*1650*/  USHF.R.U32.HI UR53, URZ, 0x1f, UR5 ;  /* 0x0000001f3f357899 */ /* 0x000fc80008011605 */
[----:B------:R-:W-:-:S04]  /*1660*/  ULEA.HI.SX32 UR53, UR5, UR53, 0x1c ;  /* 0x0000003505357291 */ /* 0x000fc8000f8fe23f */
[----:B------:R-:W-:Y:S08]  /*1670*/  @!P1 BRA `(.L_x_769) ;  /* 0x0000005000ec9947 */ /* 0x000ff00003800000 */
[----:B------:R-:W0:Y:S01]  /*1680*/  S2R R4, SR_CgaCtaId ;  /* 0x0000000000047919 */ /* 0x000e220000008800 */
[----:B------:R-:W-:Y:S01]  /*1690*/  MOV R3, 0x400 ;  /* 0x0000040000037802 */ /* 0x000fe20000000f00 */
[----:B------:R-:W1:Y:S03]  /*16a0*/  SHFL.IDX PT, R0, R218, RZ, 0x1f ;  /* 0x00001fffda007589 */ /* 0x000e6600000e0000 */
[----:B0-----:R-:W-:Y:S02]  /*16b0*/  LEA R4, R4, R3, 0x18 ;  /* 0x0000000304047211 */ /* 0x001fe400078ec0ff */
[----:B-1----:R-:W-:-:S03]  /*16c0*/  LEA.HI R3, R0, R0, RZ, 0x1 ;  /* 0x0000000000037211 */ /* 0x002fc600078f08ff */
[----:B------:R-:W-:Y:S01]  /*16d0*/  VIADD R4, R4, 0x18400 ;  /* 0x0001840004047836 */ /* 0x000fe20000000000 */
[----:B------:R-:W-:-:S04]  /*16e0*/  LOP3.LUT R3, R3, 0xffffe, RZ, 0xc0, !PT ;  /* 0x000ffffe03037812 */ /* 0x000fc800078ec0ff */
[----:B------:R-:W-:Y:S01]  /*16f0*/  LOP3.LUT P0, RZ, R4, 0x1bf, RZ, 0xc0, !PT ;  /* 0x000001bf04ff7812 */ /* 0x000fe2000780c0ff */
[----:B------:R-:W-:-:S12]  /*1700*/  IMAD.IADD R16, R0, 0x1, -R3 ;  /* 0x0000000100107824 */ /* 0x000fd800078e0a03 */
        /* <DEDUP_REMOVED lines=17> */
.L_x_770:
[----:B------:R-:W0:Y:S01]  /*1820*/  S2R R3, SR_CgaCtaId ;  /* 0x0000000000037919 */ /* 0x000e220000008800 */
[----:B------:R-:W-:Y:S02]  /*1830*/  R2UR UR5, R204 ;  /* 0x00000000cc0572ca */ /* 0x000fe400000e0000 */
[----:B------:R-:W-:Y:S01]  /*1840*/  MOV R0, 0x400 ;  /* 0x0000040000007802 */ /* 0x000fe20000000f00 */
[----:B------:R-:W1:Y:S10]  /*1850*/  S2R R17, SR_TID.X ;  /* 0x0000000000117919 */ /* 0x000e740000002100 */
[----:B------:R-:W-:-:S04]  /*1860*/  ULEA.HI UR4, UR5, UR5, URZ, 0x1 ;  /* 0x0000000505047291 */ /* 0x000fc8000f8f083f */
[----:B------:R-:W-:-:S04]  /*1870*/  ULOP3.LUT UR4, UR4, 0xfffffffe, URZ, 0xc0, !UPT ;  /* 0xfffffffe04047892 */ /* 0x000fc8000f8ec03f */
[----:B------:R-:W-:-:S06]  /*1880*/  UIADD3 UR4, UR5, -UR4, URZ ;  /* 0x8000000405047290 */ /* 0x000fcc000fffe03f */
[----:B------:R-:W-:Y:S01]  /*1890*/  IMAD.U32 R4, RZ, RZ, UR4 ;  /* 0x00000004ff047e24 */ /* 0x000fe2000f8e00ff */
[----:B0-----:R-:W-:-:S04]  /*18a0*/  LEA R5, R3, R0, 0x18 ;  /* 0x0000000003057211 */ /* 0x001fc800078ec0ff */
[----:B------:R-:W-:Y:S02]  /*18b0*/  SHF.L.U32 R0, R4, 0x1f, RZ ;  /* 0x0000001f04007819 */ /* 0x000fe400000006ff */
[----:B-1----:R-:W-:Y:S02]  /*18c0*/  SHF.R.U32.HI R17, RZ, 0x7, R17 ;  /* 0x00000007ff117819 */ /* 0x002fe40000011611 */
[----:B------:R-:W0:Y:S03]  /*18d0*/  SYNCS.PHASECHK.TRANS64.TRYWAIT P0, [R5+URZ+0x32400], R0 ;  /* 0x03240000050075a7 */ /* 0x000e26000800017f */
[----:B------:R-:W-:Y:S01]  /*18e0*/  VIADD R214, R17, 0x8 ;  /* 0x0000000811d67836 */ /* 0x000fe20000000000 */
[----:B0-----:R-:W-:Y:S06]  /*18f0*/  @!P0 BRA `(.L_x_771) ;  /* 0x000000c4005c8947 */ /* 0x001fec0003800000 */
.L_x_894:
[----:B------:R-:W-:Y:S05]  /*1900*/  WARPSYNC.ALL ;  /* 0x0000000000007948 */ /* 0x000fea0003800000 */
[----:B------:R-:W-:Y:S01]  /*1910*/  R2UR UR4, R222 ;  /* 0x00000000de0472ca */ /* 0x000fe200000e0000 */
[----:B------:R1:W-:-:S12]  /*1920*/  BAR.SYNC.DEFER_BLOCKING R214, 0x100 ;  /* 0x000400d60000751d */ /* 0x0003d80000010000 */
[----:B------:R-:W-:-:S05]  /*1930*/  IMAD.U32 R3, RZ, RZ, UR4 ;  /* 0x00000004ff037e24 */ /* 0x000fca000f8e00ff */
[----:B------:R-:W-:-:S13]  /*1940*/  ISETP.NE.AND P0, PT, R3, 0x3, PT ;  /* 0x000000030300780c */ /* 0x000fda0003f05270 */
[----:B-1----:R-:W-:Y:S05]  /*1950*/  @!P0 BRA `(.L_x_772) ;  /* 0x0000000000048947 */ /* 0x002fea0003800000 */
[----:B------:R-:W-:Y:S01]  /*1960*/  BPT.TRAP 0x1 ;  /* 0x000000040000795c */ /* 0x000fe20000300000 */
.L_x_772:
[----:B------:R-:W-:Y:S02]  /*1970*/  IMAD.U32 R4, RZ, RZ, UR36 ;  /* 0x00000024ff047e24 */ /* 0x000fe4000f8e00ff */
[----:B------:R-:W-:Y:S02]  /*1980*/  IMAD.U32 R6, RZ, RZ, UR37 ;  /* 0x00000025ff067e24 */ /* 0x000fe4000f8e00ff */
[----:B------:R-:W-:-:S03]  /*1990*/  IMAD R3, R4, 0x8, R5 ;  /* 0x0000000804037824 */ /* 0x000fc600078e0205 */
[----:B------:R-:W-:-:S04]  /*19a0*/  SHF.L.U32 R4, R6, 0x1f, RZ ;  /* 0x0000001f06047819 */ /* 0x000fc800000006ff */
[----:B------:R1:W2:Y:S01]  /*19b0*/  SYNCS.PHASECHK.TRANS64.TRYWAIT P1, [R3+URZ+0x32430], R4 ;  /* 0x03243004030075a7 */ /* 0x0002a2000802017f */
[----:B------:R-:W-:Y:S05]  /*19c0*/  @!P0 BRA `(.L_x_773) ;  /* 0x0000000000048947 */ /* 0x000fea0003800000 */
[----:B------:R-:W-:Y:S01]  /*19d0*/  BPT.TRAP 0x1 ;  /* 0x000000040000795c */ /* 0x000fe20000300000 */
.L_x_773:
[----:B------:R-:W-:Y:S01]  /*19e0*/  IMAD R16, R16, 0x2000, R5 ;  /* 0x0000200010107824 */ /* 0x000fe200078e0205 */
[----:B--2---:R-:W-:Y:S06]  /*19f0*/  @P1 BRA `(.L_x_774) ;  /* 0x0000000000081947 */ /* 0x004fec0003800000 */
[----:B------:R-:W2:Y:S02]  /*1a00*/  SYNCS.PHASECHK.TRANS64.TRYWAIT P1, [R3+URZ+0x32430], R4 ;  /* 0x03243004030075a7 */ /* 0x000ea4000802017f */
[----:B--2---:R-:W-:Y:S05]  /*1a10*/  @!P1 BRA `(.L_x_775) ;  /* 0x000000c400289947 */ /* 0x004fea0003800000 */
.L_x_774:
[----:B------:R-:W-:Y:S01]  /*1a20*/  R2UR UR4, R5 ;  /* 0x00000000050472ca */ /* 0x000fe200000e0000 */
[----:B------:R-:W-:Y:S01]  /*1a30*/  WARPGROUP.ARRIVE ;  /* 0x00000000000079c5 */ /* 0x000fe20000000000 */
[----:B------:R-:W-:Y:S01]  /*1a40*/  R2UR UR5, R16 ;  /* 0x00000000100572ca */ /* 0x000fe200000e0000 */
[----:B------:R-:W-:Y:S01]  /*1a50*/  UMOV UR13, 0x40000040 ;  /* 0x40000040000d7882 */ /* 0x000fe20000000000 */
[----:B------:R-:W-:Y:S01]  /*1a60*/  UMOV UR15, 0x40000040 ;  /* 0x40000040000f7882 */ /* 0x000fe20000000000 */
[----:B------:R-:W-:-:S08]  /*1a70*/  IMAD.U32 R21, RZ, RZ, UR13 ;  /* 0x0000000dff157e24 */ /* 0x000fd0000f8e00ff */
[----:B------:R-:W-:Y:S02]  /*1a80*/  UIADD3 UR4, UR4, 0x1c400, URZ ;  /* 0x0001c40004047890 */ /* 0x000fe4000fffe03f */
[----:B------:R-:W-:Y:S02]  /*1a90*/  UIADD3 UR6, UR5, 0x18400, URZ ;  /* 0x0001840005067890 */ /* 0x000fe4000fffe03f */
[----:B------:R-:W-:Y:S02]  /*1aa0*/  USHF.R.U32.HI UR4, URZ, 0x4, UR4 ;  /* 0x000000043f047899 */ /* 0x000fe40008011604 */
[----:B------:R-:W-:Y:S02]  /*1ab0*/  USHF.R.U32.HI UR6, URZ, 0x4, UR6 ;  /* 0x000000043f067899 */ /* 0x000fe40008011606 */
[----:B------:R-:W-:Y:S02]  /*1ac0*/  ULOP3.LUT UR4, UR4, 0x3fff, URZ, 0xc0, !UPT ;  /* 0x00003fff04047892 */ /* 0x000fe4000f8ec03f */
[----:B------:R-:W-:-:S02]  /*1ad0*/  ULOP3.LUT UR6, UR6, 0x3fff, URZ, 0xc0, !UPT ;  /* 0x00003fff06067892 */ /* 0x000fc4000f8ec03f */
[----:B------:R-:W-:Y:S02]  /*1ae0*/  ULOP3.LUT UR39, UR4, 0x10000, URZ, 0xfc, !UPT ;  /* 0x0001000004277892 */ /* 0x000fe4000f8efc3f */
[----:B------:R-:W-:Y:S02]  /*1af0*/  ULOP3.LUT UR8, UR6, 0x10000, URZ, 0xfc, !UPT ;  /* 0x0001000006087892 */ /* 0x000fe4000f8efc3f */
[----:B------:R-:W-:Y:S02]  /*1b00*/  UIMAD UR4, UR36, 0x300, UR39 ;  /* 0x00000300240478a4 */ /* 0x000fe4000f8e0227 */
[----:B------:R-:W-:Y:S02]  /*1b10*/  UIADD3 UR6, UR8, 0x2, URZ ;  /* 0x0000000208067890 */ /* 0x000fe4000fffe03f */
[----:B------:R-:W-:Y:S01]  /*1b20*/  UIADD3 UR7, UR4, 0x2, URZ ;  /* 0x0000000204077890 */ /* 0x000fe2000fffe03f */
[----:B------:R-:W-:Y:S02]  /*1b30*/  UMOV UR12, UR8 ;  /* 0x00000008000c7c82 */ /* 0x000fe40008000000 */
[----:B------:R-:W-:Y:S01]  /*1b40*/  UMOV UR14, UR4 ;  /* 0x00000004000e7c82 */ /* 0x000fe20008000000 */
[----:B------:R-:W-:Y:S01]  /*1b50*/  IMAD.U32 R20, RZ, RZ, UR12 ;  /* 0x0000000cff147e24 */ /* 0x000fe2000f8e00ff */
[----:B------:R-:W-:Y:S01]  /*1b60*/  HGMMA.64x96x16.F32 R24, gdesc[UR12], RZ, !UPT, gsb0 ;  /* 0x016000000c1879f0 */ /* 0x000fe2000c0008ff */
[----:B------:R-:W-:Y:S01]  /*1b70*/  UMOV UR12, UR6 ;  /* 0x00000006000c7c82 */ /* 0x000fe20008000000 */
[----:B------:R-:W-:Y:S01]  /*1b80*/  UMOV UR13, 0x40000040 ;  /* 0x40000040000d7882 */ /* 0x000fe20000000000 */
[----:B------:R-:W-:Y:S01]  /*1b90*/  UMOV UR14, UR7 ;  /* 0x00000007000e7c82 */ /* 0x000fe20008000000 */
[----:B------:R-:W-:Y:S01]  /*1ba0*/  UMOV UR15, 0x40000040 ;  /* 0x40000040000f7882 */ /* 0x000fe20000000000 */
[----:B------:R-:W-:Y:S01]  /*1bb0*/  UIADD3 UR6, UR8, 0x4, URZ ;  /* 0x0000000408067890 */ /* 0x000fe2000fffe03f */
[----:B------:R-:W-:Y:S01]  /*1bc0*/  IMAD.U32 R18, RZ, RZ, UR12 ;  /* 0x0000000cff127e24 */ /* 0x000fe2000f8e00ff */
[----:B------:R-:W-:Y:S01]  /*1bd0*/  UIADD3 UR7, UR4, 0x4, URZ ;  /* 0x0000000404077890 */ /* 0x000fe2000fffe03f */
[----:B------:R-:W-:Y:S01]  /*1be0*/  IMAD.U32 R19, RZ, RZ, UR13 ;  /* 0x0000000dff137e24 */ /* 0x000fe2000f8e00ff */
[----:B------:R-:W-:Y:S01]  /*1bf0*/  UIADD3 UR4, UR4, 0x6, URZ ;  /* 0x0000000604047890 */ /* 0x000fe2000fffe03f */
[----:B------:R-:W-:-:S02]  /*1c00*/  WARPGROUP.DEPBAR.LE gsb0, 0x0 ;  /* 0x00008000000079c5 */ /* 0x000fc40000010000 */
[----:B------:R-:W-:-:S06]  /*1c10*/  WARPGROUP.ARRIVE ;  /* 0x00000000000079c5 */ /* 0x000fcc0000000000 */
[----:B------:R-:W-:Y:S01]  /*1c20*/  HGMMA.64x96x16.F32 R24, gdesc[UR12], R24, gsb0 ;  /* 0x016000000c1879f0 */ /* 0x000fe20008000818 */
[----:B------:R-:W-:Y:S01]  /*1c30*/  UMOV UR12, UR6 ;  /* 0x00000006000c7c82 */ /* 0x000fe20008000000 */
[----:B------:R-:W-:Y:S01]  /*1c40*/  UMOV UR13, 0x40000040 ;  /* 0x40000040000d7882 */ /* 0x000fe20000000000 */
[----:B------:R-:W-:Y:S01]  /*1c50*/  UMOV UR14, UR7 ;  /* 0x00000007000e7c82 */ /* 0x000fe20008000000 */
[----:B------:R-:W-:Y:S01]  /*1c60*/  UMOV UR15, 0x40000040 ;  /* 0x40000040000f7882 */ /* 0x000fe20000000000 */
[----:B------:R-:W-:Y:S01]  /*1c70*/  UIADD3 UR6, UR8, 0x6, URZ ;  /* 0x0000000608067890 */ /* 0x000fe2000fffe03f */
[----:B------:R-:W-:Y:S02]  /*1c80*/  IMAD.U32 R16, RZ, RZ, UR12 ;  /* 0x0000000cff107e24 */ /* 0x000fe4000f8e00ff */
[----:B------:R-:W-:Y:S01]  /*1c90*/  IMAD.U32 R17, RZ, RZ, UR13 ;  /* 0x0000000dff117e24 */ /* 0x000fe2000f8e00ff */
[----:B------:R-:W-:Y:S02]  /*1ca0*/  WARPGROUP.DEPBAR.LE gsb0, 0x0 ;  /* 0x00008000000079c5 */ /* 0x000fe40000010000 */
[----:B------:R-:W-:-:S06]  /*1cb0*/  WARPGROUP.ARRIVE ;  /* 0x00000000000079c5 */ /* 0x000fcc0000000000 */
[----:B------:R-:W-:Y:S01]  /*1cc0*/  HGMMA.64x96x16.F32 R24, gdesc[UR12], R24, gsb0 ;  /* 0x016000000c1879f0 */ /* 0x000fe20008000818 */
[----:B------:R-:W-:Y:S01]  /*1cd0*/  UMOV UR12, UR6 ;  /* 0x00000006000c7c82 */ /* 0x000fe20008000000 */
[----:B------:R-:W-:Y:S01]  /*1ce0*/  UMOV UR13, 0x40000040 ;  /* 0x40000040000d7882 */ /* 0x000fe20000000000 */
[----:B------:R-:W-:Y:S01]  /*1cf0*/  UMOV UR14, UR4 ;  /* 0x00000004000e7c82 */ /* 0x000fe20008000000 */
[----:B------:R-:W-:Y:S01]  /*1d00*/  UMOV UR15, 0x40000040 ;  /* 0x40000040000f7882 */ /* 0x000fe20000000000 */
[----:B------:R-:W-:Y:S02]  /*1d10*/  IMAD.U32 R14, RZ, RZ, UR12 ;  /* 0x0000000cff0e7e24 */ /* 0x000fe4000f8e00ff */
[----:B------:R-:W-:Y:S01]  /*1d20*/  IMAD.U32 R15, RZ, RZ, UR13 ;  /* 0x0000000dff0f7e24 */ /* 0x000fe2000f8e00ff */
[----:B------:R-:W-:Y:S02]  /*1d30*/  WARPGROUP.DEPBAR.LE gsb0, 0x0 ;  /* 0x00008000000079c5 */ /* 0x000fe40000010000 */
[----:B------:R-:W-:-:S06]  /*1d40*/  WARPGROUP.ARRIVE ;  /* 0x00000000000079c5 */ /* 0x000fcc0000000000 */
[----:B------:R-:W-:Y:S03]  /*1d50*/  HGMMA.64x96x16.F32 R24, gdesc[UR12], R24, gsb0 ;  /* 0x016000000c1879f0 */ /* 0x000fe60008000818 */
[----:B------:R-:W-:Y:S02]  /*1d60*/  WARPGROUP.DEPBAR.LE gsb0, 0x0 ;  /* 0x00008000000079c5 */ /* 0x000fe40000010000 */
[----:B------:R-:W3:Y:S02]  /*1d70*/  SYNCS.PHASECHK.TRANS64.TRYWAIT P1, [R5+URZ+0x32410], R0 ;  /* 0x03241000050075a7 */ /* 0x000ee4000802017f */
[----:B---3--:R-:W-:Y:S05]  /*1d80*/  @!P1 BRA `(.L_x_776) ;  /* 0x000000c000609947 */ /* 0x008fea0003800000 */
.L_x_895:
[----:B------:R-:W-:Y:S05]  /*1d90*/  @!P0 BRA `(.L_x_777) ;  /* 0x0000000000048947 */ /* 0x000fea0003800000 */
[----:B------:R-:W-:Y:S01]  /*1da0*/  BPT.TRAP 0x1 ;  /* 0x000000040000795c */ /* 0x000fe20000300000 */
.L_x_777:
[----:B------:R4:W0:Y:S01]  /*1db0*/  SYNCS.PHASECHK.TRANS64.TRYWAIT P1, [R3+URZ+0x32450], R4 ;  /* 0x03245004030075a7 */ /* 0x000822000802017f */
[----:B------:R-:W-:Y:S05]  /*1dc0*/  @!P0 BRA `(.L_x_778) ;  /* 0x0000000000048947 */ /* 0x000fea0003800000 */
[----:B------:R-:W-:Y:S01]  /*1dd0*/  BPT.TRAP 0x1 ;  /* 0x000000040000795c */ /* 0x000fe20000300000 */
.L_x_778:
[----:B0-----:R-:W-:Y:S05]  /*1de0*/  @P1 BRA `(.L_x_779) ;  /* 0x0000000000081947 */ /* 0x001fea0003800000 */
[----:B------:R-:W0:Y:S02]  /*1df0*/  SYNCS.PHASECHK.TRANS64.TRYWAIT P1, [R3+URZ+0x32450], R4 ;  /* 0x03245004030075a7 */ /* 0x000e24000802017f */
[----:B0-----:R-:W-:Y:S05]  /*1e00*/  @!P1 BRA `(.L_x_780) ;  /* 0x000000c000549947 */ /* 0x001fea0003800000 */
.L_x_779:
[----:B------:R-:W-:Y:S01]  /*1e10*/  R2UR UR4, R5 ;  /* 0x00000000050472ca */ /* 0x000fe200000e0000 */
[----:B------:R-:W-:Y:S01]  /*1e20*/  UIADD3 UR5, UR5, 0x22400, URZ ;  /* 0x0002240005057890 */ /* 0x000fe2000fffe03f */
[----:B------:R-:W-:Y:S01]  /*1e30*/  WARPGROUP.ARRIVE ;  /* 0x00000000000079c5 */ /* 0x000fe20000000000 */
[----:B------:R-:W-:Y:S01]  /*1e40*/  UMOV UR9, 0x40000040 ;  /* 0x4000004000097882 */ /* 0x000fe20000000000 */
[----:B------:R-:W-:Y:S01]  /*1e50*/  UMOV UR11, 0x40000040 ;  /* 0x40000040000b7882 */ /* 0x000fe20000000000 */
[----:B------:R-:W-:Y:S01]  /*1e60*/  USHF.R.U32.HI UR5, URZ, 0x4, UR5 ;  /* 0x000000043f057899 */ /* 0x000fe20008011605 */
[----:B---3--:R-:W-:Y:S01]  /*1e70*/  IMAD.U32 R5, RZ, RZ, UR9 ;  /* 0x00000009ff057e24 */ /* 0x008fe2000f8e00ff */
[----:B------:R-:W-:Y:S01]  /*1e80*/  UMOV UR13, 0x40000040 ;  /* 0x40000040000d7882 */ /* 0x000fe20000000000 */
[----:B------:R-:W-:Y:S01]  /*1e90*/  UMOV UR15, 0x40000040 ;  /* 0x40000040000f7882 */ /* 0x000fe20000000000 */
[----:B------:R-:W-:Y:S01]  /*1ea0*/  IMAD.U32 R7, RZ, RZ, UR13 ;  /* 0x0000000dff077e24 */ /* 0x000fe2000f8e00ff */
[----:B------:R-:W-:Y:S01]  /*1eb0*/  UMOV UR17, 0x40000040 ;  /* 0x4000004000117882 */ /* 0x000fe20000000000 */
[----:B------:R-:W-:Y:S01]  /*1ec0*/  UMOV UR19, 0x40000040 ;  /* 0x4000004000137882 */ /* 0x000fe20000000000 */
[----:B------:R-:W-:Y:S01]  /*1ed0*/  UMOV UR21, 0x40000040 ;  /* 0x4000004000157882 */ /* 0x000fe20000000000 */
[----:B------:R-:W-:Y:S01]  /*1ee0*/  UIADD3 UR4, UR4, 0x400, URZ ;  /* 0x0000040004047890 */ /* 0x000fe2000fffe03f */
[----:B------:R-:W0:Y:S01]  /*1ef0*/  S2R R72, SR_TID.X ;  /* 0x0000000000487919 */ /* 0x000e220000002100 */
[----:B------:R-:W-:Y:S01]  /*1f00*/  UMOV UR23, 0x40000040 ;  /* 0x4000004000177882 */ /* 0x000fe20000000000 */
[----:B------:R-:W-:Y:S01]  /*1f10*/  UMOV UR25, 0x40000040 ;  /* 0x4000004000197882 */ /* 0x000fe20000000000 */
[----:B------:R-:W-:Y:S01]  /*1f20*/  USHF.R.U32.HI UR4, URZ, 0x4, UR4 ;  /* 0x000000043f047899 */ /* 0x000fe20008011604 */
[----:B------:R-:W-:Y:S01]  /*1f30*/  UMOV UR27, 0x40000040 ;  /* 0x40000040001b7882 */ /* 0x000fe20000000000 */
[----:B------:R-:W-:-:S02]  /*1f40*/  UMOV UR29, 0x40000040 ;  /* 0x40000040001d7882 */ /* 0x000fc40000000000 */
[----:B------:R-:W-:Y:S02]  /*1f50*/  ULOP3.LUT UR7, UR4, 0x3fff, URZ, 0xc0, !UPT ;  /* 0x00003fff04077892 */ /* 0x000fe4000f8ec03f */
[----:B------:R-:W-:Y:S02]  /*1f60*/  ULOP3.LUT UR4, UR5, 0x3fff, URZ, 0xc0, !UPT ;  /* 0x00003fff05047892 */ /* 0x000fe4000f8ec03f */
[----:B------:R-:W-:Y:S02]  /*1f70*/  ULOP3.LUT UR38, UR7, 0x10000, URZ, 0xfc, !UPT ;  /* 0x0001000007267892 */ /* 0x000fe4000f8efc3f */
[----:B------:R-:W-:Y:S02]  /*1f80*/  ULOP3.LUT UR4, UR4, 0x10000, URZ, 0xfc, !UPT ;  /* 0x0001000004047892 */ /* 0x000fe4000f8efc3f */
[----:B------:R-:W-:Y:S02]  /*1f90*/  UIMAD UR5, UR36, 0xc00, UR38 ;  /* 0x00000c00240578a4 */ /* 0x000fe4000f8e0226 */
[----:B------:R-:W-:-:S02]  /*1fa0*/  UIADD3 UR6, UR4, 0x2, URZ ;  /* 0x0000000204067890 */ /* 0x000fc4000fffe03f */
[----:B------:R-:W-:Y:S02]  /*1fb0*/  UIADD3 UR16, UR4, 0x406, URZ ;  /* 0x0000040604107890 */ /* 0x000fe4000fffe03f */
[----:B------:R-:W-:Y:S01]  /*1fc0*/  UMOV UR8, UR4 ;  /* 0x0000000400087c82 */ /* 0x000fe20008000000 */
[----:B------:R-:W-:Y:S01]  /*1fd0*/  UMOV UR10, UR5 ;  /* 0x00000005000a7c82 */ /* 0x000fe20008000000 */
[----:B-12-4-:R-:W-:Y:S01]  /*1fe0*/  IMAD.U32 R4, RZ, RZ, UR8 ;  /* 0x00000008ff047e24 */ /* 0x016fe2000f8e00ff */
[----:B------:R-:W-:Y:S01]  /*1ff0*/  HGMMA.64x96x16.F32 R24, gdesc[UR8], R24, gsb0 ;  /* 0x01600000081879f0 */ /* 0x000fe20008000818 */
[----:B------:R-:W-:Y:S01]  /*2000*/  UIADD3 UR8, UR5, 0x2, URZ ;  /* 0x0000000205087890 */ /* 0x000fe2000fffe03f */
[----:B------:R-:W-:Y:S01]  /*2010*/  UMOV UR12, UR6 ;  /* 0x00000006000c7c82 */ /* 0x000fe20008000000 */
[----:B------:R-:W-:Y:S01]  /*2020*/  UIADD3 UR6, UR4, 0x4, URZ ;  /* 0x0000000404067890 */ /* 0x000fe2000fffe03f */
[----:B------:R-:W-:Y:S01]  /*2030*/  IMAD.U32 R6, RZ, RZ, UR12 ;  /* 0x0000000cff067e24 */ /* 0x000fe2000f8e00ff */
[----:B------:R-:W-:-:S03]  /*2040*/  UIADD3 UR10, UR5, 0x302, URZ ;  /* 0x00000302050a7890 */ /* 0x000fc6000fffe03f */
[----:B------:R-:W-:Y:S01]  /*2050*/  UMOV UR14, UR8 ;  /* 0x00000008000e7c82 */ /* 0x000fe20008000000 */
[----:B------:R-:W-:Y:S01]  /*2060*/  UIADD3 UR8, UR5, 0x4, URZ ;  /* 0x0000000405087890 */ /* 0x000fe2000fffe03f */
[----:B------:R-:W-:Y:S01]  /*2070*/  UMOV UR9, 0x40000040 ;  /* 0x4000004000097882 */ /* 0x000fe20000000000 */
[----:B------:R-:W-:Y:S01]  /*2080*/  UMOV UR11, 0x40000040 ;  /* 0x40000040000b7882 */ /* 0x000fe20000000000 */
[----:B------:R-:W-:Y:S02]  /*2090*/  UIADD3 UR18, UR5, 0x306, URZ ;  /* 0x0000030605127890 */ /* 0x000fe4000fffe03f */
[----:B------:R-:W-:Y:S02]  /*20a0*/  UIADD3 UR20, UR4, 0x800, URZ ;  /* 0x0000080004147890 */ /* 0x000fe4000fffe03f */
[----:B------:R-:W-:Y:S02]  /*20b0*/  UIADD3 UR22, UR5, 0x600, URZ ;  /* 0x0000060005167890 */ /* 0x000fe4000fffe03f */
[----:B------:R-:W-:-:S02]  /*20c0*/  UIADD3 UR24, UR4, 0x802, URZ ;  /* 0x0000080204187890 */ /* 0x000fc4000fffe03f */
[----:B------:R-:W-:Y:S02]  /*20d0*/  UIADD3 UR26, UR5, 0x602, URZ ;  /* 0x00000602051a7890 */ /* 0x000fe4000fffe03f */
[----:B------:R-:W-:Y:S02]  /*20e0*/  UIADD3 UR28, UR4, 0x804, URZ ;  /* 0x00000804041c7890 */ /* 0x000fe4000fffe03f */
[----:B------:R-:W-:Y:S01]  /*20f0*/  UIADD3 UR30, UR5, 0x604, URZ ;  /* 0x00000604051e7890 */ /* 0x000fe2000fffe03f */
[----:B------:R-:W-:Y:S01]  /*2100*/  UMOV UR31, 0x40000040 ;  /* 0x40000040001f7882 */ /* 0x000fe20000000000 */
[----:B------:R-:W-:Y:S02]  /*2110*/  UIADD3 UR32, UR4, 0x806, URZ ;  /* 0x0000080604207890 */ /* 0x000fe4000fffe03f */
[----:B------:R-:W-:Y:S01]  /*2120*/  UIADD3 UR34, UR5, 0x606, URZ ;  /* 0x0000060605227890 */ /* 0x000fe2000fffe03f */
[----:B------:R-:W-:Y:S01]  /*2130*/  UMOV UR33, 0x40000040 ;  /* 0x4000004000217882 */ /* 0x000fe20000000000 */
[----:B------:R-:W-:Y:S01]  /*2140*/  UMOV UR35, 0x40000040 ;  /* 0x4000004000237882 */ /* 0x000fe20000000000 */
[----:B------:R-:W-:-:S02]  /*2150*/  UIADD3 UR40, UR4, 0xc00, URZ ;  /* 0x00000c0004287890 */ /* 0x000fc4000fffe03f */
[----:B------:R-:W-:Y:S01]  /*2160*/  UIADD3 UR42, UR5, 0x900, URZ ;  /* 0x00000900052a7890 */ /* 0x000fe2000fffe03f */
[----:B------:R-:W-:Y:S01]  /*2170*/  UMOV UR41, 0x40000040 ;  /* 0x4000004000297882 */ /* 0x000fe20000000000 */
        /* <DEDUP_REMOVED lines=13> */
[----:B------:R-:W-:Y:S02]  /*2250*/  ULOP3.LUT UR7, UR7, 0x3000000, URZ, 0xfc, !UPT ;  /* 0x0300000007077892 */ /* 0x000fe4000f8efc3f */
[----:B------:R-:W-:Y:S01]  /*2260*/  UISETP.GE.AND UP0, UPT, UR52, 0x61, UPT ;  /* 0x000000613400788c */ /* 0x000fe2000bf06270 */
[----:B------:R-:W-:Y:S02]  /*2270*/  WARPGROUP.DEPBAR.LE gsb0, 0x0 ;  /* 0x00008000000079c5 */ /* 0x000fe40000010000 */
[----:B------:R-:W-:-:S06]  /*2280*/  WARPGROUP.ARRIVE ;  /* 0x00000000000079c5 */ /* 0x000fcc0000000000 */
[----:B------:R-:W-:Y:S01]  /*2290*/  HGMMA.64x96x16.F32 R24, gdesc[UR12], R24, gsb0 ;  /* 0x016000000c1879f0 */ /* 0x000fe20008000818 */
        /* <DEDUP_REMOVED lines=28> */
[----:B------:R-:W-:Y:S01]  /*2460*/  ULDC UR6, c[0x0][0xa80] ;  /* 0x0002a00000067ab9 */ /* 0x000fe20000000800 */
[----:B------:R-:W-:Y:S01]  /*2470*/  IMAD.U32 R13, RZ, RZ, UR13 ;  /* 0x0000000dff0d7e24 */ /* 0x000fe2000f8e00ff */
[----:B------:R-:W-:Y:S02]  /*2480*/  WARPGROUP.DEPBAR.LE gsb0, 0x0 ;  /* 0x00008000000079c5 */ /* 0x000fe40000010000 */
[----:B------:R-:W-:-:S06]  /*2490*/  WARPGROUP.ARRIVE ;  /* 0x00000000000079c5 */ /* 0x000fcc0000000000 */
[----:B------:R-:W-:Y:S01]  /*24a0*/  HGMMA.64x96x16.F32 R24, gdesc[UR12], R24, gsb0 ;  /* 0x016000000c1879f0 */ /* 0x000fe20008000818 */
[----:B------:R-:W-:Y:S02]  /*24b0*/  UIADD3 UR12, UR4, 0x404, URZ ;  /* 0x00000404040c7890 */ /* 0x000fe4000fffe03f */
[----:B------:R-:W-:Y:S01]  /*24c0*/  UIADD3 UR14, UR5, 0x304, URZ ;  /* 0x00000304050e7890 */ /* 0x000fe2000fffe03f */
[----:B------:R-:W-:Y:S01]  /*24d0*/  UMOV UR13, 0x40000040 ;  /* 0x40000040000d7882 */ /* 0x000fe20000000000 */
[----:B------:R-:W-:Y:S01]  /*24e0*/  UMOV UR15, 0x40000040 ;  /* 0x40000040000f7882 */ /* 0x000fe20000000000 */
[----:B------:R-:W-:-:S04]  /*24f0*/  UIMAD UR4, UR53, -0x60, UR52 ;  /* 0xffffffa0350478a4 */ /* 0x000fc8000f8e0234 */
[----:B------:R-:W-:-:S06]  /*2500*/  UIADD3 UR4, UR4, 0x60, URZ ;  /* 0x0000006004047890 */ /* 0x000fcc000fffe03f */
[----:B------:R-:W-:Y:S01]  /*2510*/  IMAD.U32 R0, RZ, RZ, UR4 ;  /* 0x00000004ff007e24 */ /* 0x000fe2000f8e00ff */
[----:B------:R-:W-:-:S03]  /*2520*/  UIMAD UR4, UR36, 0xc00, UR7 ;  /* 0x00000c00240478a4 */ /* 0x000fc6000f8e0207 */
        /* <DEDUP_REMOVED lines=10> */
[----:B------:R-:W-:Y:S01]  /*25d0*/  UMOV UR10, UR4 ;  /* 0x00000004000a7c82 */ /* 0x000fe20008000000 */
[----:B------:R-:W-:Y:S01]  /*25e0*/  UMOV UR11, 0x40000040 ;  /* 0x40000040000b7882 */ /* 0x000fe20000000000 */
[----:B------:R-:W-:Y:S02]  /*25f0*/  WARPGROUP.DEPBAR.LE gsb0, 0x0 ;  /* 0x00008000000079c5 */ /* 0x000fe40000010000 */
        /* <DEDUP_REMOVED lines=33> */
[----:B------:R-:W-:-:S02]  /*2810*/  FSEL R25, R30, -INF , P6 ;  /* 0xff8000001e197808 */ /* 0x000fc40003000000 */
[----:B------:R-:W-:Y:S02]  /*2820*/  FSEL R30, R29, -INF , P5 ;  /* 0xff8000001d1e7808 */ /* 0x000fe40002800000 */
[----:B------:R-:W-:Y:S02]  /*2830*/  FSEL R28, R28, -INF , P6 ;  /* 0xff8000001c1c7808 */ /* 0x000fe40003000000 */
[----:B------:R-:W-:Y:S02]  /*2840*/  FMNMX.FTZ R29, R24, R26, !PT ;  /* 0x0000001a181d7209 */ /* 0x000fe40007810000 */
[----:B------:R-:W-:Y:S02]  /*2850*/  FSEL R159, R32, -INF , P4 ;  /* 0xff800000209f7808 */ /* 0x000fe40002000000 */
[----:B------:R-:W-:Y:S02]  /*2860*/  FMNMX.FTZ R29, R28, R29, !PT ;  /* 0x0000001d1c1d7209 */ /* 0x000fe40007810000 */
[----:B------:R-:W-:-:S02]  /*2870*/  FSEL R161, R33, -INF , P3 ;  /* 0xff80000021a17808 */ /* 0x000fc40001800000 */
[----:B------:R-:W-:Y:S02]  /*2880*/  FMNMX.FTZ R32, R30, R29, !PT ;  /* 0x0000001d1e207209 */ /* 0x000fe40007810000 */
[----:B------:R-:W-:Y:S02]  /*2890*/  FSEL R27, R27, -INF , P1 ;  /* 0xff8000001b1b7808 */ /* 0x000fe40000800000 */
[----:B------:R-:W-:Y:S02]  /*28a0*/  FMNMX.FTZ R32, R159, R32, !PT ;  /* 0x000000209f207209 */ /* 0x000fe40007810000 */
[----:B------:R-:W-:Y:S02]  /*28b0*/  ISETP.GT.AND P2, PT, R0, 0x18, PT ;  /* 0x000000180000780c */ /* 0x000fe40003f44270 */
[----:B------:R-:W-:Y:S02]  /*28c0*/  FMNMX.FTZ R29, R161, R32, !PT ;  /* 0x00000020a11d7209 */ /* 0x000fe40007810000 */
[----:B------:R-:W-:-:S02]  /*28d0*/  FMNMX.FTZ R32, R73, R27, !PT ;  /* 0x0000001b49207209 */ /* 0x000fc40007810000 */
[----:B------:R-:W-:Y:S02]  /*28e0*/  ISETP.GT.AND P1, PT, R0, 0x19, PT ;  /* 0x000000190000780c */ /* 0x000fe40003f24270 */
[----:B------:R-:W-:Y:S02]  /*28f0*/  FSEL R164, R36, -INF , P2 ;  /* 0xff80000024a47808 */ /* 0x000fe40001000000 */
[----:B------:R-:W-:Y:S02]  /*2900*/  FSEL R31, R31, -INF , P5 ;  /* 0xff8000001f1f7808 */ /* 0x000fe40002800000 */
[----:B------:R-:W-:Y:S02]  /*2910*/  FMNMX.FTZ R32, R25, R32, !PT ;  /* 0x0000002019207209 */ /* 0x000fe40007810000 */
[----:B------:R-:W-:Y:S02]  /*2920*/  FSEL R168, R37, -INF , P1 ;  /* 0xff80000025a87808 */ /* 0x000fe40000800000 */
[----:B------:R-:W-:-:S02]  /*2930*/  FMNMX.FTZ R29, R164, R29, !PT ;  /* 0x0000001da41d7209 */ /* 0x000fc40007810000 */
[----:B------:R-:W-:Y:S02]  /*2940*/  FSEL R157, R34, -INF , P4 ;  /* 0xff800000229d7808 */ /* 0x000fe40002000000 */
[----:B------:R-:W-:Y:S02]  /*2950*/  FMNMX.FTZ R32, R31, R32, !PT ;  /* 0x000000201f207209 */ /* 0x000fe40007810000 */
[----:B------:R-:W-:Y:S02]  /*2960*/  FMNMX.FTZ R34, R168, R29, !PT ;  /* 0x0000001da8227209 */ /* 0x000fe40007810000 */
[----:B------:R-:W-:Y:S02]  /*2970*/  FSEL R160, R35, -INF , P3 ;  /* 0xff80000023a07808 */ /* 0x000fe40001800000 */
[----:B------:R-:W-:Y:S02]  /*2980*/  FMNMX.FTZ R29, R157, R32, !PT ;  /* 0x000000209d1d7209 */ /* 0x000fe40007810000 */
[----:B------:R-:W-:-:S02]  /*2990*/  ISETP.GT.AND P6, PT, R0, 0x20, PT ;  /* 0x000000200000780c */ /* 0x000fc40003fc4270 */
[----:B------:R-:W-:Y:S02]  /*29a0*/  FSEL R162, R38, -INF , P2 ;  /* 0xff80000026a27808 */ /* 0x000fe40001000000 */
[----:B------:R-:W-:Y:S02]  /*29b0*/  FMNMX.FTZ R29, R160, R29, !PT ;  /* 0x0000001da01d7209 */ /* 0x000fe40007810000 */
[----:B------:R-:W-:Y:S02]  /*29c0*/  ISETP.GT.AND P5, PT, R0, 0x21, PT ;  /* 0x000000210000780c */ /* 0x000fe40003fa4270 */
[----:B------:R-:W-:Y:S02]  /*29d0*/  FSEL R165, R40, -INF , P6 ;  /* 0xff80000028a57808 */ /* 0x000fe40003000000 */
        /* <DEDUP_REMOVED lines=96> */
[--C-:B------:R-:W-:Y:S01]  /*2fe0*/  FFMA.FTZ R194, R28, UR6, -R211.reuse ;  /* 0x000000061cc27c23 */ /* 0x100fe200080108d3 */
[----:B------:R-:W-:Y:S01]  /*2ff0*/  FSEL R212, R212, RZ, P1 ;  /* 0x000000ffd4d47208 */ /* 0x000fe20000800000 */
[--C-:B------:R-:W-:Y:S01]  /*3000*/  FFMA.FTZ R195, R30, UR6, -R211.reuse ;  /* 0x000000061ec37c23 */ /* 0x100fe200080108d3 */
[----:B0-----:R-:W-:Y:S01]  /*3010*/  LOP3.LUT P1, RZ, R72, 0x7f, RZ, 0xc0, !PT ;  /* 0x0000007f48ff7812 */ /* 0x001fe2000782c0ff */
[----:B------:R-:W-:Y:S01]  /*3020*/  MUFU.EX2 R192, R192 ;  /* 0x000000c000c07308 */ /* 0x000fe20000000800 */
[----:B------:R-:W-:Y:S01]  /*3030*/  SHF.R.U32.HI R72, RZ, 0x7, R72 ;  /* 0x00000007ff487819 */ /* 0x000fe20000011648 */
[--C-:B------:R-:W-:Y:S01]  /*3040*/  FFMA.FTZ R196, R73, UR6, -R212.reuse ;  /* 0x0000000649c47c23 */ /* 0x100fe200080108d4 */
[--C-:B------:R-:W-:Y:S01]  /*3050*/  FFMA.FTZ R197, R27, UR6, -R212.reuse ;  /* 0x000000061bc57c23 */ /* 0x100fe200080108d4 */
[--C-:B------:R-:W-:Y:S01]  /*3060*/  FFMA.FTZ R198, R25, UR6, -R212.reuse ;  /* 0x0000000619c67c23 */ /* 0x100fe200080108d4 */
[----:B------:R-:W-:Y:S01]  /*3070*/  IADD3 R158, -R72, 0xb, RZ ;  /* 0x0000000b489e7810 */ /* 0x000fe20007ffe1ff */
[----:B------:R-:W-:Y:S01]  /*3080*/  FFMA.FTZ R199, R31, UR6, -R212 ;  /* 0x000000061fc77c23 */ /* 0x000fe200080108d4 */
[--C-:B------:R-:W-:Y:S01]  /*3090*/  FFMA.FTZ R159, R159, UR6, -R211.reuse ;  /* 0x000000069f9f7c23 */ /* 0x100fe200080108d3 */
[----:B------:R-:W0:Y:S01]  /*30a0*/  MUFU.EX2 R193, R193 ;  /* 0x000000c100c17308 */ /* 0x000e220000000800 */
[--C-:B------:R-:W-:Y:S01]  /*30b0*/  FFMA.FTZ R161, R161, UR6, -R211.reuse ;  /* 0x00000006a1a17c23 */ /* 0x100fe200080108d3 */
[--C-:B------:R-:W-:Y:S01]  /*30c0*/  FFMA.FTZ R164, R164, UR6, -R211.reuse ;  /* 0x00000006a4a47c23 */ /* 0x100fe200080108d3 */
[----:B------:R-:W-:Y:S01]  /*30d0*/  FFMA.FTZ R168, R168, UR6, -R211 ;  /* 0x00000006a8a87c23 */ /* 0x000fe200080108d3 */
[----:B------:R-:W-:-:S02]  /*30e0*/  @!P1 VIADD R24, R3, 0x32440 ;  /* 0x0003244003189836 */ /* 0x000fc40000000000 */
[--C-:B------:R-:W-:Y:S01]  /*30f0*/  FFMA.FTZ R157, R157, UR6, -R212.reuse ;  /* 0x000000069d9d7c23 */ /* 0x100fe200080108d4 */
[--C-:B------:R-:W-:Y:S01]  /*3100*/  FFMA.FTZ R160, R160, UR6, -R212.reuse ;  /* 0x00000006a0a07c23 */ /* 0x100fe200080108d4 */
[----:B------:R-:W-:Y:S01]  /*3110*/  FFMA.FTZ R162, R162, UR6, -R212 ;  /* 0x00000006a2a27c23 */ /* 0x000fe200080108d4 */
[----:B------:R-:W-:Y:S01]  /*3120*/  MUFU.EX2 R194, R194 ;  /* 0x000000c200c27308 */ /* 0x000fe20000000800 */
[----:B------:R-:W-:Y:S01]  /*3130*/  @!P1 PRMT R24, RZ, 0x654, R24 ;  /* 0x00000654ff189816 */ /* 0x000fe20000000018 */
[----:B------:R1:W-:Y:S06]  /*3140*/  BAR.ARV R158, 0x100 ;  /* 0x0004009e0000751d */ /* 0x0003ec0000002000 */
[----:B------:R2:W-:Y:S01]  /*3150*/  @!P1 SYNCS.ARRIVE.TRANS64.RED.A1T0 RZ, [R24+URZ], RZ ;  /* 0x000000ff18ff99a7 */ /* 0x0005e2000810043f */
[----:B------:R-:W3:Y:S01]  /*3160*/  MUFU.EX2 R195, R195 ;  /* 0x000000c300c37308 */ /* 0x000ee20000000800 */
[----:B------:R4:W-:Y:S01]  /*3170*/  BAR.SYNC.DEFER_BLOCKING R214, 0x100 ;  /* 0x000400d60000751d */ /* 0x0009e20000010000 */
[----:B0-----:R-:W-:Y:S01]  /*3180*/  F2FP.F16.F32.PACK_AB R152, R193, R192 ;  /* 0x000000c0c198723e */ /* 0x001fe200000000ff */
[--C-:B------:R-:W-:Y:S01]  /*3190*/  FFMA.FTZ R166, R166, UR6, -R212.reuse ;  /* 0x00000006a6a67c23 */ /* 0x100fe200080108d4 */
[--C-:B------:R-:W-:Y:S01]  /*31a0*/  FFMA.FTZ R165, R165, UR6, -R211.reuse ;  /* 0x00000006a5a57c23 */ /* 0x100fe200080108d3 */
[--C-:B------:R-:W-:Y:S01]  /*31b0*/  FFMA.FTZ R163, R163, UR6, -R212.reuse ;  /* 0x00000006a3a37c23 */ /* 0x100fe200080108d4 */
[--C-:B------:R-:W-:Y:S01]  /*31c0*/  FFMA.FTZ R224, R175, UR6, -R212.reuse ;  /* 0x00000006afe07c23 */ /* 0x100fe200080108d4 */
[--C-:B------:R-:W-:Y:S01]  /*31d0*/  FFMA.FTZ R173, R173, UR6, -R211.reuse ;  /* 0x00000006adad7c23 */ /* 0x100fe200080108d3 */
[----:B------:R-:W-:Y:S01]  /*31e0*/  MUFU.EX2 R196, R196 ;  /* 0x000000c400c47308 */ /* 0x000fe20000000800 */
[--C-:B----4-:R-:W-:Y:S01]  /*31f0*/  FFMA.FTZ R214, R169, UR6, -R211.reuse ;  /* 0x00000006a9d67c23 */ /* 0x110fe200080108d3 */
[--C-:B------:R-:W-:Y:S01]  /*3200*/  FFMA.FTZ R169, R172, UR6, -R211.reuse ;  /* 0x00000006aca97c23 */ /* 0x100fe200080108d3 */
[--C-:B------:R-:W-:Y:S01]  /*3210*/  FFMA.FTZ R172, R176, UR6, -R211.reuse ;  /* 0x00000006b0ac7c23 */ /* 0x100fe200080108d3 */
[--C-:B------:R-:W-:Y:S01]  /*3220*/  FFMA.FTZ R176, R167, UR6, -R212.reuse ;  /* 0x00000006a7b07c23 */ /* 0x100fe200080108d4 */
[--C-:B------:R-:W-:Y:S01]  /*3230*/  FFMA.FTZ R167, R170, UR6, -R212.reuse ;  /* 0x00000006aaa77c23 */ /* 0x100fe200080108d4 */
[--C-:B------:R-:W-:Y:S01]  /*3240*/  FFMA.FTZ R170, R174, UR6, -R212.reuse ;  /* 0x00000006aeaa7c23 */ /* 0x100fe200080108d4 */
[--C-:B------:R-:W-:Y:S01]  /*3250*/  FFMA.FTZ R174, R177, UR6, -R211.reuse ;  /* 0x00000006b1ae7c23 */ /* 0x100fe200080108d3 */
[----:B------:R-:W0:Y:S01]  /*3260*/  MUFU.EX2 R197, R197 ;  /* 0x000000c500c57308 */ /* 0x000e220000000800 */
[----:B---3--:R-:W-:Y:S01]  /*3270*/  F2FP.F16.F32.PACK_AB R154, R195, R194 ;  /* 0x000000c2c39a723e */ /* 0x008fe200000000ff */
        /* <DEDUP_REMOVED lines=14> */
[----:B------:R-:W3:Y:S01]  /*3360*/  MUFU.EX2 R199, R199 ;  /* 0x000000c700c77308 */ /* 0x000ee20000000800 */
[----:B0-----:R-:W-:Y:S01]  /*3370*/  F2FP.F16.F32.PACK_AB R153, R197, R196 ;  /* 0x000000c4c599723e */ /* 0x001fe200000000ff */
[--C-:B------:R-:W-:Y:S01]  /*3380*/  FFMA.FTZ R187, R186, UR6, -R211.reuse ;  /* 0x00000006babb7c23 */ /* 0x100fe200080108d3 */
[--C-:B------:R-:W-:Y:S01]  /*3390*/  FFMA.FTZ R186, R189, UR6, -R211.reuse ;  /* 0x00000006bdba7c23 */ /* 0x100fe200080108d3 */
[--C-:B------:R-:W-:Y:S01]  /*33a0*/  FFMA.FTZ R189, R190, UR6, -R211.reuse ;  /* 0x00000006bebd7c23 */ /* 0x100fe200080108d3 */
[--C-:B------:R-:W-:Y:S01]  /*33b0*/  FFMA.FTZ R190, R206, UR6, -R212.reuse ;  /* 0x00000006cebe7c23 */ /* 0x100fe200080108d4 */
[----:B------:R-:W-:Y:S01]  /*33c0*/  FFMA.FTZ R180, R180, UR6, -R211 ;  /* 0x00000006b4b47c23 */ /* 0x000fe200080108d3 */
[--C-:B------:R-:W-:Y:S01]  /*33d0*/  FFMA.FTZ R191, R208, UR6, -R212.reuse ;  /* 0x00000006d0bf7c23 */ /* 0x100fe200080108d4 */
[----:B------:R-:W0:Y:S01]  /*33e0*/  MUFU.EX2 R159, R159 ;  /* 0x0000009f009f7308 */ /* 0x000e220000000800 */
[--C-:B------:R-:W-:Y:S01]  /*33f0*/  FFMA.FTZ R206, R209, UR6, -R212.reuse ;  /* 0x00000006d1ce7c23 */ /* 0x100fe200080108d4 */
[----:B------:R-:W-:Y:S01]  /*3400*/  FFMA.FTZ R207, R213, UR6, -R212 ;  /* 0x00000006d5cf7c23 */ /* 0x000fe200080108d4 */
[----:B------:R-:W-:Y:S01]  /*3410*/  FADD.FTZ R193, R192, R193 ;  /* 0x000000c1c0c17221 */ /* 0x000fe20000010000 */
[----:B------:R-:W-:Y:S01]  /*3420*/  FADD.FTZ R197, R196, R197 ;  /* 0x000000c5c4c57221 */ /* 0x000fe20000010000 */
[----:B------:R-:W-:-:S02]  /*3430*/  @!P1 VIADD R3, R3, 0x32460 ;  /* 0x0003246003039836 */ /* 0x000fc40000000000 */
[----:B------:R-:W-:Y:S01]  /*3440*/  FADD.FTZ R194, R194, R193 ;  /* 0x000000c1c2c27221 */ /* 0x000fe20000010000 */
[----:B------:R-:W4:Y:S01]  /*3450*/  MUFU.EX2 R161, R161 ;  /* 0x000000a100a17308 */ /* 0x000f220000000800 */
[----:B---3--:R-:W-:Y:S01]  /*3460*/  F2FP.F16.F32.PACK_AB R155, R199, R198 ;  /* 0x000000c6c79b723e */ /* 0x008fe200000000ff */
[----:B------:R-:W-:Y:S01]  /*3470*/  FADD.FTZ R198, R198, R197 ;  /* 0x000000c5c6c67221 */ /* 0x000fe20000010000 */
[----:B------:R-:W-:Y:S01]  /*3480*/  FADD.FTZ R194, R195, R194 ;  /* 0x000000c2c3c27221 */ /* 0x000fe20000010000 */
[----:B------:R-:W-:Y:S01]  /*3490*/  @!P1 PRMT R3, RZ, 0x654, R3 ;  /* 0x00000654ff039816 */ /* 0x000fe20000000003 */
[----:B--2---:R-:W-:Y:S01]  /*34a0*/  WARPGROUP.ARRIVE ;  /* 0x00000000000079c5 */ /* 0x004fe20000000000 */
[----:B------:R-:W-:Y:S02]  /*34b0*/  FADD.FTZ R198, R199, R198 ;  /* 0x000000c6c7c67221 */ /* 0x000fe40000010000 */
[----:B------:R-:W-:Y:S01]  /*34c0*/  MUFU.EX2 R164, R164 ;  /* 0x000000a400a47308 */ /* 0x000fe20000000800 */
[----:B0-----:R-:W-:-:S02]  /*34d0*/  FADD.FTZ R194, R159, R194 ;  /* 0x000000c29fc27221 */ /* 0x001fc40000010000 */
[----:B------:R-:W-:Y:S01]  /*34e0*/  HGMMA.64x256x16.F32 R24, R152, gdesc[UR8].tnspB, RZ, !UPT, gsb0 ;  /* 0x43e0000898187df0 */ /* 0x000fe2000c0008ff */
[----:B------:R-:W-:Y:S01]  /*34f0*/  UIADD3 UR10, UR4, 0x80, URZ ;  /* 0x00000080040a7890 */ /* 0x000fe2000fffe03f */
[----:B------:R-:W-:-:S03]  /*3500*/  UMOV UR11, 0x40000040 ;  /* 0x40000040000b7882 */ /* 0x000fc60000000000 */
[----:B------:R-:W-:Y:S08]  /*3510*/  MUFU.EX2 R168, R168 ;  /* 0x000000a800a87308 */ /* 0x000ff00000000800 */
[----:B------:R-:W-:Y:S08]  /*3520*/  MUFU.EX2 R157, R157 ;  /* 0x0000009d009d7308 */ /* 0x000ff00000000800 */
[----:B------:R-:W0:Y:S08]  /*3530*/  MUFU.EX2 R160, R160 ;  /* 0x000000a000a07308 */ /* 0x000e300000000800 */
[----:B------:R-:W-:Y:S08]  /*3540*/  MUFU.EX2 R162, R162 ;  /* 0x000000a200a27308 */ /* 0x000ff00000000800 */
[----:B------:R-:W2:Y:S08]  /*3550*/  MUFU.EX2 R166, R166 ;  /* 0x000000a600a67308 */ /* 0x000eb00000000800 */
[----:B------:R-:W-:Y:S08]  /*3560*/  MUFU.EX2 R165, R165 ;  /* 0x000000a500a57308 */ /* 0x000ff00000000800 */
[----:B------:R-:W3:Y:S08]  /*3570*/  MUFU.EX2 R214, R214 ;  /* 0x000000d600d67308 */ /* 0x000ef00000000800 */
[----:B------:R-:W-:Y:S08]  /*3580*/  MUFU.EX2 R169, R169 ;  /* 0x000000a900a97308 */ /* 0x000ff00000000800 */
[----:B------:R-:W-:Y:S08]  /*3590*/  MUFU.EX2 R172, R172 ;  /* 0x000000ac00ac7308 */ /* 0x000ff00000000800 */
[----:B------:R-:W-:Y:S08]  /*35a0*/  MUFU.EX2 R163, R163 ;  /* 0x000000a300a37308 */ /* 0x000ff00000000800 */
[----:B------:R-:W5:Y:S08]  /*35b0*/  MUFU.EX2 R176, R176 ;  /* 0x000000b000b07308 */ /* 0x000f700000000800 */
[----:B------:R-:W-:Y:S08]  /*35c0*/  MUFU.EX2 R167, R167 ;  /* 0x000000a700a77308 */ /* 0x000ff00000000800 */
[----:B------:R-:W1:Y:S08]  /*35d0*/  MUFU.EX2 R170, R170 ;  /* 0x000000aa00aa7308 */ /* 0x000e700000000800 */
[----:B------:R-:W-:Y:S08]  /*35e0*/  MUFU.EX2 R173, R173 ;  /* 0x000000ad00ad7308 */ /* 0x000ff00000000800 */
[----:B------:R-:W1:Y:S08]  /*35f0*/  MUFU.EX2 R174, R174 ;  /* 0x000000ae00ae7308 */ /* 0x000e700000000800 */
[----:B------:R-:W-:Y:S08]  /*3600*/  MUFU.EX2 R177, R177 ;  /* 0x000000b100b17308 */ /* 0x000ff00000000800 */
[----:B------:R-:W-:Y:S08]  /*3610*/  MUFU.EX2 R216, R216 ;  /* 0x000000d800d87308 */ /* 0x000ff00000000800 */
[----:B------:R-:W-:Y:S08]  /*3620*/  MUFU.EX2 R171, R171 ;  /* 0x000000ab00ab7308 */ /* 0x000ff00000000800 */
[----:B------:R-:W1:Y:S08]  /*3630*/  MUFU.EX2 R224, R224 ;  /* 0x000000e000e07308 */ /* 0x000e700000000800 */
        /* <DEDUP_REMOVED lines=14> */
[----:B------:R-:W-:Y:S01]  /*3720*/  MUFU.EX2 R190, R190 ;  /* 0x000000be00be7308 */ /* 0x000fe20000000800 */
[----:B------:R-:W-:-:S02]  /*3730*/  WARPGROUP.DEPBAR.LE gsb0, 0x0 ;  /* 0x00008000000079c5 */ /* 0x000fc40000010000 */
[C---:B----4-:R-:W-:Y:S01]  /*3740*/  F2FP.F16.F32.PACK_AB R152, R161.reuse, R159 ;  /* 0x0000009fa198723e */ /* 0x050fe200000000ff */
[----:B------:R-:W-:Y:S01]  /*3750*/  FADD.FTZ R161, R161, R194 ;  /* 0x000000c2a1a17221 */ /* 0x000fe20000010000 */
[----:B0-----:R-:W-:Y:S01]  /*3760*/  F2FP.F16.F32.PACK_AB R153, R160, R157 ;  /* 0x0000009da099723e */ /* 0x001fe200000000ff */
[----:B------:R-:W-:Y:S01]  /*3770*/  FADD.FTZ R157, R157, R198 ;  /* 0x000000c69d9d7221 */ /* 0x000fe20000010000 */
[----:B------:R-:W-:Y:S01]  /*3780*/  F2FP.F16.F32.PACK_AB R154, R168, R164 ;  /* 0x000000a4a89a723e */ /* 0x000fe200000000ff */
[----:B------:R-:W0:Y:S01]  /*3790*/  MUFU.EX2 R191, R191 ;  /* 0x000000bf00bf7308 */ /* 0x000e220000000800 */
[----:B--2---:R-:W-:Y:S01]  /*37a0*/  F2FP.F16.F32.PACK_AB R155, R166, R162 ;  /* 0x000000a2a69b723e */ /* 0x004fe200000000ff */
        /* <DEDUP_REMOVED lines=9> */
[----:B------:R-:W-:-:S03]  /*3840*/  UMOV UR11, 0x40000040 ;  /* 0x40000040000b7882 */ /* 0x000fc60000000000 */
[----:B------:R-:W2:Y:S01]  /*3850*/  MUFU.EX2 R207, R207 ;  /* 0x000000cf00cf7308 */ /* 0x000ea20000000800 */
[----:B------:R-:W-:Y:S02]  /*3860*/  WARPGROUP.DEPBAR.LE gsb0, 0x0 ;  /* 0x00008000000079c5 */ /* 0x000fe40000010000 */
[----:B---3--:R-:W-:Y:S01]  /*3870*/  F2FP.F16.F32.PACK_AB R152, R214, R165 ;  /* 0x000000a5d698723e */ /* 0x008fe200000000ff */
[----:B------:R-:W-:Y:S01]  /*3880*/  FADD.FTZ R165, R165, R168 ;  /* 0x000000a8a5a57221 */ /* 0x000fe20000010000 */
[----:B-----5:R-:W-:Y:S01]  /*3890*/  F2FP.F16.F32.PACK_AB R153, R176, R163 ;  /* 0x000000a3b099723e */ /* 0x020fe200000000ff */
[----:B------:R-:W-:Y:S01]  /*38a0*/  FADD.FTZ R163, R163, R166 ;  /* 0x000000a6a3a37221 */ /* 0x000fe20000010000 */
[----:B------:R-:W-:Y:S01]  /*38b0*/  F2FP.F16.F32.PACK_AB R154, R172, R169 ;  /* 0x000000a9ac9a723e */ /* 0x000fe200000000ff */
[----:B------:R-:W-:Y:S01]  /*38c0*/  FADD.FTZ R214, R214, R165 ;  /* 0x000000a5d6d67221 */ /* 0x000fe20000010000 */
[----:B-1----:R-:W-:Y:S01]  /*38d0*/  F2FP.F16.F32.PACK_AB R155, R170, R167 ;  /* 0x000000a7aa9b723e */ /* 0x002fe200000000ff */
        /* <DEDUP_REMOVED lines=46> */
[----:B0-----:R-:W-:Y:S01]  /*3bc0*/  F2FP.F16.F32.PACK_AB R153, R191, R190 ;  /* 0x000000bebf99723e */ /* 0x001fe200000000ff */
[----:B------:R-:W-:Y:S01]  /*3bd0*/  FADD.FTZ R190, R190, R185 ;  /* 0x000000b9bebe7221 */ /* 0x000fe20000010000 */
[----:B------:R-:W-:Y:S01]  /*3be0*/  F2FP.F16.F32.PACK_AB R154, R189, R186 ;  /* 0x000000babd9a723e */ /* 0x000fe200000000ff */
[----:B------:R-:W-:Y:S01]  /*3bf0*/  FADD.FTZ R187, R187, R180 ;  /* 0x000000b4bbbb7221 */ /* 0x000fe20000010000 */
[----:B--2---:R-:W-:Y:S01]  /*3c00*/  F2FP.F16.F32.PACK_AB R155, R207, R206 ;  /* 0x000000cecf9b723e */ /* 0x004fe200000000ff */
[----:B------:R-:W-:-:S02]  /*3c10*/  FADD.FTZ R191, R191, R190 ;  /* 0x000000bebfbf7221 */ /* 0x000fc40000010000 */
[----:B------:R-:W-:Y:S01]  /*3c20*/  FADD.FTZ R186, R186, R187 ;  /* 0x000000bbbaba7221 */ /* 0x000fe20000010000 */
[----:B------:R-:W-:Y:S01]  /*3c30*/  WARPGROUP.ARRIVE ;  /* 0x00000000000079c5 */ /* 0x000fe20000000000 */
[----:B------:R-:W-:-:S04]  /*3c40*/  FADD.FTZ R206, R206, R191 ;  /* 0x000000bfcece7221 */ /* 0x000fc80000010000 */
[----:B------:R-:W-:-:S08]  /*3c50*/  FADD.FTZ R207, R207, R206 ;  /* 0x000000cecfcf7221 */ /* 0x000fd00000010000 */
[----:B------:R-:W-:Y:S03]  /*3c60*/  HGMMA.64x256x16.F32 R24, R152, gdesc[UR8].tnspB, R24, gsb0 ;  /* 0x43e0000898187df0 */ /* 0x000fe60008000818 */
[----:B------:R-:W-:Y:S02]  /*3c70*/  WARPGROUP.DEPBAR.LE gsb0, 0x0 ;  /* 0x00008000000079c5 */ /* 0x000fe40000010000 */
[----:B------:R0:W-:Y:S02]  /*3c80*/  @!P1 SYNCS.ARRIVE.TRANS64.RED.A1T0 RZ, [R3+URZ], RZ ;  /* 0x000000ff03ff99a7 */ /* 0x0001e4000810043f */
[----:B0-----:R-:W-:Y:S01]  /*3c90*/  FADD.FTZ R3, R189, R186 ;  /* 0x000000babd037221 */ /* 0x001fe20000010000 */
[----:B------:R-:W-:Y:S06]  /*3ca0*/  @!P2 BRA `(.L_x_781) ;  /* 0x0000002000cca947 */ /* 0x000fec0003800000 */
[----:B------:R-:W-:Y:S01]  /*3cb0*/  IMAD.MOV.U32 R213, RZ, RZ, R156 ;  /* 0x000000ffffd57224 */ /* 0x000fe200078e009c */
[----:B------:R-:W-:Y:S01]  /*3cc0*/  UIADD3 UR4, UR53, -0x2, URZ ;  /* 0xfffffffe35047890 */ /* 0x000fe2000fffe03f */
[----:B------:R-:W-:-:S11]  /*3cd0*/  IMAD.MOV.U32 R209, RZ, RZ, R0 ;  /* 0x000000ffffd17224 */ /* 0x000fd600078e0000 */
.L_x_790:
        /* <DEDUP_REMOVED lines=10> */
.L_x_782:
[----:B------:R-:W0:Y:S01]  /*3d80*/  S2UR UR6, SR_CgaCtaId ;  /* 0x00000000000679c3 */ /* 0x000e220000008800 */
[----:B------:R-:W-:Y:S01]  /*3d90*/  UMOV UR5, 0x400 ;  /* 0x0000040000057882 */ /* 0x000fe20000000000 */
[----:B------:R-:W-:-:S05]  /*3da0*/  IMAD.U32 R0, RZ, RZ, UR37 ;  /* 0x00000025ff007e24 */ /* 0x000fca000f8e00ff */
[----:B------:R-:W-:Y:S01]  /*3db0*/  SHF.L.U32 R0, R0, 0x1f, RZ ;  /* 0x0000001f00007819 */ /* 0x000fe200000006ff */
[----:B0-----:R-:W-:-:S04]  /*3dc0*/  ULEA UR5, UR6, UR5, 0x18 ;  /* 0x0000000506057291 */ /* 0x001fc8000f8ec03f */
[----:B------:R-:W-:-:S09]  /*3dd0*/  ULEA UR5, UR36, UR5, 0x3 ;  /* 0x0000000524057291 */ /* 0x000fd2000f8e183f */
[----:B------:R0:W1:Y:S01]  /*3de0*/  SYNCS.PHASECHK.TRANS64.TRYWAIT P3, [UR5+0x32430], R0 ;  /* 0x03243000ff0075a7 */ /* 0x0000620008060145 */
[----:B------:R-:W-:Y:S05]  /*3df0*/  @!P0 BRA `(.L_x_783) ;  /* 0x0000000000048947 */ /* 0x000fea0003800000 */
[----:B------:R-:W-:Y:S01]  /*3e00*/  BPT.TRAP 0x1 ;  /* 0x000000040000795c */ /* 0x000fe20000300000 */
.L_x_783:
[----:B-1----:R-:W-:Y:S05]  /*3e10*/  @P3 BRA `(.L_x_784) ;  /* 0x0000000000083947 */ /* 0x002fea0003800000 */
[----:B------:R-:W1:Y:S02]  /*3e20*/  SYNCS.PHASECHK.TRANS64.TRYWAIT P3, [UR5+0x32430], R0 ;  /* 0x03243000ff0075a7 */ /* 0x000e640008060145 */
[----:B-1----:R-:W-:Y:S05]  /*3e30*/  @!P3 BRA `(.L_x_785) ;  /* 0x000000a0005cb947 */ /* 0x002fea0003800000 */
.L_x_784:
[----:B------:R-:W-:Y:S01]  /*3e40*/  R2UR UR52, R20 ;  /* 0x00000000143472ca */ /* 0x000fe200000e0000 */
[----:B------:R-:W-:Y:S01]  /*3e50*/  UIMAD UR6, UR36, 0x300, UR39 ;  /* 0x00000300240678a4 */ /* 0x000fe2000f8e0227 */
[----:B------:R-:W-:Y:S01]  /*3e60*/  R2UR UR53, R21 ;  /* 0x00000000153572ca */ /* 0x000fe200000e0000 */
[----:B-1----:R-:W-:Y:S01]  /*3e70*/  WARPGROUP.ARRIVE ;  /* 0x00000000000079c5 */ /* 0x002fe20000000000 */
[----:B------:R-:W-:-:S04]  /*3e80*/  UMOV UR55, 0x40000040 ;  /* 0x4000004000377882 */ /* 0x000fc80000000000 */
[----:B------:R-:W-:-:S07]  /*3e90*/  UMOV UR54, UR6 ;  /* 0x0000000600367c82 */ /* 0x000fce0008000000 */
[----:B------:R-:W-:Y:S01]  /*3ea0*/  HGMMA.64x96x16.F32 R152, gdesc[UR52], RZ, !UPT, gsb0 ;  /* 0x01600000349879f0 */ /* 0x000fe2000c0008ff */
[----:B------:R-:W-:Y:S01]  /*3eb0*/  R2UR UR52, R18 ;  /* 0x00000000123472ca */ /* 0x000fe200000e0000 */
[----:B------:R-:W-:Y:S01]  /*3ec0*/  UIADD3 UR54, UR6, 0x2, URZ ;  /* 0x0000000206367890 */ /* 0x000fe2000fffe03f */
[----:B------:R-:W-:Y:S01]  /*3ed0*/  R2UR UR53, R19 ;  /* 0x00000000133572ca */ /* 0x000fe200000e0000 */
[----:B------:R-:W-:Y:S01]  /*3ee0*/  UMOV UR55, 0x40000040 ;  /* 0x4000004000377882 */ /* 0x000fe20000000000 */
[----:B------:R-:W-:Y:S02]  /*3ef0*/  WARPGROUP.DEPBAR.LE gsb0, 0x0 ;  /* 0x00008000000079c5 */ /* 0x000fe40000010000 */
[----:B------:R-:W-:-:S09]  /*3f00*/  WARPGROUP.ARRIVE ;  /* 0x00000000000079c5 */ /* 0x000fd20000000000 */
[----:B------:R-:W-:Y:S01]  /*3f10*/  HGMMA.64x96x16.F32 R152, gdesc[UR52], R152, gsb0 ;  /* 0x01600000349879f0 */ /* 0x000fe20008000898 */
        /* <DEDUP_REMOVED lines=13> */
[----:B------:R-:W-:Y:S03]  /*3ff0*/  HGMMA.64x96x16.F32 R152, gdesc[UR52], R152, gsb0 ;  /* 0x01600000349879f0 */ /* 0x000fe60008000898 */
[----:B------:R-:W-:Y:S02]  /*4000*/  WARPGROUP.DEPBAR.LE gsb0, 0x0 ;  /* 0x00008000000079c5 */ /* 0x000fe40000010000 */
[----:B------:R-:W-:Y:S05]  /*4010*/  @!P0 BRA `(.L_x_786) ;  /* 0x0000000000048947 */ /* 0x000fea0003800000 */
[----:B------:R-:W-:Y:S01]  /*4020*/  BPT.TRAP 0x1 ;  /* 0x000000040000795c */ /* 0x000fe20000300000 */
.L_x_786:
[----:B------:R1:W2:Y:S01]  /*4030*/  SYNCS.PHASECHK.TRANS64.TRYWAIT P3, [UR5+0x32450], R0 ;  /* 0x03245000ff0075a7 */ /* 0x0002a20008060145 */
[----:B------:R-:W-:Y:S05]  /*4040*/  @!P0 BRA `(.L_x_787) ;  /* 0x0000000000048947 */ /* 0x000fea0003800000 */
[----:B------:R-:W-:Y:S01]  /*4050*/  BPT.TRAP 0x1 ;  /* 0x000000040000795c */ /* 0x000fe20000300000 */
.L_x_787:
[----:B--2---:R-:W-:Y:S05]  /*4060*/  @P3 BRA `(.L_x_788) ;  /* 0x0000000000083947 */ /* 0x004fea0003800000 */
[----:B------:R-:W2:Y:S02]  /*4070*/  SYNCS.PHASECHK.TRANS64.TRYWAIT P3, [UR5+0x32450], R0 ;  /* 0x03245000ff0075a7 */ /* 0x000ea40008060145 */
[----:B--2---:R-:W-:Y:S05]  /*4080*/  @!P3 BRA `(.L_x_789) ;  /* 0x0000009c00e0b947 */ /* 0x004fea0003800000 */
.L_x_788:
[----:B------:R-:W-:Y:S01]  /*4090*/  R2UR UR52, R4 ;  /* 0x00000000043472ca */ /* 0x000fe200000e0000 */
[----:B------:R-:W-:Y:S01]  /*40a0*/  UIMAD UR6, UR36, 0xc00, UR38 ;  /* 0x00000c00240678a4 */ /* 0x000fe2000f8e0226 */
[----:B------:R-:W-:Y:S01]  /*40b0*/  R2UR UR53, R5 ;  /* 0x00000000053572ca */ /* 0x000fe200000e0000 */
[----:B------:R-:W-:Y:S01]  /*40c0*/  WARPGROUP.ARRIVE ;  /* 0x00000000000079c5 */ /* 0x000fe20000000000 */
[----:B------:R-:W-:Y:S01]  /*40d0*/  UMOV UR55, 0x40000040 ;  /* 0x4000004000377882 */ /* 0x000fe20000000000 */
[----:B------:R-:W-:-:S04]  /*40e0*/  UIADD3 UR10, UR6, 0x302, URZ ;  /* 0x00000302060a7890 */ /* 0x000fc8000fffe03f */
[----:B------:R-:W3:Y:S01]  /*40f0*/  S2R R216, SR_TID.X ;  /* 0x0000000000d87919 */ /* 0x000ee20000002100 */
[----:B------:R-:W-:Y:S01]  /*4100*/  UMOV UR11, 0x40000040 ;  /* 0x40000040000b7882 */ /* 0x000fe20000000000 */
[----:B------:R-:W-:Y:S01]  /*4110*/  UMOV UR54, UR6 ;  /* 0x0000000600367c82 */ /* 0x000fe20008000000 */
[----:B------:R-:W-:Y:S01]  /*4120*/  UIADD3 UR14, UR6, 0x304, URZ ;  /* 0x00000304060e7890 */ /* 0x000fe2000fffe03f */
[----:B------:R-:W-:Y:S01]  /*4130*/  UMOV UR15, 0x40000040 ;  /* 0x40000040000f7882 */ /* 0x000fe20000000000 */
[----:B------:R-:W-:Y:S01]  /*4140*/  UIADD3 UR18, UR6, 0x306, URZ ;  /* 0x0000030606127890 */ /* 0x000fe2000fffe03f */
[----:B------:R-:W-:Y:S01]  /*4150*/  UMOV UR19, 0x40000040 ;  /* 0x4000004000137882 */ /* 0x000fe20000000000 */
[----:B------:R-:W-:Y:S01]  /*4160*/  HGMMA.64x96x16.F32 R152, gdesc[UR52], R152, gsb0 ;  /* 0x01600000349879f0 */ /* 0x000fe20008000898 */
[----:B------:R-:W-:Y:S01]  /*4170*/  R2UR UR52, R6 ;  /* 0x00000000063472ca */ /* 0x000fe200000e0000 */
[----:B------:R-:W-:Y:S01]  /*4180*/  UIADD3 UR54, UR6, 0x2, URZ ;  /* 0x0000000206367890 */ /* 0x000fe2000fffe03f */
[----:B------:R-:W-:Y:S01]  /*4190*/  R2UR UR53, R7 ;  /* 0x00000000073572ca */ /* 0x000fe200000e0000 */
[----:B------:R-:W-:Y:S01]  /*41a0*/  UMOV UR55, 0x40000040 ;  /* 0x4000004000377882 */ /* 0x000fe20000000000 */
[----:B------:R-:W-:Y:S01]  /*41b0*/  UIADD3 UR22, UR6, 0x600, URZ ;  /* 0x0000060006167890 */ /* 0x000fe2000fffe03f */
        /* <DEDUP_REMOVED lines=12> */
[----:B---3--:R-:W-:Y:S01]  /*4280*/  SHF.R.U32.HI R224, RZ, 0x7, R216 ;  /* 0x00000007ffe07819 */ /* 0x008fe200000116d8 */
[----:B------:R-:W-:Y:S01]  /*4290*/  UMOV UR51, 0x40000040 ;  /* 0x4000004000337882 */ /* 0x000fe20000000000 */
[----:B------:R-:W-:-:S02]  /*42a0*/  WARPGROUP.DEPBAR.LE gsb0, 0x0 ;  /* 0x00008000000079c5 */ /* 0x000fc40000010000 */
[----:B------:R-:W-:-:S06]  /*42b0*/  WARPGROUP.ARRIVE ;  /* 0x00000000000079c5 */ /* 0x000fcc0000000000 */
        /* <DEDUP_REMOVED lines=22> */
[----:B------:R-:W-:Y:S01]  /*4420*/  UIADD3 UR54, UR6, 0x906, URZ ;  /* 0x0000090606367890 */ /* 0x000fe2000fffe03f */
[----:B------:R-:W-:Y:S01]  /*4430*/  UMOV UR52, UR56 ;  /* 0x0000003800347c82 */ /* 0x000fe20008000000 */
[----:B------:R-:W-:Y:S01]  /*4440*/  UMOV UR53, UR57 ;  /* 0x0000003900357c82 */ /* 0x000fe20008000000 */
[----:B------:R-:W-:Y:S01]  /*4450*/  UMOV UR55, 0x40000040 ;  /* 0x4000004000377882 */ /* 0x000fe20000000000 */
[----:B------:R-:W-:Y:S01]  /*4460*/  ULDC UR6, c[0x0][0xa80] ;  /* 0x0002a00000067ab9 */ /* 0x000fe20000000800 */
[----:B------:R-:W-:Y:S02]  /*4470*/  WARPGROUP.DEPBAR.LE gsb0, 0x0 ;  /* 0x00008000000079c5 */ /* 0x000fe40000010000 */
[----:B------:R-:W-:-:S06]  /*4480*/  WARPGROUP.ARRIVE ;  /* 0x00000000000079c5 */ /* 0x000fcc0000000000 */
[----:B------:R-:W-:Y:S01]  /*4490*/  HGMMA.64x96x16.F32 R152, gdesc[UR8], R152, gsb0 ;  /* 0x01600000089879f0 */ /* 0x000fe20008000898 */
[----:B------:R-:W-:Y:S02]  /*44a0*/  UMOV UR11, 0x40000040 ;  /* 0x40000040000b7882 */ /* 0x000fe40000000000 */
        /* <DEDUP_REMOVED lines=31> */
[----:B012---:R-:W-:-:S04]  /*46a0*/  FMNMX.FTZ R0, R152, R209, !PT ;  /* 0x000000d198007209 */ /* 0x007fc80007810000 */
        /* <DEDUP_REMOVED lines=42> */
[----:B------:R-:W0:Y:S01]  /*4950*/  SHFL.BFLY PT, R215, R206, 0x2, 0x1f ;  /* 0x0c401f00ced77f89 */ /* 0x000e2200000e0000 */
[----:B------:R-:W-:-:S04]  /*4960*/  FMNMX.FTZ R211, R191, R0, !PT ;  /* 0x00000000bfd37209 */ /* 0x000fc80007810000 */
[----:B------:R-:W-:-:S04]  /*4970*/  FMNMX.FTZ R0, R194, R211, !PT ;  /* 0x000000d3c2007209 */ /* 0x000fc80007810000 */
[----:B------:R-:W-:-:S04]  /*4980*/  FMNMX.FTZ R211, R195, R0, !PT ;  /* 0x00000000c3d37209 */ /* 0x000fc80007810000 */
[----:B------:R-:W-:-:S04]  /*4990*/  FMNMX.FTZ R0, R198, R211, !PT ;  /* 0x000000d3c6007209 */ /* 0x000fc80007810000 */
[----:B------:R-:W-:-:S05]  /*49a0*/  FMNMX.FTZ R208, R199, R0, !PT ;  /* 0x00000000c7d07209 */ /* 0x000fca0007810000 */
[----:B------:R-:W1:Y:S01]  /*49b0*/  SHFL.BFLY PT, R211, R208, 0x2, 0x1f ;  /* 0x0c401f00d0d37f89 */ /* 0x000e6200000e0000 */
[----:B0-----:R-:W-:-:S05]  /*49c0*/  FMNMX.FTZ R215, R206, R215, !PT ;  /* 0x000000d7ced77209 */ /* 0x001fca0007810000 */
[----:B------:R-:W0:Y:S01]  /*49d0*/  SHFL.BFLY PT, R0, R215, 0x1, 0x1f ;  /* 0x0c201f00d7007f89 */ /* 0x000e2200000e0000 */
[----:B-1----:R-:W-:-:S05]  /*49e0*/  FMNMX.FTZ R210, R208, R211, !PT ;  /* 0x000000d3d0d27209 */ /* 0x002fca0007810000 */
[----:B------:R-:W1:Y:S01]  /*49f0*/  SHFL.BFLY PT, R217, R210, 0x1, 0x1f ;  /* 0x0c201f00d2d97f89 */ /* 0x000e6200000e0000 */
[----:B0-----:R-:W-:-:S05]  /*4a00*/  FMNMX.FTZ R0, R215, R0, !PT ;  /* 0x00000000d7007209 */ /* 0x001fca0007810000 */
[C---:B------:R-:W-:Y:S01]  /*4a10*/  FMUL.FTZ R211, R0.reuse, UR6 ;  /* 0x0000000600d37c20 */ /* 0x040fe20008410000 */
[----:B------:R-:W-:-:S03]  /*4a20*/  FADD.FTZ R206, -R0, R209 ;  /* 0x000000d100ce7221 */ /* 0x000fc60000010100 */
[--C-:B------:R-:W-:Y:S01]  /*4a30*/  FFMA.FTZ R209, R153, UR6, -R211.reuse ;  /* 0x0000000699d17c23 */ /* 0x100fe200080108d3 */
[--C-:B------:R-:W-:Y:S01]  /*4a40*/  FFMA.FTZ R153, R156, UR6, -R211.reuse ;  /* 0x000000069c997c23 */ /* 0x100fe200080108d3 */
[--C-:B------:R-:W-:Y:S01]  /*4a50*/  FFMA.FTZ R214, R152, UR6, -R211.reuse ;  /* 0x0000000698d67c23 */ /* 0x100fe200080108d3 */
[----:B------:R-:W-:Y:S01]  /*4a60*/  FMUL.FTZ R206, R206, UR6 ;  /* 0x00000006cece7c20 */ /* 0x000fe20008410000 */
        /* <DEDUP_REMOVED lines=9> */
[----:B-1----:R-:W-:Y:S01]  /*4b00*/  FMNMX.FTZ R156, R210, R217, !PT ;  /* 0x000000d9d29c7209 */ /* 0x002fe20007810000 */
[----:B------:R-:W1:Y:S01]  /*4b10*/  MUFU.EX2 R206, R206 ;  /* 0x000000ce00ce7308 */ /* 0x000e620000000800 */
[----:B0-----:R-:W-:Y:S01]  /*4b20*/  IMAD.U32 R214, RZ, RZ, UR5 ;  /* 0x00000005ffd67e24 */ /* 0x001fe2000f8e00ff */
[----:B------:R-:W-:Y:S01]  /*4b30*/  UIMAD UR5, UR36, 0xc00, UR7 ;  /* 0x00000c00240578a4 */ /* 0x000fe2000f8e0207 */
[----:B------:R-:W-:Y:S01]  /*4b40*/  FFMA.FTZ R173, R173, UR6, -R211 ;  /* 0x00000006adad7c23 */ /* 0x000fe200080108d3 */
[C---:B------:R-:W-:Y:S01]  /*4b50*/  FADD.FTZ R152, -R156.reuse, R213 ;  /* 0x000000d59c987221 */ /* 0x040fe20000010100 */
[----:B------:R-:W-:Y:S01]  /*4b60*/  FMUL.FTZ R217, R156, UR6 ;  /* 0x000000069cd97c20 */ /* 0x000fe20008410000 */
[--C-:B------:R-:W-:Y:S01]  /*4b70*/  FFMA.FTZ R176, R176, UR6, -R211.reuse ;  /* 0x00000006b0b07c23 */ /* 0x100fe200080108d3 */
[----:B------:R-:W-:Y:S01]  /*4b80*/  FFMA.FTZ R177, R177, UR6, -R211 ;  /* 0x00000006b1b17c23 */ /* 0x000fe200080108d3 */
[----:B------:R-:W-:Y:S01]  /*4b90*/  FMUL.FTZ R212, R152, UR6 ;  /* 0x0000000698d47c20 */ /* 0x000fe20008410000 */
[----:B------:R-:W-:-:S02]  /*4ba0*/  @!P1 VIADD R152, R214, 0x32440 ;  /* 0x00032440d6989836 */ /* 0x000fc40000000000 */
[--C-:B------:R-:W-:Y:S01]  /*4bb0*/  FFMA.FTZ R216, R158, UR6, -R217.reuse ;  /* 0x000000069ed87c23 */ /* 0x100fe200080108d9 */
[----:B------:R-:W-:Y:S01]  /*4bc0*/  IADD3 R158, -R224, 0xb, RZ ;  /* 0x0000000be09e7810 */ /* 0x000fe20007ffe1ff */
[----:B------:R0:W-:Y:S01]  /*4bd0*/  MUFU.EX2 R210, R153 ;  /* 0x0000009900d27308 */ /* 0x0001e20000000800 */
[--C-:B------:R-:W-:Y:S01]  /*4be0*/  FFMA.FTZ R213, R154, UR6, -R217.reuse ;  /* 0x000000069ad57c23 */ /* 0x100fe200080108d9 */
[----:B------:R-:W-:Y:S01]  /*4bf0*/  @!P1 PRMT R152, RZ, 0x654, R152 ;  /* 0x00000654ff989816 */ /* 0x000fe20000000098 */
[--C-:B------:R-:W-:Y:S01]  /*4c00*/  FFMA.FTZ R215, R155, UR6, -R217.reuse ;  /* 0x000000069bd77c23 */ /* 0x100fe200080108d9 */
[--C-:B------:R-:W-:Y:S01]  /*4c10*/  FFMA.FTZ R159, R159, UR6, -R217.reuse ;  /* 0x000000069f9f7c23 */ /* 0x100fe200080108d9 */
[----:B------:R2:W-:Y:S06]  /*4c20*/  BAR.ARV R158, 0x100 ;  /* 0x0004009e0000751d */ /* 0x0005ec0000002000 */
[----:B0-----:R-:W-:Y:S01]  /*4c30*/  VIADD R153, R224, 0x8 ;  /* 0x00000008e0997836 */ /* 0x001fe20000000000 */
[----:B------:R0:W-:Y:S01]  /*4c40*/  @!P1 SYNCS.ARRIVE.TRANS64.RED.A1T0 RZ, [R152+URZ], RZ ;  /* 0x000000ff98ff99a7 */ /* 0x0001e2000810043f */
[----:B------:R-:W3:Y:S01]  /*4c50*/  MUFU.EX2 R212, R212 ;  /* 0x000000d400d47308 */ /* 0x000ee20000000800 */
[-C--:B-1----:R-:W-:Y:S01]  /*4c60*/  FMUL.FTZ R24, R24, R206.reuse ;  /* 0x000000ce18187220 */ /* 0x082fe20000410000 */
[-C--:B------:R-:W-:Y:S01]  /*4c70*/  FMUL.FTZ R25, R25, R206.reuse ;  /* 0x000000ce19197220 */ /* 0x080fe20000410000 */
[-C--:B------:R-:W-:Y:S01]  /*4c80*/  FMUL.FTZ R28, R28, R206.reuse ;  /* 0x000000ce1c1c7220 */ /* 0x080fe20000410000 */
[-C--:B------:R-:W-:Y:S01]  /*4c90*/  FMUL.FTZ R29, R29, R206.reuse ;  /* 0x000000ce1d1d7220 */ /* 0x080fe20000410000 */
[-C--:B------:R-:W-:Y:S01]  /*4ca0*/  FMUL.FTZ R32, R32, R206.reuse ;  /* 0x000000ce20207220 */ /* 0x080fe20000410000 */
[-C--:B------:R-:W-:Y:S01]  /*4cb0*/  FMUL.FTZ R33, R33, R206.reuse ;  /* 0x000000ce21217220 */ /* 0x080fe20000410000 */
[-C--:B------:R-:W-:Y:S01]  /*4cc0*/  FMUL.FTZ R36, R36, R206.reuse ;  /* 0x000000ce24247220 */ /* 0x080fe20000410000 */
[----:B------:R-:W0:Y:S01]  /*4cd0*/  MUFU.EX2 R209, R209 ;  /* 0x000000d100d17308 */ /* 0x000e220000000800 */
[-C--:B------:R-:W-:Y:S01]  /*4ce0*/  FMUL.FTZ R37, R37, R206.reuse ;  /* 0x000000ce25257220 */ /* 0x080fe20000410000 */
        /* <DEDUP_REMOVED lines=22> */
[----:B------:R-:W4:Y:S01]  /*4e50*/  MUFU.EX2 R215, R215 ;  /* 0x000000d700d77308 */ /* 0x000f220000000800 */
[----:B------:R4:W-:Y:S01]  /*4e60*/  BAR.SYNC.DEFER_BLOCKING R153, 0x100 ;  /* 0x000400990000751d */ /* 0x0009e20000010000 */
        /* <DEDUP_REMOVED lines=38> */
[-C--:B---3--:R-:W-:Y:S01]  /*50d0*/  FMUL.FTZ R26, R26, R212.reuse ;  /* 0x000000d41a1a7220 */ /* 0x088fe20000410000 */
        /* <DEDUP_REMOVED lines=63> */
[----:B0-----:R-:W-:Y:S01]  /*54d0*/  F2FP.F16.F32.PACK_AB R152, R209, R208 ;  /* 0x000000d0d198723e */ /* 0x001fe200000000ff */
[----:B------:R-:W-:Y:S01]  /*54e0*/  UMOV UR10, UR5 ;  /* 0x00000005000a7c82 */ /* 0x000fe20008000000 */
[----:B-1----:R-:W-:Y:S01]  /*54f0*/  F2FP.F16.F32.PACK_AB R154, R157, R210 ;  /* 0x000000d29d9a723e */ /* 0x002fe200000000ff */
[--C-:B------:R-:W-:Y:S01]  /*5500*/  FFMA.FTZ R162, R162, UR6, -R217.reuse ;  /* 0x00000006a2a27c23 */ /* 0x100fe200080108d9 */
[----:B----4-:R-:W-:Y:S01]  /*5510*/  F2FP.F16.F32.PACK_AB R153, R215, R213 ;  /* 0x000000d5d799723e */ /* 0x010fe200000000ff */
[--C-:B------:R-:W-:Y:S01]  /*5520*/  FFMA.FTZ R163, R163, UR6, -R217.reuse ;  /* 0x00000006a3a37c23 */ /* 0x100fe200080108d9 */
[----:B-----5:R-:W-:Y:S01]  /*5530*/  F2FP.F16.F32.PACK_AB R155, R159, R216 ;  /* 0x000000d89f9b723e */ /* 0x020fe200000000ff */
[--C-:B------:R-:W-:Y:S01]  /*5540*/  FFMA.FTZ R166, R166, UR6, -R217.reuse ;  /* 0x00000006a6a67c23 */ /* 0x100fe200080108d9 */
[--C-:B------:R-:W-:Y:S01]  /*5550*/  FFMA.FTZ R167, R167, UR6, -R217.reuse ;  /* 0x00000006a7a77c23 */ /* 0x100fe200080108d9 */
[----:B------:R-:W-:Y:S01]  /*5560*/  MUFU.EX2 R160, R160 ;  /* 0x000000a000a07308 */ /* 0x000fe20000000800 */
[----:B------:R-:W-:Y:S01]  /*5570*/  WARPGROUP.ARRIVE ;  /* 0x00000000000079c5 */ /* 0x000fe20000000000 */
[--C-:B------:R-:W-:Y:S01]  /*5580*/  FFMA.FTZ R170, R170, UR6, -R217.reuse ;  /* 0x00000006aaaa7c23 */ /* 0x100fe200080108d9 */
[--C-:B------:R-:W-:Y:S01]  /*5590*/  FFMA.FTZ R171, R171, UR6, -R217.reuse ;  /* 0x00000006abab7c23 */ /* 0x100fe200080108d9 */
[--C-:B------:R-:W-:Y:S01]  /*55a0*/  FFMA.FTZ R174, R174, UR6, -R217.reuse ;  /* 0x00000006aeae7c23 */ /* 0x100fe200080108d9 */
[----:B------:R-:W-:Y:S01]  /*55b0*/  FFMA.FTZ R175, R175, UR6, -R217 ;  /* 0x00000006afaf7c23 */ /* 0x000fe200080108d9 */
[--C-:B------:R-:W-:Y:S01]  /*55c0*/  FFMA.FTZ R180, R180, UR6, -R211.reuse ;  /* 0x00000006b4b47c23 */ /* 0x100fe200080108d3 */
[----:B------:R-:W-:Y:S01]  /*55d0*/  HGMMA.64x256x16.F32 R24, R152, gdesc[UR8].tnspB, R24, gsb0 ;  /* 0x43e0000898187df0 */ /* 0x000fe20008000818 */
[----:B------:R-:W0:Y:S01]  /*55e0*/  MUFU.EX2 R161, R161 ;  /* 0x000000a100a17308 */ /* 0x000e220000000800 */
[----:B------:R-:W-:Y:S01]  /*55f0*/  UIADD3 UR10, UR5, 0x80, URZ ;  /* 0x00000080050a7890 */ /* 0x000fe2000fffe03f */
[----:B------:R-:W-:Y:S01]  /*5600*/  FFMA.FTZ R181, R181, UR6, -R211 ;  /* 0x00000006b5b57c23 */ /* 0x000fe200080108d3 */
[----:B------:R-:W-:Y:S01]  /*5610*/  UMOV UR11, 0x40000040 ;  /* 0x40000040000b7882 */ /* 0x000fe20000000000 */
[--C-:B------:R-:W-:Y:S01]  /*5620*/  FFMA.FTZ R178, R178, UR6, -R217.reuse ;  /* 0x00000006b2b27c23 */ /* 0x100fe200080108d9 */
[--C-:B------:R-:W-:Y:S01]  /*5630*/  FFMA.FTZ R179, R179, UR6, -R217.reuse ;  /* 0x00000006b3b37c23 */ /* 0x100fe200080108d9 */
[--C-:B------:R-:W-:Y:S01]  /*5640*/  FFMA.FTZ R182, R182, UR6, -R217.reuse ;  /* 0x00000006b6b67c23 */ /* 0x100fe200080108d9 */
[----:B------:R-:W-:Y:S01]  /*5650*/  FFMA.FTZ R183, R183, UR6, -R217 ;  /* 0x00000006b7b77c23 */ /* 0x000fe200080108d9 */
[----:B------:R-:W-:Y:S01]  /*5660*/  MUFU.EX2 R164, R164 ;  /* 0x000000a400a47308 */ /* 0x000fe20000000800 */
[--C-:B------:R-:W-:Y:S01]  /*5670*/  FFMA.FTZ R184, R184, UR6, -R211.reuse ;  /* 0x00000006b8b87c23 */ /* 0x100fe200080108d3 */
[--C-:B------:R-:W-:Y:S01]  /*5680*/  FFMA.FTZ R185, R185, UR6, -R211.reuse ;  /* 0x00000006b9b97c23 */ /* 0x100fe200080108d3 */
[--C-:B------:R-:W-:Y:S01]  /*5690*/  FFMA.FTZ R188, R188, UR6, -R211.reuse ;  /* 0x00000006bcbc7c23 */ /* 0x100fe200080108d3 */
[----:B------:R-:W-:Y:S01]  /*56a0*/  FFMA.FTZ R189, R189, UR6, -R211 ;  /* 0x00000006bdbd7c23 */ /* 0x000fe200080108d3 */
[--C-:B------:R-:W-:Y:S01]  /*56b0*/  FFMA.FTZ R186, R186, UR6, -R217.reuse ;  /* 0x00000006baba7c23 */ /* 0x100fe200080108d9 */
[--C-:B------:R-:W-:Y:S01]  /*56c0*/  FFMA.FTZ R187, R187, UR6, -R217.reuse ;  /* 0x00000006bbbb7c23 */ /* 0x100fe200080108d9 */
[--C-:B------:R-:W-:Y:S01]  /*56d0*/  FFMA.FTZ R190, R190, UR6, -R217.reuse ;  /* 0x00000006bebe7c23 */ /* 0x100fe200080108d9 */
[----:B------:R-:W1:Y:S01]  /*56e0*/  MUFU.EX2 R165, R165 ;  /* 0x000000a500a57308 */ /* 0x000e620000000800 */
        /* <DEDUP_REMOVED lines=10> */
[----:B------:R-:W-:Y:S01]  /*5790*/  FFMA.FTZ R206, R206, R3, R208 ;  /* 0x00000003cece7223 */ /* 0x000fe200000100d0 */
[----:B------:R-:W-:Y:S01]  /*57a0*/  FFMA.FTZ R212, R212, R207, R213 ;  /* 0x000000cfd4d47223 */ /* 0x000fe200000100d5 */
[----:B------:R-:W-:-:S02]  /*57b0*/  @!P1 VIADD R214, R214, 0x32460 ;  /* 0x00032460d6d69836 */ /* 0x000fc40000000000 */
[----:B------:R-:W-:Y:S01]  /*57c0*/  FADD.FTZ R209, R209, R206 ;  /* 0x000000ced1d17221 */ /* 0x000fe20000010000 */
[----:B------:R-:W3:Y:S01]  /*57d0*/  MUFU.EX2 R163, R163 ;  /* 0x000000a300a37308 */ /* 0x000ee20000000800 */
[----:B------:R-:W-:Y:S01]  /*57e0*/  FADD.FTZ R215, R215, R212 ;  /* 0x000000d4d7d77221 */ /* 0x000fe20000010000 */
[----:B------:R-:W-:Y:S01]  /*57f0*/  @!P1 PRMT R214, RZ, 0x654, R214 ;  /* 0x00000654ffd69816 */ /* 0x000fe200000000d6 */
[----:B------:R-:W-:Y:S01]  /*5800*/  FADD.FTZ R210, R210, R209 ;  /* 0x000000d1d2d27221 */ /* 0x000fe20000010000 */
[----:B------:R-:W-:Y:S02]  /*5810*/  IMAD.MOV.U32 R213, RZ, RZ, R156 ;  /* 0x000000ffffd57224 */ /* 0x000fe400078e009c */
[----:B------:R-:W-:Y:S01]  /*5820*/  FADD.FTZ R216, R216, R215 ;  /* 0x000000d7d8d87221 */ /* 0x000fe20000010000 */
[----:B------:R-:W-:Y:S02]  /*5830*/  IMAD.MOV.U32 R209, RZ, RZ, R0 ;  /* 0x000000ffffd17224 */ /* 0x000fe400078e0000 */
[----:B------:R-:W-:Y:S01]  /*5840*/  FADD.FTZ R157, R157, R210 ;  /* 0x000000d29d9d7221 */ /* 0x000fe20000010000 */
[----:B------:R-:W-:Y:S01]  /*5850*/  MUFU.EX2 R166, R166 ;  /* 0x000000a600a67308 */ /* 0x000fe20000000800 */
[----:B------:R-:W-:-:S07]  /*5860*/  FADD.FTZ R159, R159, R216 ;  /* 0x000000d89f9f7221 */ /* 0x000fce0000010000 */
[----:B------:R-:W4:Y:S08]  /*5870*/  MUFU.EX2 R167, R167 ;  /* 0x000000a700a77308 */ /* 0x000f300000000800 */
[----:B------:R-:W-:Y:S08]  /*5880*/  MUFU.EX2 R168, R168 ;  /* 0x000000a800a87308 */ /* 0x000ff00000000800 */
[----:B------:R-:W5:Y:S08]  /*5890*/  MUFU.EX2 R169, R169 ;  /* 0x000000a900a97308 */ /* 0x000f700000000800 */
[----:B------:R-:W-:Y:S08]  /*58a0*/  MUFU.EX2 R172, R172 ;  /* 0x000000ac00ac7308 */ /* 0x000ff00000000800 */
[----:B------:R-:W2:Y:S08]  /*58b0*/  MUFU.EX2 R173, R173 ;  /* 0x000000ad00ad7308 */ /* 0x000eb00000000800 */
        /* <DEDUP_REMOVED lines=22> */
[----:B------:R-:W-:Y:S01]  /*5a20*/  MUFU.EX2 R196, R196 ;  /* 0x000000c400c47308 */ /* 0x000fe20000000800 */
[----:B------:R-:W-:-:S02]  /*5a30*/  WARPGROUP.DEPBAR.LE gsb0, 0x0 ;  /* 0x00008000000079c5 */ /* 0x000fc40000010000 */
[----:B0-----:R-:W-:-:S05]  /*5a40*/  F2FP.F16.F32.PACK_AB R152, R161, R160 ;  /* 0x000000a0a198723e */ /* 0x001fca00000000ff */
[----:B------:R-:W0:Y:S01]  /*5a50*/  MUFU.EX2 R197, R197 ;  /* 0x000000c500c57308 */ /* 0x000e220000000800 */
[----:B-1----:R-:W-:Y:S01]  /*5a60*/  F2FP.F16.F32.PACK_AB R154, R165, R164 ;  /* 0x000000a4a59a723e */ /* 0x002fe200000000ff */
[----:B------:R-:W-:Y:S01]  /*5a70*/  FADD.FTZ R160, R160, R157 ;  /* 0x0000009da0a07221 */ /* 0x000fe20000010000 */
[----:B---3--:R-:W-:Y:S01]  /*5a80*/  F2FP.F16.F32.PACK_AB R153, R163, R162 ;  /* 0x000000a2a399723e */ /* 0x008fe200000000ff */
[----:B------:R-:W-:Y:S01]  /*5a90*/  FADD.FTZ R162, R162, R159 ;  /* 0x0000009fa2a27221 */ /* 0x000fe20000010000 */
[----:B----4-:R-:W-:Y:S01]  /*5aa0*/  F2FP.F16.F32.PACK_AB R155, R167, R166 ;  /* 0x000000a6a79b723e */ /* 0x010fe200000000ff */
[----:B------:R-:W-:Y:S02]  /*5ab0*/  FADD.FTZ R161, R161, R160 ;  /* 0x000000a0a1a17221 */ /* 0x000fe40000010000 */
[----:B------:R-:W-:Y:S01]  /*5ac0*/  MUFU.EX2 R194, R194 ;  /* 0x000000c200c27308 */ /* 0x000fe20000000800 */
[----:B------:R-:W-:Y:S01]  /*5ad0*/  WARPGROUP.ARRIVE ;  /* 0x00000000000079c5 */ /* 0x000fe20000000000 */
[----:B------:R-:W-:Y:S01]  /*5ae0*/  FADD.FTZ R163, R163, R162 ;  /* 0x000000a2a3a37221 */ /* 0x000fe20000010000 */
[----:B------:R-:W-:-:S03]  /*5af0*/  FADD.FTZ R164, R164, R161 ;  /* 0x000000a1a4a47221 */ /* 0x000fc60000010000 */
[----:B------:R-:W-:Y:S01]  /*5b00*/  FADD.FTZ R166, R166, R163 ;  /* 0x000000a3a6a67221 */ /* 0x000fe20000010000 */
[----:B------:R-:W-:Y:S01]  /*5b10*/  HGMMA.64x256x16.F32 R24, R152, gdesc[UR8].tnspB, R24, gsb0 ;  /* 0x43e0000898187df0 */ /* 0x000fe20008000818 */
[----:B------:R-:W-:Y:S01]  /*5b20*/  UIADD3 UR10, UR5, 0x100, URZ ;  /* 0x00000100050a7890 */ /* 0x000fe2000fffe03f */
[----:B------:R-:W1:Y:S01]  /*5b30*/  MUFU.EX2 R195, R195 ;  /* 0x000000c300c37308 */ /* 0x000e620000000800 */
[----:B------:R-:W-:Y:S01]  /*5b40*/  UMOV UR11, 0x40000040 ;  /* 0x40000040000b7882 */ /* 0x000fe20000000000 */
[----:B------:R-:W-:Y:S01]  /*5b50*/  FADD.FTZ R165, R165, R164 ;  /* 0x000000a4a5a57221 */ /* 0x000fe20000010000 */
[----:B------:R-:W-:-:S05]  /*5b60*/  FADD.FTZ R167, R167, R166 ;  /* 0x000000a6a7a77221 */ /* 0x000fca0000010000 */
[----:B------:R-:W-:Y:S08]  /*5b70*/  MUFU.EX2 R198, R198 ;  /* 0x000000c600c67308 */ /* 0x000ff00000000800 */
[----:B------:R-:W3:Y:S01]  /*5b80*/  MUFU.EX2 R199, R199 ;  /* 0x000000c700c77308 */ /* 0x000ee20000000800 */
[----:B------:R-:W-:Y:S02]  /*5b90*/  WARPGROUP.DEPBAR.LE gsb0, 0x0 ;  /* 0x00008000000079c5 */ /* 0x000fe40000010000 */
[----:B-----5:R-:W-:Y:S01]  /*5ba0*/  F2FP.F16.F32.PACK_AB R152, R169, R168 ;  /* 0x000000a8a998723e */ /* 0x020fe200000000ff */
[----:B------:R-:W-:Y:S01]  /*5bb0*/  FADD.FTZ R168, R168, R165 ;  /* 0x000000a5a8a87221 */ /* 0x000fe20000010000 */
[----:B--2---:R-:W-:-:S02]  /*5bc0*/  F2FP.F16.F32.PACK_AB R154, R173, R172 ;  /* 0x000000acad9a723e */ /* 0x004fc400000000ff */
[----:B------:R-:W-:Y:S01]  /*5bd0*/  F2FP.F16.F32.PACK_AB R153, R171, R170 ;  /* 0x000000aaab99723e */ /* 0x000fe200000000ff */
[----:B------:R-:W-:Y:S01]  /*5be0*/  FADD.FTZ R170, R170, R167 ;  /* 0x000000a7aaaa7221 */ /* 0x000fe20000010000 */
[----:B------:R-:W-:Y:S01]  /*5bf0*/  F2FP.F16.F32.PACK_AB R155, R175, R174 ;  /* 0x000000aeaf9b723e */ /* 0x000fe200000000ff */
[----:B------:R-:W-:Y:S02]  /*5c00*/  FADD.FTZ R169, R169, R168 ;  /* 0x000000a8a9a97221 */ /* 0x000fe40000010000 */
[----:B------:R-:W-:Y:S01]  /*5c10*/  FADD.FTZ R171, R171, R170 ;  /* 0x000000aaabab7221 */ /* 0x000fe20000010000 */
[----:B------:R-:W-:Y:S01]  /*5c20*/  WARPGROUP.ARRIVE ;  /* 0x00000000000079c5 */ /* 0x000fe20000000000 */
[----:B------:R-:W-:Y:S02]  /*5c30*/  FADD.FTZ R172, R172, R169 ;  /* 0x000000a9acac7221 */ /* 0x000fe40000010000 */
[----:B------:R-:W-:Y:S02]  /*5c40*/  FADD.FTZ R174, R174, R171 ;  /* 0x000000abaeae7221 */ /* 0x000fe40000010000 */
[----:B------:R-:W-:Y:S01]  /*5c50*/  FADD.FTZ R173, R173, R172 ;  /* 0x000000acadad7221 */ /* 0x000fe20000010000 */
[----:B------:R-:W-:Y:S01]  /*5c60*/  HGMMA.64x256x16.F32 R24, R152, gdesc[UR8].tnspB, R24, gsb0 ;  /* 0x43e0000898187df0 */ /* 0x000fe20008000818 */
[----:B------:R-:W-:Y:S01]  /*5c70*/  UIADD3 UR10, UR5, 0x180, URZ ;  /* 0x00000180050a7890 */ /* 0x000fe2000fffe03f */
[----:B------:R-:W-:Y:S01]  /*5c80*/  FADD.FTZ R175, R175, R174 ;  /* 0x000000aeafaf7221 */ /* 0x000fe20000010000 */
[----:B------:R-:W-:Y:S01]  /*5c90*/  UMOV UR11, 0x40000040 ;  /* 0x40000040000b7882 */ /* 0x000fe20000000000 */
[----:B------:R-:W-:-:S02]  /*5ca0*/  WARPGROUP.DEPBAR.LE gsb0, 0x0 ;  /* 0x00008000000079c5 */ /* 0x000fc40000010000 */
[----:B------:R-:W-:Y:S01]  /*5cb0*/  F2FP.F16.F32.PACK_AB R152, R177, R176 ;  /* 0x000000b0b198723e */ /* 0x000fe200000000ff */
[----:B------:R-:W-:Y:S01]  /*5cc0*/  FADD.FTZ R176, R176, R173 ;  /* 0x000000adb0b07221 */ /* 0x000fe20000010000 */
[----:B------:R-:W-:Y:S02]  /*5cd0*/  F2FP.F16.F32.PACK_AB R154, R181, R180 ;  /* 0x000000b4b59a723e */ /* 0x000fe400000000ff */
        /* <DEDUP_REMOVED lines=8> */
[----:B------:R-:W-:-:S07]  /*5d60*/  FADD.FTZ R181, R181, R180 ;  /* 0x000000b4b5b57221 */ /* 0x000fce0000010000 */
[----:B------:R-:W-:Y:S01]  /*5d70*/  HGMMA.64x256x16.F32 R24, R152, gdesc[UR8].tnspB, R24, gsb0 ;  /* 0x43e0000898187df0 */ /* 0x000fe20008000818 */
[----:B------:R-:W-:Y:S01]  /*5d80*/  UIADD3 UR10, UR5, 0x200, URZ ;  /* 0x00000200050a7890 */ /* 0x000fe2000fffe03f */
[----:B------:R-:W-:Y:S01]  /*5d90*/  FADD.FTZ R183, R183, R182 ;  /* 0x000000b6b7b77221 */ /* 0x000fe20000010000 */
[----:B------:R-:W-:Y:S01]  /*5da0*/  UMOV UR11, 0x40000040 ;  /* 0x40000040000b7882 */ /* 0x000fe20000000000 */
[----:B------:R-:W-:Y:S02]  /*5db0*/  WARPGROUP.DEPBAR.LE gsb0, 0x0 ;  /* 0x00008000000079c5 */ /* 0x000fe40000010000 */
[----:B------:R-:W-:Y:S01]  /*5dc0*/  F2FP.F16.F32.PACK_AB R152, R185, R184 ;  /* 0x000000b8b998723e */ /* 0x000fe200000000ff */
[----:B------:R-:W-:Y:S01]  /*5dd0*/  FADD.FTZ R184, R184, R181 ;  /* 0x000000b5b8b87221 */ /* 0x000fe20000010000 */
[----:B------:R-:W-:Y:S02]  /*5de0*/  F2FP.F16.F32.PACK_AB R154, R189, R188 ;  /* 0x000000bcbd9a723e */ /* 0x000fe400000000ff */
        /* <DEDUP_REMOVED lines=16> */
[----:B0-----:R-:W-:Y:S02]  /*5ef0*/  F2FP.F16.F32.PACK_AB R154, R197, R196 ;  /* 0x000000c4c59a723e */ /* 0x001fe400000000ff */
[----:B-1----:R-:W-:Y:S01]  /*5f00*/  F2FP.F16.F32.PACK_AB R153, R195, R194 ;  /* 0x000000c2c399723e */ /* 0x002fe200000000ff */
[----:B------:R-:W-:Y:S01]  /*5f10*/  FADD.FTZ R194, R194, R191 ;  /* 0x000000bfc2c27221 */ /* 0x000fe20000010000 */
[----:B---3--:R-:W-:Y:S01]  /*5f20*/  F2FP.F16.F32.PACK_AB R155, R199, R198 ;  /* 0x000000c6c79b723e */ /* 0x008fe200000000ff */
[----:B------:R-:W-:-:S02]  /*5f30*/  FADD.FTZ R193, R193, R192 ;  /* 0x000000c0c1c17221 */ /* 0x000fc40000010000 */
[----:B------:R-:W-:Y:S01]  /*5f40*/  FADD.FTZ R195, R195, R194 ;  /* 0x000000c2c3c37221 */ /* 0x000fe20000010000 */
[----:B------:R-:W-:Y:S01]  /*5f50*/  WARPGROUP.ARRIVE ;  /* 0x00000000000079c5 */ /* 0x000fe20000000000 */
[----:B------:R-:W-:Y:S02]  /*5f60*/  FADD.FTZ R196, R196, R193 ;  /* 0x000000c1c4c47221 */ /* 0x000fe40000010000 */
[----:B------:R-:W-:Y:S02]  /*5f70*/  FADD.FTZ R198, R198, R195 ;  /* 0x000000c3c6c67221 */ /* 0x000fe40000010000 */
[----:B------:R-:W-:-:S07]  /*5f80*/  FADD.FTZ R3, R197, R196 ;  /* 0x000000c4c5037221 */ /* 0x000fce0000010000 */
[----:B------:R-:W-:Y:S01]  /*5f90*/  HGMMA.64x256x16.F32 R24, R152, gdesc[UR8].tnspB, R24, gsb0 ;  /* 0x43e0000898187df0 */ /* 0x000fe20008000818 */
[----:B------:R-:W-:Y:S02]  /*5fa0*/  FADD.FTZ R207, R199, R198 ;  /* 0x000000c6c7cf7221 */ /* 0x000fe40000010000 */
[----:B------:R-:W-:Y:S02]  /*5fb0*/  WARPGROUP.DEPBAR.LE gsb0, 0x0 ;  /* 0x00008000000079c5 */ /* 0x000fe40000010000 */
[----:B------:R0:W-:Y:S01]  /*5fc0*/  @!P1 SYNCS.ARRIVE.TRANS64.RED.A1T0 RZ, [R214+URZ], RZ ;  /* 0x000000ffd6ff99a7 */ /* 0x0001e2000810043f */
[----:B------:R-:W-:Y:S05]  /*5fd0*/  @P2 BRA `(.L_x_790) ;  /* 0xffffffdc00402947 */ /* 0x000fea000383ffff */
.L_x_781:
[----:B------:R-:W1:Y:S01]  /*5fe0*/  SHFL.BFLY PT, R4, R3, 0x2, 0x1f ;  /* 0x0c401f0003047f89 */ /* 0x000e6200000e0000 */
[----:B------:R-:W-:Y:S01]  /*5ff0*/  IMAD.MOV.U32 R7, RZ, RZ, RZ ;  /* 0x000000ffff077224 */ /* 0x000fe200078e00ff */
[----:B------:R-:W-:Y:S01]  /*6000*/  R2UR UR4, R204 ;  /* 0x00000000cc0472ca */ /* 0x000fe200000e0000 */
[----:B------:R-:W-:Y:S01]  /*6010*/  UIADD3 UR36, UR36, 0x1, URZ ;  /* 0x0000000124247890 */ /* 0x000fe2000fffe03f */
[----:B------:R-:W2:Y:S01]  /*6020*/  SHFL.BFLY PT, R6, R207, 0x2, 0x1f ;  /* 0x0c401f00cf067f89 */ /* 0x000ea200000e0000 */
[----:B------:R-:W-:Y:S01]  /*6030*/  IMAD.U32 R14, RZ, RZ, UR6 ;  /* 0x00000006ff0e7e24 */ /* 0x000fe2000f8e00ff */
[----:B------:R3:W-:Y:S06]  /*6040*/  BAR.ARV R158, 0x100 ;  /* 0x0004009e0000751d */ /* 0x0007ec0000002000 */
[----:B------:R-:W-:Y:S01]  /*6050*/  UISETP.NE.AND UP0, UPT, UR36, 0x2, UPT ;  /* 0x000000022400788c */ /* 0x000fe2000bf05270 */
[----:B------:R-:W-:Y:S01]  /*6060*/  IMAD.MOV.U32 R9, RZ, RZ, -0x800000 ;  /* 0xff800000ff097424 */ /* 0x000fe200078e00ff */
[----:B------:R-:W-:Y:S06]  /*6070*/  BAR.ARV 0x8, 0x120 ;  /* 0x0204800000007b1d */ /* 0x000fec0000002000 */
[----:B------:R-:W-:Y:S01]  /*6080*/  UIADD3 UR4, UR4, 0x1, URZ ;  /* 0x0000000104047890 */ /* 0x000fe2000fffe03f */
[----:B------:R-:W-:-:S02]  /*6090*/  IMAD.MOV.U32 R8, RZ, RZ, -0x800000 ;  /* 0xff800000ff087424 */ /* 0x000fc400078e00ff */
[----:B-1----:R-:W-:Y:S01]  /*60a0*/  FADD.FTZ R4, R4, R3 ;  /* 0x0000000304047221 */ /* 0x002fe20000010000 */
[----:B------:R-:W-:Y:S01]  /*60b0*/  IMAD.MOV.U32 R3, RZ, RZ, RZ ;  /* 0x000000ffff037224 */ /* 0x000fe200078e00ff */
[----:B------:R-:W-:Y:S01]  /*60c0*/  PLOP3.LUT P0, PT, PT, PT, PT, 0x8, 0x0 ;  /* 0x000000000000781c */ /* 0x000fe20003f0e170 */
[----:B------:R-:W-:Y:S01]  /*60d0*/  USEL UR36, UR36, URZ, UP0 ;  /* 0x0000003f24247287 */ /* 0x000fe20008000000 */
[----:B--2---:R-:W-:Y:S01]  /*60e0*/  FADD.FTZ R6, R6, R207 ;  /* 0x000000cf06067221 */ /* 0x004fe20000010000 */
[----:B------:R-:W1:Y:S01]  /*60f0*/  SHFL.BFLY PT, R5, R4, 0x1, 0x1f ;  /* 0x0c201f0004057f89 */ /* 0x000e6200000e0000 */
[----:B------:R-:W-:Y:S01]  /*6100*/  IMAD.U32 R204, RZ, RZ, UR4 ;  /* 0x00000004ffcc7e24 */ /* 0x000fe2000f8e00ff */
[----:B------:R-:W-:-:S04]  /*6110*/  USEL UR4, URZ, 0x1, UP0 ;  /* 0x000000013f047887 */ /* 0x000fc80008000000 */
[----:B------:R-:W-:Y:S01]  /*6120*/  ULOP3.LUT UR37, UR37, UR4, URZ, 0x3c, !UPT ;  /* 0x0000000425257292 */ /* 0x000fe2000f8e3c3f */
[----:B-1----:R-:W-:Y:S02]  /*6130*/  FADD.FTZ R10, R4, R5 ;  /* 0x00000005040a7221 */ /* 0x002fe40000010000 */
[----:B------:R-:W1:Y:S03]  /*6140*/  SHFL.BFLY PT, R5, R6, 0x1, 0x1f ;  /* 0x0c201f0006057f89 */ /* 0x000e6600000e0000 */
[----:B------:R-:W-:-:S13]  /*6150*/  FSETP.NE.FTZ.AND P1, PT, R10, RZ, PT ;  /* 0x000000ff0a00720b */ /* 0x000fda0003f35000 */
[----:B------:R-:W2:Y:S01]  /*6160*/  @P1 MUFU.RCP R7, R10 ;  /* 0x0000000a00071308 */ /* 0x000ea20000001000 */
[----:B-1----:R-:W-:-:S07]  /*6170*/  FADD.FTZ R11, R6, R5 ;  /* 0x00000005060b7221 */ /* 0x002fce0000010000 */
[----:B------:R-:W1:Y:S01]  /*6180*/  @P1 MUFU.LG2 R4, R10 ;  /* 0x0000000a00041308 */ /* 0x000e620000000c00 */
[----:B------:R-:W-:Y:S01]  /*6190*/  IMAD.U32 R5, RZ, RZ, UR6 ;  /* 0x00000006ff057e24 */ /* 0x000fe2000f8e00ff */
[----:B------:R-:W-:-:S03]  /*61a0*/  FSETP.NE.FTZ.AND P2, PT, R11, RZ, PT ;  /* 0x000000ff0b00720b */ /* 0x000fc60003f55000 */
[----:B------:R-:W-:Y:S01]  /*61b0*/  @P1 FMUL.FTZ R5, R5, 0.69314718246459960938 ;  /* 0x3f31721805051820 */ /* 0x000fe20000410000 */
        /* <DEDUP_REMOVED lines=9> */
[----:B------:R-:W2:Y:S01]  /*6250*/  @P2 MUFU.LG2 R6, R11 ;  /* 0x0000000b00062308 */ /* 0x000ea20000000c00 */
[-C--:B------:R-:W-:Y:S01]  /*6260*/  FMUL.FTZ R41, R41, R7.reuse ;  /* 0x0000000729297220 */ /* 0x080fe20000410000 */
[-C--:B------:R-:W-:Y:S01]  /*6270*/  FMUL.FTZ R44, R44, R7.reuse ;  /* 0x000000072c2c7220 */ /* 0x080fe20000410000 */
[-C--:B------:R-:W-:Y:S01]  /*6280*/  FMUL.FTZ R45, R45, R7.reuse ;  /* 0x000000072d2d7220 */ /* 0x080fe20000410000 */
[-C--:B------:R-:W-:Y:S01]  /*6290*/  FMUL.FTZ R48, R48, R7.reuse ;  /* 0x0000000730307220 */ /* 0x080fe20000410000 */
[-C--:B------:R-:W-:Y:S01]  /*62a0*/  FMUL.FTZ R49, R49, R7.reuse ;  /* 0x0000000731317220 */ /* 0x080fe20000410000 */
[-C--:B------:R-:W-:Y:S01]  /*62b0*/  FMUL.FTZ R52, R52, R7.reuse ;  /* 0x0000000734347220 */ /* 0x080fe20000410000 */
[-C--:B------:R-:W-:Y:S01]  /*62c0*/  FMUL.FTZ R53, R53, R7.reuse ;  /* 0x0000000735357220 */ /* 0x080fe20000410000 */
[----:B------:R-:W4:Y:S01]  /*62d0*/  @P2 MUFU.RCP R3, R11 ;  /* 0x0000000b00032308 */ /* 0x000f220000001000 */
        /* <DEDUP_REMOVED lines=48> */
[----:B------:R-:W-:Y:S01]  /*65e0*/  @P2 FMUL.FTZ R14, R14, 0.69314718246459960938 ;  /* 0x3f3172180e0e2820 */ /* 0x000fe20000410000 */
[----:B-1----:R-:W-:Y:S01]  /*65f0*/  @P1 FMUL.FTZ R4, R4, 0.69314718246459960938 ;  /* 0x3f31721804041820 */ /* 0x002fe20000410000 */
[----:B--2---:R-:W-:Y:S01]  /*6600*/  @P2 FMUL.FTZ R7, R6, 0.69314718246459960938 ;  /* 0x3f31721806072820 */ /* 0x004fe20000410000 */
        /* <DEDUP_REMOVED lines=66> */
.L_x_769:
[----:B------:R-:W1:Y:S01]  /*6a30*/  S2R R5, SR_CgaCtaId ;  /* 0x0000000000057919 */ /* 0x000e620000008800 */
[----:B------:R-:W-:Y:S01]  /*6a40*/  MOV R0, 0x400 ;  /* 0x0000040000007802 */ /* 0x000fe20000000f00 */
[----:B------:R-:W-:Y:S01]  /*6a50*/  BSSY B0, `(.L_x_791) ;  /* 0x00002b0000007945 */ /* 0x000fe20003800000 */
[----:B------:R-:W-:Y:S02]  /*6a60*/  BAR.SYNC.DEFER_BLOCKING 0x5, 0x120 ;  /* 0x0144800000007b1d */ /* 0x000fe40000010000 */
[----:B-1----:R-:W-:-:S05]  /*6a70*/  LEA R0, R5, R0, 0x18 ;  /* 0x0000000005007211 */ /* 0x002fca00078ec0ff */
[----:B------:R-:W1:Y:S02]  /*6a80*/  LDS.128 R4, [R0+0x324d0] ;  /* 0x0324d00000047984 */ /* 0x000e640000000c00 */
[----:B-1----:R-:W-:Y:S01]  /*6a90*/  R2UR UR5, R6 ;  /* 0x00000000060572ca */ /* 0x002fe200000e0000 */
[----:B------:R-:W-:Y:S06]  /*6aa0*/  BAR.ARV 0x4, 0x120 ;  /* 0x0104800000007b1d */ /* 0x000fec0000002000 */
[----:B------:R-:W-:Y:S08]  /*6ab0*/  @P0 BRA `(.L_x_792) ;  /* 0x0000001c00840947 */ /* 0x000ff00003800000 */
[----:B------:R-:W1:Y:S01]  /*6ac0*/  S2R R13, SR_SWINHI ;  /* 0x00000000000d7919 */ /* 0x000e620000002f00 */
[----:B------:R-:W-:Y:S02]  /*6ad0*/  R2UR UR4, R202 ;  /* 0x00000000ca0472ca */ /* 0x000fe400000e0000 */
[----:B------:R-:W-:Y:S01]  /*6ae0*/  R2UR UR6, R203 ;  /* 0x00000000cb0672ca */ /* 0x000fe200000e0000 */
[----:B------:R-:W-:Y:S01]  /*6af0*/  BAR.SYNC.DEFER_BLOCKING 0x1, 0x100 ;  /* 0x0044000000007b1d */ /* 0x000fe20000010000 */
[----:B------:R-:W-:Y:S02]  /*6b00*/  F2FP.F16.F32.PACK_AB R24, R25, R24 ;  /* 0x000000181918723e */ /* 0x000fe400000000ff */
[----:B------:R-:W-:Y:S02]  /*6b10*/  F2FP.F16.F32.PACK_AB R25, R166, R26 ;  /* 0x0000001aa619723e */ /* 0x000fe400000000ff */
[----:B------:R-:W-:Y:S02]  /*6b20*/  F2FP.F16.F32.PACK_AB R26, R29, R28 ;  /* 0x0000001c1d1a723e */ /* 0x000fe400000000ff */
[----:B------:R-:W-:-:S02]  /*6b30*/  F2FP.F16.F32.PACK_AB R32, R33, R32 ;  /* 0x000000202120723e */ /* 0x000fc400000000ff */
[----:B------:R-:W-:Y:S01]  /*6b40*/  F2FP.F16.F32.PACK_AB R27, R12, R27 ;  /* 0x0000001b0c1b723e */ /* 0x000fe200000000ff */
[----:B------:R-:W-:Y:S01]  /*6b50*/  USHF.L.U32 UR8, UR4, 0x2, URZ ;  /* 0x0000000204087899 */ /* 0x000fe2000800063f */
        /* <DEDUP_REMOVED lines=15> */
[----:B------:R-:W-:Y:S02]  /*6c50*/  MOV R10, R0 ;  /* 0x00000000000a7202 */ /* 0x000fe40000000f00 */
[----:B-1----:R-:W-:Y:S02]  /*6c60*/  MOV R11, R13 ;  /* 0x0000000d000b7202 */ /* 0x002fe40000000f00 */
[----:B------:R-:W-:Y:S02]  /*6c70*/  F2FP.F16.F32.PACK_AB R56, R57, R56 ;  /* 0x000000383938723e */ /* 0x000fe400000000ff */
[----:B------:R-:W-:Y:S01]  /*6c80*/  F2FP.F16.F32.PACK_AB R50, R53, R52 ;  /* 0x000000343532723e */ /* 0x000fe200000000ff */
[----:B------:R-:W-:Y:S01]  /*6c90*/  IMAD.WIDE R106, R221, 0x2, R10 ;  /* 0x00000002dd6a7825 */ /* 0x000fe200078e020a */
[----:B------:R-:W-:-:S02]  /*6ca0*/  F2FP.F16.F32.PACK_AB R51, R160, R51 ;  /* 0x00000033a033723e */ /* 0x000fc400000000ff */
[----:B------:R-:W-:Y:S02]  /*6cb0*/  F2FP.F16.F32.PACK_AB R57, R159, R58 ;  /* 0x0000003a9f39723e */ /* 0x000fe400000000ff */
[C---:B------:R-:W-:Y:S02]  /*6cc0*/  IADD3 R151, P1, R106.reuse, 0x20, RZ ;  /* 0x000000206a977810 */ /* 0x040fe40007f3e0ff */
[C---:B------:R-:W-:Y:S02]  /*6cd0*/  IADD3 R175, P0, R106.reuse, 0x40, RZ ;  /* 0x000000406aaf7810 */ /* 0x040fe40007f1e0ff */
[C---:B------:R-:W-:Y:S01]  /*6ce0*/  IADD3 R183, P5, R106.reuse, 0x4040, RZ ;  /* 0x000040406ab77810 */ /* 0x040fe20007fbe0ff */
[--C-:B------:R-:W-:Y:S01]  /*6cf0*/  IMAD.X R15, RZ, RZ, R107.reuse, P1 ;  /* 0x000000ffff0f7224 */ /* 0x100fe200008e066b */
[C---:B------:R-:W-:Y:S01]  /*6d00*/  IADD3 R177, P4, R106.reuse, 0x60, RZ ;  /* 0x000000606ab17810 */ /* 0x040fe20007f9e0ff */
[--C-:B------:R-:W-:Y:S01]  /*6d10*/  IMAD.X R17, RZ, RZ, R107.reuse, P0 ;  /* 0x000000ffff117224 */ /* 0x100fe200000e066b */
[C---:B------:R-:W-:Y:S01]  /*6d20*/  LOP3.LUT R13, R106.reuse, 0x380, RZ, 0xc0, !PT ;  /* 0x000003806a0d7812 */ /* 0x040fe200078ec0ff */
        /* <DEDUP_REMOVED lines=8> */
[----:B------:R-:W-:Y:S01]  /*6db0*/  LOP3.LUT R14, R151, 0x380, RZ, 0xc0, !PT ;  /* 0x00000380970e7812 */ /* 0x000fe200078ec0ff */
[--C-:B------:R-:W-:Y:S01]  /*6dc0*/  IMAD.X R47, RZ, RZ, R107.reuse, P2 ;  /* 0x000000ffff2f7224 */ /* 0x100fe200010e066b */
[----:B------:R-:W-:Y:S01]  /*6dd0*/  LOP3.LUT R16, R175, 0x380, RZ, 0xc0, !PT ;  /* 0x00000380af107812 */ /* 0x000fe200078ec0ff */
[----:B------:R-:W-:Y:S01]  /*6de0*/  IMAD.X R55, RZ, RZ, R107, P1 ;  /* 0x000000ffff377224 */ /* 0x000fe200008e066b */
[----:B------:R-:W-:Y:S02]  /*6df0*/  LOP3.LUT R18, R177, 0x380, RZ, 0xc0, !PT ;  /* 0x00000380b1127812 */ /* 0x000fe400078ec0ff */
[----:B------:R-:W-:-:S02]  /*6e00*/  IADD3 R4, P5, R106, 0xc020, RZ ;  /* 0x0000c0206a047810 */ /* 0x000fc40007fbe0ff */
[----:B------:R-:W-:Y:S02]  /*6e10*/  SHF.R.U64 R13, R13, 0x3, RZ ;  /* 0x000000030d0d7819 */ /* 0x000fe400000012ff */
[----:B------:R-:W-:Y:S01]  /*6e20*/  LOP3.LUT R20, R179, 0x380, RZ, 0xc0, !PT ;  /* 0x00000380b3147812 */ /* 0x000fe200078ec0ff */
[--C-:B------:R-:W-:Y:S01]  /*6e30*/  IMAD.X R99, RZ, RZ, R107.reuse, P5 ;  /* 0x000000ffff637224 */ /* 0x100fe200028e066b */
[----:B------:R-:W-:Y:S02]  /*6e40*/  IADD3 R189, P0, R106, 0x8020, RZ ;  /* 0x000080206abd7810 */ /* 0x000fe40007f1e0ff */
[----:B------:R-:W-:Y:S02]  /*6e50*/  SHF.R.U64 R14, R14, 0x3, RZ ;  /* 0x000000030e0e7819 */ /* 0x000fe400000012ff */
[----:B------:R-:W-:Y:S01]  /*6e60*/  LOP3.LUT R30, R181, 0x380, RZ, 0xc0, !PT ;  /* 0x00000380b51e7812 */ /* 0x000fe200078ec0ff */
[----:B------:R-:W-:Y:S01]  /*6e70*/  IMAD.X R63, RZ, RZ, R107, P0 ;  /* 0x000000ffff3f7224 */ /* 0x000fe200000e066b */
[----:B------:R-:W-:-:S02]  /*6e80*/  IADD3 R191, P4, R106, 0x8040, RZ ;  /* 0x000080406abf7810 */ /* 0x000fc40007f9e0ff */
[----:B------:R-:W-:Y:S02]  /*6e90*/  SHF.R.U64 R16, R16, 0x3, RZ ;  /* 0x0000000310107819 */ /* 0x000fe400000012ff */
[----:B------:R-:W-:Y:S01]  /*6ea0*/  LOP3.LUT R38, R183, 0x380, RZ, 0xc0, !PT ;  /* 0x00000380b7267812 */ /* 0x000fe200078ec0ff */
[--C-:B------:R-:W-:Y:S01]  /*6eb0*/  IMAD.X R71, RZ, RZ, R107.reuse, P4 ;  /* 0x000000ffff477224 */ /* 0x100fe200020e066b */
[C---:B------:R-:W-:Y:S02]  /*6ec0*/  IADD3 R193, P3, R106.reuse, 0x8060, RZ ;  /* 0x000080606ac17810 */ /* 0x040fe40007f7e0ff */
[C---:B------:R-:W-:Y:S02]  /*6ed0*/  IADD3 R195, P6, R106.reuse, 0xc000, RZ ;  /* 0x0000c0006ac37810 */ /* 0x040fe40007fde0ff */
[C---:B------:R-:W-:Y:S01]  /*6ee0*/  IADD3 R102, P2, R106.reuse, 0xc040, RZ ;  /* 0x0000c0406a667810 */ /* 0x040fe20007f5e0ff */
[--C-:B------:R-:W-:Y:S01]  /*6ef0*/  IMAD.X R79, RZ, RZ, R107.reuse, P3 ;  /* 0x000000ffff4f7224 */ /* 0x100fe200018e066b */
[----:B------:R-:W-:Y:S01]  /*6f00*/  IADD3 R6, P1, R106, 0xc060, RZ ;  /* 0x0000c0606a067810 */ /* 0x000fe20007f3e0ff */
[--C-:B------:R-:W-:Y:S01]  /*6f10*/  IMAD.X R95, RZ, RZ, R107.reuse, P6 ;  /* 0x000000ffff5f7224 */ /* 0x100fe200030e066b */
[----:B------:R-:W-:Y:S01]  /*6f20*/  SHF.R.U64 R18, R18, 0x3, RZ ;  /* 0x0000000312127819 */ /* 0x000fe200000012ff */
[----:B------:R-:W-:Y:S01]  /*6f30*/  IMAD.X R103, RZ, RZ, R107, P2 ;  /* 0x000000ffff677224 */ /* 0x000fe200010e066b */
[----:B------:R-:W-:-:S02]  /*6f40*/  LOP3.LUT R46, R185, 0x380, RZ, 0xc0, !PT ;  /* 0x00000380b92e7812 */ /* 0x000fc400078ec0ff */
[----:B------:R-:W-:Y:S01]  /*6f50*/  LOP3.LUT R106, R13, R106, RZ, 0x3c, !PT ;  /* 0x0000006a0d6a7212 */ /* 0x000fe200078e3cff */
[----:B------:R-:W-:Y:S01]  /*6f60*/  IMAD.X R13, RZ, RZ, R107, P1 ;  /* 0x000000ffff0d7224 */ /* 0x000fe200008e066b */
[----:B------:R-:W-:Y:S02]  /*6f70*/  SHF.R.U64 R20, R20, 0x3, RZ ;  /* 0x0000000314147819 */ /* 0x000fe400000012ff */
[----:B------:R-:W-:Y:S02]  /*6f80*/  LOP3.LUT R54, R187, 0x380, RZ, 0xc0, !PT ;  /* 0x00000380bb367812 */ /* 0x000fe400078ec0ff */
[----:B------:R-:W-:Y:S02]  /*6f90*/  LOP3.LUT R98, R4, 0x380, RZ, 0xc0, !PT ;  /* 0x0000038004627812 */ /* 0x000fe400078ec0ff */
[----:B------:R-:W-:Y:S02]  /*6fa0*/  LOP3.LUT R14, R14, R151, RZ, 0x3c, !PT ;  /* 0x000000970e0e7212 */ /* 0x000fe400078e3cff */
[----:B------:R-:W-:-:S02]  /*6fb0*/  SHF.R.U64 R30, R30, 0x3, RZ ;  /* 0x000000031e1e7819 */ /* 0x000fc400000012ff */
[----:B------:R-:W-:Y:S02]  /*6fc0*/  LOP3.LUT R62, R189, 0x380, RZ, 0xc0, !PT ;  /* 0x00000380bd3e7812 */ /* 0x000fe400078ec0ff */
[----:B------:R-:W-:Y:S02]  /*6fd0*/  LOP3.LUT R16, R16, R175, RZ, 0x3c, !PT ;  /* 0x000000af10107212 */ /* 0x000fe400078e3cff */
[----:B------:R-:W-:Y:S02]  /*6fe0*/  SHF.R.U64 R38, R38, 0x3, RZ ;  /* 0x0000000326267819 */ /* 0x000fe400000012ff */
[----:B------:R-:W-:Y:S02]  /*6ff0*/  LOP3.LUT R70, R191, 0x380, RZ, 0xc0, !PT ;  /* 0x00000380bf467812 */ /* 0x000fe400078ec0ff */
[----:B------:R-:W-:Y:S02]  /*7000*/  LOP3.LUT R18, R18, R177, RZ, 0x3c, !PT ;  /* 0x000000b112127212 */ /* 0x000fe400078e3cff */
[----:B------:R-:W-:-:S02]  /*7010*/  SHF.R.U64 R46, R46, 0x3, RZ ;  /* 0x000000032e2e7819 */ /* 0x000fc400000012ff */
[----:B------:R-:W-:Y:S02]  /*7020*/  LOP3.LUT R78, R193, 0x380, RZ, 0xc0, !PT ;  /* 0x00000380c14e7812 */ /* 0x000fe400078ec0ff */
[----:B------:R-:W-:Y:S02]  /*7030*/  LOP3.LUT R151, R6, 0x380, RZ, 0xc0, !PT ;  /* 0x0000038006977812 */ /* 0x000fe400078ec0ff */
[----:B------:R-:W-:Y:S02]  /*7040*/  LOP3.LUT R20, R20, R179, RZ, 0x3c, !PT ;  /* 0x000000b314147212 */ /* 0x000fe400078e3cff */
[----:B------:R-:W-:Y:S02]  /*7050*/  SHF.R.U64 R54, R54, 0x3, RZ ;  /* 0x0000000336367819 */ /* 0x000fe400000012ff */
[----:B------:R-:W-:Y:S02]  /*7060*/  LOP3.LUT R94, R195, 0x380, RZ, 0xc0, !PT ;  /* 0x00000380c35e7812 */ /* 0x000fe400078ec0ff */
[----:B------:R-:W-:-:S02]  /*7070*/  MOV R106, R106 ;  /* 0x0000006a006a7202 */ /* 0x000fc40000000f00 */
[----:B------:R-:W-:Y:S02]  /*7080*/  SHF.R.U64 R29, R98, 0x3, RZ ;  /* 0x00000003621d7819 */ /* 0x000fe400000012ff */
[----:B------:R-:W-:Y:S01]  /*7090*/  LOP3.LUT R30, R30, R181, RZ, 0x3c, !PT ;  /* 0x000000b51e1e7212 */ /* 0x000fe200078e3cff */
[----:B------:R1:W-:Y:S01]  /*70a0*/  STSM.16.M88.4 [R106], R24 ;  /* 0x000000186a007844 */ /* 0x0003e20000000200 */
[----:B------:R-:W-:Y:S02]  /*70b0*/  SHF.R.U64 R62, R62, 0x3, RZ ;  /* 0x000000033e3e7819 */ /* 0x000fe400000012ff */
[----:B------:R-:W-:Y:S02]  /*70c0*/  LOP3.LUT R107, R102, 0x380, RZ, 0xc0, !PT ;  /* 0x00000380666b7812 */ /* 0x000fe400078ec0ff */
[----:B------:R-:W-:Y:S02]  /*70d0*/  MOV R14, R14 ;  /* 0x0000000e000e7202 */ /* 0x000fe40000000f00 */
[----:B------:R-:W-:-:S02]  /*70e0*/  LOP3.LUT R38, R38, R183, RZ, 0x3c, !PT ;  /* 0x000000b726267212 */ /* 0x000fc400078e3cff */
[----:B------:R-:W-:Y:S01]  /*70f0*/  SHF.R.U64 R70, R70, 0x3, RZ ;  /* 0x0000000346467819 */ /* 0x000fe200000012ff */
[----:B------:R2:W-:Y:S01]  /*7100*/  STSM.16.M88.4 [R14], R32 ;  /* 0x000000200e007844 */ /* 0x0005e20000000200 */
[----:B------:R-:W-:Y:S02]  /*7110*/  MOV R16, R16 ;  /* 0x0000001000107202 */ /* 0x000fe40000000f00 */
[----:B------:R-:W-:Y:S02]  /*7120*/  LOP3.LUT R46, R46, R185, RZ, 0x3c, !PT ;  /* 0x000000b92e2e7212 */ /* 0x000fe400078e3cff */
[----:B------:R-:W-:Y:S01]  /*7130*/  SHF.R.U64 R78, R78, 0x3, RZ ;  /* 0x000000034e4e7819 */ /* 0x000fe200000012ff */
[----:B------:R3:W-:Y:S01]  /*7140*/  STSM.16.M88.4 [R16], R40 ;  /* 0x0000002810007844 */ /* 0x0007e20000000200 */
[----:B------:R-:W-:Y:S02]  /*7150*/  SHF.R.U64 R151, R151, 0x3, RZ ;  /* 0x0000000397977819 */ /* 0x000fe400000012ff */
[----:B------:R-:W-:-:S02]  /*7160*/  MOV R18, R18 ;  /* 0x0000001200127202 */ /* 0x000fc40000000f00 */
[----:B------:R-:W-:Y:S02]  /*7170*/  F2FP.F16.F32.PACK_AB R64, R65, R64 ;  /* 0x000000404140723e */ /* 0x000fe400000000ff */
[----:B------:R-:W-:Y:S01]  /*7180*/  LOP3.LUT R54, R54, R187, RZ, 0x3c, !PT ;  /* 0x000000bb36367212 */ /* 0x000fe200078e3cff */
[----:B------:R3:W-:Y:S01]  /*7190*/  STSM.16.M88.4 [R18], R48 ;  /* 0x0000003012007844 */ /* 0x0007e20000000200 */
[----:B------:R-:W-:Y:S02]  /*71a0*/  SHF.R.U64 R94, R94, 0x3, RZ ;  /* 0x000000035e5e7819 */ /* 0x000fe400000012ff */
[----:B------:R-:W-:Y:S02]  /*71b0*/  LOP3.LUT R98, R29, R4, RZ, 0x3c, !PT ;  /* 0x000000041d627212 */ /* 0x000fe400078e3cff */
[----:B------:R-:W-:Y:S02]  /*71c0*/  MOV R20, R20 ;  /* 0x0000001400147202 */ /* 0x000fe40000000f00 */
[----:B------:R-:W-:-:S02]  /*71d0*/  F2FP.F16.F32.PACK_AB R58, R61, R60 ;  /* 0x0000003c3d3a723e */ /* 0x000fc400000000ff */
[----:B------:R-:W-:Y:S02]  /*71e0*/  F2FP.F16.F32.PACK_AB R59, R158, R59 ;  /* 0x0000003b9e3b723e */ /* 0x000fe400000000ff */
[----:B------:R-:W-:Y:S02]  /*71f0*/  F2FP.F16.F32.PACK_AB R65, R157, R66 ;  /* 0x000000429d41723e */ /* 0x000fe400000000ff */
[----:B------:R-:W-:Y:S01]  /*7200*/  F2FP.F16.F32.PACK_AB R72, R73, R72 ;  /* 0x000000484948723e */ /* 0x000fe200000000ff */
[----:B------:R3:W-:Y:S01]  /*7210*/  STSM.16.M88.4 [R20], R56 ;  /* 0x0000003814007844 */ /* 0x0007e20000000200 */
[----:B------:R-:W-:Y:S02]  /*7220*/  LOP3.LUT R62, R62, R189, RZ, 0x3c, !PT ;  /* 0x000000bd3e3e7212 */ /* 0x000fe400078e3cff */
[----:B------:R-:W-:Y:S02]  /*7230*/  SHF.R.U64 R107, R107, 0x3, RZ ;  /* 0x000000036b6b7819 */ /* 0x000fe400000012ff */
[----:B------:R-:W-:-:S02]  /*7240*/  MOV R30, R30 ;  /* 0x0000001e001e7202 */ /* 0x000fc40000000f00 */
[----:B------:R-:W-:Y:S02]  /*7250*/  F2FP.F16.F32.PACK_AB R66, R69, R68 ;  /* 0x000000444542723e */ /* 0x000fe400000000ff */
[----:B------:R-:W-:Y:S02]  /*7260*/  F2FP.F16.F32.PACK_AB R67, R155, R67 ;  /* 0x000000439b43723e */ /* 0x000fe400000000ff */
[----:B------:R-:W-:Y:S02]  /*7270*/  F2FP.F16.F32.PACK_AB R73, R154, R74 ;  /* 0x0000004a9a49723e */ /* 0x000fe400000000ff */
[----:B------:R-:W-:Y:S01]  /*7280*/  F2FP.F16.F32.PACK_AB R80, R81, R80 ;  /* 0x000000505150723e */ /* 0x000fe200000000ff */
[----:B------:R3:W-:Y:S01]  /*7290*/  STSM.16.M88.4 [R30], R64 ;  /* 0x000000401e007844 */ /* 0x0007e20000000200 */
[----:B------:R-:W-:Y:S02]  /*72a0*/  LOP3.LUT R70, R70, R191, RZ, 0x3c, !PT ;  /* 0x000000bf46467212 */ /* 0x000fe400078e3cff */
[----:B------:R-:W-:-:S02]  /*72b0*/  MOV R38, R38 ;  /* 0x0000002600267202 */ /* 0x000fc40000000f00 */
[----:B------:R-:W-:Y:S02]  /*72c0*/  F2FP.F16.F32.PACK_AB R74, R77, R76 ;  /* 0x0000004c4d4a723e */ /* 0x000fe400000000ff */
[----:B------:R-:W-:Y:S02]  /*72d0*/  F2FP.F16.F32.PACK_AB R75, R153, R75 ;  /* 0x0000004b994b723e */ /* 0x000fe400000000ff */
[----:B------:R-:W-:Y:S02]  /*72e0*/  F2FP.F16.F32.PACK_AB R81, R152, R82 ;  /* 0x000000529851723e */ /* 0x000fe400000000ff */
[----:B------:R-:W-:Y:S01]  /*72f0*/  LOP3.LUT R78, R78, R193, RZ, 0x3c, !PT ;  /* 0x000000c14e4e7212 */ /* 0x000fe200078e3cff */
[----:B------:R3:W-:Y:S01]  /*7300*/  STSM.16.M88.4 [R38], R72 ;  /* 0x0000004826007844 */ /* 0x0007e20000000200 */
[----:B------:R-:W-:Y:S02]  /*7310*/  LOP3.LUT R12, R151, R6, RZ, 0x3c, !PT ;  /* 0x00000006970c7212 */ /* 0x000fe400078e3cff */
[----:B------:R-:W-:-:S02]  /*7320*/  MOV R46, R46 ;  /* 0x0000002e002e7202 */ /* 0x000fc40000000f00 */
[----:B------:R-:W-:Y:S02]  /*7330*/  F2FP.F16.F32.PACK_AB R82, R85, R84 ;  /* 0x000000545552723e */ /* 0x000fe400000000ff */
[----:B------:R-:W-:Y:S02]  /*7340*/  F2FP.F16.F32.PACK_AB R83, R83, R86 ;  /* 0x000000565353723e */ /* 0x000fe400000000ff */
[----:B------:R-:W-:Y:S02]  /*7350*/  LOP3.LUT R94, R94, R195, RZ, 0x3c, !PT ;  /* 0x000000c35e5e7212 */ /* 0x000fe400078e3cff */
[----:B------:R-:W-:Y:S01]  /*7360*/  MOV R54, R54 ;  /* 0x0000003600367202 */ /* 0x000fe20000000f00 */
[----:B------:R3:W-:Y:S01]  /*7370*/  STSM.16.M88.4 [R46], R80 ;  /* 0x000000502e007844 */ /* 0x0007e20000000200 */
[----:B------:R-:W-:Y:S02]  /*7380*/  MOV R6, R98 ;  /* 0x0000006200067202 */ /* 0x000fe40000000f00 */
[----:B------:R-:W-:-:S02]  /*7390*/  F2FP.F16.F32.PACK_AB R84, R89, R88 ;  /* 0x000000585954723e */ /* 0x000fc400000000ff */
[----:B------:R-:W-:Y:S02]  /*73a0*/  F2FP.F16.F32.PACK_AB R85, R91, R90 ;  /* 0x0000005a5b55723e */ /* 0x000fe400000000ff */
[----:B------:R-:W-:Y:S02]  /*73b0*/  F2FP.F16.F32.PACK_AB R86, R93, R92 ;  /* 0x0000005c5d56723e */ /* 0x000fe400000000ff */
[----:B------:R-:W-:Y:S02]  /*73c0*/  F2FP.F16.F32.PACK_AB R87, R167, R87 ;  /* 0x00000057a757723e */ /* 0x000fe400000000ff */
[----:B------:R-:W-:Y:S02]  /*73d0*/  F2FP.F16.F32.PACK_AB R96, R97, R96 ;  /* 0x000000606160723e */ /* 0x000fe400000000ff */
[----:B------:R-:W-:Y:S01]  /*73e0*/  LOP3.LUT R102, R107, R102, RZ, 0x3c, !PT ;  /* 0x000000666b667212 */ /* 0x000fe200078e3cff */
[----:B------:R3:W-:Y:S01]  /*73f0*/  STSM.16.M88.4 [R54], R84 ;  /* 0x0000005436007844 */ /* 0x0007e20000000200 */
[----:B------:R-:W-:-:S02]  /*7400*/  MOV R62, R62 ;  /* 0x0000003e003e7202 */ /* 0x000fc40000000f00 */
[----:B------:R-:W-:Y:S02]  /*7410*/  F2FP.F16.F32.PACK_AB R97, R169, R168 ;  /* 0x000000a8a961723e */ /* 0x000fe400000000ff */
[----:B------:R-:W-:Y:S02]  /*7420*/  F2FP.F16.F32.PACK_AB R98, R101, R100 ;  /* 0x000000646562723e */ /* 0x000fe400000000ff */
[----:B------:R-:W-:Y:S02]  /*7430*/  F2FP.F16.F32.PACK_AB R99, R171, R170 ;  /* 0x000000aaab63723e */ /* 0x000fe400000000ff */
[----:B------:R-:W-:Y:S02]  /*7440*/  F2FP.F16.F32.PACK_AB R104, R105, R104 ;  /* 0x000000686968723e */ /* 0x000fe400000000ff */
[----:B------:R-:W-:Y:S01]  /*7450*/  F2FP.F16.F32.PACK_AB R112, R113, R112 ;  /* 0x000000707170723e */ /* 0x000fe200000000ff */
[----:B------:R3:W-:Y:S01]  /*7460*/  STSM.16.M88.4 [R62], R96 ;  /* 0x000000603e007844 */ /* 0x0007e20000000200 */
[----:B------:R-:W-:-:S02]  /*7470*/  MOV R70, R70 ;  /* 0x0000004600467202 */ /* 0x000fc40000000f00 */
[----:B------:R-:W-:Y:S02]  /*7480*/  F2FP.F16.F32.PACK_AB R105, R173, R172 ;  /* 0x000000acad69723e */ /* 0x000fe400000000ff */
[----:B-1----:R-:W-:Y:S02]  /*7490*/  F2FP.F16.F32.PACK_AB R106, R109, R108 ;  /* 0x0000006c6d6a723e */ /* 0x002fe400000000ff */
        /* <DEDUP_REMOVED lines=25> */
[----:B------:R-:W-:Y:S01]  /*7630*/  MOV R4, R12 ;  /* 0x0000000c00047202 */ /* 0x000fe20000000f00 */
[----:B------:R-:W-:Y:S01]  /*7640*/  IMAD.U32 R13, RZ, RZ, UR6 ;  /* 0x00000006ff0d7e24 */ /* 0x000fe2000f8e00ff */
[----:B------:R-:W-:Y:S01]  /*7650*/  F2FP.F16.F32.PACK_AB R146, R149, R148 ;  /* 0x000000949592723e */ /* 0x000fe200000000ff */
[----:B------:R3:W-:Y:S01]  /*7660*/  STSM.16.M88.4 [R102], R136 ;  /* 0x0000008866007844 */ /* 0x0007e20000000200 */
[----:B------:R-:W-:Y:S01]  /*7670*/  F2FP.F16.F32.PACK_AB R147, R3, R150 ;  /* 0x000000960393723e */ /* 0x000fe200000000ff */
[----:B------:R-:W-:Y:S01]  /*7680*/  ULDC.64 UR6, c[0x0][0xce0] ;  /* 0x0003380000067ab9 */ /* 0x000fe20000000a00 */
[----:B------:R-:W1:Y:S01]  /*7690*/  LDC R77, c[0x0][0xb88] ;  /* 0x0002e200ff4d7b82 */ /* 0x000e620000000800 */
[----:B------:R-:W-:Y:S01]  /*76a0*/  UISETP.NE.U32.AND UP1, UPT, UR6, URZ, UPT ;  /* 0x0000003f0600728c */ /* 0x000fe2000bf25070 */
[----:B------:R-:W-:Y:S01]  /*76b0*/  PLOP3.LUT P1, PT, PT, PT, UP0, 0x80, 0x0 ;  /* 0x000000000000781c */ /* 0x000fe20003f2f008 */
[----:B------:R3:W-:Y:S01]  /*76c0*/  STSM.16.M88.4 [R4], R144 ;  /* 0x0000009004007844 */ /* 0x0007e20000000200 */
[----:B------:R-:W-:-:S04]  /*76d0*/  IMAD.U32 R12, RZ, RZ, UR4 ;  /* 0x00000004ff0c7e24 */ /* 0x000fc8000f8e00ff */
[----:B------:R-:W-:Y:S01]  /*76e0*/  BAR.SYNC.DEFER_BLOCKING 0x1, 0x100 ;  /* 0x0044000000007b1d */ /* 0x000fe20000010000 */
[----:B------:R-:W-:Y:S01]  /*76f0*/  UISETP.NE.AND.EX UP1, UPT, UR7, URZ, UPT, UP1 ;  /* 0x0000003f0700728c */ /* 0x000fe2000bf25310 */
[----:B------:R-:W-:-:S05]  /*7700*/  IMAD R15, R22, 0x40, R2 ;  /* 0x00000040160f7824 */ /* 0x000fca00078e0202 */
[----:B------:R-:W-:-:S05]  /*7710*/  PLOP3.LUT P2, PT, PT, PT, UP1, 0x80, 0x0 ;  /* 0x000000000000781c */ /* 0x000fca0003f4f018 */
[----:B------:R-:W-:-:S04]  /*7720*/  @UP1 UIADD3 UR6, UP2, UR8, UR6, URZ ;  /* 0x0000000608061290 */ /* 0x000fc8000ff5e03f */
[----:B------:R-:W-:Y:S01]  /*7730*/  @UP1 UIADD3.X UR7, UR9, UR7, URZ, UP2, !UPT ;  /* 0x0000000709071290 */ /* 0x000fe200097fe43f */
[----:B------:R-:W-:-:S04]  /*7740*/  IMAD.WIDE R10, R15, 0x2, R10 ;  /* 0x000000020f0a7825 */ /* 0x000fc800078e020a */
[----:B--2---:R-:W-:Y:S01]  /*7750*/  IMAD.U32 R14, RZ, RZ, UR6 ;  /* 0x00000006ff0e7e24 */ /* 0x004fe2000f8e00ff */
[----:B------:R-:W2:Y:S01]  /*7760*/  @P1 LDG.E R3, desc[UR60][R12.64] ;  /* 0x0000003c0c031981 */ /* 0x000ea2000c1e1900 */
[----:B------:R-:W-:Y:S01]  /*7770*/  IMAD.U32 R15, RZ, RZ, UR7 ;  /* 0x00000007ff0f7e24 */ /* 0x000fe2000f8e00ff */
[----:B------:R-:W-:Y:S01]  /*7780*/  UMOV UR4, URZ ;  /* 0x0000003f00047c82 */ /* 0x000fe20008000000 */
[----:B------:R-:W-:-:S03]  /*7790*/  IADD3 R25, P0, R10, 0x1000, RZ ;  /* 0x000010000a197810 */ /* 0x000fc60007f1e0ff */
[----:B-1----:R3:W5:Y:S01]  /*77a0*/  @P2 LDG.E R77, desc[UR60][R14.64] ;  /* 0x0000003c0e4d2981 */ /* 0x002762000c1e1900 */
[----:B--2---:R-:W-:Y:S01]  /*77b0*/  @P1 R2UR UR4, R3 ;  /* 0x00000000030412ca */ /* 0x004fe200000e0000 */
[----:B---3--:R-:W-:-:S14]  /*77c0*/  @P2 BRA `(.L_x_793) ;  /* 0x0000000000102947 */ /* 0x008fdc0003800000 */
[----:B------:R-:W-:Y:S05]  /*77d0*/  @!P1 BRA `(.L_x_793) ;  /* 0x00000000000c9947 */ /* 0x000fea0003800000 */
[----:B------:R-:W2:Y:S04]  /*77e0*/  LDG.E R4, desc[UR60][R12.64] ;  /* 0x0000003c0c047981 */ /* 0x000ea8000c1e1900 */
[----:B-----5:R-:W2:Y:S02]  /*77f0*/  LDG.E R77, desc[UR60][R12.64+0x4] ;  /* 0x0000043c0c4d7981 */ /* 0x020ea4000c1e1900 */
[----:B--2---:R-:W-:-:S07]  /*7800*/  IMAD.IADD R77, R77, 0x1, -R4 ;  /* 0x000000014d4d7824 */ /* 0x004fce00078e0a04 */
.L_x_793:
[----:B------:R-:W-:Y:S01]  /*7810*/  R2UR UR16, R201 ;  /* 0x00000000c91072ca */ /* 0x000fe200000e0000 */
[----:B------:R-:W-:Y:S01]  /*7820*/  ULDC.64 UR12, c[0x0][0xc70] ;  /* 0x00031c00000c7ab9 */ /* 0x000fe20000000a00 */
[----:B------:R-:W-:Y:S01]  /*7830*/  R2UR UR15, R203 ;  /* 0x00000000cb0f72ca */ /* 0x000fe200000e0000 */
[----:B------:R-:W-:Y:S01]  /*7840*/  USHF.R.S32.HI UR9, URZ, 0x1f, UR4 ;  /* 0x0000001f3f097899 */ /* 0x000fe20008011404 */
[----:B------:R-:W-:Y:S01]  /*7850*/  R2UR UR14, R202 ;  /* 0x00000000ca0e72ca */ /* 0x000fe200000e0000 */
[----:B------:R-:W-:Y:S01]  /*7860*/  UMOV UR8, UR4 ;  /* 0x0000000400087c82 */ /* 0x000fe20008000000 */
[----:B------:R-:W-:Y:S01]  /*7870*/  LOP3.LUT R24, R25, 0x380, RZ, 0xc0, !PT ;  /* 0x0000038019187812 */ /* 0x000fe200078ec0ff */
[----:B------:R-:W-:Y:S01]  /*7880*/  IMAD R6, R200, 0x80, R220 ;  /* 0x00000080c8067824 */ /* 0x000fe200078e02dc */
[C---:B------:R-:W-:Y:S02]  /*7890*/  IADD3 R17, P1, R10.reuse, 0x2000, RZ ;  /* 0x000020000a117810 */ /* 0x040fe40007f3e0ff */
[----:B------:R-:W-:-:S02]  /*78a0*/  IADD3 R13, P2, R10, 0x3000, RZ ;  /* 0x000030000a0d7810 */ /* 0x000fc40007f5e0ff */
[----:B------:R-:W-:Y:S01]  /*78b0*/  SHF.R.U64 R24, R24, 0x3, RZ ;  /* 0x0000000318187819 */ /* 0x000fe200000012ff */
[----:B------:R-:W-:Y:S01]  /*78c0*/  USHF.R.S32.HI UR11, URZ, 0x1f, UR16 ;  /* 0x0000001f3f0b7899 */ /* 0x000fe20008011410 */
[----:B------:R-:W-:Y:S01]  /*78d0*/  LOP3.LUT R16, R17, 0x380, RZ, 0xc0, !PT ;  /* 0x0000038011107812 */ /* 0x000fe200078ec0ff */
[----:B------:R-:W-:Y:S01]  /*78e0*/  USEL UR15, UR15, URZ, !UP0 ;  /* 0x0000003f0f0f7287 */ /* 0x000fe2000c000000 */
[----:B------:R-:W-:Y:S01]  /*78f0*/  LOP3.LUT R12, R13, 0x380, RZ, 0xc0, !PT ;  /* 0x000003800d0c7812 */ /* 0x000fe200078ec0ff */
[----:B------:R-:W-:Y:S01]  /*7900*/  UIMAD UR10, UR11, UR12, URZ ;  /* 0x0000000c0b0a72a4 */ /* 0x000fe2000f8e023f */
[----:B------:R-:W-:Y:S01]  /*7910*/  SHF.R.S32.HI R3, RZ, 0x1f, R6 ;  /* 0x0000001fff037819 */ /* 0x000fe20000011406 */
[----:B------:R-:W-:Y:S01]  /*7920*/  UIMAD.WIDE.U32 UR6, UR16, UR12, UR8 ;  /* 0x0000000c100672a5 */ /* 0x000fe2000f8e0008 */
[----:B------:R-:W-:Y:S01]  /*7930*/  LOP3.LUT R24, R24, R25, RZ, 0x3c, !PT ;  /* 0x0000001918187212 */ /* 0x000fe200078e3cff */
[----:B------:R-:W-:Y:S01]  /*7940*/  UIMAD UR10, UR16, UR13, UR10 ;  /* 0x0000000d100a72a4 */ /* 0x000fe2000f8e020a */
[----:B------:R-:W-:Y:S01]  /*7950*/  SHF.R.U64 R16, R16, 0x3, RZ ;  /* 0x0000000310107819 */ /* 0x000fe200000012ff */
[----:B------:R-:W-:Y:S01]  /*7960*/  USEL UR14, UR14, URZ, !UP0 ;  /* 0x0000003f0e0e7287 */ /* 0x000fe2000c000000 */
[----:B------:R-:W-:Y:S01]  /*7970*/  SHF.R.U64 R12, R12, 0x3, RZ ;  /* 0x000000030c0c7819 */ /* 0x000fe200000012ff */
[----:B------:R-:W-:Y:S01]  /*7980*/  ULDC.64 UR12, c[0x0][0xc78] ;  /* 0x00031e00000c7ab9 */ /* 0x000fe20000000a00 */
[----:B------:R-:W-:Y:S01]  /*7990*/  UIADD3 UR7, UR7, UR10, URZ ;  /* 0x0000000a07077290 */ /* 0x000fe2000fffe03f */
[--C-:B------:R-:W-:Y:S01]  /*79a0*/  IMAD.X R25, RZ, RZ, R11.reuse, P0 ;  /* 0x000000ffff197224 */ /* 0x100fe200000e060b */
[----:B------:R-:W-:Y:S01]  /*79b0*/  UIMAD UR8, UR15, UR12, URZ ;  /* 0x0000000c0f0872a4 */ /* 0x000fe2000f8e023f */
[----:B------:R-:W-:Y:S01]  /*79c0*/  IADD3 R69, P0, R10, 0x8000, RZ ;  /* 0x000080000a457810 */ /* 0x000fe20007f1e0ff */
[----:B------:R-:W-:Y:S01]  /*79d0*/  UIMAD.WIDE.U32 UR6, UR14, UR12, UR6 ;  /* 0x0000000c0e0672a5 */ /* 0x000fe2000f8e0006 */
[----:B------:R-:W-:Y:S01]  /*79e0*/  LOP3.LUT R16, R16, R17, RZ, 0x3c, !PT ;  /* 0x0000001110107212 */ /* 0x000fe200078e3cff */
[----:B------:R-:W-:Y:S01]  /*79f0*/  UIMAD UR8, UR14, UR13, UR8 ;  /* 0x0000000d0e0872a4 */ /* 0x000fe2000f8e0208 */
[----:B------:R-:W-:Y:S01]  /*7a00*/  LOP3.LUT R12, R12, R13, RZ, 0x3c, !PT ;  /* 0x0000000d0c0c7212 */ /* 0x000fe200078e3cff */
[--C-:B------:R-:W-:Y:S01]  /*7a10*/  IMAD.X R17, RZ, RZ, R11.reuse, P1 ;  /* 0x000000ffff117224 */ /* 0x100fe200008e060b */
[----:B------:R-:W-:Y:S01]  /*7a20*/  IADD3 R45, P6, R10, 0x4000, RZ ;  /* 0x000040000a2d7810 */ /* 0x000fe20007fde0ff */
[----:B------:R-:W-:Y:S01]  /*7a30*/  IMAD.X R13, RZ, RZ, R11, P2 ;  /* 0x000000ffff0d7224 */ /* 0x000fe200010e060b */
[----:B------:R-:W-:Y:S01]  /*7a40*/  IADD3 R4, P3, R6, UR6, RZ ;  /* 0x0000000606047c10 */ /* 0x000fe2000ff7e0ff */
[----:B------:R-:W-:Y:S01]  /*7a50*/  IMAD.U32 R14, RZ, RZ, UR8 ;  /* 0x00000008ff0e7e24 */ /* 0x000fe2000f8e00ff */
[----:B------:R-:W-:Y:S01]  /*7a60*/  IADD3 R61, P1, R10, 0x9000, RZ ;  /* 0x000090000a3d7810 */ /* 0x000fe20007f3e0ff */
[----:B------:R-:W-:Y:S01]  /*7a70*/  ULDC.64 UR12, c[0x0][0xba0] ;  /* 0x0002e800000c7ab9 */ /* 0x000fe20000000a00 */
[----:B------:R-:W-:-:S02]  /*7a80*/  LOP3.LUT R68, R69, 0x380, RZ, 0xc0, !PT ;  /* 0x0000038045447812 */ /* 0x000fc400078ec0ff */
[----:B------:R-:W-:Y:S01]  /*7a90*/  IADD3.X R3, R3, UR7, R14, P3, !PT ;  /* 0x0000000703037c10 */ /* 0x000fe20009ffe40e */
[----:B------:R-:W-:Y:S01]  /*7aa0*/  ULDC.64 UR6, c[0x0][0xc40] ;  /* 0x0003100000067ab9 */ /* 0x000fe20000000a00 */
[----:B------:R-:W-:Y:S02]  /*7ab0*/  IADD3 R49, P2, R10, 0xa000, RZ ;  /* 0x0000a0000a317810 */ /* 0x000fe40007f5e0ff */
[----:B------:R-:W-:Y:S02]  /*7ac0*/  LEA R50, P3, R4, UR6, 0x2 ;  /* 0x0000000604327c11 */ /* 0x000fe4000f8610ff */
[----:B------:R-:W-:Y:S02]  /*7ad0*/  IADD3 R41, P5, R10, 0x5000, RZ ;  /* 0x000050000a297810 */ /* 0x000fe40007fbe0ff */
[----:B------:R-:W-:Y:S01]  /*7ae0*/  LEA.HI.X R51, R4, UR7, R3, 0x2, P3 ;  /* 0x0000000704337c11 */ /* 0x000fe200098f1403 */
[----:B------:R-:W-:Y:S01]  /*7af0*/  VIADD R4, R6, 0x8 ;  /* 0x0000000806047836 */ /* 0x000fe20000000000 */
[----:B------:R-:W-:-:S02]  /*7b00*/  IADD3 R37, P4, R10, 0x6000, RZ ;  /* 0x000060000a257810 */ /* 0x000fc40007f9e0ff */
[----:B------:R-:W-:Y:S02]  /*7b10*/  IADD3 R29, P3, R10, 0x7000, RZ ;  /* 0x000070000a1d7810 */ /* 0x000fe40007f7e0ff */
[----:B------:R-:W-:Y:S02]  /*7b20*/  LOP3.LUT R44, R45, 0x380, RZ, 0xc0, !PT ;  /* 0x000003802d2c7812 */ /* 0x000fe400078ec0ff */
[----:B------:R-:W-:Y:S02]  /*7b30*/  LOP3.LUT R60, R61, 0x380, RZ, 0xc0, !PT ;  /* 0x000003803d3c7812 */ /* 0x000fe400078ec0ff */
[----:B------:R-:W-:Y:S02]  /*7b40*/  SHF.R.U64 R68, R68, 0x3, RZ ;  /* 0x0000000344447819 */ /* 0x000fe400000012ff */
[----:B------:R-:W-:Y:S02]  /*7b50*/  LOP3.LUT R48, R49, 0x380, RZ, 0xc0, !PT ;  /* 0x0000038031307812 */ /* 0x000fe400078ec0ff */
[----:B------:R-:W-:-:S02]  /*7b60*/  LOP3.LUT R40, R41, 0x380, RZ, 0xc0, !PT ;  /* 0x0000038029287812 */ /* 0x000fc400078ec0ff */
[----:B------:R-:W-:Y:S02]  /*7b70*/  LOP3.LUT R36, R37, 0x380, RZ, 0xc0, !PT ;  /* 0x0000038025247812 */ /* 0x000fe400078ec0ff */
[----:B------:R-:W-:Y:S02]  /*7b80*/  LOP3.LUT R28, R29, 0x380, RZ, 0xc0, !PT ;  /* 0x000003801d1c7812 */ /* 0x000fe400078ec0ff */
[----:B------:R-:W-:Y:S02]  /*7b90*/  SHF.R.U64 R44, R44, 0x3, RZ ;  /* 0x000000032c2c7819 */ /* 0x000fe400000012ff */
[----:B------:R-:W-:Y:S02]  /*7ba0*/  SHF.R.U64 R60, R60, 0x3, RZ ;  /* 0x000000033c3c7819 */ /* 0x000fe400000012ff */
[----:B------:R-:W-:Y:S01]  /*7bb0*/  LOP3.LUT R68, R68, R69, RZ, 0x3c, !PT ;  /* 0x0000004544447212 */ /* 0x000fe200078e3cff */
[----:B------:R-:W-:Y:S01]  /*7bc0*/  IMAD.X R69, RZ, RZ, R11, P0 ;  /* 0x000000ffff457224 */ /* 0x000fe200000e060b */
[----:B------:R-:W-:-:S02]  /*7bd0*/  SHF.R.U64 R48, R48, 0x3, RZ ;  /* 0x0000000330307819 */ /* 0x000fc400000012ff */
[----:B------:R-:W-:Y:S02]  /*7be0*/  LOP3.LUT P0, RZ, R205, 0x3, RZ, 0xc0, !PT ;  /* 0x00000003cdff7812 */ /* 0x000fe4000780c0ff */
[----:B------:R-:W-:Y:S02]  /*7bf0*/  SHF.R.U64 R40, R40, 0x3, RZ ;  /* 0x0000000328287819 */ /* 0x000fe400000012ff */
[----:B------:R-:W-:Y:S02]  /*7c00*/  SHF.R.U64 R36, R36, 0x3, RZ ;  /* 0x0000000324247819 */ /* 0x000fe400000012ff */
[----:B------:R-:W-:Y:S02]  /*7c10*/  SHF.R.U64 R28, R28, 0x3, RZ ;  /* 0x000000031c1c7819 */ /* 0x000fe400000012ff */
[----:B------:R-:W-:Y:S01]  /*7c20*/  LOP3.LUT R44, R44, R45, RZ, 0x3c, !PT ;  /* 0x0000002d2c2c7212 */ /* 0x000fe200078e3cff */
[--C-:B------:R-:W-:Y:S01]  /*7c30*/  IMAD.X R45, RZ, RZ, R11.reuse, P6 ;  /* 0x000000ffff2d7224 */ /* 0x100fe200030e060b */
[----:B------:R-:W-:Y:S01]  /*7c40*/  LOP3.LUT R60, R60, R61, RZ, 0x3c, !PT ;  /* 0x0000003d3c3c7212 */ /* 0x000fe200078e3cff */
[--C-:B------:R-:W-:Y:S01]  /*7c50*/  IMAD.X R61, RZ, RZ, R11.reuse, P1 ;  /* 0x000000ffff3d7224 */ /* 0x100fe200008e060b */
[----:B------:R-:W-:Y:S01]  /*7c60*/  LOP3.LUT R48, R48, R49, RZ, 0x3c, !PT ;  /* 0x0000003130307212 */ /* 0x000fe200078e3cff */
[----:B------:R-:W-:Y:S01]  /*7c70*/  IMAD.X R49, RZ, RZ, R11, P2 ;  /* 0x000000ffff317224 */ /* 0x000fe200010e060b */
[----:B------:R-:W-:-:S02]  /*7c80*/  IADD3 R21, P6, R10, 0xb000, RZ ;  /* 0x0000b0000a157810 */ /* 0x000fc40007fde0ff */
[----:B-----5:R-:W-:Y:S02]  /*7c90*/  ISETP.GE.OR P1, PT, R6, R77, P0 ;  /* 0x0000004d0600720c */ /* 0x020fe40000726670 */
[----:B------:R-:W-:Y:S01]  /*7ca0*/  LOP3.LUT R40, R40, R41, RZ, 0x3c, !PT ;  /* 0x0000002928287212 */ /* 0x000fe200078e3cff */
[--C-:B------:R-:W-:Y:S01]  /*7cb0*/  IMAD.X R41, RZ, RZ, R11.reuse, P5 ;  /* 0x000000ffff297224 */ /* 0x100fe200028e060b */
[----:B------:R-:W-:Y:S01]  /*7cc0*/  LOP3.LUT R36, R36, R37, RZ, 0x3c, !PT ;  /* 0x0000002524247212 */ /* 0x000fe200078e3cff */
[--C-:B------:R-:W-:Y:S01]  /*7cd0*/  IMAD.X R37, RZ, RZ, R11.reuse, P4 ;  /* 0x000000ffff257224 */ /* 0x100fe200020e060b */
[----:B------:R-:W-:Y:S01]  /*7ce0*/  LOP3.LUT R28, R28, R29, RZ, 0x3c, !PT ;  /* 0x0000001d1c1c7212 */ /* 0x000fe200078e3cff */
[----:B------:R-:W-:Y:S01]  /*7cf0*/  IMAD.X R29, RZ, RZ, R11, P3 ;  /* 0x000000ffff1d7224 */ /* 0x000fe200018e060b */
[C---:B------:R-:W-:Y:S02]  /*7d00*/  IADD3 R6, P2, R10.reuse, 0xf000, RZ ;  /* 0x0000f0000a067810 */ /* 0x040fe40007f5e0ff */
[----:B------:R-:W-:-:S02]  /*7d10*/  IADD3 R73, P5, R10, 0xc000, RZ ;  /* 0x0000c0000a497810 */ /* 0x000fc40007fbe0ff */
[C---:B------:R-:W-:Y:S02]  /*7d20*/  IADD3 R65, P4, R10.reuse, 0xd000, RZ ;  /* 0x0000d0000a417810 */ /* 0x040fe40007f9e0ff */
[C---:B------:R-:W-:Y:S01]  /*7d30*/  LOP3.LUT R15, R10.reuse, 0x380, RZ, 0xc0, !PT ;  /* 0x000003800a0f7812 */ /* 0x040fe200078ec0ff */
[----:B------:R-:W-:Y:S01]  /*7d40*/  UIMAD UR6, UR9, UR12, URZ ;  /* 0x0000000c090672a4 */ /* 0x000fe2000f8e023f */
[----:B------:R-:W-:Y:S01]  /*7d50*/  IADD3 R57, P3, R10, 0xe000, RZ ;  /* 0x0000e0000a397810 */ /* 0x000fe20007f7e0ff */
[----:B------:R-:W-:Y:S01]  /*7d60*/  IMAD.U32 R23, RZ, RZ, UR12 ;  /* 0x0000000cff177e24 */ /* 0x000fe2000f8e00ff */
[----:B------:R-:W-:Y:S01]  /*7d70*/  ISETP.GE.OR P0, PT, R4, R77, P0 ;  /* 0x0000004d0400720c */ /* 0x000fe20000706670 */
[----:B------:R-:W-:Y:S01]  /*7d80*/  IMAD.X R53, RZ, RZ, R11, P2 ;  /* 0x000000ffff357224 */ /* 0x000fe200010e060b */
[----:B------:R-:W-:Y:S01]  /*7d90*/  LOP3.LUT R20, R21, 0x380, RZ, 0xc0, !PT ;  /* 0x0000038015147812 */ /* 0x000fe200078ec0ff */
[----:B------:R-:W-:Y:S01]  /*7da0*/  @!P1 STG.E desc[UR60][R50.64], R9 ;  /* 0x0000000932009986 */ /* 0x000fe2000c10193c */
[----:B------:R-:W-:-:S02]  /*7db0*/  LOP3.LUT R3, R6, 0x380, RZ, 0xc0, !PT ;  /* 0x0000038006037812 */ /* 0x000fc400078ec0ff */
[----:B------:R-:W-:Y:S02]  /*7dc0*/  LOP3.LUT R72, R73, 0x380, RZ, 0xc0, !PT ;  /* 0x0000038049487812 */ /* 0x000fe400078ec0ff */
[----:B------:R-:W-:Y:S02]  /*7dd0*/  LOP3.LUT R64, R65, 0x380, RZ, 0xc0, !PT ;  /* 0x0000038041407812 */ /* 0x000fe400078ec0ff */
[----:B------:R-:W-:Y:S02]  /*7de0*/  LOP3.LUT R56, R57, 0x380, RZ, 0xc0, !PT ;  /* 0x0000038039387812 */ /* 0x000fe400078ec0ff */
[----:B------:R-:W-:Y:S01]  /*7df0*/  SHF.R.U64 R20, R20, 0x3, RZ ;  /* 0x0000000314147819 */ /* 0x000fe200000012ff */
[----:B------:R1:W-:Y:S01]  /*7e00*/  @!P0 STG.E desc[UR60][R50.64+0x20], R8 ;  /* 0x0000200832008986 */ /* 0x0003e2000c10193c */
[----:B------:R-:W-:Y:S02]  /*7e10*/  SHF.R.U64 R15, R15, 0x3, RZ ;  /* 0x000000030f0f7819 */ /* 0x000fe400000012ff */
[----:B------:R-:W-:Y:S01]  /*7e20*/  SHF.R.U64 R3, R3, 0x3, RZ ;  /* 0x0000000303037819 */ /* 0x000fe200000012ff */
[----:B------:R-:W-:Y:S01]  /*7e30*/  UIMAD UR6, UR4, UR13, UR6 ;  /* 0x0000000d040672a4 */ /* 0x000fe2000f8e0206 */
[----:B------:R-:W-:Y:S01]  /*7e40*/  SHF.R.U64 R72, R72, 0x3, RZ ;  /* 0x0000000348487819 */ /* 0x000fe200000012ff */
[----:B------:R-:W5:Y:S01]  /*7e50*/  LD.E.128 R24, desc[UR60][R24.64] ;  /* 0x0000003c18187980 */ /* 0x000f62000c101d00 */
[----:B------:R-:W-:-:S02]  /*7e60*/  SHF.R.U64 R64, R64, 0x3, RZ ;  /* 0x0000000340407819 */ /* 0x000fc400000012ff */
[----:B------:R-:W-:Y:S01]  /*7e70*/  SHF.R.U64 R56, R56, 0x3, RZ ;  /* 0x0000000338387819 */ /* 0x000fe200000012ff */
[----:B------:R-:W5:Y:S01]  /*7e80*/  LD.E.128 R16, desc[UR60][R16.64] ;  /* 0x0000003c10107980 */ /* 0x000f62000c101d00 */
[----:B------:R-:W-:Y:S01]  /*7e90*/  LOP3.LUT R20, R20, R21, RZ, 0x3c, !PT ;  /* 0x0000001514147212 */ /* 0x000fe200078e3cff */
[--C-:B------:R-:W-:Y:S01]  /*7ea0*/  IMAD.X R21, RZ, RZ, R11.reuse, P6 ;  /* 0x000000ffff157224 */ /* 0x100fe200030e060b */
[----:B------:R-:W-:Y:S01]  /*7eb0*/  LOP3.LUT R10, R15, R10, RZ, 0x3c, !PT ;  /* 0x0000000a0f0a7212 */ /* 0x000fe200078e3cff */
[----:B------:R-:W5:Y:S01]  /*7ec0*/  LD.E.128 R44, desc[UR60][R44.64] ;  /* 0x0000003c2c2c7980 */ /* 0x000f62000c101d00 */
[----:B------:R-:W-:Y:S02]  /*7ed0*/  LOP3.LUT R52, R3, R6, RZ, 0x3c, !PT ;  /* 0x0000000603347212 */ /* 0x000fe400078e3cff */
[--C-:B------:R-:W-:Y:S01]  /*7ee0*/  SHF.R.S32.HI R3, RZ, 0x1f, R2.reuse ;  /* 0x0000001fff037819 */ /* 0x100fe20000011402 */
[----:B------:R-:W5:Y:S01]  /*7ef0*/  LD.E.128 R32, desc[UR60][R10.64] ;  /* 0x0000003c0a207980 */ /* 0x000f62000c101d00 */
[----:B------:R-:W-:Y:S01]  /*7f00*/  LOP3.LUT R72, R72, R73, RZ, 0x3c, !PT ;  /* 0x0000004948487212 */ /* 0x000fe200078e3cff */
[--C-:B------:R-:W-:Y:S01]  /*7f10*/  IMAD.X R73, RZ, RZ, R11.reuse, P5 ;  /* 0x000000ffff497224 */ /* 0x100fe200028e060b */
[----:B------:R-:W-:Y:S01]  /*7f20*/  LOP3.LUT R64, R64, R65, RZ, 0x3c, !PT ;  /* 0x0000004140407212 */ /* 0x000fe200078e3cff */
[--C-:B------:R-:W-:Y:S01]  /*7f30*/  IMAD.X R65, RZ, RZ, R11.reuse, P4 ;  /* 0x000000ffff417224 */ /* 0x100fe200020e060b */
[----:B------:R-:W-:Y:S01]  /*7f40*/  LOP3.LUT R56, R56, R57, RZ, 0x3c, !PT ;  /* 0x0000003938387212 */ /* 0x000fe200078e3cff */
[----:B------:R-:W-:Y:S01]  /*7f50*/  IMAD.X R57, RZ, RZ, R11, P3 ;  /* 0x000000ffff397224 */ /* 0x000fe200018e060b */
[----:B------:R-:W5:Y:S04]  /*7f60*/  LD.E.128 R12, desc[UR60][R12.64] ;  /* 0x0000003c0c0c7980 */ /* 0x000f68000c101d00 */
[----:B-1----:R1:W5:Y:S04]  /*7f70*/  LD.E.128 R8, desc[UR60][R20.64] ;  /* 0x0000003c14087980 */ /* 0x002368000c101d00 */
[----:B------:R-:W5:Y:S04]  /*7f80*/  LD.E.128 R40, desc[UR60][R40.64] ;  /* 0x0000003c28287980 */ /* 0x000f68000c101d00 */
[----:B------:R-:W5:Y:S01]  /*7f90*/  LD.E.128 R36, desc[UR60][R36.64] ;  /* 0x0000003c24247980 */ /* 0x000f62000c101d00 */
[----:B-1----:R-:W-:-:S03]  /*7fa0*/  IMAD.WIDE.U32 R20, R23, UR4, R2 ;  /* 0x0000000417147c25 */ /* 0x002fc6000f8e0002 */
[----:B------:R-:W5:Y:S01]  /*7fb0*/  LD.E.128 R28, desc[UR60][R28.64] ;  /* 0x0000003c1c1c7980 */ /* 0x000f62000c101d00 */
[----:B------:R-:W-:Y:S01]  /*7fc0*/  VIADD R21, R21, UR6 ;  /* 0x0000000615157c36 */ /* 0x000fe20008000000 */
[----:B------:R-:W-:Y:S02]  /*7fd0*/  ULDC.64 UR6, c[0x0][0xbe0] ;  /* 0x0002f80000067ab9 */ /* 0x000fe40000000a00 */
[----:B------:R-:W5:Y:S04]  /*7fe0*/  LD.E.128 R68, desc[UR60][R68.64] ;  /* 0x0000003c44447980 */ /* 0x000f68000c101d00 */
[----:B------:R-:W5:Y:S04]  /*7ff0*/  LD.E.128 R60, desc[UR60][R60.64] ;  /* 0x0000003c3c3c7980 */ /* 0x000f68000c101d00 */
[----:B------:R-:W5:Y:S04]  /*8000*/  LD.E.128 R48, desc[UR60][R48.64] ;  /* 0x0000003c30307980 */ /* 0x000f68000c101d00 */
        /* <DEDUP_REMOVED lines=10> */
[----:B-1----:R-:W1:Y:S01]  /*80b0*/  FENCE.VIEW.ASYNC.S ;  /* 0x00000000000073c6 */ /* 0x002e620000000000 */
[----:B------:R-:W-:Y:S01]  /*80c0*/  IMAD.U32 R23, RZ, RZ, UR6 ;  /* 0x00000006ff177e24 */ /* 0x000fe2000f8e00ff */
[----:B------:R-:W-:Y:S01]  /*80d0*/  UIMAD UR4, UR16, UR7, UR4 ;  /* 0x00000007100472a4 */ /* 0x000fe2000f8e0204 */
[----:B------:R-:W-:-:S02]  /*80e0*/  IMAD R77, R200, -0x80, R77 ;  /* 0xffffff80c84d7824 */ /* 0x000fc400078e024d */
[----:B------:R-:W-:Y:S01]  /*80f0*/  IMAD.WIDE.U32 R20, R23, UR16, R20 ;  /* 0x0000001017147c25 */ /* 0x000fe2000f8e0014 */
[----:B------:R-:W-:Y:S02]  /*8100*/  ULDC.64 UR6, c[0x0][0xbe8] ;  /* 0x0002fa0000067ab9 */ /* 0x000fe40000000a00 */
[CC--:B------:R-:W-:Y:S01]  /*8110*/  ISETP.GE.AND P3, PT, R22.reuse, R77.reuse, PT ;  /* 0x0000004d1600720c */ /* 0x0c0fe20003f66270 */
[----:B------:R-:W-:Y:S01]  /*8120*/  VIADD R21, R21, UR4 ;  /* 0x0000000415157c36 */ /* 0x000fe20008000000 */
[----:B------:R-:W-:Y:S01]  /*8130*/  UIMAD UR4, UR15, UR6, URZ ;  /* 0x000000060f0472a4 */ /* 0x000fe2000f8e023f */
[----:B------:R-:W-:Y:S02]  /*8140*/  VIADD R3, R22, 0x20 ;  /* 0x0000002016037836 */ /* 0x000fe40000000000 */
[----:B------:R-:W-:Y:S02]  /*8150*/  VIADD R0, R0, 0x32420 ;  /* 0x0003242000007836 */ /* 0x000fe40000000000 */
[----:B------:R-:W-:Y:S01]  /*8160*/  IMAD.U32 R79, RZ, RZ, UR6 ;  /* 0x00000006ff4f7e24 */ /* 0x000fe2000f8e00ff */
[----:B------:R-:W-:Y:S01]  /*8170*/  UIMAD UR4, UR14, UR7, UR4 ;  /* 0x000000070e0472a4 */ /* 0x000fe2000f8e0204 */
[----:B------:R-:W-:Y:S01]  /*8180*/  ISETP.GE.AND P0, PT, R3, R77, PT ;  /* 0x0000004d0300720c */ /* 0x000fe20003f06270 */
[----:B------:R-:W-:Y:S01]  /*8190*/  VIADD R3, R22, 0x40 ;  /* 0x0000004016037836 */ /* 0x000fe20000000000 */
[----:B------:R-:W-:Y:S01]  /*81a0*/  PRMT R0, RZ, 0x654, R0 ;  /* 0x00000654ff007816 */ /* 0x000fe20000000000 */
[----:B------:R-:W-:Y:S01]  /*81b0*/  IMAD.WIDE.U32 R78, R79, UR14, R20 ;  /* 0x0000000e4f4e7c25 */ /* 0x000fe2000f8e0014 */
[----:B------:R-:W-:-:S03]  /*81c0*/  SHF.R.S32.HI R23, RZ, 0x1f, R22 ;  /* 0x0000001fff177819 */ /* 0x000fc60000011416 */
[----:B------:R-:W-:Y:S01]  /*81d0*/  VIADD R4, R22, 0x60 ;  /* 0x0000006016047836 */ /* 0x000fe20000000000 */
[----:B-1----:R1:W-:Y:S01]  /*81e0*/  SYNCS.ARRIVE.TRANS64.RED.A1T0 RZ, [R0+URZ], RZ ;  /* 0x000000ff00ff79a7 */ /* 0x0023e2000810043f */
[----:B------:R-:W-:Y:S01]  /*81f0*/  VIADD R83, R79, UR4 ;  /* 0x000000044f537c36 */ /* 0x000fe20008000000 */
[----:B------:R-:W-:Y:S01]  /*8200*/  BSSY B1, `(.L_x_794) ;  /* 0x000001b000017945 */ /* 0x000fe20003800000 */
[-C--:B------:R-:W-:Y:S02]  /*8210*/  ISETP.GE.AND P1, PT, R3, R77.reuse, PT ;  /* 0x0000004d0300720c */ /* 0x080fe40003f26270 */
[----:B------:R-:W-:Y:S01]  /*8220*/  ISETP.GE.AND P2, PT, R4, R77, PT ;  /* 0x0000004d0400720c */ /* 0x000fe20003f46270 */
[----:B------:R-:W-:Y:S01]  /*8230*/  IMAD.WIDE R76, R200, 0x80, R22 ;  /* 0x00000080c84c7825 */ /* 0x000fe200078e0216 */
[----:B------:R-:W-:Y:S11]  /*8240*/  @P3 BRA `(.L_x_795) ;  /* 0x0000000000583947 */ /* 0x000ff60003800000 */
[----:B------:R-:W-:Y:S01]  /*8250*/  ULDC.64 UR6, c[0x0][0xbd8] ;  /* 0x0002f60000067ab9 */ /* 0x000fe20000000a00 */
[----:B------:R-:W-:Y:S01]  /*8260*/  IMAD.MOV.U32 R20, RZ, RZ, R78 ;  /* 0x000000ffff147224 */ /* 0x000fe200078e004e */
[----:B------:R-:W-:Y:S01]  /*8270*/  ULDC UR4, c[0x0][0xb8c] ;  /* 0x0002e30000047ab9 */ /* 0x000fe20000000800 */
[----:B------:R-:W-:Y:S01]  /*8280*/  IMAD R3, R77, UR6, RZ ;  /* 0x000000064d037c24 */ /* 0x000fe2000f8e02ff */
[C---:B------:R-:W-:Y:S01]  /*8290*/  ISETP.GE.AND P4, PT, R2.reuse, UR4, PT ;  /* 0x0000000402007c0c */ /* 0x040fe2000bf86270 */
[----:B------:R-:W-:Y:S02]  /*82a0*/  IMAD.MOV.U32 R21, RZ, RZ, R83 ;  /* 0x000000ffff157224 */ /* 0x000fe400078e0053 */
[----:B-1----:R-:W-:Y:S02]  /*82b0*/  VIADD R0, R2, 0x40 ;  /* 0x0000004002007836 */ /* 0x002fe40000000000 */
        /* <DEDUP_REMOVED lines=15> */
.L_x_795:
[----:B------:R-:W-:Y:S05]  /*83b0*/  BSYNC B1 ;  /* 0x0000000000017941 */ /* 0x000fea0003800000 */
.L_x_794:
[----:B------:R-:W-:Y:S04]  /*83c0*/  BSSY B1, `(.L_x_796) ;  /* 0x000001a000017945 */ /* 0x000fe80003800000 */
[----:B------:R-:W-:Y:S05]  /*83d0*/  @P0 BRA `(.L_x_797) ;  /* 0x0000000000600947 */ /* 0x000fea0003800000 */
[----:B------:R-:W-:Y:S01]  /*83e0*/  IADD3 R3, P0, R76, 0x20, RZ ;  /* 0x000000204c037810 */ /* 0x000fe20007f1e0ff */
[C---:B------:R-:W-:Y:S01]  /*83f0*/  VIADD R4, R2.reuse, 0x40 ;  /* 0x0000004002047836 */ /* 0x040fe20000000000 */
[----:B------:R-:W-:Y:S01]  /*8400*/  ULDC UR4, c[0x0][0xb8c] ;  /* 0x0002e30000047ab9 */ /* 0x000fe20000000800 */
[----:B------:R-:W-:Y:S01]  /*8410*/  ULDC.64 UR6, c[0x0][0xbd8] ;  /* 0x0002f60000067ab9 */ /* 0x000fe20000000a00 */
[----:B------:R-:W-:Y:S01]  /*8420*/  IMAD.MOV.U32 R20, RZ, RZ, R78 ;  /* 0x000000ffff147224 */ /* 0x000fe200078e004e */
[----:B------:R-:W-:Y:S01]  /*8430*/  ISETP.GE.AND P3, PT, R2, UR4, PT ;  /* 0x0000000402007c0c */ /* 0x000fe2000bf66270 */
[----:B-1----:R-:W-:Y:S01]  /*8440*/  IMAD.X R0, RZ, RZ, R77, P0 ;  /* 0x000000ffff007224 */ /* 0x002fe200000e064d */
        /* <DEDUP_REMOVED lines=10> */
[----:B--2--5:R-:W-:Y:S01]  /*84f0*/  LEA R32, P0, R20, UR6, 0x1 ;  /* 0x0000000614207c11 */ /* 0x024fe2000f8008ff */
[----:B------:R-:W-:-:S05]  /*8500*/  IMAD.IADD R3, R21, 0x1, R3 ;  /* 0x0000000115037824 */ /* 0x000fca00078e0203 */
[----:B------:R-:W-:-:S05]  /*8510*/  LEA.HI.X R33, R20, UR7, R3, 0x1, P0 ;  /* 0x0000000714217c11 */ /* 0x000fca00080f0c03 */
[----:B------:R3:W-:Y:S04]  /*8520*/  @!P3 STG.E.128 desc[UR60][R32.64], R24 ;  /* 0x000000182000b986 */ /* 0x0007e8000c101d3c */
[----:B------:R3:W-:Y:S04]  /*8530*/  @!P4 STG.E.128 desc[UR60][R32.64+0x80], R40 ;  /* 0x000080282000c986 */ /* 0x0007e8000c101d3c */
[----:B------:R3:W-:Y:S04]  /*8540*/  @!P5 STG.E.128 desc[UR60][R32.64+0x100], R60 ;  /* 0x0001003c2000d986 */ /* 0x0007e8000c101d3c */
[----:B------:R3:W-:Y:S02]  /*8550*/  @!P6 STG.E.128 desc[UR60][R32.64+0x180], R64 ;  /* 0x000180402000e986 */ /* 0x0007e4000c101d3c */
.L_x_797:
[----:B------:R-:W-:Y:S05]  /*8560*/  BSYNC B1 ;  /* 0x0000000000017941 */ /* 0x000fea0003800000 */
.L_x_796:
        /* <DEDUP_REMOVED lines=19> */
[----:B---3-5:R-:W-:Y:S01]  /*86a0*/  LEA R24, P0, R20, UR6, 0x1 ;  /* 0x0000000614187c11 */ /* 0x028fe2000f8008ff */
[----:B------:R-:W-:-:S05]  /*86b0*/  IMAD.IADD R3, R21, 0x1, R3 ;  /* 0x0000000115037824 */ /* 0x000fca00078e0203 */
[----:B------:R-:W-:-:S05]  /*86c0*/  LEA.HI.X R25, R20, UR7, R3, 0x1, P0 ;  /* 0x0000000714197c11 */ /* 0x000fca00080f0c03 */
[----:B------:R4:W-:Y:S04]  /*86d0*/  @!P1 STG.E.128 desc[UR60][R24.64], R16 ;  /* 0x0000001018009986 */ /* 0x0009e8000c101d3c */
[----:B------:R4:W-:Y:S04]  /*86e0*/  @!P3 STG.E.128 desc[UR60][R24.64+0x80], R36 ;  /* 0x000080241800b986 */ /* 0x0009e8000c101d3c */
[----:B------:R4:W-:Y:S04]  /*86f0*/  @!P4 STG.E.128 desc[UR60][R24.64+0x100], R48 ;  /* 0x000100301800c986 */ /* 0x0009e8000c101d3c */
[----:B------:R4:W-:Y:S02]  /*8700*/  @!P5 STG.E.128 desc[UR60][R24.64+0x180], R56 ;  /* 0x000180381800d986 */ /* 0x0009e4000c101d3c */
.L_x_799:
[----:B------:R-:W-:Y:S05]  /*8710*/  BSYNC B1 ;  /* 0x0000000000017941 */ /* 0x000fea0003800000 */
.L_x_798:
[----:B------:R-:W-:Y:S05]  /*8720*/  @P2 BRA `(.L_x_800) ;  /* 0x0000000c00882947 */ /* 0x000fea0003800000 */
[----:B------:R-:W-:Y:S01]  /*8730*/  IADD3 R3, P0, R76, 0x60, RZ ;  /* 0x000000604c037810 */ /* 0x000fe20007f1e0ff */
[C---:B-1----:R-:W-:Y:S01]  /*8740*/  VIADD R0, R2.reuse, 0x40 ;  /* 0x0000004002007836 */ /* 0x042fe20000000000 */
[----:B------:R-:W-:Y:S01]  /*8750*/  ULDC UR4, c[0x0][0xb8c] ;  /* 0x0002e30000047ab9 */ /* 0x000fe20000000800 */
[----:B------:R-:W-:Y:S01]  /*8760*/  ULDC.64 UR6, c[0x0][0xbd8] ;  /* 0x0002f60000067ab9 */ /* 0x000fe20000000a00 */
[----:B----45:R-:W-:Y:S01]  /*8770*/  IMAD.MOV.U32 R16, RZ, RZ, R78 ;  /* 0x000000ffff107224 */ /* 0x030fe200078e004e */
        /* <DEDUP_REMOVED lines=21> */
.L_x_792:
[----:B------:R-:W-:Y:S01]  /*88d0*/  R2UR UR4, R202 ;  /* 0x00000000ca0472ca */ /* 0x000fe200000e0000 */
[----:B------:R-:W-:Y:S01]  /*88e0*/  ULDC.64 UR6, c[0x0][0xcd8] ;  /* 0x0003360000067ab9 */ /* 0x000fe20000000a00 */
[----:B------:R-:W-:Y:S01]  /*88f0*/  R2UR UR9, R203 ;  /* 0x00000000cb0972ca */ /* 0x000fe200000e0000 */
[----:B------:R-:W-:Y:S01]  /*8900*/  UISETP.NE.U32.AND UP0, UPT, UR6, URZ, UPT ;  /* 0x0000003f0600728c */ /* 0x000fe2000bf05070 */
[----:B------:R-:W-:-:S03]  /*8910*/  IMAD.MOV.U32 R15, RZ, RZ, RZ ;  /* 0x000000ffff0f7224 */ /* 0x000fc600078e00ff */
[----:B------:R-:W-:-:S06]  /*8920*/  UISETP.NE.AND.EX UP0, UPT, UR7, URZ, UPT, UP0 ;  /* 0x0000003f0700728c */ /* 0x000fcc000bf05300 */
[----:B------:R-:W-:Y:S01]  /*8930*/  USHF.L.U32 UR8, UR4, 0x2, URZ ;  /* 0x0000000204087899 */ /* 0x000fe2000800063f */
[----:B------:R-:W1:Y:S01]  /*8940*/  LDC R13, c[0x0][0xb88] ;  /* 0x0002e200ff0d7b82 */ /* 0x000e620000000800 */
[----:B------:R-:W-:Y:S01]  /*8950*/  USHF.L.U64.HI UR9, UR4, 0x2, UR9 ;  /* 0x0000000204097899 */ /* 0x000fe20008010209 */
[----:B------:R-:W-:Y:S01]  /*8960*/  PLOP3.LUT P1, PT, PT, PT, UP0, 0x80, 0x0 ;  /* 0x000000000000781c */ /* 0x000fe20003f2f008 */
[----:B------:R-:W-:-:S04]  /*8970*/  UIADD3 UR4, UP1, UR8, UR6, URZ ;  /* 0x0000000608047290 */ /* 0x000fc8000ff3e03f */
[----:B------:R-:W-:Y:S02]  /*8980*/  UIADD3.X UR6, UR9, UR7, URZ, UP1, !UPT ;  /* 0x0000000709067290 */ /* 0x000fe40008ffe43f */
[----:B------:R-:W-:-:S04]  /*8990*/  IMAD.U32 R8, RZ, RZ, UR4 ;  /* 0x00000004ff087e24 */ /* 0x000fc8000f8e00ff */
[----:B------:R-:W-:Y:S01]  /*89a0*/  IMAD.U32 R9, RZ, RZ, UR6 ;  /* 0x00000006ff097e24 */ /* 0x000fe2000f8e00ff */
[----:B------:R-:W-:Y:S02]  /*89b0*/  ULDC.64 UR6, c[0x0][0xce0] ;  /* 0x0003380000067ab9 */ /* 0x000fe40000000a00 */
[----:B------:R-:W-:Y:S02]  /*89c0*/  UISETP.NE.U32.AND UP1, UPT, UR6, URZ, UPT ;  /* 0x0000003f0600728c */ /* 0x000fe4000bf25070 */
[----:B------:R2:W5:Y:S02]  /*89d0*/  @P1 LDG.E R15, desc[UR60][R8.64] ;  /* 0x0000003c080f1981 */ /* 0x000564000c1e1900 */
[----:B------:R-:W-:-:S06]  /*89e0*/  UISETP.NE.AND.EX UP1, UPT, UR7, URZ, UPT, UP1 ;  /* 0x0000003f0700728c */ /* 0x000fcc000bf25310 */
[----:B------:R-:W-:-:S05]  /*89f0*/  PLOP3.LUT P2, PT, PT, PT, UP1, 0x80, 0x0 ;  /* 0x000000000000781c */ /* 0x000fca0003f4f018 */
[----:B------:R-:W-:-:S04]  /*8a00*/  @UP1 UIADD3 UR6, UP2, UR8, UR6, URZ ;  /* 0x0000000608061290 */ /* 0x000fc8000ff5e03f */
[----:B------:R-:W-:Y:S02]  /*8a10*/  @UP1 UIADD3.X UR7, UR9, UR7, URZ, UP2, !UPT ;  /* 0x0000000709071290 */ /* 0x000fe400097fe43f */
[----:B------:R-:W-:-:S04]  /*8a20*/  IMAD.U32 R10, RZ, RZ, UR6 ;  /* 0x00000006ff0a7e24 */ /* 0x000fc8000f8e00ff */
[----:B------:R-:W-:-:S05]  /*8a30*/  IMAD.U32 R11, RZ, RZ, UR7 ;  /* 0x00000007ff0b7e24 */ /* 0x000fca000f8e00ff */
[----:B-1----:R2:W5:Y:S01]  /*8a40*/  @P2 LDG.E R13, desc[UR60][R10.64] ;  /* 0x0000003c0a0d2981 */ /* 0x002562000c1e1900 */
[----:B------:R-:W-:Y:S01]  /*8a50*/  ISETP.GE.AND P0, PT, R223, 0x80, PT ;  /* 0x00000080df00780c */ /* 0x000fe20003f06270 */
[----:B------:R-:W-:-:S12]  /*8a60*/  @P2 BRA `(.L_x_801) ;  /* 0x0000000000102947 */ /* 0x000fd80003800000 */
[----:B------:R-:W-:Y:S05]  /*8a70*/  @!P1 BRA `(.L_x_801) ;  /* 0x00000000000c9947 */ /* 0x000fea0003800000 */
[----:B------:R-:W3:Y:S04]  /*8a80*/  LDG.E R0, desc[UR60][R8.64] ;  /* 0x0000003c08007981 */ /* 0x000ee8000c1e1900 */
[----:B-----5:R-:W3:Y:S02]  /*8a90*/  LDG.E R13, desc[UR60][R8.64+0x4] ;  /* 0x0000043c080d7981 */ /* 0x020ee4000c1e1900 */
[----:B---3--:R-:W-:-:S07]  /*8aa0*/  IMAD.IADD R13, R13, 0x1, -R0 ;  /* 0x000000010d0d7824 */ /* 0x008fce00078e0a00 */
.L_x_801:
[----:B------:R-:W-:Y:S01]  /*8ab0*/  R2UR UR7, R201 ;  /* 0x00000000c90772ca */ /* 0x000fe200000e0000 */
[----:B------:R-:W-:Y:S01]  /*8ac0*/  BSSY B1, `(.L_x_802) ;  /* 0x0000022000017945 */ /* 0x000fe20003800000 */
[----:B------:R-:W-:Y:S02]  /*8ad0*/  R2UR UR6, R202 ;  /* 0x00000000ca0672ca */ /* 0x000fe400000e0000 */
[----:B------:R-:W-:Y:S02]  /*8ae0*/  R2UR UR4, R203 ;  /* 0x00000000cb0472ca */ /* 0x000fe400000e0000 */
[----:B------:R-:W-:Y:S02]  /*8af0*/  SHF.R.S32.HI R17, RZ, 0x1f, R2 ;  /* 0x0000001fff117819 */ /* 0x000fe40000011402 */
[----:B-----5:R-:W-:-:S05]  /*8b00*/  SHF.R.S32.HI R4, RZ, 0x1f, R15 ;  /* 0x0000001fff047819 */ /* 0x020fca000001140f */
[----:B------:R-:W-:Y:S02]  /*8b10*/  USHF.R.S32.HI UR7, URZ, 0x1f, UR7 ;  /* 0x0000001f3f077899 */ /* 0x000fe40008011407 */
[----:B------:R-:W-:Y:S02]  /*8b20*/  USEL UR8, UR6, URZ, !UP0 ;  /* 0x0000003f06087287 */ /* 0x000fe4000c000000 */
[----:B------:R-:W-:Y:S01]  /*8b30*/  USEL UR9, UR4, URZ, !UP0 ;  /* 0x0000003f04097287 */ /* 0x000fe2000c000000 */
[----:B------:R-:W-:Y:S11]  /*8b40*/  @P0 BRA `(.L_x_803) ;  /* 0x0000000000640947 */ /* 0x000ff60003800000 */
[----:B------:R-:W1:Y:S02]  /*8b50*/  S2R R0, SR_TID.X ;  /* 0x0000000000007919 */ /* 0x000e640000002100 */
[----:B-1----:R-:W-:-:S04]  /*8b60*/  IMAD R0, R200, 0x80, R0 ;  /* 0x00000080c8007824 */ /* 0x002fc800078e0200 */
[----:B------:R-:W-:-:S05]  /*8b70*/  VIADD R0, R0, 0xffffff80 ;  /* 0xffffff8000007836 */ /* 0x000fca0000000000 */
[----:B------:R-:W-:-:S13]  /*8b80*/  ISETP.GE.AND P0, PT, R0, R13, PT ;  /* 0x0000000d0000720c */ /* 0x000fda0003f06270 */
[----:B------:R-:W-:Y:S05]  /*8b90*/  @P0 BRA `(.L_x_803) ;  /* 0x0000000000500947 */ /* 0x000fea0003800000 */
[----:B------:R-:W-:Y:S01]  /*8ba0*/  R2UR UR6, R201 ;  /* 0x00000000c90672ca */ /* 0x000fe200000e0000 */
[----:B------:R-:W-:Y:S01]  /*8bb0*/  ULDC.64 UR10, c[0x0][0xc70] ;  /* 0x00031c00000a7ab9 */ /* 0x000fe20000000a00 */
[C---:B--2---:R-:W-:Y:S01]  /*8bc0*/  IADD3 R8, P0, R0.reuse, R15, RZ ;  /* 0x0000000f00087210 */ /* 0x044fe20007f1e0ff */
[----:B------:R-:W-:Y:S02]  /*8bd0*/  UIMAD UR4, UR7, UR10, URZ ;  /* 0x0000000a070472a4 */ /* 0x000fe4000f8e023f */
[----:B------:R-:W-:Y:S01]  /*8be0*/  IMAD.U32 R3, RZ, RZ, UR10 ;  /* 0x0000000aff037e24 */ /* 0x000fe2000f8e00ff */
[----:B------:R-:W-:-:S07]  /*8bf0*/  LEA.HI.X.SX32 R9, R0, R4, 0x1, P0 ;  /* 0x0000000400097211 */ /* 0x000fce00000f0eff */
[----:B------:R-:W-:Y:S02]  /*8c00*/  UIMAD UR4, UR6, UR11, UR4 ;  /* 0x0000000b060472a4 */ /* 0x000fe4000f8e0204 */
[----:B------:R-:W-:Y:S01]  /*8c10*/  IMAD.WIDE.U32 R8, R3, UR6, R8 ;  /* 0x0000000603087c25 */ /* 0x000fe2000f8e0008 */
[----:B------:R-:W-:Y:S02]  /*8c20*/  ULDC.64 UR10, c[0x0][0xc78] ;  /* 0x00031e00000a7ab9 */ /* 0x000fe40000000a00 */
        /* <DEDUP_REMOVED lines=11> */
.L_x_803:
[----:B------:R-:W-:Y:S05]  /*8ce0*/  BSYNC B1 ;  /* 0x0000000000017941 */ /* 0x000fea0003800000 */
.L_x_802:
[----:B------:R-:W-:Y:S01]  /*8cf0*/  R2UR UR6, R201 ;  /* 0x00000000c90672ca */ /* 0x000fe200000e0000 */
[----:B------:R-:W-:Y:S01]  /*8d00*/  ULDC.64 UR10, c[0x0][0xba0] ;  /* 0x0002e800000a7ab9 */ /* 0x000fe20000000a00 */
[----:B-1----:R-:W-:Y:S01]  /*8d10*/  IMAD.MOV.U32 R3, RZ, RZ, R17 ;  /* 0x000000ffff037224 */ /* 0x002fe200078e0011 */
[----:B------:R-:W-:Y:S01]  /*8d20*/  BSSY B1, `(.L_x_804) ;  /* 0x0000032000017945 */ /* 0x000fe20003800000 */
[----:B------:R-:W-:Y:S02]  /*8d30*/  IMAD R0, R4, UR10, RZ ;  /* 0x0000000a04007c24 */ /* 0x000fe4000f8e02ff */
[----:B--2---:R-:W-:-:S04]  /*8d40*/  IMAD.WIDE.U32 R8, R15, UR10, R2 ;  /* 0x0000000a0f087c25 */ /* 0x004fc8000f8e0002 */
        /* <DEDUP_REMOVED lines=8> */
[----:B------:R-:W-:Y:S01]  /*8dd0*/  SHF.R.S32.HI R13, RZ, 0x1f, R22 ;  /* 0x0000001fff0d7819 */ /* 0x000fe20000011416 */
[----:B------:R-:W-:Y:S01]  /*8de0*/  IMAD.WIDE.U32 R8, R3, UR6, R8 ;  /* 0x0000000603087c25 */ /* 0x000fe2000f8e0008 */
[----:B------:R-:W-:-:S02]  /*8df0*/  ULDC.64 UR6, c[0x0][0xbe8] ;  /* 0x0002fa0000067ab9 */ /* 0x000fc40000000a00 */
        /* <DEDUP_REMOVED lines=16> */
[----:B------:R-:W-:Y:S01]  /*8f00*/  VIADD R4, R2, 0x80 ;  /* 0x0000008002047836 */ /* 0x000fe20000000000 */
[----:B------:R-:W-:Y:S01]  /*8f10*/  ULDC.64 UR6, c[0x0][0xbd8] ;  /* 0x0002f60000067ab9 */ /* 0x000fe20000000a00 */
[----:B------:R-:W-:Y:S01]  /*8f20*/  IMAD.MOV.U32 R8, RZ, RZ, R10 ;  /* 0x000000ffff087224 */ /* 0x000fe200078e000a */
[----:B------:R-:W-:Y:S01]  /*8f30*/  ISETP.GE.AND P4, PT, R3, UR4, PT ;  /* 0x0000000403007c0c */ /* 0x000fe2000bf86270 */
[----:B------:R-:W-:Y:S01]  /*8f40*/  IMAD R3, R13, UR6, RZ ;  /* 0x000000060d037c24 */ /* 0x000fe2000f8e02ff */
[----:B------:R-:W-:Y:S01]  /*8f50*/  ISETP.GE.AND P5, PT, R4, UR4, PT ;  /* 0x0000000404007c0c */ /* 0x000fe2000bfa6270 */
[C---:B------:R-:W-:Y:S01]  /*8f60*/  VIADD R4, R2.reuse, 0xc0 ;  /* 0x000000c002047836 */ /* 0x040fe20000000000 */
[----:B------:R-:W-:Y:S01]  /*8f70*/  ISETP.GE.AND P3, PT, R2, UR4, PT ;  /* 0x0000000402007c0c */ /* 0x000fe2000bf66270 */
[----:B------:R-:W-:-:S02]  /*8f80*/  IMAD.MOV.U32 R9, RZ, RZ, R17 ;  /* 0x000000ffff097224 */ /* 0x000fc400078e0011 */
        /* <DEDUP_REMOVED lines=11> */
.L_x_805:
[----:B------:R-:W-:Y:S05]  /*9040*/  BSYNC B1 ;  /* 0x0000000000017941 */ /* 0x000fea0003800000 */
.L_x_804:
[----:B------:R-:W-:Y:S01]  /*9050*/  BSSY B1, `(.L_x_806) ;  /* 0x000001b000017945 */ /* 0x000fe20003800000 */
[----:B------:R-:W-:-:S03]  /*9060*/  ISETP.GE.AND P2, PT, R0, R15, PT ;  /* 0x0000000f0000720c */ /* 0x000fc60003f46270 */
[----:B------:R-:W-:Y:S10]  /*9070*/  @P1 BRA `(.L_x_807) ;  /* 0x0000000000601947 */ /* 0x000ff40003800000 */
        /* <DEDUP_REMOVED lines=24> */
.L_x_807:
[----:B------:R-:W-:Y:S05]  /*9200*/  BSYNC B1 ;  /* 0x0000000000017941 */ /* 0x000fea0003800000 */
.L_x_806:
        /* <DEDUP_REMOVED lines=26> */
.L_x_809:
[----:B------:R-:W-:Y:S05]  /*93b0*/  BSYNC B1 ;  /* 0x0000000000017941 */ /* 0x000fea0003800000 */
.L_x_808:
        /* <DEDUP_REMOVED lines=25> */
.L_x_800:
[----:B------:R-:W-:Y:S05]  /*9550*/  BSYNC B0 ;  /* 0x0000000000007941 */ /* 0x000fea0003800000 */
.L_x_791:
[----:B------:R-:W-:Y:S02]  /*9560*/  ULDC UR4, c[0x0][0xd14] ;  /* 0x0003450000047ab9 */ /* 0x000fe40000000800 */
[----:B------:R-:W-:-:S13]  /*9570*/  ISETP.GE.AND P0, PT, R7, UR4, PT ;  /* 0x0000000407007c0c */ /* 0x000fda000bf06270 */
[----:B------:R-:W-:Y:S05]  /*9580*/  @!P0 BRA `(.L_x_810) ;  /* 0xffffff7800348947 */ /* 0x000fea000383ffff */
[----:B------:R-:W-:Y:S05]  /*9590*/  EXIT ;  /* 0x000000000000794d */ /* 0x000fea0003800000 */
.L_x_766:
[----:B------:R-:W-:-:S08]  /*95a0*/  NOP ;  /* 0x0000000000007918 */ /* 0x000fd00000000000 */
[----:B0-----:R-:W0:-:S00]  /*95b0*/  USETMAXREG.DEALLOC.CTAPOOL 0x18 ;  /* 0x00000018000079c8 */ /* 0x001e0000080e0500 */
        /* <DEDUP_REMOVED lines=59> */
.L_x_815:
        /* <DEDUP_REMOVED lines=16> */
.L_x_814:
[----:B------:R-:W-:Y:S05]  /*9a70*/  BSYNC B0 ;  /* 0x0000000000007941 */ /* 0x000fea0003800000 */
.L_x_813:
        /* <DEDUP_REMOVED lines=26> */
.L_x_811:
        /* <DEDUP_REMOVED lines=16> */
.L_x_816:
        /* <DEDUP_REMOVED lines=25> */
.L_x_812:
[----:B------:R-:W-:Y:S02]  /*9eb0*/  IMAD.MOV.U32 R17, RZ, RZ, RZ ;  /* 0x000000ffff117224 */ /* 0x000fe400078e00ff */
[----:B------:R-:W-:Y:S02]  /*9ec0*/  IMAD.U32 R16, RZ, RZ, UR6 ;  /* 0x00000006ff107e24 */ /* 0x000fe4000f8e00ff */
[----:B------:R-:W-:-:S07]  /*9ed0*/  IMAD.MOV.U32 R18, RZ, RZ, RZ ;  /* 0x000000ffff127224 */ /* 0x000fce00078e00ff */
.L_x_817:
[----:B------:R-:W0:Y:S01]  /*9ee0*/  S2R R0, SR_TID.X ;  /* 0x0000000000007919 */ /* 0x000e220000002100 */
[----:B------:R-:W-:Y:S01]  /*9ef0*/  UMOV UR50, URZ ;  /* 0x0000003f00327c82 */ /* 0x000fe20008000000 */
[----:B------:R-:W-:Y:S01]  /*9f00*/  STL [R1], RZ ;  /* 0x000000ff01007387 */ /* 0x000fe20000100800 */
        /* <DEDUP_REMOVED lines=9> */
[----:B------:R0:W-:Y:S07]  /*9fa0*/  STL [R1+0x4], R0 ;  /* 0x0000040001007387 */ /* 0x0001ee0000100800 */
[----:B------:R-:W-:Y:S05]  /*9fb0*/  @P0 BRA `(.L_x_818) ;  /* 0x0000003800b80947 */ /* 0x000fea0003800000 */
[----:B0-----:R-:W-:Y:S01]  /*9fc0*/  IMAD.MOV.U32 R0, RZ, RZ, 0x1 ;  /* 0x00000001ff007424 */ /* 0x001fe200078e00ff */
[----:B------:R0:W-:Y:S01]  /*9fd0*/  STL [R1], RZ ;  /* 0x000000ff01007387 */ /* 0x0001e20000100800 */
[----:B------:R-:W-:Y:S01]  /*9fe0*/  ULDC UR51, c[0x0][0xc] ;  /* 0x0000030000337ab9 */ /* 0x000fe20000000800 */
[----:B------:R-:W-:Y:S01]  /*9ff0*/  ULDC.64 UR48, c[0x0][0x198] ;  /* 0x0000660000307ab9 */ /* 0x000fe20000000a00 */
[----:B------:R-:W-:Y:S01]  /*a000*/  UMOV UR50, URZ ;  /* 0x0000003f00327c82 */ /* 0x000fe20008000000 */
[----:B------:R0:W-:Y:S04]  /*a010*/  STL [R1+0x4], R0 ;  /* 0x0000040001007387 */ /* 0x0001e80000100800 */
.L_x_882:
        /* <DEDUP_REMOVED lines=51> */
.L_x_819:
        /* <DEDUP_REMOVED lines=29> */
.L_x_821:
        /* <DEDUP_REMOVED lines=23> */
.L_x_823:
        /* <DEDUP_REMOVED lines=20> */
.L_x_825:
        /* <DEDUP_REMOVED lines=16> */
.L_x_824:
[----:B------:R-:W2:Y:S01]  /*a8d0*/  LDL.LU R2, [R1+0x18] ;  /* 0x0000180001027983 */ /* 0x000ea20000300800 */
[----:B------:R-:W-:Y:S01]  /*a8e0*/  ULDC.64 UR4, c[0x0][0xaf0] ;  /* 0x0002bc0000047ab9 */ /* 0x000fe20000000a00 */
[----:B------:R-:W0:Y:S02]  /*a8f0*/  LDC R4, c[0x0][0x428] ;  /* 0x00010a00ff047b82 */ /* 0x000e240000000800 */
[----:B------:R-:W3:Y:S04]  /*a900*/  LDL.LU R0, [R1+0x1c] ;  /* 0x00001c0001007983 */ /* 0x000ee80000300800 */
[----:B------:R-:W4:Y:S04]  /*a910*/  LDL.LU R9, [R1+0x10] ;  /* 0x0000100001097983 */ /* 0x000f280000300800 */
[----:B------:R-:W4:Y:S01]  /*a920*/  LDL.LU R8, [R1+0x28] ;  /* 0x0000280001087983 */ /* 0x000f220000300800 */
[----:B------:R-:W-:-:S04]  /*a930*/  ISETP.NE.U32.AND P0, PT, RZ, UR4, PT ;  /* 0x00000004ff007c0c */ /* 0x000fc8000bf05070 */
[----:B------:R-:W-:Y:S01]  /*a940*/  ISETP.NE.AND.EX P0, PT, RZ, UR5, PT, P0 ;  /* 0x00000005ff007c0c */ /* 0x000fe2000bf05300 */
[----:B------:R-:W1:Y:S02]  /*a950*/  S2R R10, SR_TID.X ;  /* 0x00000000000a7919 */ /* 0x000e640000002100 */
[----:B-1----:R-:W-:-:S04]  /*a960*/  LOP3.LUT R10, R10, 0x1f, RZ, 0xc0, !PT ;  /* 0x0000001f0a0a7812 */ /* 0x002fc800078ec0ff */
        /* <DEDUP_REMOVED lines=8> */
[----:B----4-:R-:W-:-:S06]  /*a9f0*/  IMAD.MOV.U32 R0, RZ, RZ, R9 ;  /* 0x000000ffff007224 */ /* 0x010fcc00078e0009 */
[----:B------:R1:W5:Y:S01]  /*aa00*/  @P0 LDG.E R0, desc[UR60][R2.64] ;  /* 0x0000003c02000981 */ /* 0x000362000c1e1900 */
[----:B0-----:R-:W-:Y:S01]  /*aa10*/  ISETP.NE.AND P0, PT, R4, 0x1, PT ;  /* 0x000000010400780c */ /* 0x001fe20003f05270 */
[----:B------:R-:W-:Y:S01]  /*aa20*/  IMAD.MOV.U32 R4, RZ, RZ, R18 ;  /* 0x000000ffff047224 */ /* 0x000fe200078e0012 */
[----:B------:R-:W-:Y:S01]  /*aa30*/  PLOP3.LUT P1, PT, P6, PT, PT, 0x8, 0x0 ;  /* 0x000000000000781c */ /* 0x000fe2000372e170 */
[----:B------:R-:W-:-:S10]  /*aa40*/  IMAD R17, R17, 0x80, R8 ;  /* 0x0000008011117824 */ /* 0x000fd400078e0208 */
[----:B------:R-:W0:Y:S08]  /*aa50*/  @P0 LDC R7, c[0x0][0x42c] ;  /* 0x00010b00ff070b82 */ /* 0x000e300000000800 */
[----:B------:R-:W2:Y:S01]  /*aa60*/  @P0 LDC R5, c[0x0][0x430] ;  /* 0x00010c00ff050b82 */ /* 0x000ea20000000800 */
[----:B0-----:R-:W-:-:S05]  /*aa70*/  @P0 IMAD.HI.U32 R6, R18, R7, RZ ;  /* 0x0000000712060227 */ /* 0x001fca00078e00ff */
[----:B--2---:R-:W-:Y:S02]  /*aa80*/  @P0 SHF.R.U32.HI R4, RZ, R5, R6 ;  /* 0x00000005ff040219 */ /* 0x004fe40000011606 */
[----:B------:R-:W-:-:S04]  /*aa90*/  ISETP.NE.U32.AND P0, PT, RZ, UR4, PT ;  /* 0x00000004ff007c0c */ /* 0x000fc8000bf05070 */
[----:B------:R-:W-:-:S04]  /*aaa0*/  ISETP.NE.AND.EX P0, PT, RZ, UR5, PT, P0 ;  /* 0x00000005ff007c0c */ /* 0x000fc8000bf05300 */
[----:B-1----:R-:W-:-:S09]  /*aab0*/  SEL R6, R9, RZ, !P0 ;  /* 0x000000ff09067207 */ /* 0x002fd20004000000 */
.L_x_826:
        /* <DEDUP_REMOVED lines=17> */
.L_x_898:
[----:B------:R-:W2:Y:S01]  /*abd0*/  LDL R8, [R1+0x14] ;  /* 0x0000140001087983 */ /* 0x000ea20000100800 */
[----:B------:R-:W-:Y:S01]  /*abe0*/  UMOV UR4, 0xffffffff ;  /* 0xffffffff00047882 */ /* 0x000fe20000000000 */
[----:B------:R-:W-:Y:S01]  /*abf0*/  SHF.R.S32.HI R5, RZ, 0x1f, R0 ;  /* 0x0000001fff057819 */ /* 0x000fe20000011400 */
[----:B--2---:R-:W-:Y:S01]  /*ac00*/  VIADD R9, R8, 0xffffffff ;  /* 0xffffffff08097836 */ /* 0x004fe20000000000 */
[----:B------:R-:W-:Y:S06]  /*ac10*/  BRA.DIV UR4, `(.L_x_828) ;  /* 0x0000003604487947 */ /* 0x000fec000b800000 */
[----:B------:R-:W-:-:S13]  /*ac20*/  ELECT P6, URZ, PT ;  /* 0x00000000003f782f */ /* 0x000fda00038c0000 */
.L_x_901:
        /* <DEDUP_REMOVED lines=24> */
.L_x_830:
        /* <DEDUP_REMOVED lines=9> */
.L_x_902:
        /* <DEDUP_REMOVED lines=11> */
.L_x_832:
        /* <DEDUP_REMOVED lines=23> */
.L_x_829:
[----:B------:R-:W0:Y:S01]  /*b060*/  S2R R10, SR_CgaCtaId ;  /* 0x00000000000a7919 */ /* 0x000e220000008800 */
[----:B------:R-:W-:Y:S05]  /*b070*/  WARPSYNC.ALL ;  /* 0x0000000000007948 */ /* 0x000fea0003800000 */
[----:B------:R-:W-:Y:S01]  /*b080*/  BAR.SYNC.DEFER_BLOCKING 0x8, 0x120 ;  /* 0x0204800000007b1d */ /* 0x000fe20000010000 */
[----:B------:R-:W-:Y:S02]  /*b090*/  ELECT P0, URZ, PT ;  /* 0x00000000003f782f */ /* 0x000fe40003800000 */
[----:B------:R-:W-:-:S03]  /*b0a0*/  MOV R8, 0x400 ;  /* 0x0000040000087802 */ /* 0x000fc60000000f00 */
[----:B------:R-:W-:Y:S01]  /*b0b0*/  BSSY B0, `(.L_x_833) ;  /* 0x0000032000007945 */ /* 0x000fe20003800000 */
[----:B0-----:R-:W-:-:S07]  /*b0c0*/  LEA R8, R10, R8, 0x18 ;  /* 0x000000080a087211 */ /* 0x001fce00078ec0ff */
[----:B------:R-:W-:Y:S05]  /*b0d0*/  @!P0 BRA `(.L_x_834) ;  /* 0x0000000000bc8947 */ /* 0x000fea0003800000 */
[----:B------:R-:W-:Y:S01]  /*b0e0*/  R2UR UR16, R8 ;  /* 0x00000000081072ca */ /* 0x000fe200000e0000 */
[----:B------:R-:W-:Y:S01]  /*b0f0*/  UIADD3 UR4, UP0, UR48, 0x270, URZ ;  /* 0x0000027030047890 */ /* 0x000fe2000ff1e03f */
[----:B------:R-:W-:Y:S01]  /*b100*/  R2UR UR11, R17 ;  /* 0x00000000110b72ca */ /* 0x000fe200000e0000 */
[----:B------:R-:W-:Y:S01]  /*b110*/  UMOV UR14, 0x0 ;  /* 0x00000000000e7882 */ /* 0x000fe20000000000 */
[----:B------:R-:W-:Y:S01]  /*b120*/  R2UR UR12, R18 ;  /* 0x00000000120c72ca */ /* 0x000fe200000e0000 */
[----:B------:R-:W-:Y:S01]  /*b130*/  UIADD3.X UR5, URZ, UR49, URZ, UP0, !UPT ;  /* 0x000000313f057290 */ /* 0x000fe200087fe43f */
[----:B------:R-:W-:Y:S01]  /*b140*/  R2UR UR13, R6 ;  /* 0x00000000060d72ca */ /* 0x000fe200000e0000 */
[----:B------:R-:W-:Y:S01]  /*b150*/  UIADD3 UR6, UP0, UR48, 0x770, URZ ;  /* 0x0000077030067890 */ /* 0x000fe2000ff1e03f */
[----:B------:R-:W-:Y:S01]  /*b160*/  IMAD.MOV.U32 R6, RZ, RZ, 0x4000 ;  /* 0x00004000ff067424 */ /* 0x000fe200078e00ff */
[----:B------:R-:W-:Y:S01]  /*b170*/  UMOV UR15, 0x12f00000 ;  /* 0x12f00000000f7882 */ /* 0x000fe20000000000 */
[----:B------:R-:W-:Y:S01]  /*b180*/  UMOV UR10, URZ ;  /* 0x0000003f000a7c82 */ /* 0x000fe20008000000 */
[----:B------:R-:W-:Y:S01]  /*b190*/  UIADD3.X UR7, URZ, UR49, URZ, UP0, !UPT ;  /* 0x000000313f077290 */ /* 0x000fe200087fe43f */
[----:B------:R0:W-:Y:S01]  /*b1a0*/  SYNCS.ARRIVE.TRANS64 RZ, [R8+URZ+0x32400], R6 ;  /* 0x0324000608ff79a7 */ /* 0x0001e2000800003f */
[----:B------:R-:W-:-:S02]  /*b1b0*/  UIADD3 UR8, UR16, 0x18400, URZ ;  /* 0x0001840010087890 */ /* 0x000fc4000fffe03f */
[----:B------:R-:W-:Y:S02]  /*b1c0*/  UIADD3 UR9, UR16, 0x32400, URZ ;  /* 0x0003240010097890 */ /* 0x000fe4000fffe03f */
[----:B------:R-:W-:Y:S02]  /*b1d0*/  UIADD3 UR40, UR16, 0x22400, URZ ;  /* 0x0002240010287890 */ /* 0x000fe4000fffe03f */
[----:B------:R-:W-:Y:S02]  /*b1e0*/  UIADD3 UR41, UR16, 0x32410, URZ ;  /* 0x0003241010297890 */ /* 0x000fe4000fffe03f */
[----:B------:R-:W-:Y:S01]  /*b1f0*/  UIADD3 UR32, UR16, 0x26400, URZ ;  /* 0x0002640010207890 */ /* 0x000fe2000fffe03f */
[----:B0-----:R-:W-:Y:S01]  /*b200*/  IMAD.MOV.U32 R6, RZ, RZ, 0x10000 ;  /* 0x00010000ff067424 */ /* 0x001fe200078e00ff */
[----:B------:R-:W-:Y:S01]  /*b210*/  UIADD3 UR24, UR16, 0x2a400, URZ ;  /* 0x0002a40010187890 */ /* 0x000fe2000fffe03f */
[----:B------:R0:W-:Y:S01]  /*b220*/  UTMALDG.4D [UR8], [UR4], desc[UR14] ;  /* 0x00000e08040075b4 */ /* 0x0001e20008019000 */
[----:B------:R-:W-:Y:S01]  /*b230*/  UIADD3 UR16, UR16, 0x2e400, URZ ;  /* 0x0002e40010107890 */ /* 0x000fe2000fffe03f */
[----:B------:R-:W-:Y:S01]  /*b240*/  UMOV UR43, UR11 ;  /* 0x0000000b002b7c82 */ /* 0x000fe20008000000 */
        /* <DEDUP_REMOVED lines=23> */
[----:B0-----:R-:W-:Y:S01]  /*b3c0*/  NOP ;  /* 0x0000000000007918 */ /* 0x001fe20000000000 */
.L_x_834:
[----:B------:R-:W-:Y:S05]  /*b3d0*/  BSYNC B0 ;  /* 0x0000000000007941 */ /* 0x000fea0003800000 */
.L_x_833:
[----:B------:R-:W-:-:S04]  /*b3e0*/  UIADD3 UR50, UR50, 0x1, URZ ;  /* 0x0000000132327890 */ /* 0x000fc8000fffe03f */
[----:B------:R-:W-:-:S04]  /*b3f0*/  ULEA.HI UR4, UR50, UR50, URZ, 0x1 ;  /* 0x0000003232047291 */ /* 0x000fc8000f8f083f */
[----:B------:R-:W-:-:S04]  /*b400*/  ULOP3.LUT UR4, UR4, 0xfffffffe, URZ, 0xc0, !UPT ;  /* 0xfffffffe04047892 */ /* 0x000fc8000f8ec03f */
[----:B------:R-:W-:-:S06]  /*b410*/  UIADD3 UR4, UR50, -UR4, URZ ;  /* 0x8000000432047290 */ /* 0x000fcc000fffe03f */
[----:B------:R-:W-:-:S05]  /*b420*/  IMAD.U32 R6, RZ, RZ, UR4 ;  /* 0x00000004ff067e24 */ /* 0x000fca000f8e00ff */
[----:B------:R-:W-:-:S04]  /*b430*/  SHF.L.U32 R6, R6, 0x1f, RZ ;  /* 0x0000001f06067819 */ /* 0x000fc800000006ff */
[----:B------:R-:W0:Y:S02]  /*b440*/  SYNCS.PHASECHK.TRANS64.TRYWAIT P0, [R8+URZ+0x32420], R6 ;  /* 0x03242006080075a7 */ /* 0x000e24000800017f */
[----:B0-----:R-:W-:Y:S05]  /*b450*/  @!P0 BRA `(.L_x_835) ;  /* 0x0000002c006c8947 */ /* 0x001fea0003800000 */
.L_x_903:
[----:B------:R-:W-:Y:S01]  /*b460*/  ULDC.64 UR38, c[0x0][0x3f8] ;  /* 0x0000fe0000267ab9 */ /* 0x000fe20000000a00 */
[----:B------:R-:W-:Y:S01]  /*b470*/  ULDC.64 UR46, c[0x0][0x408] ;  /* 0x00010200002e7ab9 */ /* 0x000fe20000000a00 */
        /* <DEDUP_REMOVED lines=11> */
.L_x_904:
        /* <DEDUP_REMOVED lines=11> */
.L_x_839:
        /* <DEDUP_REMOVED lines=38> */
.L_x_837:
[----:B------:R-:W-:Y:S05]  /*b840*/  BSYNC B0 ;  /* 0x0000000000007941 */ /* 0x000fea0003800000 */
.L_x_836:
        /* <DEDUP_REMOVED lines=30> */
[----:B------:R-:W-:Y:S02]  /*ba30*/  ULDC.64 UR4, c[0x0][0x408] ;  /* 0x0001020000047ab9 */ /* 0x000fe40000000a00 */
[----:B------:R-:W-:-:S04]  /*ba40*/  IMAD R12, R5, UR4, RZ ;  /* 0x00000004050c7c24 */ /* 0x000fc8000f8e02ff */
[----:B------:R-:W-:Y:S01]  /*ba50*/  IMAD R12, R0, UR5, R12 ;  /* 0x00000005000c7c24 */ /* 0x000fe2000f8e020c */
[----:B-1----:R-:W-:-:S13]  /*ba60*/  ISETP.NE.AND P0, PT, R13, 0x1, PT ;  /* 0x000000010d00780c */ /* 0x002fda0003f05270 */
[----:B------:R-:W1:Y:S02]  /*ba70*/  @P0 LDC.64 R6, c[0x0][0x420] ;  /* 0x00010800ff060b82 */ /* 0x000e640000000a00 */
[----:B-1----:R-:W-:-:S05]  /*ba80*/  @P0 IMAD.HI.U32 R6, R8, R6, RZ ;  /* 0x0000000608060227 */ /* 0x002fca00078e00ff */
[----:B------:R-:W-:-:S04]  /*ba90*/  @P0 SHF.R.U32.HI R10, RZ, R7, R6 ;  /* 0x00000007ff0a0219 */ /* 0x000fc80000011606 */
[--C-:B------:R-:W-:Y:S01]  /*baa0*/  SHF.R.S32.HI R7, RZ, 0x1f, R10.reuse ;  /* 0x0000001fff077819 */ /* 0x100fe2000001140a */
        /* <DEDUP_REMOVED lines=8> */
.L_x_846:
[----:B-1----:R-:W1:Y:S01]  /*bb30*/  S2R R3, SR_CgaCtaId ;  /* 0x0000000000037919 */ /* 0x002e620000008800 */
[----:B------:R-:W-:Y:S02]  /*bb40*/  MOV R2, 0x400 ;  /* 0x0000040000027802 */ /* 0x000fe40000000f00 */
[----:B------:R-:W-:Y:S02]  /*bb50*/  SHF.L.U32 R6, R14, 0x1f, RZ ;  /* 0x0000001f0e067819 */ /* 0x000fe400000006ff */
[----:B-1----:R-:W-:-:S05]  /*bb60*/  LEA R2, R3, R2, 0x18 ;  /* 0x0000000203027211 */ /* 0x002fca00078ec0ff */
[----:B------:R-:W-:-:S04]  /*bb70*/  IMAD R3, R15, 0x8, R2 ;  /* 0x000000080f037824 */ /* 0x000fc800078e0202 */
[----:B------:R-:W1:Y:S02]  /*bb80*/  SYNCS.PHASECHK.TRANS64.TRYWAIT P0, [R3+URZ+0x32440], R6 ;  /* 0x03244006030075a7 */ /* 0x000e64000800017f */
[----:B-1----:R-:W-:Y:S05]  /*bb90*/  @!P0 BRA `(.L_x_847) ;  /* 0x0000002400d08947 */ /* 0x002fea0003800000 */
.L_x_905:
        /* <DEDUP_REMOVED lines=11> */
.L_x_848:
        /* <DEDUP_REMOVED lines=22> */
.L_x_906:
        /* <DEDUP_REMOVED lines=8> */
.L_x_850:
        /* <DEDUP_REMOVED lines=34> */
.L_x_845:
[----:B------:R-:W-:Y:S05]  /*c050*/  BSYNC B2 ;  /* 0x0000000000027941 */ /* 0x000fea0003800000 */
.L_x_844:
[----:B------:R-:W2:Y:S02]  /*c060*/  LDL.LU R2, [R1+0x14] ;  /* 0x0000140001027983 */ /* 0x000ea40000300800 */
[----:B--2---:R-:W-:-:S07]  /*c070*/  VIADD R8, R2, 0xfffffffd ;  /* 0xfffffffd02087836 */ /* 0x004fce0000000000 */
.L_x_843:
[----:B------:R-:W-:Y:S05]  /*c080*/  BSYNC B1 ;  /* 0x0000000000017941 */ /* 0x000fea0003800000 */
.L_x_842:
[----:B------:R-:W-:-:S05]  /*c090*/  IMAD.MOV R2, RZ, RZ, -R11 ;  /* 0x000000ffff027224 */ /* 0x000fca00078e0a0b */
[----:B------:R-:W-:-:S13]  /*c0a0*/  ISETP.NE.AND P0, PT, R9, R2, PT ;  /* 0x000000020900720c */ /* 0x000fda0003f05270 */
[----:B------:R-:W-:Y:S05]  /*c0b0*/  @!P0 BRA `(.L_x_841) ;  /* 0x0000000c00908947 */ /* 0x000fea0003800000 */
.L_x_865:
        /* <DEDUP_REMOVED lines=10> */
[----:B------:R-:W-:Y:S01]  /*c160*/  ISETP.NE.U32.AND P0, PT, RZ, UR38, PT ;  /* 0x00000026ff007c0c */ /* 0x000fe2000bf05070 */
[----:B------:R-:W-:-:S03]  /*c170*/  IMAD.MOV.U32 R12, RZ, RZ, R8 ;  /* 0x000000ffff0c7224 */ /* 0x000fc600078e0008 */
[----:B------:R-:W-:-:S13]  /*c180*/  ISETP.NE.AND.EX P0, PT, RZ, UR39, PT, P0 ;  /* 0x00000027ff007c0c */ /* 0x000fda000bf05300 */
[----:B------:R-:W-:Y:S05]  /*c190*/  @!P0 BRA `(.L_x_853) ;  /* 0x0000000000448947 */ /* 0x000fea0003800000 */
[----:B------:R-:W1:Y:S01]  /*c1a0*/  LDC R12, c[0x0][0x41c] ;  /* 0x00010700ff0c7b82 */ /* 0x000e620000000800 */
[----:B------:R-:W-:Y:S02]  /*c1b0*/  IMAD.MOV.U32 R11, RZ, RZ, R8 ;  /* 0x000000ffff0b7224 */ /* 0x000fe400078e0008 */
        /* <DEDUP_REMOVED lines=10> */
[----:B------:R-:W-:-:S04]  /*c260*/  LEA R6, P0, R2, UR38, 0x2 ;  /* 0x0000002602067c11 */ /* 0x000fc8000f8010ff */
[----:B------:R-:W-:Y:S01]  /*c270*/  LEA.HI.X R7, R2, UR39, R3, 0x2, P0 ;  /* 0x0000002702077c11 */ /* 0x000fe200080f1403 */
[----:B------:R-:W-:-:S04]  /*c280*/  IMAD.MOV R3, RZ, RZ, -R11 ;  /* 0x000000ffff037224 */ /* 0x000fc800078e0a0b */
[----:B------:R-:W-:Y:S01]  /*c290*/  IMAD R12, R12, R3, R8 ;  /* 0x000000030c0c7224 */ /* 0x000fe200078e0208 */
[----:B------:R1:W5:Y:S06]  /*c2a0*/  LDG.E R7, desc[UR60][R6.64] ;  /* 0x0000003c06077981 */ /* 0x00036c000c1e1900 */
.L_x_853:
[----:B------:R-:W2:Y:S01]  /*c2b0*/  S2R R3, SR_CgaCtaId ;  /* 0x0000000000037919 */ /* 0x000ea20000008800 */
[----:B------:R-:W-:-:S04]  /*c2c0*/  MOV R2, 0x400 ;  /* 0x0000040000027802 */ /* 0x000fc80000000f00 */
[----:B--2---:R-:W-:Y:S02]  /*c2d0*/  LEA R2, R3, R2, 0x18 ;  /* 0x0000000203027211 */ /* 0x004fe400078ec0ff */
[----:B------:R-:W-:-:S03]  /*c2e0*/  SHF.L.U32 R3, R10, 0x1f, RZ ;  /* 0x0000001f0a037819 */ /* 0x000fc600000006ff */
[----:B------:R-:W-:-:S04]  /*c2f0*/  IMAD R2, R9, 0x8, R2 ;  /* 0x0000000809027824 */ /* 0x000fc800078e0202 */
[----:B------:R-:W2:Y:S02]  /*c300*/  SYNCS.PHASECHK.TRANS64.TRYWAIT P0, [R2+URZ+0x32440], R3 ;  /* 0x03244003020075a7 */ /* 0x000ea4000800017f */
[----:B--2---:R-:W-:Y:S05]  /*c310*/  @!P0 BRA `(.L_x_854) ;  /* 0x0000002000188947 */ /* 0x004fea0003800000 */
.L_x_907:
        /* <DEDUP_REMOVED lines=11> */
.L_x_855:
        /* <DEDUP_REMOVED lines=21> */
.L_x_908:
        /* <DEDUP_REMOVED lines=8> */
.L_x_857:
        /* <DEDUP_REMOVED lines=33> */
.L_x_852:
[----:B------:R-:W-:Y:S05]  /*c7b0*/  BSYNC B1 ;  /* 0x0000000000017941 */ /* 0x000fea0003800000 */
.L_x_851:
        /* <DEDUP_REMOVED lines=9> */
[----:B------:R-:W-:Y:S01]  /*c850*/  ISETP.NE.U32.AND P0, PT, RZ, UR38, PT ;  /* 0x00000026ff007c0c */ /* 0x000fe2000bf05070 */
[----:B------:R-:W-:-:S03]  /*c860*/  VIADD R9, R8, 0xffffffff ;  /* 0xffffffff08097836 */ /* 0x000fc60000000000 */
[----:B------:R-:W-:-:S13]  /*c870*/  ISETP.NE.AND.EX P0, PT, RZ, UR39, PT, P0 ;  /* 0x00000027ff007c0c */ /* 0x000fda000bf05300 */
[----:B------:R-:W-:Y:S05]  /*c880*/  @!P0 BRA `(.L_x_860) ;  /* 0x0000000000408947 */ /* 0x000fea0003800000 */
[----:B------:R-:W2:Y:S01]  /*c890*/  LDC R6, c[0x0][0x41c] ;  /* 0x00010700ff067b82 */ /* 0x000ea20000000800 */
        /* <DEDUP_REMOVED lines=15> */
.L_x_860:
[----:B------:R-:W3:Y:S01]  /*c990*/  S2R R3, SR_CgaCtaId ;  /* 0x0000000000037919 */ /* 0x000ee20000008800 */
[----:B------:R-:W-:-:S04]  /*c9a0*/  MOV R2, 0x400 ;  /* 0x0000040000027802 */ /* 0x000fc80000000f00 */
[----:B---3--:R-:W-:Y:S02]  /*c9b0*/  LEA R2, R3, R2, 0x18 ;  /* 0x0000000203027211 */ /* 0x008fe400078ec0ff */
[----:B------:R-:W-:-:S03]  /*c9c0*/  SHF.L.U32 R3, R11, 0x1f, RZ ;  /* 0x0000001f0b037819 */ /* 0x000fc600000006ff */
[----:B------:R-:W-:-:S04]  /*c9d0*/  IMAD R2, R12, 0x8, R2 ;  /* 0x000000080c027824 */ /* 0x000fc800078e0202 */
[----:B------:R-:W3:Y:S02]  /*c9e0*/  SYNCS.PHASECHK.TRANS64.TRYWAIT P0, [R2+URZ+0x32440], R3 ;  /* 0x03244003020075a7 */ /* 0x000ee4000800017f */
[----:B---3--:R-:W-:Y:S05]  /*c9f0*/  @!P0 BRA `(.L_x_861) ;  /* 0x0000001800888947 */ /* 0x008fea0003800000 */
.L_x_909:
        /* <DEDUP_REMOVED lines=11> */
.L_x_862:
        /* <DEDUP_REMOVED lines=22> */
.L_x_910:
        /* <DEDUP_REMOVED lines=8> */
.L_x_864:
        /* <DEDUP_REMOVED lines=34> */
.L_x_859:
[----:B------:R-:W-:Y:S05]  /*ceb0*/  BSYNC B1 ;  /* 0x0000000000017941 */ /* 0x000fea0003800000 */
.L_x_858:
[C---:B------:R-:W-:Y:S01]  /*cec0*/  ISETP.GT.AND P0, PT, R8.reuse, 0x1, PT ;  /* 0x000000010800780c */ /* 0x040fe20003f04270 */
[----:B------:R-:W-:-:S04]  /*ced0*/  VIADD R2, R8, 0xfffffffe ;  /* 0xfffffffe08027836 */ /* 0x000fc80000000000 */
[----:B------:R-:W-:-:S08]  /*cee0*/  IMAD.MOV.U32 R8, RZ, RZ, R2 ;  /* 0x000000ffff087224 */ /* 0x000fd000078e0002 */
[----:B------:R-:W-:Y:S05]  /*cef0*/  @P0 BRA `(.L_x_865) ;  /* 0xfffffff000700947 */ /* 0x000fea000383ffff */
.L_x_841:
[----:B------:R-:W-:Y:S05]  /*cf00*/  BSYNC B0 ;  /* 0x0000000000007941 */ /* 0x000fea0003800000 */
.L_x_840:
        /* <DEDUP_REMOVED lines=23> */
.L_x_867:
[----:B------:R-:W-:Y:S05]  /*d080*/  BSYNC B0 ;  /* 0x0000000000007941 */ /* 0x000fea0003800000 */
.L_x_866:
[----:B--2---:R-:W2:Y:S02]  /*d090*/  LDL.LU R2, [R1+0x4] ;  /* 0x0000040001027983 */ /* 0x004ea40000300800 */
[----:B--2---:R-:W-:-:S05]  /*d0a0*/  LOP3.LUT R2, R2, R0, RZ, 0x3c, !PT ;  /* 0x0000000002027212 */ /* 0x004fca00078e3cff */
[----:B------:R2:W-:Y:S02]  /*d0b0*/  STL [R1+0x4], R2 ;  /* 0x0000040201007387 */ /* 0x0005e40000100800 */
.L_x_822:
[----:B------:R-:W-:Y:S05]  /*d0c0*/  BSYNC B6 ;  /* 0x0000000000067941 */ /* 0x000fea0003800000 */
.L_x_820:
[----:B------:R-:W-:-:S03]  /*d0d0*/  UMOV UR4, 0xffffffff ;  /* 0xffffffff00047882 */ /* 0x000fc60000000000 */
[----:B------:R-:W-:Y:S05]  /*d0e0*/  BRA.DIV UR4, `(.L_x_868) ;  /* 0x0000001204f47947 */ /* 0x000fea000b800000 */
[----:B------:R3:W4:Y:S04]  /*d0f0*/  SHFL.IDX PT, R4, R16, RZ, 0x1f ;  /* 0x00001fff10047589 */ /* 0x00072800000e0000 */
[----:B------:R3:W0:Y:S02]  /*d100*/  SHFL.IDX PT, R5, R16, 0x1, 0x1f ;  /* 0x00201f0010057f89 */ /* 0x00062400000e0000 */
.L_x_914:
        /* <DEDUP_REMOVED lines=13> */
.L_x_870:
[----:B------:R-:W-:Y:S05]  /*d1e0*/  BSYNC B0 ;  /* 0x0000000000007941 */ /* 0x000fea0003800000 */
.L_x_869:
        /* <DEDUP_REMOVED lines=23> */
.L_x_922:
[----:B------:R-:W-:Y:S02]  /*d360*/  ULDC UR4, c[0x0][0xd10] ;  /* 0x0003440000047ab9 */ /* 0x000fe40000000800 */
[----:B---3--:R-:W-:-:S04]  /*d370*/  IMAD.U32 R16, RZ, RZ, UR4 ;  /* 0x00000004ff107e24 */ /* 0x008fc8000f8e00ff */
[----:B--2---:R-:W-:-:S04]  /*d380*/  IMAD R6, R14, R16, RZ ;  /* 0x000000100e067224 */ /* 0x004fc800078e02ff */
[----:B------:R-:W-:-:S05]  /*d390*/  IMAD.IADD R5, R5, 0x1, R6 ;  /* 0x0000000105057824 */ /* 0x000fca00078e0206 */
[----:B----4-:R-:W-:-:S13]  /*d3a0*/  ISETP.GT.AND P0, PT, R5, R4, PT ;  /* 0x000000040500720c */ /* 0x010fda0003f04270 */
[----:B------:R-:W-:Y:S05]  /*d3b0*/  @P0 BRA `(.L_x_872) ;  /* 0x0000000000b40947 */ /* 0x000fea0003800000 */
[----:B------:R-:W2:Y:S02]  /*d3c0*/  LDC R0, c[0x0][0xd14] ;  /* 0x00034500ff007b82 */ /* 0x000ea40000000800 */
.L_x_877:
        /* <DEDUP_REMOVED lines=14> */
.L_x_875:
[----:B------:R-:W-:Y:S05]  /*d4b0*/  BSYNC B0 ;  /* 0x0000000000007941 */ /* 0x000fea0003800000 */
.L_x_874:
        /* <DEDUP_REMOVED lines=23> */
.L_x_930:
[----:B------:R-:W-:Y:S02]  /*d630*/  ULDC UR4, c[0x0][0xd10] ;  /* 0x0003440000047ab9 */ /* 0x000fe40000000800 */
[----:B------:R-:W-:-:S04]  /*d640*/  IMAD.U32 R16, RZ, RZ, UR4 ;  /* 0x00000004ff107e24 */ /* 0x000fc8000f8e00ff */
[----:B--2---:R-:W-:-:S04]  /*d650*/  IMAD R6, R14, R16, RZ ;  /* 0x000000100e067224 */ /* 0x004fc800078e02ff */
[----:B------:R-:W-:-:S05]  /*d660*/  IMAD.IADD R5, R6, 0x1, R5 ;  /* 0x0000000106057824 */ /* 0x000fca00078e0205 */
[----:B------:R-:W-:-:S13]  /*d670*/  ISETP.GT.AND P0, PT, R5, R4, PT ;  /* 0x000000040500720c */ /* 0x000fda0003f04270 */
[----:B------:R-:W-:Y:S05]  /*d680*/  @!P0 BRA `(.L_x_877) ;  /* 0xfffffffc00508947 */ /* 0x000fea000383ffff */
.L_x_872:
        /* <DEDUP_REMOVED lines=8> */
.L_x_934:
[----:B------:R-:W-:Y:S01]  /*d710*/  ISETP.NE.AND P0, PT, R7, RZ, PT ;  /* 0x000000ff0700720c */ /* 0x000fe20003f05270 */
[----:B------:R-:W-:-:S12]  /*d720*/  IMAD.MOV.U32 R14, RZ, RZ, RZ ;  /* 0x000000ffff0e7224 */ /* 0x000fd800078e00ff */
[----:B------:R-:W-:Y:S05]  /*d730*/  @!P0 BRA `(.L_x_879) ;  /* 0x0000000000108947 */ /* 0x000fea0003800000 */
[----:B------:R-:W-:Y:S01]  /*d740*/  UMOV UR4, 0xffffffff ;  /* 0xffffffff00047882 */ /* 0x000fe20000000000 */
[----:B-1----:R-:W-:Y:S02]  /*d750*/  VIADD R12, R5, 0xffffffff ;  /* 0xffffffff050c7836 */ /* 0x002fe40000000000 */
[----:B------:R-:W-:Y:S05]  /*d760*/  BRA.DIV UR4, `(.L_x_880) ;  /* 0x0000001604887947 */ /* 0x000fea000b800000 */
[----:B------:R4:W1:Y:S02]  /*d770*/  SHFL.IDX PT, R14, R2, R12, 0x1f ;  /* 0x00001f0c020e7589 */ /* 0x00086400000e0000 */
.L_x_879:
        /* <DEDUP_REMOVED lines=31> */
.L_x_873:
[----:B------:R-:W-:Y:S01]  /*d970*/  UMOV UR4, URZ ;  /* 0x0000003f00047c82 */ /* 0x000fe20008000000 */
[----:B------:R-:W-:Y:S01]  /*d980*/  UMOV UR5, URZ ;  /* 0x0000003f00057c82 */ /* 0x000fe20008000000 */
[----:B------:R-:W-:Y:S01]  /*d990*/  ULDC UR6, c[0x0][0xd14] ;  /* 0x0003450000067ab9 */ /* 0x000fe20000000800 */
[----:B------:R-:W-:Y:S02]  /*d9a0*/  IMAD.MOV.U32 R16, RZ, RZ, R4 ;  /* 0x000000ffff107224 */ /* 0x000fe400078e0004 */
[----:B------:R-:W-:Y:S02]  /*d9b0*/  IMAD.U32 R17, RZ, RZ, UR4 ;  /* 0x00000004ff117e24 */ /* 0x000fe4000f8e00ff */
[----:B------:R-:W-:Y:S02]  /*d9c0*/  IMAD.U32 R18, RZ, RZ, UR5 ;  /* 0x00000005ff127e24 */ /* 0x000fe4000f8e00ff */
[----:B------:R-:W-:-:S07]  /*d9d0*/  IMAD.U32 R19, RZ, RZ, UR6 ;  /* 0x00000006ff137e24 */ /* 0x000fce000f8e00ff */
.L_x_881:
        /* <DEDUP_REMOVED lines=12> */
.L_x_818:
[----:B------:R-:W3:Y:S01]  /*daa0*/  S2R R3, SR_CgaCtaId ;  /* 0x0000000000037919 */ /* 0x000ee20000008800 */
[----:B------:R-:W-:Y:S01]  /*dab0*/  UIADD3 UR4, UR50, 0x1, URZ ;  /* 0x0000000132047890 */ /* 0x000fe2000fffe03f */
[----:B0-----:R-:W-:-:S03]  /*dac0*/  MOV R0, 0x400 ;  /* 0x0000040000007802 */ /* 0x001fc60000000f00 */
[----:B------:R-:W-:-:S04]  /*dad0*/  ULEA.HI UR5, UR4, UR4, URZ, 0x1 ;  /* 0x0000000404057291 */ /* 0x000fc8000f8f083f */
[----:B------:R-:W-:-:S04]  /*dae0*/  ULOP3.LUT UR5, UR5, 0xfffffffe, URZ, 0xc0, !UPT ;  /* 0xfffffffe05057892 */ /* 0x000fc8000f8ec03f */
[----:B------:R-:W-:Y:S01]  /*daf0*/  UIADD3 UR5, UR4, -UR5, URZ ;  /* 0x8000000504057290 */ /* 0x000fe2000fffe03f */
[----:B---3--:R-:W-:-:S05]  /*db00*/  LEA R0, R3, R0, 0x18 ;  /* 0x0000000003007211 */ /* 0x008fca00078ec0ff */
[----:B------:R-:W-:-:S05]  /*db10*/  IMAD.U32 R3, RZ, RZ, UR5 ;  /* 0x00000005ff037e24 */ /* 0x000fca000f8e00ff */
[----:B------:R-:W-:-:S04]  /*db20*/  SHF.L.U32 R3, R3, 0x1f, RZ ;  /* 0x0000001f03037819 */ /* 0x000fc800000006ff */
[----:B------:R-:W0:Y:S02]  /*db30*/  SYNCS.PHASECHK.TRANS64.TRYWAIT P0, [R0+URZ+0x32420], R3 ;  /* 0x03242003000075a7 */ /* 0x000e24000800017f */
[----:B0-----:R-:W-:Y:S05]  /*db40*/  @!P0 BRA `(.L_x_883) ;  /* 0x0000001000b48947 */ /* 0x001fea0003800000 */
.L_x_937:
[----:B------:R-:W-:-:S03]  /*db50*/  UMOV UR4, 0xffffffff ;  /* 0xffffffff00047882 */ /* 0x000fc60000000000 */
[----:B------:R-:W-:Y:S05]  /*db60*/  BRA.DIV UR4, `(.L_x_884) ;  /* 0x0000001204c07947 */ /* 0x000fea000b800000 */
[----:B--2---:R-:W2:Y:S02]  /*db70*/  S2R R2, SR_TID.X ;  /* 0x0000000000027919 */ /* 0x004ea40000002100 */
[----:B--2---:R-:W-:-:S04]  /*db80*/  SHF.R.U32.HI R2, RZ, 0x5, R2 ;  /* 0x00000005ff027819 */ /* 0x004fc80000011602 */
[----:B------:R-:W-:-:S05]  /*db90*/  LOP3.LUT R2, R2, 0x3, RZ, 0xc0, !PT ;  /* 0x0000000302027812 */ /* 0x000fca00078ec0ff */
[----:B------:R2:W3:Y:S02]  /*dba0*/  SHFL.IDX PT, R14, R2, RZ, 0x1f ;  /* 0x00001fff020e7589 */ /* 0x0004e400000e0000 */
.L_x_940:
[----:B---3--:R-:W-:Y:S01]  /*dbb0*/  ISETP.NE.AND P0, PT, R14, RZ, PT ;  /* 0x000000ff0e00720c */ /* 0x008fe20003f05270 */
[----:B------:R-:W-:-:S12]  /*dbc0*/  BSSY B0, `(.L_x_885) ;  /* 0x0000029000007945 */ /* 0x000fd80003800000 */
[----:B------:R-:W-:Y:S05]  /*dbd0*/  @P0 BRA `(.L_x_886) ;  /* 0x00000000009c0947 */ /* 0x000fea0003800000 */
[----:B------:R-:W-:-:S03]  /*dbe0*/  UMOV UR4, 0xffffffff ;  /* 0xffffffff00047882 */ /* 0x000fc60000000000 */
[----:B------:R-:W-:Y:S05]  /*dbf0*/  BRA.DIV UR4, `(.L_x_887) ;  /* 0x0000001204d07947 */ /* 0x000fea000b800000 */
[----:B------:R-:W-:-:S13]  /*dc00*/  ELECT P6, URZ, PT ;  /* 0x00000000003f782f */ /* 0x000fda00038c0000 */
.L_x_943:
[----:B------:R-:W-:Y:S05]  /*dc10*/  @!P6 BRA `(.L_x_886) ;  /* 0x00000000008ce947 */ /* 0x000fea0003800000 */
[----:B--2---:R-:W2:Y:S02]  /*dc20*/  LDL R2, [R1+0x2c] ;  /* 0x00002c0001027983 */ /* 0x004ea40000100800 */
[----:B--2---:R-:W-:-:S13]  /*dc30*/  R2UR UR4, R2 ;  /* 0x00000000020472ca */ /* 0x004fda00000e0000 */
[----:B------:R-:W-:-:S06]  /*dc40*/  ULOP3.LUT UR4, UR4, 0x2, URZ, 0xfc, !UPT ;  /* 0x0000000204047892 */ /* 0x000fcc000f8efc3f */
[----:B------:R-:W-:-:S05]  /*dc50*/  IMAD.U32 R2, RZ, RZ, UR4 ;  /* 0x00000004ff027e24 */ /* 0x000fca000f8e00ff */
[----:B------:R-:W-:-:S13]  /*dc60*/  ISETP.NE.AND P2, PT, R2, 0x3, PT ;  /* 0x000000030200780c */ /* 0x000fda0003f45270 */
[----:B------:R-:W-:Y:S05]  /*dc70*/  @!P2 BRA `(.L_x_888) ;  /* 0x000000000004a947 */ /* 0x000fea0003800000 */
[----:B------:R-:W-:Y:S01]  /*dc80*/  BPT.TRAP 0x1 ;  /* 0x000000040000795c */ /* 0x000fe20000300000 */
.L_x_888:
        /* <DEDUP_REMOVED lines=14> */
.L_x_944:
[----:B------:R-:W2:Y:S02]  /*dd70*/  SYNCS.PHASECHK.TRANS64.TRYWAIT P0, [R7+URZ], R2 ;  /* 0x00000002070075a7 */ /* 0x000ea4000800017f */
[----:B--2---:R-:W-:Y:S05]  /*dd80*/  @!P0 BRA `(.L_x_890) ;  /* 0x0000001000a08947 */ /* 0x004fea0003800000 */
.L_x_945:
[----:B------:R-:W-:Y:S05]  /*dd90*/  @!P2 BRA `(.L_x_891) ;  /* 0x000000000004a947 */ /* 0x000fea0003800000 */
[----:B------:R-:W-:Y:S01]  /*dda0*/  BPT.TRAP 0x1 ;  /* 0x000000040000795c */ /* 0x000fe20000300000 */
.L_x_891:
[----:B------:R-:W3:Y:S01]  /*ddb0*/  LDL.LU R4, [R1] ;  /* 0x0000000001047983 */ /* 0x000ee20000300800 */
[----:B------:R-:W-:-:S04]  /*ddc0*/  VIADD R0, R0, 0x32460 ;  /* 0x0003246000007836 */ /* 0x000fc80000000000 */
[----:B---3--:R-:W-:-:S04]  /*ddd0*/  IMAD R4, R4, 0x8, R0 ;  /* 0x0000000804047824 */ /* 0x008fc800078e0200 */
[----:B------:R-:W3:Y:S02]  /*dde0*/  SYNCS.PHASECHK.TRANS64.TRYWAIT P0, [R4+URZ], R5 ;  /* 0x00000005040075a7 */ /* 0x000ee4000800017f */
[----:B---3--:R-:W-:Y:S05]  /*ddf0*/  @!P0 BRA `(.L_x_892) ;  /* 0x0000001000988947 */ /* 0x008fea0003800000 */
.L_x_946:
[----:B------:R-:W-:-:S07]  /*de00*/  IMAD R3, R3, 0x8, R0 ;  /* 0x0000000803037824 */ /* 0x000fce00078e0200 */
.L_x_893:
[----:B----4-:R4:W0:Y:S02]  /*de10*/  SYNCS.PHASECHK.TRANS64.TRYWAIT P0, [R3+URZ], R2 ;  /* 0x00000002030075a7 */ /* 0x010824000800017f */
[----:B0-----:R-:W-:Y:S05]  /*de20*/  @!P0 NANOSLEEP.SYNCS 0x989680 ;  /* 0x009896800000895d */ /* 0x001fea0003900000 */
[----:B------:R-:W0:Y:S02]  /*de30*/  @!P0 SYNCS.PHASECHK.TRANS64 P0, [R3+URZ], R2 ;  /* 0x00000002030085a7 */ /* 0x000e24000800007f */
[----:B0-----:R-:W-:Y:S05]  /*de40*/  @!P0 BRA `(.L_x_893) ;  /* 0xfffffffc00f08947 */ /* 0x001fea000383ffff */
.L_x_886:
[----:B------:R-:W-:Y:S05]  /*de50*/  BSYNC B0 ;  /* 0x0000000000007941 */ /* 0x000fea0003800000 */
.L_x_885:
[----:B------:R-:W-:Y:S05]  /*de60*/  EXIT ;  /* 0x000000000000794d */ /* 0x000fea0003800000 */
.L_x_771:
[----:B0-----:R0:W1:Y:S02]  /*de70*/  SYNCS.PHASECHK.TRANS64.TRYWAIT P0, [R5+URZ+0x32400], R0 ;  /* 0x03240000050075a7 */ /* 0x001064000800017f */
[----:B-1----:R-:W-:Y:S05]  /*de80*/  @!P0 NANOSLEEP.SYNCS 0x989680 ;  /* 0x009896800000895d */ /* 0x002fea0003900000 */
[----:B------:R-:W1:Y:S02]  /*de90*/  @!P0 SYNCS.PHASECHK.TRANS64 P0, [R5+URZ+0x32400], R0 ;  /* 0x03240000050085a7 */ /* 0x000e64000800007f */
[----:B-1----:R-:W-:Y:S05]  /*dea0*/  @!P0 BRA `(.L_x_771) ;  /* 0xfffffffc00f08947 */ /* 0x002fea000383ffff */
[----:B------:R-:W-:Y:S05]  /*deb0*/  BRA `(.L_x_894) ;  /* 0xffffff3800907947 */ /* 0x000fea000383ffff */
.L_x_775:
[----:B--2---:R2:W3:Y:S02]  /*dec0*/  SYNCS.PHASECHK.TRANS64.TRYWAIT P1, [R3+URZ+0x32430], R4 ;  /* 0x03243004030075a7 */ /* 0x0044e4000802017f */
[----:B---3--:R-:W-:Y:S05]  /*ded0*/  @!P1 NANOSLEEP.SYNCS 0x989680 ;  /* 0x009896800000995d */ /* 0x008fea0003900000 */
[----:B------:R-:W3:Y:S02]  /*dee0*/  @!P1 SYNCS.PHASECHK.TRANS64 P1, [R3+URZ+0x32430], R4 ;  /* 0x03243004030095a7 */ /* 0x000ee4000802007f */
[----:B---3--:R-:W-:Y:S05]  /*def0*/  @!P1 BRA `(.L_x_775) ;  /* 0xfffffffc00f09947 */ /* 0x008fea000383ffff */
[----:B------:R-:W-:Y:S05]  /*df00*/  BRA `(.L_x_774) ;  /* 0xffffff3800c47947 */ /* 0x000fea000383ffff */
.L_x_776:
[----:B---3--:R3:W4:Y:S02]  /*df10*/  SYNCS.PHASECHK.TRANS64.TRYWAIT P1, [R5+URZ+0x32410], R0 ;  /* 0x03241000050075a7 */ /* 0x008724000802017f */
[----:B----4-:R-:W-:Y:S05]  /*df20*/  @!P1 NANOSLEEP.SYNCS 0x989680 ;  /* 0x009896800000995d */ /* 0x010fea0003900000 */
[----:B------:R-:W4:Y:S02]  /*df30*/  @!P1 SYNCS.PHASECHK.TRANS64 P1, [R5+URZ+0x32410], R0 ;  /* 0x03241000050095a7 */ /* 0x000f24000802007f */
[----:B----4-:R-:W-:Y:S05]  /*df40*/  @!P1 BRA `(.L_x_776) ;  /* 0xfffffffc00f09947 */ /* 0x010fea000383ffff */
[----:B------:R-:W-:Y:S05]  /*df50*/  BRA `(.L_x_895) ;  /* 0xffffff3c008c7947 */ /* 0x000fea000383ffff */
.L_x_780:
[----:B------:R0:W0:Y:S02]  /*df60*/  SYNCS.PHASECHK.TRANS64.TRYWAIT P1, [R3+URZ+0x32450], R4 ;  /* 0x03245004030075a7 */ /* 0x000024000802017f */
[----:B0-----:R-:W-:Y:S05]  /*df70*/  @!P1 NANOSLEEP.SYNCS 0x989680 ;  /* 0x009896800000995d */ /* 0x001fea0003900000 */
[----:B------:R-:W0:Y:S02]  /*df80*/  @!P1 SYNCS.PHASECHK.TRANS64 P1, [R3+URZ+0x32450], R4 ;  /* 0x03245004030095a7 */ /* 0x000e24000802007f */
[----:B0-----:R-:W-:Y:S05]  /*df90*/  @!P1 BRA `(.L_x_780) ;  /* 0xfffffffc00f09947 */ /* 0x001fea000383ffff */
[----:B------:R-:W-:Y:S05]  /*dfa0*/  BRA `(.L_x_779) ;  /* 0xffffff3c00987947 */ /* 0x000fea000383ffff */
.L_x_785:
[----:B-1----:R-:W-:-:S04]  /*dfb0*/  IMAD.U32 R153, RZ, RZ, UR5 ;  /* 0x00000005ff997e24 */ /* 0x002fc8000f8e00ff */
[----:B------:R1:W2:Y:S03]  /*dfc0*/  SYNCS.PHASECHK.TRANS64.TRYWAIT P3, [R153+URZ+0x32430], R0 ;  /* 0x03243000990075a7 */ /* 0x0002a6000806017f */
[----:B--2---:R-:W-:Y:S05]  /*dfd0*/  @!P3 NANOSLEEP.SYNCS 0x989680 ;  /* 0x009896800000b95d */ /* 0x004fea0003900000 */
[----:B------:R-:W2:Y:S02]  /*dfe0*/  @!P3 SYNCS.PHASECHK.TRANS64 P3, [R153+URZ+0x32430], R0 ;  /* 0x032430009900b5a7 */ /* 0x000ea4000806007f */
[----:B--2---:R-:W-:Y:S05]  /*dff0*/  @!P3 BRA `(.L_x_785) ;  /* 0xfffffffc00ecb947 */ /* 0x004fea000383ffff */
[----:B------:R-:W-:Y:S05]  /*e000*/  BRA `(.L_x_784) ;  /* 0xffffff5c008c7947 */ /* 0x000fea000383ffff */
.L_x_789:
[----:B--2---:R-:W-:-:S04]  /*e010*/  IMAD.U32 R211, RZ, RZ, UR5 ;  /* 0x00000005ffd37e24 */ /* 0x004fc8000f8e00ff */
[----:B------:R2:W3:Y:S03]  /*e020*/  SYNCS.PHASECHK.TRANS64.TRYWAIT P3, [R211+URZ+0x32450], R0 ;  /* 0x03245000d30075a7 */ /* 0x0004e6000806017f */
[----:B---3--:R-:W-:Y:S05]  /*e030*/  @!P3 NANOSLEEP.SYNCS 0x989680 ;  /* 0x009896800000b95d */ /* 0x008fea0003900000 */
[----:B------:R-:W3:Y:S02]  /*e040*/  @!P3 SYNCS.PHASECHK.TRANS64 P3, [R211+URZ+0x32450], R0 ;  /* 0x03245000d300b5a7 */ /* 0x000ee4000806007f */
[----:B---3--:R-:W-:Y:S05]  /*e050*/  @!P3 BRA `(.L_x_789) ;  /* 0xfffffffc00ecb947 */ /* 0x008fea000383ffff */
[----:B------:R-:W-:Y:S05]  /*e060*/  BRA `(.L_x_788) ;  /* 0xffffff6000087947 */ /* 0x000fea000383ffff */
.L_x_827:
        /* <DEDUP_REMOVED lines=11> */
.L_x_897:
[----:B------:R-:W-:Y:S05]  /*e120*/  BSYNC B0 ;  /* 0x0000000000007941 */ /* 0x000fea0003800000 */
.L_x_896:
[----:B------:R-:W-:Y:S05]  /*e130*/  BRA `(.L_x_898) ;  /* 0xffffffc800a47947 */ /* 0x000fea000383ffff */
.L_x_828:
[----:B------:R-:W-:Y:S01]  /*e140*/  BSSY B0, `(.L_x_899) ;  /* 0x0000006000007945 */ /* 0x000fe20003800000 */
[----:B------:R-:W-:-:S07]  /*e150*/  IMAD.MOV.U32 R15, RZ, RZ, -0x1 ;  /* 0xffffffffff0f7424 */ /* 0x000fce00078e00ff */
[----:B------:R-:W-:Y:S05]  /*e160*/  WARPSYNC.COLLECTIVE R15, `(.L_x_900) ;  /* 0x000000000f0c7348 */ /* 0x000fea0003c00000 */
[----:B------:R-:W-:Y:S02]  /*e170*/  ELECT P6, UR62, PT ;  /* 0x00000000003e782f */ /* 0x000fe400038c0000 */
[----:B------:R-:W-:Y:S01]  /*e180*/  MOV R14, UR62 ;  /* 0x0000003e000e7c02 */ /* 0x000fe20008000f00 */
[----:B------:R-:W-:Y:S10]  /*e190*/  ENDCOLLECTIVE ;  /* 0x000000000000791b */ /* 0x000ff40003800000 */
.L_x_900:
[----:B------:R-:W-:Y:S05]  /*e1a0*/  BSYNC B0 ;  /* 0x0000000000007941 */ /* 0x000fea0003800000 */
.L_x_899:
[----:B------:R-:W-:Y:S05]  /*e1b0*/  BRA `(.L_x_901) ;  /* 0xffffffc8009c7947 */ /* 0x000fea000383ffff */
.L_x_831:
[----:B0-----:R0:W1:Y:S02]  /*e1c0*/  SYNCS.PHASECHK.TRANS64.TRYWAIT P0, [R8+URZ+0x32440], R10 ;  /* 0x0324400a080075a7 */ /* 0x001064000800017f */
[----:B-1----:R-:W-:Y:S05]  /*e1d0*/  @!P0 NANOSLEEP.SYNCS 0x989680 ;  /* 0x009896800000895d */ /* 0x002fea0003900000 */
[----:B------:R-:W1:Y:S02]  /*e1e0*/  @!P0 SYNCS.PHASECHK.TRANS64 P0, [R8+URZ+0x32440], R10 ;  /* 0x0324400a080085a7 */ /* 0x000e64000800007f */
[----:B-1----:R-:W-:Y:S05]  /*e1f0*/  @!P0 BRA `(.L_x_831) ;  /* 0xfffffffc00f08947 */ /* 0x002fea000383ffff */
[----:B------:R-:W-:Y:S05]  /*e200*/  BRA `(.L_x_902) ;  /* 0xffffffcc000c7947 */ /* 0x000fea000383ffff */
.L_x_835:
        /* <DEDUP_REMOVED lines=8> */
.L_x_838:
[----:B0-----:R0:W1:Y:S02]  /*e290*/  SYNCS.PHASECHK.TRANS64.TRYWAIT P0, [R8+URZ+0x32460], R6 ;  /* 0x03246006080075a7 */ /* 0x001064000800017f */
[----:B-1----:R-:W-:Y:S05]  /*e2a0*/  @!P0 NANOSLEEP.SYNCS 0x989680 ;  /* 0x009896800000895d */ /* 0x002fea0003900000 */
[----:B------:R-:W1:Y:S02]  /*e2b0*/  @!P0 SYNCS.PHASECHK.TRANS64 P0, [R8+URZ+0x32460], R6 ;  /* 0x03246006080085a7 */ /* 0x000e64000800007f */
[----:B-1----:R-:W-:Y:S05]  /*e2c0*/  @!P0 BRA `(.L_x_838) ;  /* 0xfffffffc00f08947 */ /* 0x002fea000383ffff */
[----:B------:R-:W-:Y:S05]  /*e2d0*/  BRA `(.L_x_904) ;  /* 0xffffffd000947947 */ /* 0x000fea000383ffff */
.L_x_847:
[----:B-1----:R1:W2:Y:S02]  /*e2e0*/  SYNCS.PHASECHK.TRANS64.TRYWAIT P0, [R3+URZ+0x32440], R6 ;  /* 0x03244006030075a7 */ /* 0x0022a4000800017f */
[----:B--2---:R-:W-:Y:S05]  /*e2f0*/  @!P0 NANOSLEEP.SYNCS 0x989680 ;  /* 0x009896800000895d */ /* 0x004fea0003900000 */
[----:B------:R-:W2:Y:S02]  /*e300*/  @!P0 SYNCS.PHASECHK.TRANS64 P0, [R3+URZ+0x32440], R6 ;  /* 0x03244006030085a7 */ /* 0x000ea4000800007f */
[----:B--2---:R-:W-:Y:S05]  /*e310*/  @!P0 BRA `(.L_x_847) ;  /* 0xfffffffc00f08947 */ /* 0x004fea000383ffff */
[----:B------:R-:W-:Y:S05]  /*e320*/  BRA `(.L_x_905) ;  /* 0xffffffd8001c7947 */ /* 0x000fea000383ffff */
.L_x_849:
[----:B--2---:R2:W3:Y:S02]  /*e330*/  SYNCS.PHASECHK.TRANS64.TRYWAIT P0, [R3+URZ+0x32460], R6 ;  /* 0x03246006030075a7 */ /* 0x0044e4000800017f */
[----:B---3--:R-:W-:Y:S05]  /*e340*/  @!P0 NANOSLEEP.SYNCS 0x989680 ;  /* 0x009896800000895d */ /* 0x008fea0003900000 */
[----:B------:R-:W3:Y:S02]  /*e350*/  @!P0 SYNCS.PHASECHK.TRANS64 P0, [R3+URZ+0x32460], R6 ;  /* 0x03246006030085a7 */ /* 0x000ee4000800007f */
[----:B---3--:R-:W-:Y:S05]  /*e360*/  @!P0 BRA `(.L_x_849) ;  /* 0xfffffffc00f08947 */ /* 0x008fea000383ffff */
[----:B------:R-:W-:Y:S05]  /*e370*/  BRA `(.L_x_906) ;  /* 0xffffffd8008c7947 */ /* 0x000fea000383ffff */
.L_x_854:
[----:B--2---:R2:W3:Y:S02]  /*e380*/  SYNCS.PHASECHK.TRANS64.TRYWAIT P0, [R2+URZ+0x32440], R3 ;  /* 0x03244003020075a7 */ /* 0x0044e4000800017f */
[----:B---3--:R-:W-:Y:S05]  /*e390*/  @!P0 NANOSLEEP.SYNCS 0x989680 ;  /* 0x009896800000895d */ /* 0x008fea0003900000 */
[----:B------:R-:W3:Y:S02]  /*e3a0*/  @!P0 SYNCS.PHASECHK.TRANS64 P0, [R2+URZ+0x32440], R3 ;  /* 0x03244003020085a7 */ /* 0x000ee4000800007f */
[----:B---3--:R-:W-:Y:S05]  /*e3b0*/  @!P0 BRA `(.L_x_854) ;  /* 0xfffffffc00f08947 */ /* 0x008fea000383ffff */
[----:B------:R-:W-:Y:S05]  /*e3c0*/  BRA `(.L_x_907) ;  /* 0xffffffdc00d47947 */ /* 0x000fea000383ffff */
.L_x_856:
[----:B-1----:R1:W3:Y:S02]  /*e3d0*/  SYNCS.PHASECHK.TRANS64.TRYWAIT P1, [R2+URZ+0x32460], R3 ;  /* 0x03246003020075a7 */ /* 0x0022e4000802017f */
[----:B---3--:R-:W-:Y:S05]  /*e3e0*/  @!P1 NANOSLEEP.SYNCS 0x989680 ;  /* 0x009896800000995d */ /* 0x008fea0003900000 */
[----:B------:R-:W3:Y:S02]  /*e3f0*/  @!P1 SYNCS.PHASECHK.TRANS64 P1, [R2+URZ+0x32460], R3 ;  /* 0x03246003020095a7 */ /* 0x000ee4000802007f */
[----:B---3--:R-:W-:Y:S05]  /*e400*/  @!P1 BRA `(.L_x_856) ;  /* 0xfffffffc00f09947 */ /* 0x008fea000383ffff */
[----:B------:R-:W-:Y:S05]  /*e410*/  BRA `(.L_x_908) ;  /* 0xffffffe000407947 */ /* 0x000fea000383ffff */
.L_x_861:
[----:B---3--:R3:W4:Y:S02]  /*e420*/  SYNCS.PHASECHK.TRANS64.TRYWAIT P0, [R2+URZ+0x32440], R3 ;  /* 0x03244003020075a7 */ /* 0x008724000800017f */
[----:B----4-:R-:W-:Y:S05]  /*e430*/  @!P0 NANOSLEEP.SYNCS 0x989680 ;  /* 0x009896800000895d */ /* 0x010fea0003900000 */
[----:B------:R-:W4:Y:S02]  /*e440*/  @!P0 SYNCS.PHASECHK.TRANS64 P0, [R2+URZ+0x32440], R3 ;  /* 0x03244003020085a7 */ /* 0x000f24000800007f */
[----:B----4-:R-:W-:Y:S05]  /*e450*/  @!P0 BRA `(.L_x_861) ;  /* 0xfffffffc00f08947 */ /* 0x010fea000383ffff */
[----:B------:R-:W-:Y:S05]  /*e460*/  BRA `(.L_x_909) ;  /* 0xffffffe400647947 */ /* 0x000fea000383ffff */
.L_x_863:
[----:B-1----:R1:W2:Y:S02]  /*e470*/  SYNCS.PHASECHK.TRANS64.TRYWAIT P1, [R2+URZ+0x32460], R3 ;  /* 0x03246003020075a7 */ /* 0x0022a4000802017f */
[----:B--2---:R-:W-:Y:S05]  /*e480*/  @!P1 NANOSLEEP.SYNCS 0x989680 ;  /* 0x009896800000995d */ /* 0x004fea0003900000 */
[----:B------:R-:W2:Y:S02]  /*e490*/  @!P1 SYNCS.PHASECHK.TRANS64 P1, [R2+URZ+0x32460], R3 ;  /* 0x03246003020095a7 */ /* 0x000ea4000802007f */
[----:B--2---:R-:W-:Y:S05]  /*e4a0*/  @!P1 BRA `(.L_x_863) ;  /* 0xfffffffc00f09947 */ /* 0x004fea000383ffff */
[----:B------:R-:W-:Y:S05]  /*e4b0*/  BRA `(.L_x_910) ;  /* 0xffffffe400d47947 */ /* 0x000fea000383ffff */
.L_x_868:
        /* <DEDUP_REMOVED lines=8> */
.L_x_912:
[----:B------:R-:W-:Y:S05]  /*e540*/  BSYNC B0 ;  /* 0x0000000000007941 */ /* 0x000fea0003800000 */
.L_x_911:
        /* <DEDUP_REMOVED lines=8> */
.L_x_913:
[----:B------:R-:W-:Y:S01]  /*e5d0*/  IMAD.MOV.U32 R5, RZ, RZ, R14 ;  /* 0x000000ffff057224 */ /* 0x000fe200078e000e */
[----:B------:R-:W-:Y:S06]  /*e5e0*/  BRA `(.L_x_914) ;  /* 0xffffffe800c87947 */ /* 0x000fec000383ffff */
.L_x_871:
        /* <DEDUP_REMOVED lines=8> */
.L_x_916:
[----:B------:R-:W-:Y:S05]  /*e670*/  BSYNC B0 ;  /* 0x0000000000007941 */ /* 0x000fea0003800000 */
.L_x_915:
        /* <DEDUP_REMOVED lines=10> */
.L_x_917:
        /* <DEDUP_REMOVED lines=8> */
.L_x_918:
        /* <DEDUP_REMOVED lines=8> */
.L_x_919:
        /* <DEDUP_REMOVED lines=8> */
.L_x_920:
        /* <DEDUP_REMOVED lines=8> */
.L_x_921:
[----:B------:R-:W-:Y:S05]  /*e920*/  BRA `(.L_x_922) ;  /* 0xffffffe8008c7947 */ /* 0x000fea000383ffff */
.L_x_876:
        /* <DEDUP_REMOVED lines=8> */
.L_x_924:
[----:B------:R-:W-:Y:S05]  /*e9b0*/  BSYNC B0 ;  /* 0x0000000000007941 */ /* 0x000fea0003800000 */
.L_x_923:
        /* <DEDUP_REMOVED lines=10> */
.L_x_925:
        /* <DEDUP_REMOVED lines=8> */
.L_x_926:
        /* <DEDUP_REMOVED lines=8> */
.L_x_927:
        /* <DEDUP_REMOVED lines=8> */
.L_x_928:
        /* <DEDUP_REMOVED lines=8> */
.L_x_929:
[----:B------:R-:W-:Y:S05]  /*ec60*/  BRA `(.L_x_930) ;  /* 0xffffffe800707947 */ /* 0x000fea000383ffff */
.L_x_878:
[----:B------:R-:W-:Y:S01]  /*ec70*/  BSSY B0, `(.L_x_931) ;  /* 0x0000006000007945 */ /* 0x000fe20003800000 */
[----:B------:R-:W-:Y:S01]  /*ec80*/  PLOP3.LUT P6, PT, P6, PT, PT, 0x8, 0x0 ;  /* 0x000000000000781c */ /* 0x000fe200037ce170 */
[----:B------:R-:W-:-:S12]  /*ec90*/  IMAD.MOV.U32 R15, RZ, RZ, -0x1 ;  /* 0xffffffffff0f7424 */ /* 0x000fd800078e00ff */
[----:B01----:R-:W-:Y:S05]  /*eca0*/  WARPSYNC.COLLECTIVE R15, `(.L_x_932) ;  /* 0x000000000f087348 */ /* 0x003fea0003c00000 */
[----:B------:R-:W-:Y:S01]  /*ecb0*/  VOTE.ANY R14, PT, P6 ;  /* 0x00000000000e7806 */ /* 0x000fe200030e0100 */
[----:B01----:R-:W-:Y:S06]  /*ecc0*/  ENDCOLLECTIVE ;  /* 0x000000000000791b */ /* 0x003fec0003800000 */
.L_x_932:
[----:B------:R-:W-:Y:S05]  /*ecd0*/  BSYNC B0 ;  /* 0x0000000000007941 */ /* 0x000fea0003800000 */
.L_x_931:
        /* <DEDUP_REMOVED lines=9> */
.L_x_933:
[----:B------:R-:W-:Y:S01]  /*ed70*/  IMAD.MOV.U32 R17, RZ, RZ, R14 ;  /* 0x000000ffff117224 */ /* 0x000fe200078e000e */
[----:B------:R-:W-:Y:S06]  /*ed80*/  BRA `(.L_x_934) ;  /* 0xffffffe800607947 */ /* 0x000fec000383ffff */
.L_x_880:
[----:B------:R-:W-:Y:S01]  /*ed90*/  BSSY B0, `(.L_x_935) ;  /* 0x0000007000007945 */ /* 0x000fe20003800000 */
[----:B------:R-:W-:Y:S02]  /*eda0*/  IMAD.MOV.U32 R13, RZ, RZ, R2 ;  /* 0x000000ffff0d7224 */ /* 0x000fe400078e0002 */
[----:B------:R-:W-:Y:S02]  /*edb0*/  IMAD.MOV.U32 R11, RZ, RZ, 0x1f ;  /* 0x0000001fff0b7424 */ /* 0x000fe400078e00ff */
[----:B------:R-:W-:-:S07]  /*edc0*/  IMAD.MOV.U32 R15, RZ, RZ, -0x1 ;  /* 0xffffffffff0f7424 */ /* 0x000fce00078e00ff */
[----:B0-23--:R-:W-:Y:S05]  /*edd0*/  WARPSYNC.COLLECTIVE R15, `(.L_x_936) ;  /* 0x000000000f087348 */ /* 0x00dfea0003c00000 */
[----:B------:R1:W4:Y:S02]  /*ede0*/  SHFL.IDX P6, R14, R13, R12, R11 ;  /* 0x0000000c0d0e7389 */ /* 0x00032400000c000b */
[----:B01234-:R-:W-:Y:S01]  /*edf0*/  ENDCOLLECTIVE ;  /* 0x000000000000791b */ /* 0x01ffe20003800000 */
.L_x_936:
[----:B------:R-:W-:Y:S05]  /*ee00*/  BSYNC B0 ;  /* 0x0000000000007941 */ /* 0x000fea0003800000 */
.L_x_935:
[----:B------:R-:W-:Y:S05]  /*ee10*/  BRA `(.L_x_879) ;  /* 0xffffffe800587947 */ /* 0x000fea000383ffff */
.L_x_883:
[----:B0-----:R0:W3:Y:S02]  /*ee20*/  SYNCS.PHASECHK.TRANS64.TRYWAIT P0, [R0+URZ+0x32420], R3 ;  /* 0x03242003000075a7 */ /* 0x0010e4000800017f */
[----:B---3--:R-:W-:Y:S05]  /*ee30*/  @!P0 NANOSLEEP.SYNCS 0x989680 ;  /* 0x009896800000895d */ /* 0x008fea0003900000 */
[----:B------:R-:W3:Y:S02]  /*ee40*/  @!P0 SYNCS.PHASECHK.TRANS64 P0, [R0+URZ+0x32420], R3 ;  /* 0x03242003000085a7 */ /* 0x000ee4000800007f */
[----:B---3--:R-:W-:Y:S05]  /*ee50*/  @!P0 BRA `(.L_x_883) ;  /* 0xfffffffc00f08947 */ /* 0x008fea000383ffff */
[----:B------:R-:W-:Y:S05]  /*ee60*/  BRA `(.L_x_937) ;  /* 0xffffffec00387947 */ /* 0x000fea000383ffff */
.L_x_884:
[----:B--2---:R-:W2:Y:S01]  /*ee70*/  S2R R2, SR_TID.X ;  /* 0x0000000000027919 */ /* 0x004ea20000002100 */
        /* <DEDUP_REMOVED lines=10> */
.L_x_939:
[----:B------:R-:W-:Y:S05]  /*ef20*/  BSYNC B0 ;  /* 0x0000000000007941 */ /* 0x000fea0003800000 */
.L_x_938:
[----:B------:R-:W-:Y:S05]  /*ef30*/  BRA `(.L_x_940) ;  /* 0xffffffec001c7947 */ /* 0x000fea000383ffff */
.L_x_887:
[----:B------:R-:W-:Y:S01]  /*ef40*/  BSSY B1, `(.L_x_941) ;  /* 0x0000006000017945 */ /* 0x000fe20003800000 */
[----:B------:R-:W-:-:S07]  /*ef50*/  IMAD.MOV.U32 R15, RZ, RZ, -0x1 ;  /* 0xffffffffff0f7424 */ /* 0x000fce00078e00ff */
[----:B012---:R-:W-:Y:S05]  /*ef60*/  WARPSYNC.COLLECTIVE R15, `(.L_x_942) ;  /* 0x000000000f0c7348 */ /* 0x007fea0003c00000 */
[----:B------:R-:W-:Y:S02]  /*ef70*/  ELECT P6, UR62, PT ;  /* 0x00000000003e782f */ /* 0x000fe400038c0000 */
[----:B------:R-:W-:Y:S01]  /*ef80*/  MOV R14, UR62 ;  /* 0x0000003e000e7c02 */ /* 0x000fe20008000f00 */
[----:B012---:R-:W-:Y:S10]  /*ef90*/  ENDCOLLECTIVE ;  /* 0x000000000000791b */ /* 0x007ff40003800000 */
.L_x_942:
[----:B------:R-:W-:Y:S05]  /*efa0*/  BSYNC B1 ;  /* 0x0000000000017941 */ /* 0x000fea0003800000 */
.L_x_941:
[----:B------:R-:W-:Y:S05]  /*efb0*/  BRA `(.L_x_943) ;  /* 0xffffffec00147947 */ /* 0x000fea000383ffff */
.L_x_889:
[----:B0-----:R0:W2:Y:S02]  /*efc0*/  SYNCS.PHASECHK.TRANS64.TRYWAIT P0, [R6+URZ], R5 ;  /* 0x00000005060075a7 */ /* 0x0010a4000800017f */
[----:B--2---:R-:W-:Y:S05]  /*efd0*/  @!P0 NANOSLEEP.SYNCS 0x989680 ;  /* 0x009896800000895d */ /* 0x004fea0003900000 */
[----:B------:R-:W2:Y:S02]  /*efe0*/  @!P0 SYNCS.PHASECHK.TRANS64 P0, [R6+URZ], R5 ;  /* 0x00000005060085a7 */ /* 0x000ea4000800007f */
[----:B--2---:R-:W-:Y:S05]  /*eff0*/  @!P0 BRA `(.L_x_889) ;  /* 0xfffffffc00f08947 */ /* 0x004fea000383ffff */
[----:B------:R-:W-:Y:S05]  /*f000*/  BRA `(.L_x_944) ;  /* 0xffffffec00587947 */ /* 0x000fea000383ffff */
.L_x_890:
[----:B--2---:R2:W3:Y:S02]  /*f010*/  SYNCS.PHASECHK.TRANS64.TRYWAIT P0, [R7+URZ], R2 ;  /* 0x00000002070075a7 */ /* 0x0044e4000800017f */
[----:B---3--:R-:W-:Y:S05]  /*f020*/  @!P0 NANOSLEEP.SYNCS 0x989680 ;  /* 0x009896800000895d */ /* 0x008fea0003900000 */
[----:B------:R-:W3:Y:S02]  /*f030*/  @!P0 SYNCS.PHASECHK.TRANS64 P0, [R7+URZ], R2 ;  /* 0x00000002070085a7 */ /* 0x000ee4000800007f */
[----:B---3--:R-:W-:Y:S05]  /*f040*/  @!P0 BRA `(.L_x_890) ;  /* 0xfffffffc00f08947 */ /* 0x008fea000383ffff */
[----:B------:R-:W-:Y:S05]  /*f050*/  BRA `(.L_x_945) ;  /* 0xffffffec004c7947 */ /* 0x000fea000383ffff */
.L_x_892:
[----:B---3--:R3:W4:Y:S02]  /*f060*/  SYNCS.PHASECHK.TRANS64.TRYWAIT P0, [R4+URZ], R5 ;  /* 0x00000005040075a7 */ /* 0x008724000800017f */
[----:B----4-:R-:W-:Y:S05]  /*f070*/  @!P0 NANOSLEEP.SYNCS 0x989680 ;  /* 0x009896800000895d */ /* 0x010fea0003900000 */
[----:B------:R-:W4:Y:S02]  /*f080*/  @!P0 SYNCS.PHASECHK.TRANS64 P0, [R4+URZ], R5 ;  /* 0x00000005040085a7 */ /* 0x000f24000800007f */
[----:B----4-:R-:W-:Y:S05]  /*f090*/  @!P0 BRA `(.L_x_892) ;  /* 0xfffffffc00f08947 */ /* 0x010fea000383ffff */
[----:B------:R-:W-:Y:S05]  /*f0a0*/  BRA `(.L_x_946) ;  /* 0xffffffec00547947 */ /* 0x000fea000383ffff */
.L_x_947:
        /* <DEDUP_REMOVED lines=13> */
.L_x_4718:


//--------------------- .text._ZN7cutlass13device_kernelIN5flash11enable_sm90INS1_16FlashAttnFwdSm90INS1_25CollectiveMainloopFwdSm90ILi2EN4cute5tupleIJNS5_1CILi1EEES8_S8_EEENS6_IJNS7_ILi128EEENS7_ILi96EEENS7_ILi64EEEEEELi256ENS_6half_tEfNS_4arch4Sm90ELb0ELb0ELb0ELb1ELb0ELb1ELb1ELb1ELb0ELb0ELb0ELb0EEENS1_21CollectiveEpilogueFwdINS6_IJSA_NS7_ILi256EEESB_EEES9_SE_SG_Li256ELb1ELb0ELb0ELb0EEENS1_36VarlenDynamicPersistentTileSchedulerILi128ELi96ELi256ELi32ELb0ELb0ELb1ELb0ELb1ELb1EEEEEEEEEvNT_6ParamsE --------------------------
	.section	.text._ZN7cutlass13device_kernelIN5flash11enable_sm90INS1_16FlashAttnFwdSm90INS1_25CollectiveMainloopFwdSm90ILi2EN4cute5tupleIJNS5_1CILi1EEES8_S8_EEENS6_IJNS7_ILi128EEENS7_ILi96EEENS7_ILi64EEEEEELi256ENS_6half_tEfNS_4arch4Sm90ELb0ELb0ELb0ELb1ELb0ELb1ELb1ELb1ELb0ELb0ELb0ELb0EEENS1_21CollectiveEpilogueFwdINS6_IJSA_NS7_ILi256EEESB_EEES9_SE_SG_Li256ELb1ELb0ELb0ELb0EEENS1_36VarlenDynamicPersistentTileSchedulerILi128ELi96ELi256ELi32ELb0ELb0ELb1ELb0ELb1ELb1EEEEEEEEEvNT_6ParamsE,"ax",@progbits
	.align	128
.text._ZN7cutlass13device_kernelIN5flash11enable_sm90INS1_16FlashAttnFwdSm90INS1_25CollectiveMainloopFwdSm90ILi2EN4cute5tupleIJNS5_1CILi1EEES8_S8_EEENS6_IJNS7_ILi128EEENS7_ILi96EEENS7_ILi64EEEEEELi256ENS_6half_tEfNS_4arch4Sm90ELb0ELb0ELb0ELb1ELb0ELb1ELb1ELb1ELb0ELb0ELb0ELb0EEENS1_21CollectiveEpilogueFwdINS6_IJSA_NS7_ILi256EEESB_EEES9_SE_SG_Li256ELb1ELb0ELb0ELb0EEENS1_36VarlenDynamicPersistentTileSchedulerILi128ELi96ELi256ELi32ELb0ELb0ELb1ELb0ELb1ELb1EEEEEEEEEvNT_6ParamsE:
        .type           _ZN7cutlass13device_kernelIN5flash11enable_sm90INS1_16FlashAttnFwdSm90INS1_25CollectiveMainloopFwdSm90ILi2EN4cute5tupleIJNS5_1CILi1EEES8_S8_EEENS6_IJNS7_ILi128EEENS7_ILi96EEENS7_ILi64EEEEEELi256ENS_6half_tEfNS_4arch4Sm90ELb0ELb0ELb0ELb1ELb0ELb1ELb1ELb1ELb0ELb0ELb0ELb0EEENS1_21CollectiveEpilogueFwdINS6_IJSA_NS7_ILi256EEESB_EEES9_SE_SG_Li256ELb1ELb0ELb0ELb0EEENS1_36VarlenDynamicPersistentTileSchedulerILi128ELi96ELi256ELi32ELb0ELb0ELb1ELb0ELb1ELb1EEEEEEEEEvNT_6ParamsE,@function
        .size           _ZN7cutlass13device_kernelIN5flash11enable_sm90INS1_16FlashAttnFwdSm90INS1_25CollectiveMainloopFwdSm90ILi2EN4cute5tupleIJNS5_1CILi1EEES8_S8_EEENS6_IJNS7_ILi128EEENS7_ILi96EEENS7_ILi64EEEEEELi256ENS_6half_tEfNS_4arch4Sm90ELb0ELb0ELb0ELb1ELb0ELb1ELb1ELb1ELb0ELb0ELb0ELb0EEENS1_21CollectiveEpilogueFwdINS6_IJSA_NS7_ILi256EEESB_EEES9_SE_SG_Li256ELb1ELb0ELb0ELb0EEENS1_36VarlenDynamicPersistentTileSchedulerILi128ELi96ELi256ELi32ELb0ELb0ELb1ELb0ELb1ELb1EEEEEEEEEvNT_6ParamsE,(.L_x_4719 - _ZN7cutlass13device_kernelIN5flash11enable_sm90INS1_16FlashAttnFwdSm90INS1_25CollectiveMainloopFwdSm90ILi2EN4cute5tupleIJNS5_1CILi1EEES8_S8_EEENS6_IJNS7_ILi128EEENS7_ILi96EEENS7_ILi64EEEEEELi256ENS_6half_tEfNS_4arch4Sm90ELb0ELb0ELb0ELb1ELb0ELb1ELb1ELb1ELb0ELb0ELb0ELb0EEENS1_21CollectiveEpilogueFwdINS6_IJSA_NS7_ILi256EEESB_EEES9_SE_SG_Li256ELb1ELb0ELb0ELb0EEENS1_36VarlenDynamicPersistentTileSchedulerILi128ELi96ELi256ELi32ELb0ELb0ELb1ELb0ELb1ELb1EEEEEEEEEvNT_6ParamsE)
        .other          _ZN7cutlass13device_kernelIN5flash11enable_sm90INS1_16FlashAttnFwdSm90INS1_25CollectiveMainloopFwdSm90ILi2EN4cute5tupleIJNS5_1CILi1EEES8_S8_EEENS6_IJNS7_ILi128EEENS7_ILi96EEENS7_ILi64EEEEEELi256ENS_6half_tEfNS_4arch4Sm90ELb0ELb0ELb0ELb1ELb0ELb1ELb1ELb1ELb0ELb0ELb0ELb0EEENS1_21CollectiveEpilogueFwdINS6_IJSA_NS7_ILi256EEESB_EEES9_SE_SG_Li256ELb1ELb0ELb0ELb0EEENS1_36VarlenDynamicPersistentTileSchedulerILi128ELi96ELi256ELi32ELb0ELb0ELb1ELb0ELb1ELb1EEEEEEEEEvNT_6ParamsE,@"STO_CUDA_ENTRY STV_DEFAULT"
_ZN7cutlass13device_kernelIN5flash11enable_sm90INS1_16FlashAttnFwdSm90INS1_25CollectiveMainloopFwdSm90ILi2EN4cute5tupleIJNS5_1CILi1EEES8_S8_EEENS6_IJNS7_ILi128EEENS7_ILi96EEENS7_ILi64EEEEEELi256ENS_6half_tEfNS_4arch4Sm90ELb0ELb0ELb0ELb1ELb0ELb1ELb1ELb1ELb0ELb0ELb0ELb0EEENS1_21CollectiveEpilogueFwdINS6_IJSA_NS7_ILi256EEESB_EEES9_SE_SG_Li256ELb1ELb0ELb0ELb0EEENS1_36VarlenDynamicPersistentTileSchedulerILi128ELi96ELi256ELi32ELb0ELb0ELb1ELb0ELb1ELb1EEEEEEEEEvNT_6ParamsE:
        /* <DEDUP_REMOVED lines=17> */
[----:B------:R-:W-:Y:S02]  /*0110*/  UIADD3 UR4, UP5, UR4, 0x670, URZ ;  /* 0x0000067004047890 */ /* 0x000fe4000ffbe03f */
[----:B------:R-:W-:Y:S02]  /*0120*/  UIADD3.X UR9, URZ, UR5, URZ, UP1, !UPT ;  /* 0x000000053f097290 */ /* 0x000fe40008ffe43f */
[----:B------:R-:W-:Y:S02]  /*0130*/  UIADD3.X UR11, URZ, UR5, URZ, UP2, !UPT ;  /* 0x000000053f0b7290 */ /* 0x000fe400097fe43f */
[----:B------:R-:W-:Y:S01]  /*0140*/  UIADD3.X UR13, URZ, UR5, URZ, UP3, !UPT ;  /* 0x000000053f0d7290 */ /* 0x000fe20009ffe43f */
[----:B------:R0:W-:Y:S01]  /*0150*/  UTMACCTL.PF [UR6] ;  /* 0x00000000060079b9 */ /* 0x0001e20008040000 */
[----:B------:R-:W-:-:S03]  /*0160*/  UIADD3.X UR15, URZ, UR5, URZ, UP4, !UPT ;  /* 0x000000053f0f7290 */ /* 0x000fc6000a7fe43f */
[----:B------:R0:W-:Y:S01]  /*0170*/  UTMACCTL.PF [UR8] ;  /* 0x00000000080079b9 */ /* 0x0001e20008040000 */
[----:B------:R-:W-:Y:S01]  /*0180*/  UIADD3.X UR5, URZ, UR5, URZ, UP5, !UPT ;  /* 0x000000053f057290 */ /* 0x000fe2000affe43f */
[----:B------:R0:W-:Y:S02]  /*0190*/  UTMACCTL.PF [UR10] ;  /* 0x000000000a0079b9 */ /* 0x0001e40008040000 */
[----:B------:R0:W-:Y:S02]  /*01a0*/  UTMACCTL.PF [UR12] ;  /* 0x000000000c0079b9 */ /* 0x0001e40008040000 */
[----:B------:R0:W-:Y:S04]  /*01b0*/  UTMACCTL.PF [UR14] ;  /* 0x000000000e0079b9 */ /* 0x0001e80008040000 */
[----:B------:R0:W-:Y:S02]  /*01c0*/  UTMACCTL.PF [UR4] ;  /* 0x00000000040079b9 */ /* 0x0001e40008040000 */
[----:B0-----:R-:W-:Y:S01]  /*01d0*/  NOP ;  /* 0x0000000000007918 */ /* 0x001fe20000000000 */
.L_x_949:
[----:B------:R-:W-:Y:S05]  /*01e0*/  BSYNC B0 ;  /* 0x0000000000007941 */ /* 0x000fea0003800000 */
.L_x_948:
        /* <DEDUP_REMOVED lines=43> */
.L_x_950:
        /* <DEDUP_REMOVED lines=22> */
.L_x_951:
        /* <DEDUP_REMOVED lines=18> */
.L_x_952:
        /* <DEDUP_REMOVED lines=22> */
.L_x_953:
        /* <DEDUP_REMOVED lines=22> */
.L_x_954:
[----:B0-----:R-:W-:Y:S01]  /*09e0*/  UMOV UR4, 0x1 ;  /* 0x0000000100047882 */ /* 0x001fe20000000000 */
[----:B------:R-:W-:Y:S01]  /*09f0*/  PLOP3.LUT P0, PT, PT, PT, UP0, 0x80, 0x0 ;  /* 0x000000000000781c */ /* 0x000fe20003f0f008 */
[----:B------:R-:W-:Y:S01]  /*0a00*/  USEL UR4, UR4, 0x2, !UP0 ;  /* 0x0000000204047887 */ /* 0x000fe2000c000000 */
[----:B------:R-:W-:Y:S01]  /*0a10*/  NOP ;  /* 0x0000000000007918 */ /* 0x000fe20000000000 */
[----:B------:R-:W-:Y:S01]  /*0a20*/  ULDC.64 UR60, c[0x0][0x208] ;  /* 0x00008200003c7ab9 */ /* 0x000fe20000000a00 */
[----:B------:R-:W-:Y:S03]  /*0a30*/  BSSY B7, `(.L_x_955) ;  /* 0x0001532000077945 */ /* 0x000fe60003800000 */
[----:B------:R-:W-:-:S05]  /*0a40*/  IMAD.U32 R2, RZ, RZ, UR4 ;  /* 0x00000004ff027e24 */ /* 0x000fca000f8e00ff */
[----:B------:R0:W-:Y:S01]  /*0a50*/  STL [R1+0x80], R2 ;  /* 0x0000800201007387 */ /* 0x0001e20000100800 */
[----:B-123--:R-:W-:Y:S06]  /*0a60*/  BAR.SYNC.DEFER_BLOCKING 0x0 ;  /* 0x0000000000007b1d */ /* 0x00efec0000010000 */
[----:B------:R-:W-:Y:S05]  /*0a70*/  @!P0 BRA `(.L_x_956) ;  /* 0x000000f800c48947 */ /* 0x000fea0003800000 */
.L_x_957:
        /* <DEDUP_REMOVED lines=8> */
[----:B--2---:R-:W-:-:S06]  /*0b00*/  ULEA UR4, UR5, UR4, 0x18 ;  /* 0x0000000405047291 */ /* 0x004fcc000f8ec03f */
[----:B------:R-:W-:Y:S01]  /*0b10*/  IMAD.U32 R18, RZ, RZ, UR4 ;  /* 0x00000004ff127e24 */ /* 0x000fe2000f8e00ff */
[----:B-1----:R-:W-:Y:S01]  /*0b20*/  SHF.R.U32.HI R0, RZ, 0x7, R0 ;  /* 0x00000007ff007819 */ /* 0x002fe20000011600 */
[----:B------:R-:W-:-:S03]  /*0b30*/  ULDC UR4, c[0x0][0xd14] ;  /* 0x0003450000047ab9 */ /* 0x000fc60000000800 */
[----:B------:R-:W-:-:S13]  /*0b40*/  ISETP.NE.AND P0, PT, R0, 0x1, PT ;  /* 0x000000010000780c */ /* 0x000fda0003f05270 */
[----:B------:R-:W-:Y:S08]  /*0b50*/  @!P0 BAR.ARV 0x9, 0x100 ;  /* 0x0244000000008b1d */ /* 0x000ff00000002000 */
[----:B------:R-:W-:Y:S06]  /*0b60*/  BAR.SYNC.DEFER_BLOCKING 0x5, 0x120 ;  /* 0x0144800000007b1d */ /* 0x000fec0000010000 */
[----:B------:R-:W1:Y:S02]  /*0b70*/  LDS.128 R32, [R18+0x324d0] ;  /* 0x0324d00012207984 */ /* 0x000e640000000c00 */
[----:B------:R-:W-:Y:S06]  /*0b80*/  BAR.ARV 0x4, 0x120 ;  /* 0x0104800000007b1d */ /* 0x000fec0000002000 */
[----:B-1----:R-:W-:-:S13]  /*0b90*/  ISETP.GE.AND P0, PT, R35, UR4, PT ;  /* 0x0000000423007c0c */ /* 0x002fda000bf06270 */
[----:B------:R-:W-:Y:S05]  /*0ba0*/  @P0 BRA `(.L_x_958) ;  /* 0x0000015000680947 */ /* 0x000fea0003800000 */
[----:B------:R-:W2:Y:S01]  /*0bb0*/  LDL R3, [R1+0x80] ;  /* 0x0000800001037983 */ /* 0x000ea20000100800 */
[----:B------:R-:W-:Y:S01]  /*0bc0*/  CS2R R22, SRZ ;  /* 0x0000000000167805 */ /* 0x000fe2000001ff00 */
[----:B------:R-:W-:Y:S01]  /*0bd0*/  IMAD.MOV.U32 R200, RZ, RZ, RZ ;  /* 0x000000ffffc87224 */ /* 0x000fe200078e00ff */
[----:B0-----:R-:W0:Y:S01]  /*0be0*/  S2R R2, SR_TID.X ;  /* 0x0000000000027919 */ /* 0x001e220000002100 */
[----:B------:R-:W-:Y:S02]  /*0bf0*/  IMAD.MOV.U32 R224, RZ, RZ, RZ ;  /* 0x000000ffffe07224 */ /* 0x000fe400078e00ff */
[----:B0-----:R-:W-:-:S05]  /*0c00*/  VIADD R237, R2, 0xffffff80 ;  /* 0xffffff8002ed7836 */ /* 0x001fca0000000000 */
[----:B------:R-:W-:-:S04]  /*0c10*/  SHF.R.S32.HI R0, RZ, 0x1f, R237 ;  /* 0x0000001fff007819 */ /* 0x000fc800000114ed */
[CC--:B------:R-:W-:Y:S02]  /*0c20*/  LEA.HI R2, R0.reuse, R237.reuse, RZ, 0x4 ;  /* 0x000000ed00027211 */ /* 0x0c0fe400078f20ff */
[----:B------:R-:W-:-:S04]  /*0c30*/  LEA.HI R217, R0, R237, RZ, 0x5 ;  /* 0x000000ed00d97211 */ /* 0x000fc800078f28ff */
[----:B------:R-:W-:Y:S02]  /*0c40*/  SHF.R.S32.HI R217, RZ, 0x5, R217 ;  /* 0x00000005ffd97819 */ /* 0x000fe400000114d9 */
[----:B--2---:R-:W-:Y:S02]  /*0c50*/  R2UR UR4, R3 ;  /* 0x00000000030472ca */ /* 0x004fe400000e0000 */
[----:B------:R-:W-:-:S04]  /*0c60*/  LEA.HI R3, R0, R237, RZ, 0x7 ;  /* 0x000000ed00037211 */ /* 0x000fc800078f38ff */
[----:B------:R-:W-:Y:S02]  /*0c70*/  LOP3.LUT R230, R3, 0xffffff80, RZ, 0xc0, !PT ;  /* 0xffffff8003e67812 */ /* 0x000fe400078ec0ff */
[----:B------:R-:W-:-:S03]  /*0c80*/  SHF.R.S32.HI R232, RZ, 0x7, R3 ;  /* 0x00000007ffe87819 */ /* 0x000fc60000011403 */
[----:B------:R-:W-:Y:S01]  /*0c90*/  IMAD.IADD R230, R237, 0x1, -R230 ;  /* 0x00000001ede67824 */ /* 0x000fe200078e0ae6 */
[----:B------:R-:W-:Y:S01]  /*0ca0*/  LEA.HI R3, R3, R232, RZ, 0x1 ;  /* 0x000000e803037211 */ /* 0x000fe200078f08ff */
[----:B------:R-:W-:-:S03]  /*0cb0*/  ULOP3.LUT UR4, UR4, 0x1, URZ, 0xfc, !UPT ;  /* 0x0000000104047892 */ /* 0x000fc6000f8efc3f */
        /* <DEDUP_REMOVED lines=9> */
[----:B------:R-:W-:Y:S02]  /*0d50*/  LOP3.LUT R233, R6, 0x7ffffffc, RZ, 0xc0, !PT ;  /* 0x7ffffffc06e97812 */ /* 0x000fe400078ec0ff */
[----:B------:R-:W-:Y:S02]  /*0d60*/  LOP3.LUT R9, R5, 0xfffffff8, RZ, 0xc0, !PT ;  /* 0xfffffff805097812 */ /* 0x000fe400078ec0ff */
[----:B------:R-:W-:Y:S01]  /*0d70*/  SHF.R.S32.HI R5, RZ, 0x4, R2 ;  /* 0x00000004ff057819 */ /* 0x000fe20000011402 */
[----:B------:R-:W-:Y:S01]  /*0d80*/  IMAD.IADD R233, R230, 0x1, -R233 ;  /* 0x00000001e6e97824 */ /* 0x000fe200078e0ae9 */
[----:B------:R-:W-:-:S02]  /*0d90*/  IADD3 R8, R4, -R9, RZ ;  /* 0x8000000904087210 */ /* 0x000fc40007ffe0ff */
[C---:B------:R-:W-:Y:S02]  /*0da0*/  LOP3.LUT R4, R2.reuse, 0x3fffff0, RZ, 0xc0, !PT ;  /* 0x03fffff002047812 */ /* 0x040fe400078ec0ff */
[----:B------:R-:W-:Y:S01]  /*0db0*/  LEA.HI R2, R2, R5, RZ, 0x1 ;  /* 0x0000000502027211 */ /* 0x000fe200078f08ff */
[----:B------:R-:W-:Y:S02]  /*0dc0*/  IMAD R8, R7, 0x10, R8 ;  /* 0x0000001007087824 */ /* 0x000fe400078e0208 */
[----:B------:R-:W-:Y:S01]  /*0dd0*/  IMAD.IADD R4, R237, 0x1, -R4 ;  /* 0x00000001ed047824 */ /* 0x000fe200078e0a04 */
[----:B------:R-:W-:Y:S01]  /*0de0*/  LOP3.LUT R2, R2, 0x1ffffffe, RZ, 0xc0, !PT ;  /* 0x1ffffffe02027812 */ /* 0x000fe200078ec0ff */
[----:B------:R-:W-:Y:S01]  /*0df0*/  IMAD R234, R3, 0x40, R8 ;  /* 0x0000004003ea7824 */ /* 0x000fe200078e0208 */
[CC--:B------:R-:W-:Y:S02]  /*0e00*/  LEA.HI R3, R0.reuse, R237.reuse, RZ, 0x2 ;  /* 0x000000ed00037211 */ /* 0x0c0fe400078f10ff */
[----:B------:R-:W-:Y:S01]  /*0e10*/  LEA.HI R0, R0, R237, RZ, 0x3 ;  /* 0x000000ed00007211 */ /* 0x000fe200078f18ff */
[----:B------:R-:W-:Y:S01]  /*0e20*/  IMAD.IADD R2, R5, 0x1, -R2 ;  /* 0x0000000105027824 */ /* 0x000fe200078e0a02 */
[--C-:B------:R-:W-:Y:S01]  /*0e30*/  SHF.R.S32.HI R19, RZ, 0x2, R3.reuse ;  /* 0x00000002ff137819 */ /* 0x100fe20000011403 */
[----:B------:R-:W-:Y:S01]  /*0e40*/  IMAD R5, R217, 0x10, R4 ;  /* 0x00000010d9057824 */ /* 0x000fe200078e0204 */
[----:B------:R-:W-:Y:S01]  /*0e50*/  SHF.R.S32.HI R8, RZ, 0x1f, R3 ;  /* 0x0000001fff087819 */ /* 0x000fe20000011403 */
[----:B------:R-:W-:Y:S01]  /*0e60*/  IMAD.U32 R4, RZ, RZ, UR4 ;  /* 0x00000004ff047e24 */ /* 0x000fe2000f8e00ff */
[----:B------:R-:W-:-:S02]  /*0e70*/  IADD3 R223, R19, 0x40, RZ ;  /* 0x0000004013df7810 */ /* 0x000fc40007ffe0ff */
[----:B------:R-:W-:Y:S02]  /*0e80*/  SHF.R.S32.HI R214, RZ, 0x3, R0 ;  /* 0x00000003ffd67819 */ /* 0x000fe40000011400 */
[----:B------:R0:W-:Y:S01]  /*0e90*/  STL [R1+0x7c], R4 ;  /* 0x00007c0401007387 */ /* 0x0001e20000100800 */
[----:B------:R-:W-:Y:S01]  /*0ea0*/  SHF.R.S32.HI R10, RZ, 0x1f, R223 ;  /* 0x0000001fff0a7819 */ /* 0x000fe200000114df */
[----:B------:R-:W-:Y:S01]  /*0eb0*/  IMAD.SHL.U32 R213, R223, 0x40, RZ ;  /* 0x00000040dfd57824 */ /* 0x000fe200078e00ff */
[----:B------:R-:W-:Y:S02]  /*0ec0*/  LOP3.LUT R0, R0, 0x1ffffff8, RZ, 0xc0, !PT ;  /* 0x1ffffff800007812 */ /* 0x000fe400078ec0ff */
[----:B------:R-:W-:Y:S02]  /*0ed0*/  LEA.HI R10, R10, R223, RZ, 0x3 ;  /* 0x000000df0a0a7211 */ /* 0x000fe400078f18ff */
[----:B------:R-:W-:Y:S01]  /*0ee0*/  LOP3.LUT R213, R213, 0x1c0, RZ, 0xc0, !PT ;  /* 0x000001c0d5d57812 */ /* 0x000fe200078ec0ff */
[----:B------:R-:W-:Y:S01]  /*0ef0*/  IMAD.IADD R0, R237, 0x1, -R0 ;  /* 0x00000001ed007824 */ /* 0x000fe200078e0a00 */
[----:B------:R-:W-:Y:S01]  /*0f00*/  LEA.HI R8, R8, R19, RZ, 0x3 ;  /* 0x0000001308087211 */ /* 0x000fe200078f18ff */
[----:B------:R-:W-:Y:S01]  /*0f10*/  IMAD.SHL.U32 R10, R10, 0x40, RZ ;  /* 0x000000400a0a7824 */ /* 0x000fe200078e00ff */
[----:B0-----:R-:W-:-:S02]  /*0f20*/  LOP3.LUT R4, R3, 0xfffffffc, RZ, 0xc0, !PT ;  /* 0xfffffffc03047812 */ /* 0x001fc400078ec0ff */
[----:B------:R-:W-:Y:S02]  /*0f30*/  SHF.R.U32.HI R236, RZ, 0x3, R213 ;  /* 0x00000003ffec7819 */ /* 0x000fe400000116d5 */
[----:B------:R-:W-:Y:S01]  /*0f40*/  LOP3.LUT R218, R10, 0xfffffe00, RZ, 0xc0, !PT ;  /* 0xfffffe000ada7812 */ /* 0x000fe200078ec0ff */
[----:B------:R-:W-:Y:S01]  /*0f50*/  IMAD.IADD R227, R237, 0x1, -R4 ;  /* 0x00000001ede37824 */ /* 0x000fe200078e0a04 */
[----:B------:R-:W-:Y:S01]  /*0f60*/  LEA R5, R5, R2, 0x3 ;  /* 0x0000000205057211 */ /* 0x000fe200078e18ff */
[----:B------:R-:W-:Y:S01]  /*0f70*/  IMAD.MOV.U32 R2, RZ, RZ, RZ ;  /* 0x000000ffff027224 */ /* 0x000fe200078e00ff */
[----:B------:R-:W-:Y:S01]  /*0f80*/  LOP3.LUT R8, R8, 0xfffffff8, RZ, 0xc0, !PT ;  /* 0xfffffff808087812 */ /* 0x000fe200078ec0ff */
[----:B------:R-:W-:Y:S01]  /*0f90*/  IMAD.SHL.U32 R16, R227, 0x8, RZ ;  /* 0x00000008e3107824 */ /* 0x000fe200078e00ff */
[----:B------:R-:W-:Y:S01]  /*0fa0*/  SHF.R.S32.HI R226, RZ, 0x1f, R19 ;  /* 0x0000001fffe27819 */ /* 0x000fe20000011413 */
[----:B------:R-:W-:Y:S01]  /*0fb0*/  IMAD.SHL.U32 R235, R5, 0x8, RZ ;  /* 0x0000000805eb7824 */ /* 0x000fe200078e00ff */
[----:B------:R-:W-:Y:S01]  /*0fc0*/  SHF.L.U32 R201, R0, 0x3, RZ ;  /* 0x0000000300c97819 */ /* 0x000fe200000006ff */
[----:B------:R-:W-:Y:S01]  /*0fd0*/  IMAD.IADD R228, R19, 0x1, -R8 ;  /* 0x0000000113e47824 */ /* 0x000fe200078e0a08 */
[----:B------:R-:W-:-:S02]  /*0fe0*/  LOP3.LUT R3, R213, 0x38, R16, 0xf8, !PT ;  /* 0x00000038d5037812 */ /* 0x000fc400078ef810 */
[----:B------:R-:W-:Y:S02]  /*0ff0*/  SHF.R.S32.HI R17, RZ, 0x1f, R16 ;  /* 0x0000001fff117819 */ /* 0x000fe40000011410 */
[----:B------:R-:W-:-:S05]  /*1000*/  LOP3.LUT R3, R218, R3, R236, 0xf6, !PT ;  /* 0x00000003da037212 */ /* 0x000fca00078ef6ec */
[----:B------:R-:W-:-:S07]  /*1010*/  IMAD R231, R3, 0x2, R18 ;  /* 0x0000000203e77824 */ /* 0x000fce00078e0212 */
.L_x_1093:
[----:B0----5:R-:W0:Y:S02]  /*1020*/  LDC.64 R4, c[0x0][0xd60] ;  /* 0x00035800ff047b82 */ /* 0x021e240000000a00 */
[----:B0-----:R-:W-:-:S05]  /*1030*/  IMAD.WIDE R4, R35, 0x4, R4 ;  /* 0x0000000423047825 */ /* 0x001fca00078e0204 */
[----:B--2---:R-:W2:Y:S01]  /*1040*/  LDG.E R222, desc[UR60][R4.64] ;  /* 0x0000003c04de7981 */ /* 0x004ea2000c1e1900 */
[----:B------:R-:W-:Y:S05]  /*1050*/  YIELD ;  /* 0x0000000000007946 */ /* 0x000fea0003800000 */
[----:B------:R-:W-:Y:S01]  /*1060*/  ULDC.64 UR8, c[0x0][0xb20] ;  /* 0x0002c80000087ab9 */ /* 0x000fe20000000a00 */
[----:B------:R-:W-:Y:S01]  /*1070*/  ULDC.64 UR4, c[0x0][0xb10] ;  /* 0x0002c40000047ab9 */ /* 0x000fe20000000a00 */
[----:B------:R-:W-:Y:S01]  /*1080*/  ISETP.NE.U32.AND P1, PT, RZ, UR8, PT ;  /* 0x00000008ff007c0c */ /* 0x000fe2000bf25070 */
[----:B------:R-:W-:Y:S01]  /*1090*/  ULDC.64 UR6, c[0x0][0xb00] ;  /* 0x0002c00000067ab9 */ /* 0x000fe20000000a00 */
[----:B------:R-:W-:Y:S01]  /*10a0*/  MOV R3, RZ ;  /* 0x000000ff00037202 */ /* 0x000fe20000000f00 */
[----:B------:R-:W-:Y:S01]  /*10b0*/  IMAD.MOV.U32 R35, RZ, RZ, RZ ;  /* 0x000000ffff237224 */ /* 0x000fe200078e00ff */
[----:B------:R-:W-:-:S02]  /*10c0*/  ISETP.NE.AND.EX P1, PT, RZ, UR9, PT, P1 ;  /* 0x00000009ff007c0c */ /* 0x000fc4000bf25310 */
[----:B------:R-:W-:-:S04]  /*10d0*/  ISETP.NE.U32.AND P0, PT, RZ, UR6, PT ;  /* 0x00000006ff007c0c */ /* 0x000fc8000bf05070 */
[----:B------:R-:W-:Y:S02]  /*10e0*/  ISETP.NE.AND.EX P0, PT, RZ, UR7, PT, P0 ;  /* 0x00000007ff007c0c */ /* 0x000fe4000bf05300 */
[----:B--2---:R-:W-:Y:S01]  /*10f0*/  SHF.R.S32.HI R229, RZ, 0x1f, R222 ;  /* 0x0000001fffe57819 */ /* 0x004fe200000114de */
[----:B------:R-:W-:-:S04]  /*1100*/  IMAD.SHL.U32 R220, R222, 0x4, RZ ;  /* 0x00000004dedc7824 */ /* 0x000fc800078e00ff */
[C---:B---3--:R-:W-:Y:S02]  /*1110*/  @P1 LEA R6, P2, R222.reuse, UR8, 0x2 ;  /* 0x00000008de061c11 */ /* 0x048fe4000f8410ff */
[C-C-:B------:R-:W-:Y:S02]  /*1120*/  SHF.L.U64.HI R221, R222.reuse, 0x2, R229.reuse ;  /* 0x00000002dedd7819 */ /* 0x140fe400000102e5 */
[----:B------:R-:W-:Y:S02]  /*1130*/  @P1 LEA.HI.X R7, R222, UR9, R229, 0x2, P2 ;  /* 0x00000009de071c11 */ /* 0x000fe400090f14e5 */
[----:B------:R-:W-:Y:S02]  /*1140*/  ISETP.NE.U32.AND P2, PT, RZ, UR4, PT ;  /* 0x00000004ff007c0c */ /* 0x000fe4000bf45070 */
[----:B------:R-:W-:Y:S01]  /*1150*/  IADD3 R8, P3, R220, UR6, RZ ;  /* 0x00000006dc087c10 */ /* 0x000fe2000ff7e0ff */
[----:B------:R0:W5:Y:S01]  /*1160*/  @P1 LDG.E R3, desc[UR60][R6.64] ;  /* 0x0000003c06031981 */ /* 0x000162000c1e1900 */
[----:B------:R-:W-:-:S02]  /*1170*/  ISETP.NE.AND.EX P2, PT, RZ, UR5, PT, P2 ;  /* 0x00000005ff007c0c */ /* 0x000fc4000bf45320 */
[----:B------:R-:W-:-:S05]  /*1180*/  IADD3.X R9, R221, UR7, RZ, P3, !PT ;  /* 0x00000007dd097c10 */ /* 0x000fca0009ffe4ff */
[----:B------:R0:W5:Y:S06]  /*1190*/  @P0 LDG.E R35, desc[UR60][R8.64] ;  /* 0x0000003c08230981 */ /* 0x00016c000c1e1900 */
[----:B------:R-:W-:Y:S01]  /*11a0*/  @P2 IADD3 R4, P1, R220, UR4, RZ ;  /* 0x00000004dc042c10 */ /* 0x000fe2000ff3e0ff */
[----:B------:R-:W-:Y:S02]  /*11b0*/  ULDC UR4, c[0x0][0x288] ;  /* 0x0000a20000047ab9 */ /* 0x000fe40000000800 */
[----:B------:R-:W-:Y:S01]  /*11c0*/  IMAD.U32 R99, RZ, RZ, UR4 ;  /* 0x00000004ff637e24 */ /* 0x000fe2000f8e00ff */
[----:B------:R-:W-:Y:S01]  /*11d0*/  @P2 IADD3.X R5, R221, UR5, RZ, P1, !PT ;  /* 0x00000005dd052c10 */ /* 0x000fe20008ffe4ff */
[----:B------:R-:W-:-:S04]  /*11e0*/  ULDC.64 UR4, c[0x0][0x3f8] ;  /* 0x0000fe0000047ab9 */ /* 0x000fc80000000a00 */
        /* <DEDUP_REMOVED lines=11> */
[----:B0---4-:R-:W-:Y:S06]  /*12a0*/  @P2 BRA `(.L_x_959) ;  /* 0x0000000000242947 */ /* 0x011fec0003800000 */
        /* <DEDUP_REMOVED lines=8> */
[----:B--2---:R-:W-:-:S07]  /*1330*/  IADD3 R99, -R99, R0, RZ ;  /* 0x0000000063637210 */ /* 0x004fce0007ffe1ff */
.L_x_959:
[----:B------:R-:W-:Y:S01]  /*1340*/  ULDC.64 UR4, c[0x0][0xb18] ;  /* 0x0002c60000047ab9 */ /* 0x000fe20000000a00 */
[----:B------:R-:W-:Y:S01]  /*1350*/  IMAD.MOV.U32 R225, RZ, RZ, R33 ;  /* 0x000000ffffe17224 */ /* 0x000fe200078e0021 */
[----:B------:R-:W-:Y:S01]  /*1360*/  ISETP.NE.U32.AND P1, PT, RZ, UR4, PT ;  /* 0x00000004ff007c0c */ /* 0x000fe2000bf25070 */
[----:B------:R-:W-:-:S03]  /*1370*/  IMAD.MOV.U32 R219, RZ, RZ, R34 ;  /* 0x000000ffffdb7224 */ /* 0x000fc600078e0022 */
[----:B------:R-:W-:-:S13]  /*1380*/  ISETP.NE.AND.EX P1, PT, RZ, UR5, PT, P1 ;  /* 0x00000005ff007c0c */ /* 0x000fda000bf25310 */
[----:B------:R-:W-:Y:S05]  /*1390*/  @!P1 BRA `(.L_x_960) ;  /* 0x0000000000109947 */ /* 0x000fea0003800000 */
[----:B------:R-:W-:-:S04]  /*13a0*/  IADD3 R4, P0, R220, UR4, RZ ;  /* 0x00000004dc047c10 */ /* 0x000fc8000ff1e0ff */
[----:B------:R-:W-:-:S05]  /*13b0*/  IADD3.X R5, R221, UR5, RZ, P0, !PT ;  /* 0x00000005dd057c10 */ /* 0x000fca00087fe4ff */
[----:B------:R0:W5:Y:S01]  /*13c0*/  LDG.E R30, desc[UR60][R4.64] ;  /* 0x0000003c041e7981 */ /* 0x000162000c1e1900 */
[----:B------:R-:W-:Y:S05]  /*13d0*/  BRA `(.L_x_961) ;  /* 0x0000000000107947 */ /* 0x000fea0003800000 */
.L_x_960:
[----:B------:R-:W-:Y:S05]  /*13e0*/  @!P0 BRA `(.L_x_961) ;  /* 0x00000000000c8947 */ /* 0x000fea0003800000 */
[----:B------:R-:W2:Y:S04]  /*13f0*/  LDG.E R5, desc[UR60][R8.64] ;  /* 0x0000003c08057981 */ /* 0x000ea8000c1e1900 */
[----:B------:R-:W2:Y:S02]  /*1400*/  LDG.E R30, desc[UR60][R8.64+0x4] ;  /* 0x0000043c081e7981 */ /* 0x000ea4000c1e1900 */
[----:B--2---:R-:W-:-:S07]  /*1410*/  IMAD.IADD R30, R30, 0x1, -R5 ;  /* 0x000000011e1e7824 */ /* 0x004fce00078e0a05 */
.L_x_961:
        /* <DEDUP_REMOVED lines=8> */
[----:B------:R0:W2:Y:S01]  /*14a0*/  @P0 LDG.E R9, desc[UR60][R4.64+0x4] ;  /* 0x0000043c04090981 */ /* 0x0000a2000c1e1900 */
[----:B------:R-:W-:Y:S01]  /*14b0*/  ISETP.NE.U32.AND P1, PT, RZ, UR4, PT ;  /* 0x00000004ff007c0c */ /* 0x000fe2000bf25070 */
[----:B------:R-:W-:-:S03]  /*14c0*/  IMAD.MOV.U32 R28, RZ, RZ, R30 ;  /* 0x000000ffff1c7224 */ /* 0x000fc600078e001e */
[----:B------:R-:W-:Y:S01]  /*14d0*/  ISETP.NE.AND.EX P1, PT, RZ, UR5, PT, P1 ;  /* 0x00000005ff007c0c */ /* 0x000fe2000bf25310 */
[----:B0-----:R-:W-:-:S05]  /*14e0*/  IMAD.MOV R4, RZ, RZ, -R8 ;  /* 0x000000ffff047224 */ /* 0x001fca00078e0a08 */
[----:B------:R-:W-:-:S07]  /*14f0*/  VIMNMX R4, RZ, R4, !PT ;  /* 0x00000004ff047248 */ /* 0x000fce0007fe0100 */
[----:B------:R-:W-:-:S04]  /*1500*/  @P1 IADD3 R6, P2, R220, UR4, RZ ;  /* 0x00000004dc061c10 */ /* 0x000fc8000ff5e0ff */
[----:B------:R-:W-:-:S05]  /*1510*/  @P1 IADD3.X R7, R221, UR5, RZ, P2, !PT ;  /* 0x00000005dd071c10 */ /* 0x000fca00097fe4ff */
[----:B------:R0:W5:Y:S01]  /*1520*/  @P1 LDG.E R28, desc[UR60][R6.64] ;  /* 0x0000003c061c1981 */ /* 0x000162000c1e1900 */
[----:B--2---:R-:W-:-:S05]  /*1530*/  @P0 IADD3 R29, -R0, R9, RZ ;  /* 0x00000009001d0210 */ /* 0x004fca0007ffe1ff */
[----:B------:R-:W-:-:S04]  /*1540*/  IMAD.IADD R199, R8, 0x1, R29 ;  /* 0x0000000108c77824 */ /* 0x000fc800078e021d */
[----:B------:R-:W-:-:S04]  /*1550*/  VIADD R0, R199, 0x5f ;  /* 0x0000005fc7007836 */ /* 0x000fc80000000000 */
        /* <DEDUP_REMOVED lines=16> */
[----:B------:R-:W-:Y:S01]  /*1660*/  IADD3 R25, R18, 0x1c400, RZ ;  /* 0x0001c40012197810 */ /* 0x000fe20007ffe0ff */
[----:B------:R-:W-:Y:S03]  /*1670*/  BSSY B6, `(.L_x_963) ;  /* 0x0000013000067945 */ /* 0x000fe60003800000 */
        /* <DEDUP_REMOVED lines=18> */
.L_x_964:
[----:B------:R-:W-:Y:S05]  /*17a0*/  BSYNC B6 ;  /* 0x0000000000067941 */ /* 0x000fea0003800000 */
.L_x_963:
        /* <DEDUP_REMOVED lines=20> */
.L_x_966:
[----:B------:R-:W-:Y:S05]  /*18f0*/  BSYNC B6 ;  /* 0x0000000000067941 */ /* 0x000fea0003800000 */
.L_x_965:
[----:B------:R-:W-:Y:S01]  /*1900*/  ULDC.64 UR4, c[0x0][0xaf0] ;  /* 0x0002bc0000047ab9 */ /* 0x000fe20000000a00 */
[----:B------:R-:W0:Y:S01]  /*1910*/  LDC R0, c[0x0][0x428] ;  /* 0x00010a00ff007b82 */ /* 0x000e220000000800 */
[----:B------:R-:W-:-:S07]  /*1920*/  ISETP.NE.U32.AND P0, PT, RZ, UR4, PT ;  /* 0x00000004ff007c0c */ /* 0x000fce000bf05070 */
[----:B------:R-:W1:Y:S01]  /*1930*/  LDC.64 R12, c[0x0][0x2f0] ;  /* 0x0000bc00ff0c7b82 */ /* 0x000e620000000a00 */
[----:B------:R-:W-:Y:S01]  /*1940*/  ISETP.NE.AND.EX P0, PT, RZ, UR5, PT, P0 ;  /* 0x00000005ff007c0c */ /* 0x000fe2000bf05300 */
[----:B------:R-:W2:Y:S01]  /*1950*/  S2R R20, SR_TID.X ;  /* 0x0000000000147919 */ /* 0x000ea20000002100 */
[----:B------:R-:W-:Y:S01]  /*1960*/  IMAD.IADD R72, R35, 0x1, R30 ;  /* 0x0000000123487824 */ /* 0x000fe200078e021e */
[----:B------:R-:W-:-:S04]  /*1970*/  ULDC.64 UR6, c[0x0][0xb00] ;  /* 0x0002c00000067ab9 */ /* 0x000fc80000000a00 */
[----:B------:R-:W3:Y:S06]  /*1980*/  LDC R97, c[0x0][0x3d4] ;  /* 0x0000f500ff617b82 */ /* 0x000eec0000000800 */
[----:B------:R-:W-:Y:S02]  /*1990*/  @P0 IADD3 R4, P1, R220, UR4, RZ ;  /* 0x00000004dc040c10 */ /* 0x000fe4000ff3e0ff */
[----:B------:R-:W4:Y:S02]  /*19a0*/  LDC.64 R64, c[0x0][0x3e8] ;  /* 0x0000fa00ff407b82 */ /* 0x000f240000000a00 */
[----:B------:R-:W-:Y:S01]  /*19b0*/  @P0 IADD3.X R5, R221, UR5, RZ, P1, !PT ;  /* 0x00000005dd050c10 */ /* 0x000fe20008ffe4ff */
[----:B------:R-:W-:-:S04]  /*19c0*/  ULDC.64 UR4, c[0x0][0x2f8] ;  /* 0x0000be0000047ab9 */ /* 0x000fc80000000a00 */
[----:B------:R2:W3:Y:S01]  /*19d0*/  @P0 LDG.E R31, desc[UR60][R4.64] ;  /* 0x0000003c041f0981 */ /* 0x0004e2000c1e1900 */
[----:B0-----:R-:W-:Y:S01]  /*19e0*/  ISETP.NE.AND P0, PT, R0, 0x1, PT ;  /* 0x000000010000780c */ /* 0x001fe20003f05270 */
[----:B------:R-:W0:Y:S01]  /*19f0*/  LDC.64 R70, c[0x0][0x3d8] ;  /* 0x0000f600ff467b82 */ /* 0x000e220000000a00 */
[----:B------:R-:W-:Y:S01]  /*1a00*/  SHF.R.S32.HI R51, RZ, 0x1f, R72 ;  /* 0x0000001fff337819 */ /* 0x000fe20000011448 */
[C---:B------:R-:W-:Y:S01]  /*1a10*/  VIADD R10, R16.reuse, 0xc0 ;  /* 0x000000c0100a7836 */ /* 0x040fe20000000000 */
[----:B------:R-:W-:Y:S01]  /*1a20*/  SHF.R.S32.HI R98, RZ, 0x1f, R223 ;  /* 0x0000001fff627819 */ /* 0x000fe200000114df */
[----:B------:R-:W-:Y:S02]  /*1a30*/  VIADD R11, R16, 0xe0 ;  /* 0x000000e0100b7836 */ /* 0x000fe40000000000 */
[-C--:B-1----:R-:W-:Y:S02]  /*1a40*/  IMAD R6, R51, R12.reuse, RZ ;  /* 0x0000000c33067224 */ /* 0x082fe400078e02ff */
[----:B--2---:R-:W-:Y:S01]  /*1a50*/  IMAD.WIDE.U32 R4, R72, R12, RZ ;  /* 0x0000000c48047225 */ /* 0x004fe200078e00ff */
[----:B------:R-:W-:-:S03]  /*1a60*/  SHF.R.U32.HI R44, RZ, 0x7, R20 ;  /* 0x00000007ff2c7819 */ /* 0x000fc60000011614 */
[----:B------:R-:W1:Y:S01]  /*1a70*/  @P0 LDC R3, c[0x0][0x42c] ;  /* 0x00010b00ff030b82 */ /* 0x000e620000000800 */
[C---:B------:R-:W-:Y:S01]  /*1a80*/  ISETP.NE.AND P6, PT, R44.reuse, 0x1, PT ;  /* 0x000000012c00780c */ /* 0x040fe20003fc5270 */
[----:B------:R-:W-:Y:S01]  /*1a90*/  IMAD R79, R13, 0x60, RZ ;  /* 0x000000600d4f7824 */ /* 0x000fe200078e02ff */
[----:B------:R-:W-:Y:S01]  /*1aa0*/  IADD3 R100, R44, 0x8, RZ ;  /* 0x000000082c647810 */ /* 0x000fe20007ffe0ff */
[----:B----4-:R-:W-:-:S04]  /*1ab0*/  IMAD.WIDE.U32 R38, R19, R64, R16 ;  /* 0x0000004013267225 */ /* 0x010fc800078e0010 */
[----:B------:R-:W2:Y:S01]  /*1ac0*/  @P0 LDC R7, c[0x0][0x430] ;  /* 0x00010c00ff070b82 */ /* 0x000ea20000000800 */
[----:B------:R-:W-:Y:S02]  /*1ad0*/  IMAD.MOV.U32 R40, RZ, RZ, R38 ;  /* 0x000000ffff287224 */ /* 0x000fe400078e0026 */
[----:B------:R-:W-:Y:S01]  /*1ae0*/  IMAD.MOV.U32 R77, RZ, RZ, 0x20 ;  /* 0x00000020ff4d7424 */ /* 0x000fe200078e00ff */
[----:B0-----:R-:W-:Y:S01]  /*1af0*/  SHF.L.U64.HI R74, R70, 0x6, R71 ;  /* 0x00000006464a7819 */ /* 0x001fe20000010247 */
[----:B------:R-:W-:-:S04]  /*1b00*/  IMAD.WIDE.U32 R36, R19, R70, R16 ;  /* 0x0000004613247225 */ /* 0x000fc800078e0010 */
[----:B------:R-:W-:Y:S02]  /*1b10*/  IMAD.MOV.U32 R66, RZ, RZ, R36 ;  /* 0x000000ffff427224 */ /* 0x000fe400078e0024 */
[----:B------:R-:W-:Y:S02]  /*1b20*/  IMAD R81, R71, 0x60, RZ ;  /* 0x0000006047517824 */ /* 0x000fe400078e02ff */
[----:B------:R-:W-:Y:S02]  /*1b30*/  IMAD.SHL.U32 R75, R70, 0x40, RZ ;  /* 0x00000040464b7824 */ /* 0x000fe400078e00ff */
[----:B------:R-:W-:Y:S02]  /*1b40*/  IMAD R49, R65, 0x60, RZ ;  /* 0x0000006041317824 */ /* 0x000fe400078e02ff */
        /* <DEDUP_REMOVED lines=14> */
[----:B---3--:R-:W-:Y:S02]  /*1c30*/  SHF.R.S32.HI R0, RZ, 0x1f, R31 ;  /* 0x0000001fff007819 */ /* 0x008fe4000001141f */
[----:B------:R-:W-:Y:S02]  /*1c40*/  SEL R35, R31, RZ, !P0 ;  /* 0x000000ff1f237207 */ /* 0x000fe40004000000 */
[----:B------:R-:W-:-:S03]  /*1c50*/  SEL R32, R0, RZ, !P0 ;  /* 0x000000ff00207207 */ /* 0x000fc60004000000 */
[----:B------:R-:W-:-:S04]  /*1c60*/  IMAD.WIDE.U32 R14, R35, UR4, R4 ;  /* 0x00000004230e7c25 */ /* 0x000fc8000f8e0004 */
[----:B------:R-:W-:Y:S02]  /*1c70*/  IMAD R0, R32, UR4, RZ ;  /* 0x0000000420007c24 */ /* 0x000fe4000f8e02ff */
[----:B------:R-:W-:-:S04]  /*1c80*/  IMAD.WIDE.U32 R4, R19, R12, R16 ;  /* 0x0000000c13047225 */ /* 0x000fc800078e0010 */
[----:B------:R-:W-:Y:S01]  /*1c90*/  IMAD R3, R35, UR5, R0 ;  /* 0x0000000523037c24 */ /* 0x000fe2000f8e0200 */
[----:B------:R-:W-:Y:S05]  /*1ca0*/  @!P6 WARPSYNC.ALL ;  /* 0x000000000000e948 */ /* 0x000fea0003800000 */
[----:B------:R-:W-:Y:S01]  /*1cb0*/  VIADD R0, R16, 0x20 ;  /* 0x0000002010007836 */ /* 0x000fe20000000000 */
[----:B------:R-:W-:Y:S01]  /*1cc0*/  ULDC UR6, c[0x0][0x310] ;  /* 0x0000c40000067ab9 */ /* 0x000fe20000000800 */
[----:B------:R-:W-:Y:S01]  /*1cd0*/  IADD3 R3, R15, R3, RZ ;  /* 0x000000030f037210 */ /* 0x000fe20007ffe0ff */
[----:B------:R-:W-:Y:S01]  /*1ce0*/  ULDC.64 UR4, c[0x0][0x320] ;  /* 0x0000c80000047ab9 */ /* 0x000fe20000000a00 */
[----:B------:R-:W-:Y:S01]  /*1cf0*/  @!P6 BAR.SYNC.DEFER_BLOCKING 0x9, 0x100 ;  /* 0x024400000000eb1d */ /* 0x000fe20000010000 */
[----:B------:R-:W-:-:S02]  /*1d00*/  ISETP.GE.AND P1, PT, R0, UR6, PT ;  /* 0x0000000600007c0c */ /* 0x000fc4000bf26270 */
[----:B------:R-:W-:Y:S02]  /*1d10*/  IADD3 R4, P0, R14, R4, RZ ;  /* 0x000000040e047210 */ /* 0x000fe40007f1e0ff */
[----:B------:R-:W-:Y:S02]  /*1d20*/  SEL R7, RZ, 0xffffffff, P1 ;  /* 0xffffffffff077807 */ /* 0x000fe40000800000 */
[----:B------:R-:W-:Y:S02]  /*1d30*/  IADD3.X R5, R3, R5, R6, P0, !PT ;  /* 0x0000000503057210 */ /* 0x000fe400007fe406 */
[----:B------:R-:W-:Y:S01]  /*1d40*/  ISETP.GE.AND P0, PT, R16, UR6, PT ;  /* 0x0000000610007c0c */ /* 0x000fe2000bf06270 */
[----:B------:R-:W-:Y:S01]  /*1d50*/  IMAD.SHL.U32 R9, R7, 0x2, RZ ;  /* 0x0000000207097824 */ /* 0x000fe200078e00ff */
[----:B------:R-:W-:Y:S01]  /*1d60*/  ISETP.GE.AND P2, PT, R10, UR6, PT ;  /* 0x000000060a007c0c */ /* 0x000fe2000bf46270 */
[----:B------:R-:W-:Y:S01]  /*1d70*/  IMAD R7, R8, UR4, RZ ;  /* 0x0000000408077c24 */ /* 0x000fe2000f8e02ff */
[----:B------:R-:W-:-:S02]  /*1d80*/  SEL R6, RZ, 0x1, P0 ;  /* 0x00000001ff067807 */ /* 0x000fc40000000000 */
[----:B------:R-:W-:Y:S01]  /*1d90*/  IADD3 R8, R16, 0x80, RZ ;  /* 0x0000008010087810 */ /* 0x000fe20007ffe0ff */
[----:B------:R-:W-:Y:S01]  /*1da0*/  IMAD R31, R34, UR5, R7 ;  /* 0x00000005221f7c24 */ /* 0x000fe2000f8e0207 */
[----:B------:R-:W-:Y:S01]  /*1db0*/  LOP3.LUT R20, R9, 0x2, R6, 0xe2, !PT ;  /* 0x0000000209147812 */ /* 0x000fe200078ee206 */
[C---:B------:R-:W-:Y:S01]  /*1dc0*/  VIADD R6, R16.reuse, 0x40 ;  /* 0x0000004010067836 */ /* 0x040fe20000000000 */
[----:B------:R-:W-:Y:S01]  /*1dd0*/  ISETP.GE.AND P3, PT, R11, UR6, PT ;  /* 0x000000060b007c0c */ /* 0x000fe2000bf66270 */
[C---:B------:R-:W-:Y:S02]  /*1de0*/  VIADD R7, R16.reuse, 0x60 ;  /* 0x0000006010077836 */ /* 0x040fe40000000000 */
[----:B------:R-:W-:Y:S01]  /*1df0*/  VIADD R9, R16, 0xa0 ;  /* 0x000000a010097836 */ /* 0x000fe20000000000 */
[----:B------:R-:W-:Y:S01]  /*1e00*/  ISETP.GE.AND P0, PT, R6, UR6, PT ;  /* 0x0000000606007c0c */ /* 0x000fe2000bf06270 */
[----:B------:R-:W-:Y:S01]  /*1e10*/  IMAD.WIDE.U32 R10, R34, UR4, R16 ;  /* 0x00000004220a7c25 */ /* 0x000fe2000f8e0010 */
[----:B------:R-:W-:Y:S01]  /*1e20*/  ISETP.GE.AND P1, PT, R7, UR6, PT ;  /* 0x0000000607007c0c */ /* 0x000fe2000bf26270 */
[----:B------:R-:W-:Y:S01]  /*1e30*/  ULDC.64 UR4, c[0x0][0x328] ;  /* 0x0000ca0000047ab9 */ /* 0x000fe20000000a00 */
[----:B------:R-:W-:Y:S01]  /*1e40*/  SEL R21, RZ, 0x4, P0 ;  /* 0x00000004ff157807 */ /* 0x000fe20000000000 */
[----:B------:R-:W-:Y:S01]  /*1e50*/  IMAD.IADD R11, R11, 0x1, R31 ;  /* 0x000000010b0b7824 */ /* 0x000fe200078e021f */
[----:B------:R-:W-:Y:S01]  /*1e60*/  SEL R30, RZ, 0x8, P1 ;  /* 0x00000008ff1e7807 */ /* 0x000fe20000800000 */
[----:B------:R-:W-:Y:S01]  /*1e70*/  IMAD R31, R32, UR4, RZ ;  /* 0x00000004201f7c24 */ /* 0x000fe2000f8e02ff */
[----:B------:R-:W-:-:S02]  /*1e80*/  ISETP.GE.AND P0, PT, R8, UR6, PT ;  /* 0x0000000608007c0c */ /* 0x000fc4000bf06270 */
[----:B------:R-:W-:Y:S01]  /*1e90*/  ISETP.GE.AND P1, PT, R9, UR6, PT ;  /* 0x0000000609007c0c */ /* 0x000fe2000bf26270 */
[----:B------:R-:W-:Y:S01]  /*1ea0*/  IMAD R47, R35, UR5, R31 ;  /* 0x00000005232f7c24 */ /* 0x000fe2000f8e021f */
[----:B------:R-:W-:Y:S02]  /*1eb0*/  LOP3.LUT R20, R30, R20, R21, 0xfe, !PT ;  /* 0x000000141e147212 */ /* 0x000fe400078efe15 */
[----:B------:R-:W-:Y:S02]  /*1ec0*/  SEL R21, RZ, 0x10, P0 ;  /* 0x00000010ff157807 */ /* 0x000fe40000000000 */
[----:B------:R-:W-:Y:S02]  /*1ed0*/  SEL R30, RZ, 0x20, P1 ;  /* 0x00000020ff1e7807 */ /* 0x000fe40000800000 */
[----:B------:R-:W-:Y:S02]  /*1ee0*/  ISETP.GE.AND P0, PT, R16, R97, PT ;  /* 0x000000611000720c */ /* 0x000fe40003f06270 */
[----:B------:R-:W-:Y:S01]  /*1ef0*/  LOP3.LUT R32, R30, R20, R21, 0xfe, !PT ;  /* 0x000000141e207212 */ /* 0x000fe200078efe15 */
[----:B------:R-:W-:Y:S01]  /*1f00*/  IMAD.SHL.U32 R20, R227, 0x4, RZ ;  /* 0x00000004e3147824 */ /* 0x000fe200078e00ff */
[----:B------:R-:W-:Y:S01]  /*1f10*/  SEL R21, RZ, 0x40, P2 ;  /* 0x00000040ff157807 */ /* 0x000fe20001000000 */
[----:B------:R-:W-:Y:S01]  /*1f20*/  IMAD.WIDE.U32 R30, R35, UR4, R10 ;  /* 0x00000004231e7c25 */ /* 0x000fe2000f8e000a */
[----:B------:R-:W-:Y:S01]  /*1f30*/  SEL R43, R97, RZ, P0 ;  /* 0x000000ff612b7207 */ /* 0x000fe20000000000 */
[----:B------:R-:W-:Y:S01]  /*1f40*/  ULDC UR4, c[0x0][0x2e4] ;  /* 0x0000b90000047ab9 */ /* 0x000fe20000000800 */
[----:B------:R-:W-:Y:S01]  /*1f50*/  LOP3.LUT R94, R32, R21, RZ, 0xfc, !PT ;  /* 0x00000015205e7212 */ /* 0x000fe200078efcff */
[----:B------:R-:W-:Y:S01]  /*1f60*/  IMAD R32, R226, R64, RZ ;  /* 0x00000040e2207224 */ /* 0x000fe200078e02ff */
[----:B------:R-:W-:Y:S01]  /*1f70*/  SHF.R.S32.HI R21, RZ, 0x1f, R20 ;  /* 0x0000001fff157819 */ /* 0x000fe20000011414 */
[----:B------:R-:W-:Y:S01]  /*1f80*/  IMAD.IADD R43, R16, 0x1, R43 ;  /* 0x00000001102b7824 */ /* 0x000fe200078e022b */
[----:B------:R-:W-:Y:S01]  /*1f90*/  LOP3.LUT P1, RZ, R228, 0x4, RZ, 0xc0, !PT ;  /* 0x00000004e4ff7812 */ /* 0x000fe2000782c0ff */
[----:B------:R-:W-:Y:S01]  /*1fa0*/  IMAD R10, R226, R70, RZ ;  /* 0x00000046e20a7224 */ /* 0x000fe200078e02ff */
[C---:B------:R-:W-:Y:S01]  /*1fb0*/  IADD3 R72, P2, R19.reuse, R72, RZ ;  /* 0x0000004813487210 */ /* 0x040fe20007f5e0ff */
[C---:B------:R-:W-:Y:S01]  /*1fc0*/  IMAD R45, R19.reuse, R65, R32 ;  /* 0x00000041132d7224 */ /* 0x040fe200078e0220 */
[----:B------:R-:W-:Y:S01]  /*1fd0*/  SHF.R.S32.HI R32, RZ, 0x1f, R43 ;  /* 0x0000001fff207819 */ /* 0x000fe2000001142b */
[----:B------:R-:W-:Y:S01]  /*1fe0*/  IMAD R69, R19, R71, R10 ;  /* 0x0000004713457224 */ /* 0x000fe200078e020a */
[----:B------:R-:W-:Y:S01]  /*1ff0*/  SEL R77, R77, 0xffffffe0, !P1 ;  /* 0xffffffe04d4d7807 */ /* 0x000fe20004800000 */
[----:B------:R-:W-:Y:S01]  /*2000*/  IMAD.WIDE.U32 R10, R19, R70, R20 ;  /* 0x00000046130a7225 */ /* 0x000fe200078e0014 */
[----:B------:R-:W-:-:S02]  /*2010*/  LEA.HI R43, R32, R43, RZ, 0x3 ;  /* 0x0000002b202b7211 */ /* 0x000fc400078f18ff */
[----:B------:R-:W-:Y:S01]  /*2020*/  IADD3 R67, R69, R37, RZ ;  /* 0x0000002545437210 */ /* 0x000fe20007ffe0ff */
[----:B------:R-:W-:Y:S01]  /*2030*/  IMAD.SHL.U32 R32, R228, 0x40, RZ ;  /* 0x00000040e4207824 */ /* 0x000fe200078e00ff */
[----:B-----5:R-:W-:Y:S01]  /*2040*/  SHF.R.S32.HI R37, RZ, 0x1f, R28 ;  /* 0x0000001fff257819 */ /* 0x020fe2000001141c */
[----:B------:R-:W-:Y:S01]  /*2050*/  IMAD.IADD R41, R45, 0x1, R39 ;  /* 0x000000012d297824 */ /* 0x000fe200078e0227 */
[----:B------:R-:W-:Y:S01]  /*2060*/  MOV R68, R10 ;  /* 0x0000000a00447202 */ /* 0x000fe20000000f00 */
[-C--:B------:R-:W-:Y:S01]  /*2070*/  IMAD.WIDE.U32 R34, R19, R64.reuse, R20 ;  /* 0x0000004013227225 */ /* 0x080fe200078e0014 */
[----:B------:R-:W-:Y:S02]  /*2080*/  LOP3.LUT R32, R32, 0x1c0, RZ, 0xc0, !PT ;  /* 0x000001c020207812 */ /* 0x000fe400078ec0ff */
[----:B------:R-:W-:Y:S01]  /*2090*/  SHF.L.U64.HI R10, R12, 0x6, R13 ;  /* 0x000000060c0a7819 */ /* 0x000fe2000001020d */
[C---:B------:R-:W-:Y:S01]  /*20a0*/  IMAD R13, R37.reuse, R64, RZ ;  /* 0x00000040250d7224 */ /* 0x040fe200078e02ff */
[----:B------:R-:W-:Y:S01]  /*20b0*/  SHF.R.U32.HI R76, RZ, 0x3, R32 ;  /* 0x00000003ff4c7819 */ /* 0x000fe20000011620 */
[----:B------:R-:W-:Y:S01]  /*20c0*/  IMAD R42, R37, R70, RZ ;  /* 0x00000046252a7224 */ /* 0x000fe200078e02ff */
[----:B------:R-:W-:Y:S01]  /*20d0*/  SHF.R.S32.HI R85, RZ, 0x3, R43 ;  /* 0x00000003ff557819 */ /* 0x000fe2000001142b */
[----:B------:R-:W-:Y:S01]  /*20e0*/  IMAD.WIDE.U32 R36, R28, R64, R40 ;  /* 0x000000401c247225 */ /* 0x000fe200078e0028 */
[----:B------:R-:W-:-:S02]  /*20f0*/  LOP3.LUT R41, R32, 0x18, R16, 0xf8, !PT ;  /* 0x0000001820297812 */ /* 0x000fc400078ef810 */
[----:B------:R-:W-:Y:S01]  /*2100*/  LOP3.LUT R86, R43, 0xfffffff8, RZ, 0xc0, !PT ;  /* 0xfffffff82b567812 */ /* 0x000fe200078ec0ff */
[----:B------:R-:W-:Y:S01]  /*2110*/  IMAD.IADD R69, R11, 0x1, R69 ;  /* 0x000000010b457824 */ /* 0x000fe200078e0245 */
[----:B------:R-:W-:Y:S01]  /*2120*/  LOP3.LUT R78, R41, R76, RZ, 0x3c, !PT ;  /* 0x0000004c294e7212 */ /* 0x000fe200078e3cff */
[----:B------:R-:W-:Y:S01]  /*2130*/  IMAD.IADD R39, R35, 0x1, R45 ;  /* 0x0000000123277824 */ /* 0x000fe200078e022d */
[--C-:B------:R-:W-:Y:S01]  /*2140*/  LOP3.LUT R41, R32, 0x38, R43.reuse, 0xf8, !PT ;  /* 0x0000003820297812 */ /* 0x100fe200078ef82b */
[----:B------:R-:W-:Y:S01]  /*2150*/  IMAD.MOV.U32 R38, RZ, RZ, R34 ;  /* 0x000000ffff267224 */ /* 0x000fe200078e0022 */
[----:B------:R-:W-:Y:S01]  /*2160*/  LOP3.LUT R43, R213, 0x38, R43, 0xf8, !PT ;  /* 0x00000038d52b7812 */ /* 0x000fe200078ef82b */
[C---:B------:R-:W-:Y:S01]  /*2170*/  IMAD.SHL.U32 R11, R12.reuse, 0x40, RZ ;  /* 0x000000400c0b7824 */ /* 0x040fe200078e00ff */
[----:B------:R-:W-:Y:S01]  /*2180*/  SEL R93, RZ, 0xffffff80, P3 ;  /* 0xffffff80ff5d7807 */ /* 0x000fe20001800000 */
[----:B------:R-:W-:Y:S01]  /*2190*/  IMAD.WIDE.U32 R34, R12, 0x60, RZ ;  /* 0x000000600c227825 */ /* 0x000fe200078e00ff */
[----:B------:R-:W-:-:S02]  /*21a0*/  SHF.L.U64.HI R12, R64, 0x6, R65 ;  /* 0x00000006400c7819 */ /* 0x000fc40000010241 */
[----:B------:R-:W-:Y:S01]  /*21b0*/  LOP3.LUT R43, R43, R236, RZ, 0x3c, !PT ;  /* 0x000000ec2b2b7212 */ /* 0x000fe200078e3cff */
[C---:B------:R-:W-:Y:S01]  /*21c0*/  IMAD R87, R28.reuse, R65, R13 ;  /* 0x000000411c577224 */ /* 0x040fe200078e020d */
[----:B------:R-:W-:Y:S01]  /*21d0*/  LOP3.LUT R90, R41, R76, RZ, 0x3c, !PT ;  /* 0x0000004c295a7212 */ /* 0x000fe200078e3cff */
[----:B------:R-:W-:Y:S01]  /*21e0*/  IMAD R45, R28, R71, R42 ;  /* 0x000000471c2d7224 */ /* 0x000fe200078e022a */
[----:B------:R-:W-:Y:S01]  /*21f0*/  LOP3.LUT R93, R94, 0x80, R93, 0xc8, !PT ;  /* 0x000000805e5d7812 */ /* 0x000fe200078ec85d */
[-C--:B------:R-:W-:Y:S01]  /*2200*/  IMAD.WIDE.U32 R66, R28, R70.reuse, R66 ;  /* 0x000000461c427225 */ /* 0x080fe200078e0042 */
[----:B------:R-:W-:Y:S02]  /*2210*/  SHF.R.S32.HI R89, RZ, 0x1f, R86 ;  /* 0x0000001fff597819 */ /* 0x000fe40000011456 */
[----:B------:R-:W-:Y:S01]  /*2220*/  ISETP.GE.AND P1, PT, R16, UR4, PT ;  /* 0x0000000410007c0c */ /* 0x000fe2000bf26270 */
[----:B------:R-:W-:Y:S01]  /*2230*/  IMAD.WIDE.U32 R68, R28, R70, R68 ;  /* 0x000000461c447225 */ /* 0x000fe200078e0044 */
[----:B------:R-:W-:-:S02]  /*2240*/  LEA R90, R217, R90, 0x9 ;  /* 0x0000005ad95a7211 */ /* 0x000fc400078e48ff */
[----:B------:R-:W-:Y:S01]  /*2250*/  LOP3.LUT R94, R94, 0x40, RZ, 0xc0, !PT ;  /* 0x000000405e5e7812 */ /* 0x000fe200078ec0ff */
[----:B------:R-:W-:Y:S02]  /*2260*/  IMAD.SHL.U32 R13, R64, 0x40, RZ ;  /* 0x00000040400d7824 */ /* 0x000fe400078e00ff */
[----:B------:R-:W-:-:S04]  /*2270*/  IMAD.WIDE.U32 R38, R28, R64, R38 ;  /* 0x000000401c267225 */ /* 0x000fc800078e0026 */
[----:B------:R-:W-:-:S04]  /*2280*/  IMAD.WIDE.U32 R70, R70, 0x60, RZ ;  /* 0x0000006046467825 */ /* 0x000fc800078e00ff */
[----:B------:R-:W-:Y:S01]  /*2290*/  IMAD.WIDE.U32 R64, R64, 0x60, RZ ;  /* 0x0000006040407825 */ /* 0x000fe200078e00ff */
[----:B------:R-:W-:-:S03]  /*22a0*/  IADD3 R81, R71, R81, RZ ;  /* 0x0000005147517210 */ /* 0x000fc60007ffe0ff */
[----:B------:R-:W-:Y:S02]  /*22b0*/  IMAD R78, R217, 0x200, R78 ;  /* 0x00000200d94e7824 */ /* 0x000fe400078e024e */
[----:B------:R-:W-:Y:S01]  /*22c0*/  IMAD.X R73, R226, 0x1, R51, P2 ;  /* 0x00000001e2497824 */ /* 0x000fe200010e0633 */
[----:B------:R-:W-:Y:S01]  /*22d0*/  ISETP.GE.AND P2, PT, R0, UR4, PT ;  /* 0x0000000400007c0c */ /* 0x000fe2000bf46270 */
[----:B------:R-:W-:Y:S02]  /*22e0*/  IMAD.IADD R83, R87, 0x1, R37 ;  /* 0x0000000157537824 */ /* 0x000fe400078e0225 */
[----:B------:R-:W-:Y:S02]  /*22f0*/  IMAD.SHL.U32 R97, R97, 0x2, RZ ;  /* 0x0000000261617824 */ /* 0x000fe400078e00ff */
[----:B------:R-:W-:Y:S02]  /*2300*/  IMAD.IADD R79, R35, 0x1, R79 ;  /* 0x00000001234f7824 */ /* 0x000fe400078e024f */
[----:B------:R-:W-:-:S02]  /*2310*/  IMAD.IADD R80, R65, 0x1, R49 ;  /* 0x0000000141507824 */ /* 0x000fc400078e0231 */
[----:B------:R-:W-:Y:S02]  /*2320*/  IMAD.IADD R82, R77, 0x1, R78 ;  /* 0x000000014d527824 */ /* 0x000fe400078e024e */
[----:B------:R-:W-:Y:S02]  /*2330*/  IMAD.IADD R84, R45, 0x1, R67 ;  /* 0x000000012d547824 */ /* 0x000fe400078e0243 */
[----:B------:R-:W-:Y:S02]  /*2340*/  IMAD.IADD R87, R39, 0x1, R87 ;  /* 0x0000000127577824 */ /* 0x000fe400078e0257 */
[----:B------:R-:W-:Y:S02]  /*2350*/  IMAD.IADD R88, R69, 0x1, R45 ;  /* 0x0000000145587824 */ /* 0x000fe400078e022d */
[----:B------:R-:W-:Y:S02]  /*2360*/  IMAD.IADD R91, R218, 0x1, R43 ;  /* 0x00000001da5b7824 */ /* 0x000fe400078e022b */
[----:B------:R-:W-:-:S07]  /*2370*/  IMAD.IADD R92, R31, 0x1, R47 ;  /* 0x000000011f5c7824 */ /* 0x000fce00078e022f */
.L_x_1014:
        /* <DEDUP_REMOVED lines=9> */
[-C--:B------:R-:W-:Y:S01]  /*2410*/  IADD3 R26, P3, P4, R4, R104.reuse, R11 ;  /* 0x00000068041a7210 */ /* 0x080fe20007c7e00b */
[----:B------:R-:W-:Y:S01]  /*2420*/  IMAD R108, R2, 0x1800, R78 ;  /* 0x00001800026c7824 */ /* 0x000fe200078e024e */
[----:B------:R-:W-:Y:S01]  /*2430*/  IADD3 R41, P5, R4, R104, RZ ;  /* 0x0000006804297210 */ /* 0x000fe20007fbe0ff */
[----:B------:R-:W-:Y:S02]  /*2440*/  IMAD.IADD R58, R105, 0x1, R43 ;  /* 0x00000001693a7824 */ /* 0x000fe400078e022b */
[----:B------:R-:W-:Y:S01]  /*2450*/  IMAD R106, R2, 0x1800, R82 ;  /* 0x00001800026a7824 */ /* 0x000fe200078e0252 */
[----:B------:R-:W-:Y:S01]  /*2460*/  LEA R108, R108, R25, 0x1 ;  /* 0x000000196c6c7211 */ /* 0x000fe200078e08ff */
[----:B------:R-:W-:Y:S01]  /*2470*/  IMAD.X R42, R58, 0x1, R5, P5 ;  /* 0x000000013a2a7824 */ /* 0x000fe200028e0605 */
[----:B------:R-:W-:Y:S01]  /*2480*/  IADD3.X R40, R5, R58, R10, P3, P4 ;  /* 0x0000003a05287210 */ /* 0x000fe20001fe840a */
[----:B------:R-:W-:Y:S01]  /*2490*/  IMAD R106, R106, 0x2, R25 ;  /* 0x000000026a6a7824 */ /* 0x000fe200078e0219 */
[----:B0-----:R-:W-:-:S02]  /*24a0*/  LEA R48, P3, R26, R102, 0x1 ;  /* 0x000000661a307211 */ /* 0x001fc400078608ff */
[----:B------:R-:W-:Y:S02]  /*24b0*/  LEA R50, P5, R41, R102, 0x1 ;  /* 0x0000006629327211 */ /* 0x000fe400078a08ff */
[----:B------:R-:W-:Y:S01]  /*24c0*/  LEA.HI.X R49, R26, R103, R40, 0x1, P3 ;  /* 0x000000671a317211 */ /* 0x000fe200018f0c28 */
[----:B------:R-:W-:Y:S01]  /*24d0*/  IMAD.MOV.U32 R26, RZ, RZ, R53 ;  /* 0x000000ffff1a7224 */ /* 0x000fe200078e0035 */
[----:B-1----:R-:W-:Y:S02]  /*24e0*/  ISETP.GE.AND P3, PT, R107, 0x1, PT ;  /* 0x000000016b00780c */ /* 0x002fe40003f66270 */
[----:B------:R-:W-:Y:S02]  /*24f0*/  ISETP.GT.AND P4, PT, R53, R27, PT ;  /* 0x0000001b3500720c */ /* 0x000fe40003f84270 */
[----:B------:R-:W-:Y:S02]  /*2500*/  LEA.HI.X R51, R41, R103, R42, 0x1, P5 ;  /* 0x0000006729337211 */ /* 0x000fe400028f0c2a */
[----:B------:R-:W-:-:S07]  /*2510*/  P2R R96, PR, RZ, 0x10 ;  /* 0x00000010ff607803 */ /* 0x000fce0000000000 */
[----:B----4-:R-:W-:Y:S05]  /*2520*/  @!P3 BRA `(.L_x_968) ;  /* 0x0000002400f4b947 */ /* 0x010fea0003800000 */
        /* <DEDUP_REMOVED lines=29> */
[----:B------:R-:W-:-:S04]  /*2700*/  IADD3 R53, P3, R38, R42, RZ ;  /* 0x0000002a26357210 */ /* 0x000fc80007f7e0ff */
[----:B------:R-:W-:Y:S02]  /*2710*/  IADD3.X R54, R110, R87, RZ, P3, !PT ;  /* 0x000000576e367210 */ /* 0x000fe40001ffe4ff */
[----:B------:R-:W-:-:S04]  /*2720*/  LEA R52, P3, R53, UR4, 0x1 ;  /* 0x0000000435347c11 */ /* 0x000fc8000f8608ff */
[----:B------:R-:W-:Y:S01]  /*2730*/  LEA.HI.X R53, R53, UR5, R54, 0x1, P3 ;  /* 0x0000000535357c11 */ /* 0x000fe200098f0c36 */
[C---:B------:R-:W-:Y:S01]  /*2740*/  VIADD R54, R20.reuse, 0x10 ;  /* 0x0000001014367836 */ /* 0x040fe20000000000 */
[----:B------:R-:W-:Y:S02]  /*2750*/  ISETP.GE.AND P3, PT, R20, R107, PT ;  /* 0x0000006b1400720c */ /* 0x000fe40003f66270 */
[----:B------:R-:W-:Y:S02]  /*2760*/  CS2R R58, SRZ ;  /* 0x00000000003a7805 */ /* 0x000fe4000001ff00 */
[----:B------:R-:W-:-:S09]  /*2770*/  CS2R R56, SRZ ;  /* 0x0000000000387805 */ /* 0x000fd2000001ff00 */
[----:B------:R0:W5:Y:S04]  /*2780*/  @!P3 LDG.E.64 R60, desc[UR60][R44.64] ;  /* 0x0000003c2c3cb981 */ /* 0x000168000c1e1b00 */
[----:B------:R0:W5:Y:S01]  /*2790*/  @!P3 LDG.E.64 R62, desc[UR60][R52.64] ;  /* 0x0000003c343eb981 */ /* 0x000162000c1e1b00 */
[----:B------:R-:W-:-:S13]  /*27a0*/  ISETP.GE.AND P3, PT, R54, R107, PT ;  /* 0x0000006b3600720c */ /* 0x000fda0003f66270 */
[----:B------:R0:W5:Y:S04]  /*27b0*/  @!P3 LDG.E.64 R58, desc[UR60][R44.64+0x20] ;  /* 0x0000203c2c3ab981 */ /* 0x000168000c1e1b00 */
[----:B------:R0:W5:Y:S02]  /*27c0*/  @!P3 LDG.E.64 R56, desc[UR60][R52.64+0x20] ;  /* 0x0000203c3438b981 */ /* 0x000164000c1e1b00 */
.L_x_971:
[----:B------:R-:W-:Y:S05]  /*27d0*/  BSYNC B1 ;  /* 0x0000000000017941 */ /* 0x000fea0003800000 */
.L_x_970:
[----:B------:R-:W-:Y:S01]  /*27e0*/  ISETP.GE.AND P5, PT, R223, R101, PT ;  /* 0x00000065df00720c */ /* 0x000fe20003fa6270 */
[----:B------:R-:W-:Y:S01]  /*27f0*/  BSSY B1, `(.L_x_972) ;  /* 0x000001c000017945 */ /* 0x000fe20003800000 */
[----:B0-----:R-:W-:Y:S02]  /*2800*/  CS2R R52, SRZ ;  /* 0x0000000000347805 */ /* 0x001fe4000001ff00 */
[----:B------:R-:W-:Y:S01]  /*2810*/  CS2R R44, SRZ ;  /* 0x00000000002c7805 */ /* 0x000fe2000001ff00 */
        /* <DEDUP_REMOVED lines=25> */
.L_x_973:
[----:B------:R-:W-:Y:S05]  /*29b0*/  BSYNC B1 ;  /* 0x0000000000017941 */ /* 0x000fea0003800000 */
.L_x_972:
[----:B0-----:R-:W2:Y:S01]  /*29c0*/  LDL R40, [R1+0x7c] ;  /* 0x00007c0001287983 */ /* 0x001ea20000100800 */
[----:B------:R-:W-:Y:S01]  /*29d0*/  MOV R41, R61 ;  /* 0x0000003d00297202 */ /* 0x000fe20000000f00 */
[----:B------:R-:W-:Y:S01]  /*29e0*/  IMAD.MOV.U32 R42, RZ, RZ, R62 ;  /* 0x000000ffff2a7224 */ /* 0x000fe200078e003e */
[----:B------:R-:W-:Y:S01]  /*29f0*/  PRMT R109, R104, 0x5410, R103 ;  /* 0x00005410686d7816 */ /* 0x000fe20000000067 */
[----:B------:R-:W-:-:S05]  /*2a00*/  IMAD.MOV.U32 R43, RZ, RZ, R63 ;  /* 0x000000ffff2b7224 */ /* 0x000fca00078e003f */
[----:B------:R-:W-:Y:S01]  /*2a10*/  PRMT R120, R42, 0x5410, R43 ;  /* 0x000054102a787816 */ /* 0x000fe2000000002b */
[----:B-----5:R-:W-:Y:S02]  /*2a20*/  IMAD.MOV.U32 R42, RZ, RZ, R52 ;  /* 0x000000ffff2a7224 */ /* 0x020fe400078e0034 */
[----:B------:R-:W-:-:S05]  /*2a30*/  IMAD.MOV.U32 R43, RZ, RZ, R53 ;  /* 0x000000ffff2b7224 */ /* 0x000fca00078e0035 */
[----:B------:R-:W-:Y:S01]  /*2a40*/  PRMT R104, R42, 0x5410, R43 ;  /* 0x000054102a687816 */ /* 0x000fe2000000002b */
[----:B------:R-:W-:Y:S01]  /*2a50*/  IMAD.MOV.U32 R42, RZ, RZ, R54 ;  /* 0x000000ffff2a7224 */ /* 0x000fe200078e0036 */
[----:B------:R-:W-:-:S04]  /*2a60*/  MOV R43, R55 ;  /* 0x00000037002b7202 */ /* 0x000fc80000000f00 */
[----:B------:R-:W-:Y:S02]  /*2a70*/  PRMT R105, R42, 0x5410, R43 ;  /* 0x000054102a697816 */ /* 0x000fe4000000002b */
[----:B--2---:R-:W-:Y:S01]  /*2a80*/  R2UR UR4, R40 ;  /* 0x00000000280472ca */ /* 0x004fe200000e0000 */
[----:B------:R-:W-:-:S05]  /*2a90*/  IMAD.MOV.U32 R40, RZ, RZ, R60 ;  /* 0x000000ffff287224 */ /* 0x000fca00078e003c */
[----:B------:R-:W-:Y:S01]  /*2aa0*/  PRMT R117, R40, 0x5410, R41 ;  /* 0x0000541028757816 */ /* 0x000fe20000000029 */
[----:B------:R-:W-:Y:S02]  /*2ab0*/  IMAD.MOV.U32 R40, RZ, RZ, R56 ;  /* 0x000000ffff287224 */ /* 0x000fe400078e0038 */
[----:B------:R-:W-:-:S04]  /*2ac0*/  IMAD.MOV.U32 R41, RZ, RZ, R57 ;  /* 0x000000ffff297224 */ /* 0x000fc800078e0039 */
[----:B------:R-:W-:Y:S01]  /*2ad0*/  UISETP.NE.AND UP0, UPT, UR4, 0x3, UPT ;  /* 0x000000030400788c */ /* 0x000fe2000bf05270 */
[----:B------:R-:W-:Y:S01]  /*2ae0*/  PRMT R111, R40, 0x5410, R41 ;  /* 0x00005410286f7816 */ /* 0x000fe20000000029 */
[----:B------:R-:W-:Y:S01]  /*2af0*/  IMAD.MOV.U32 R40, RZ, RZ, R46 ;  /* 0x000000ffff287224 */ /* 0x000fe200078e002e */
[----:B------:R-:W-:-:S03]  /*2b00*/  MOV R41, R47 ;  /* 0x0000002f00297202 */ /* 0x000fc60000000f00 */
[----:B------:R-:W-:Y:S02]  /*2b10*/  PLOP3.LUT P3, PT, PT, PT, UP0, 0x80, 0x0 ;  /* 0x000000000000781c */ /* 0x000fe40003f6f008 */
[----:B------:R-:W-:Y:S01]  /*2b20*/  PRMT R102, R40, 0x5410, R41 ;  /* 0x0000541028667816 */ /* 0x000fe20000000029 */
[----:B------:R-:W-:Y:S02]  /*2b30*/  IMAD.MOV.U32 R40, RZ, RZ, R44 ;  /* 0x000000ffff287224 */ /* 0x000fe400078e002c */
[----:B------:R-:W-:-:S05]  /*2b40*/  IMAD.MOV.U32 R41, RZ, RZ, R45 ;  /* 0x000000ffff297224 */ /* 0x000fca00078e002d */
[----:B------:R-:W-:-:S03]  /*2b50*/  PRMT R103, R40, 0x5410, R41 ;  /* 0x0000541028677816 */ /* 0x000fc60000000029 */
[----:B------:R-:W-:Y:S05]  /*2b60*/  @!P3 BRA `(.L_x_974) ;  /* 0x000000000004b947 */ /* 0x000fea0003800000 */
[----:B------:R-:W-:Y:S01]  /*2b70*/  BPT.TRAP 0x1 ;  /* 0x000000040000795c */ /* 0x000fe20000300000 */
.L_x_974:
[----:B------:R-:W-:Y:S01]  /*2b80*/  IMAD R95, R2, 0x8, R18 ;  /* 0x00000008025f7824 */ /* 0x000fe200078e0212 */
[----:B------:R-:W-:Y:S01]  /*2b90*/  SHF.L.U32 R110, R23, 0x1f, RZ ;  /* 0x0000001f176e7819 */ /* 0x000fe200000006ff */
[----:B------:R-:W-:Y:S03]  /*2ba0*/  BSSY B1, `(.L_x_975) ;  /* 0x0000003000017945 */ /* 0x000fe60003800000 */
[----:B------:R-:W0:Y:S02]  /*2bb0*/  SYNCS.PHASECHK.TRANS64.TRYWAIT P6, [R95+URZ+0x32490], R110 ;  /* 0x0324906e5f0075a7 */ /* 0x000e2400080c017f */
[----:B0-----:R-:W-:Y:S05]  /*2bc0*/  @!P6 BRA `(.L_x_976) ;  /* 0x000001300068e947 */ /* 0x001fea0003800000 */
.L_x_1193:
[----:B------:R-:W-:Y:S05]  /*2bd0*/  BSYNC B1 ;  /* 0x0000000000017941 */ /* 0x000fea0003800000 */
.L_x_975:
        /* <DEDUP_REMOVED lines=49> */
.L_x_982:
[----:B------:R-:W-:Y:S05]  /*2ef0*/  BSYNC B3 ;  /* 0x0000000000037941 */ /* 0x000fea0003800000 */
.L_x_981:
[----:B--2---:R1:W-:Y:S02]  /*2f00*/  STG.E.128 desc[UR60][R50.64], R40 ;  /* 0x0000002832007986 */ /* 0x0043e4000c101d3c */
.L_x_980:
[----:B------:R-:W-:Y:S05]  /*2f10*/  BSYNC B2 ;  /* 0x0000000000027941 */ /* 0x000fea0003800000 */
.L_x_979:
        /* <DEDUP_REMOVED lines=14> */
[--C-:B------:R-:W-:Y:S02]  /*3000*/  HADD2.F32 R57, -RZ, R43.reuse.H1_H1 ;  /* 0x3000002bff397230 */ /* 0x100fe40000004100 */
[----:B------:R-:W-:Y:S01]  /*3010*/  FMUL.FTZ R112, R42, R59 ;  /* 0x0000003b2a707220 */ /* 0x000fe20000410000 */
[----:B------:R-:W-:Y:S02]  /*3020*/  HADD2.F32 R43, -RZ, R43.H0_H0 ;  /* 0x2000002bff2b7230 */ /* 0x000fe40000004100 */
[----:B------:R-:W-:Y:S02]  /*3030*/  HADD2.F32 R41, -RZ, R41.H0_H0 ;  /* 0x20000029ff297230 */ /* 0x000fe40000004100 */
[-C--:B------:R-:W-:Y:S01]  /*3040*/  FMUL.FTZ R114, R57, R62.reuse ;  /* 0x0000003e39727220 */ /* 0x080fe20000410000 */
[----:B------:R-:W-:Y:S02]  /*3050*/  HADD2.F32 R58, -RZ, R58.H0_H0 ;  /* 0x2000003aff3a7230 */ /* 0x000fe40000004100 */
[----:B------:R-:W-:Y:S01]  /*3060*/  FMUL.FTZ R62, R43, R62 ;  /* 0x0000003e2b3e7220 */ /* 0x000fe20000410000 */
[----:B------:R-:W-:-:S02]  /*3070*/  HADD2.F32 R60, -RZ, R60.H0_H0 ;  /* 0x2000003cff3c7230 */ /* 0x000fc40000004100 */
[C---:B------:R-:W-:Y:S01]  /*3080*/  FMUL.FTZ R59, R41.reuse, R59 ;  /* 0x0000003b293b7220 */ /* 0x040fe20000410000 */
[----:B------:R-:W-:Y:S01]  /*3090*/  FFMA.FTZ R112, R41, R58, -R112 ;  /* 0x0000003a29707223 */ /* 0x000fe20000010870 */
[--C-:B------:R-:W-:Y:S02]  /*30a0*/  HADD2.F32 R41, -RZ, R40.reuse.H1_H1 ;  /* 0x30000028ff297230 */ /* 0x100fe40000004100 */
[----:B------:R-:W-:Y:S01]  /*30b0*/  FFMA.FTZ R63, R57, R60, R62 ;  /* 0x0000003c393f7223 */ /* 0x000fe2000001003e */
[----:B------:R-:W-:Y:S01]  /*30c0*/  FFMA.FTZ R61, R42, R58, R59 ;  /* 0x0000003a2a3d7223 */ /* 0x000fe2000001003b */
[--C-:B------:R-:W-:Y:S02]  /*30d0*/  HADD2.F32 R57, -RZ, R111.reuse.H0_H0 ;  /* 0x2000006fff397230 */ /* 0x100fe40000004100 */
[----:B------:R-:W-:Y:S01]  /*30e0*/  FFMA.FTZ R114, R43, R60, -R114 ;  /* 0x0000003c2b727223 */ /* 0x000fe20000010872 */
[----:B------:R-:W-:Y:S02]  /*30f0*/  HADD2.F32 R40, -RZ, R40.H0_H0 ;  /* 0x20000028ff287230 */ /* 0x000fe40000004100 */
[----:B------:R-:W-:-:S02]  /*3100*/  HADD2.F32 R111, -RZ, R111.H1_H1 ;  /* 0x3000006fff6f7230 */ /* 0x000fc40000004100 */
[CC--:B------:R-:W-:Y:S01]  /*3110*/  FMUL.FTZ R59, R41.reuse, R57.reuse ;  /* 0x00000039293b7220 */ /* 0x0c0fe20000410000 */
[--C-:B------:R-:W-:Y:S02]  /*3120*/  HADD2.F32 R42, -RZ, R56.reuse.H1_H1 ;  /* 0x30000038ff2a7230 */ /* 0x100fe40000004100 */
[----:B------:R-:W-:Y:S01]  /*3130*/  FMUL.FTZ R58, R40, R57 ;  /* 0x00000039283a7220 */ /* 0x000fe20000410000 */
[----:B------:R-:W-:Y:S02]  /*3140*/  HADD2.F32 R56, -RZ, R56.H0_H0 ;  /* 0x20000038ff387230 */ /* 0x000fe40000004100 */
[--C-:B------:R-:W-:Y:S02]  /*3150*/  HADD2.F32 R43, -RZ, R109.reuse.H1_H1 ;  /* 0x3000006dff2b7230 */ /* 0x100fe40000004100 */
[-C--:B------:R-:W-:Y:S01]  /*3160*/  FMUL.FTZ R57, R42, R111.reuse ;  /* 0x0000006f2a397220 */ /* 0x080fe20000410000 */
[----:B------:R-:W-:Y:S02]  /*3170*/  HADD2.F32 R109, -RZ, R109.H0_H0 ;  /* 0x2000006dff6d7230 */ /* 0x000fe40000004100 */
        /* <DEDUP_REMOVED lines=9> */
.L_x_984:
[----:B------:R-:W-:Y:S05]  /*3210*/  BSYNC B2 ;  /* 0x0000000000027941 */ /* 0x000fea0003800000 */
.L_x_983:
[----:B--2---:R2:W-:Y:S02]  /*3220*/  STG.E.128 desc[UR60][R50.64+0x40], R40 ;  /* 0x0000402832007986 */ /* 0x0045e4000c101d3c */
.L_x_978:
[----:B------:R-:W-:Y:S05]  /*3230*/  BSYNC B1 ;  /* 0x0000000000017941 */ /* 0x000fea0003800000 */
.L_x_977:
        /* <DEDUP_REMOVED lines=19> */
[C---:B------:R-:W-:Y:S01]  /*3370*/  FMUL.FTZ R53, R41.reuse, R53 ;  /* 0x0000003529357220 */ /* 0x040fe20000410000 */
[----:B------:R-:W-:Y:S02]  /*3380*/  HADD2.F32 R43, -RZ, R43.H0_H0 ;  /* 0x2000002bff2b7230 */ /* 0x000fe40000004100 */
[-C--:B------:R-:W-:Y:S01]  /*3390*/  FFMA.FTZ R58, R41, R52.reuse, -R58 ;  /* 0x00000034293a7223 */ /* 0x080fe2000001083a */
[----:B------:R-:W-:Y:S01]  /*33a0*/  FFMA.FTZ R55, R42, R52, R53 ;  /* 0x000000342a377223 */ /* 0x000fe20000010035 */
[----:B------:R-:W-:Y:S02]  /*33b0*/  HADD2.F32 R54, -RZ, R57.H0_H0 ;  /* 0x20000039ff367230 */ /* 0x000fe40000004100 */
        /* <DEDUP_REMOVED lines=24> */
.L_x_989:
[----:B------:R-:W-:Y:S05]  /*3540*/  BSYNC B2 ;  /* 0x0000000000027941 */ /* 0x000fea0003800000 */
.L_x_988:
[----:B--2---:R3:W-:Y:S02]  /*3550*/  STG.E.128 desc[UR60][R48.64], R40 ;  /* 0x0000002830007986 */ /* 0x0047e4000c101d3c */
.L_x_987:
[----:B------:R-:W-:Y:S05]  /*3560*/  BSYNC B1 ;  /* 0x0000000000017941 */ /* 0x000fea0003800000 */
.L_x_986:
[----:B------:R-:W-:Y:S05]  /*3570*/  @P2 BRA `(.L_x_985) ;  /* 0x0000001800502947 */ /* 0x000fea0003800000 */
[----:B-123--:R1:W2:Y:S01]  /*3580*/  LDS.128 R40, [R106+0x2000] ;  /* 0x002000006a287984 */ /* 0x00e2a20000000c00 */
[----:B------:R-:W-:Y:S01]  /*3590*/  IADD3 R50, R20, 0x10, RZ ;  /* 0x0000001014327810 */ /* 0x000fe20007ffe0ff */
[----:B------:R-:W-:Y:S03]  /*35a0*/  BSSY B1, `(.L_x_990) ;  /* 0x000002c000017945 */ /* 0x000fe60003800000 */
        /* <DEDUP_REMOVED lines=43> */
.L_x_991:
[----:B------:R-:W-:Y:S05]  /*3860*/  BSYNC B1 ;  /* 0x0000000000017941 */ /* 0x000fea0003800000 */
.L_x_990:
[----:B--2---:R1:W-:Y:S01]  /*3870*/  STG.E.128 desc[UR60][R48.64+0x40], R40 ;  /* 0x0000402830007986 */ /* 0x0043e2000c101d3c */
[----:B------:R-:W-:Y:S05]  /*3880*/  BRA `(.L_x_985) ;  /* 0x00000014008c7947 */ /* 0x000fea0003800000 */
.L_x_969:
[----:B------:R-:W2:Y:S01]  /*3890*/  LDL R44, [R1+0x7c] ;  /* 0x00007c00012c7983 */ /* 0x000ea20000100800 */
[----:B------:R-:W-:-:S04]  /*38a0*/  ISETP.GE.AND P3, PT, R223, R101, PT ;  /* 0x00000065df00720c */ /* 0x000fc80003f66270 */
        /* <DEDUP_REMOVED lines=9> */
[----:B------:R-:W3:Y:S01]  /*3940*/  @!P4 LDC.64 R48, c[0x0][0x3e0] ;  /* 0x0000f800ff30cb82 */ /* 0x000ee20000000a00 */
[----:B------:R-:W-:-:S05]  /*3950*/  @!P4 IADD3 R40, P5, R66, R40, RZ ;  /* 0x000000284228c210 */ /* 0x000fca0007fbe0ff */
[----:B------:R-:W-:Y:S01]  /*3960*/  @!P4 IMAD.X R41, R95, 0x1, R84, P5 ;  /* 0x000000015f29c824 */ /* 0x000fe200028e0654 */
[----:B------:R-:W-:Y:S02]  /*3970*/  CS2R R46, SRZ ;  /* 0x00000000002e7805 */ /* 0x000fe4000001ff00 */
[----:B--2---:R-:W-:Y:S02]  /*3980*/  R2UR UR4, R44 ;  /* 0x000000002c0472ca */ /* 0x004fe400000e0000 */
[----:B------:R-:W2:Y:S02]  /*3990*/  @!P4 LDC.64 R44, c[0x0][0x3c8] ;  /* 0x0000f200ff2ccb82 */ /* 0x000ea40000000a00 */
[----:B--2---:R-:W-:-:S04]  /*39a0*/  @!P4 LEA R44, P5, R40, R44, 0x1 ;  /* 0x0000002c282cc211 */ /* 0x004fc800078a08ff */
[----:B------:R-:W-:Y:S02]  /*39b0*/  @!P4 LEA.HI.X R45, R40, R45, R41, 0x1, P5 ;  /* 0x0000002d282dc211 */ /* 0x000fe400028f0c29 */
[----:B------:R-:W-:-:S05]  /*39c0*/  @!P4 IADD3 R42, P5, R36, R42, RZ ;  /* 0x0000002a242ac210 */ /* 0x000fca0007fbe0ff */
[----:B------:R-:W-:Y:S01]  /*39d0*/  @!P4 IMAD.X R40, R110, 0x1, R83, P5 ;  /* 0x000000016e28c824 */ /* 0x000fe200028e0653 */
[----:B---3--:R-:W-:-:S04]  /*39e0*/  @!P4 LEA R48, P5, R42, R48, 0x1 ;  /* 0x000000302a30c211 */ /* 0x008fc800078a08ff */
[----:B------:R-:W-:Y:S02]  /*39f0*/  @!P4 LEA.HI.X R49, R42, R49, R40, 0x1, P5 ;  /* 0x000000312a31c211 */ /* 0x000fe400028f0c28 */
[----:B------:R-:W-:Y:S02]  /*3a00*/  CS2R R42, SRZ ;  /* 0x00000000002a7805 */ /* 0x000fe4000001ff00 */
[----:B------:R-:W-:-:S06]  /*3a10*/  CS2R R40, SRZ ;  /* 0x0000000000287805 */ /* 0x000fcc000001ff00 */
[----:B------:R2:W3:Y:S02]  /*3a20*/  @!P4 LDG.E.128 R40, desc[UR60][R44.64] ;  /* 0x0000003c2c28c981 */ /* 0x0004e4000c1e1d00 */
[----:B--2---:R-:W-:-:S06]  /*3a30*/  CS2R R44, SRZ ;  /* 0x00000000002c7805 */ /* 0x004fcc000001ff00 */
[----:B------:R2:W4:Y:S01]  /*3a40*/  @!P4 LDG.E.128 R44, desc[UR60][R48.64] ;  /* 0x0000003c302cc981 */ /* 0x000522000c1e1d00 */
[----:B0-----:R-:W-:-:S04]  /*3a50*/  @!P3 LEA R52, P4, R50, R52, 0x1 ;  /* 0x000000343234b211 */ /* 0x001fc800078808ff */
[----:B------:R-:W-:Y:S02]  /*3a60*/  @!P3 LEA.HI.X R53, R50, R53, R51, 0x1, P4 ;  /* 0x000000353235b211 */ /* 0x000fe400020f0c33 */
[----:B------:R-:W-:Y:S02]  /*3a70*/  CS2R R50, SRZ ;  /* 0x0000000000327805 */ /* 0x000fe4000001ff00 */
[C---:B-1----:R-:W-:Y:S02]  /*3a80*/  @!P3 LEA R56, P4, R54.reuse, R56, 0x1 ;  /* 0x000000383638b211 */ /* 0x042fe400078808ff */
[----:B--2---:R-:W-:Y:S02]  /*3a90*/  CS2R R48, SRZ ;  /* 0x0000000000307805 */ /* 0x004fe4000001ff00 */
[----:B------:R-:W-:Y:S02]  /*3aa0*/  @!P3 LEA.HI.X R57, R54, R57, R55, 0x1, P4 ;  /* 0x000000393639b211 */ /* 0x000fe400020f0c37 */
[----:B------:R-:W-:-:S02]  /*3ab0*/  CS2R R54, SRZ ;  /* 0x0000000000367805 */ /* 0x000fc4000001ff00 */
[----:B------:R0:W2:Y:S02]  /*3ac0*/  @!P3 LDG.E.128 R48, desc[UR60][R52.64] ;  /* 0x0000003c3430b981 */ /* 0x0000a4000c1e1d00 */
[----:B0-----:R-:W-:-:S06]  /*3ad0*/  CS2R R52, SRZ ;  /* 0x0000000000347805 */ /* 0x001fcc000001ff00 */
[----:B------:R0:W5:Y:S01]  /*3ae0*/  @!P3 LDG.E.128 R52, desc[UR60][R56.64] ;  /* 0x0000003c3834b981 */ /* 0x000162000c1e1d00 */
[----:B------:R-:W-:Y:S01]  /*3af0*/  UISETP.NE.AND UP0, UPT, UR4, 0x3, UPT ;  /* 0x000000030400788c */ /* 0x000fe2000bf05270 */
[----:B------:R-:W-:-:S05]  /*3b00*/  ISETP.GE.AND P4, PT, R16, R107, PT ;  /* 0x0000006b1000720c */ /* 0x000fca0003f86270 */
[----:B------:R-:W-:Y:S01]  /*3b10*/  PLOP3.LUT P3, PT, PT, PT, UP0, 0x80, 0x0 ;  /* 0x000000000000781c */ /* 0x000fe20003f6f008 */
[----:B---3--:R-:W-:Y:S01]  /*3b20*/  IMAD.MOV.U32 R59, RZ, RZ, R42 ;  /* 0x000000ffff3b7224 */ /* 0x008fe200078e002a */
[----:B------:R-:W-:Y:S01]  /*3b30*/  MOV R61, R40 ;  /* 0x00000028003d7202 */ /* 0x000fe20000000f00 */
[----:B------:R-:W-:Y:S02]  /*3b40*/  IMAD.MOV.U32 R60, RZ, RZ, R43 ;  /* 0x000000ffff3c7224 */ /* 0x000fe400078e002b */
[----:B------:R-:W-:Y:S01]  /*3b50*/  IMAD.MOV.U32 R62, RZ, RZ, R41 ;  /* 0x000000ffff3e7224 */ /* 0x000fe200078e0029 */
[----:B------:R-:W-:Y:S02]  /*3b60*/  PRMT R122, R122, 0x5410, R59 ;  /* 0x000054107a7a7816 */ /* 0x000fe4000000003b */
[----:B------:R-:W-:Y:S02]  /*3b70*/  PRMT R130, R60, 0x7610, R130 ;  /* 0x000076103c827816 */ /* 0x000fe40000000082 */
[----:B------:R-:W-:-:S02]  /*3b80*/  PRMT R124, R61, 0x7610, R124 ;  /* 0x000076103d7c7816 */ /* 0x000fc4000000007c */
[----:B------:R-:W-:Y:S01]  /*3b90*/  PRMT R125, R62, 0x7610, R125 ;  /* 0x000076103e7d7816 */ /* 0x000fe2000000007d */
[----:B----4-:R-:W-:Y:S02]  /*3ba0*/  IMAD.MOV.U32 R59, RZ, RZ, R46 ;  /* 0x000000ffff3b7224 */ /* 0x010fe400078e002e */
[----:B0-----:R-:W-:Y:S02]  /*3bb0*/  IMAD.MOV.U32 R57, RZ, RZ, R44 ;  /* 0x000000ffff397224 */ /* 0x001fe400078e002c */
[----:B------:R-:W-:Y:S01]  /*3bc0*/  IMAD.MOV.U32 R60, RZ, RZ, R45 ;  /* 0x000000ffff3c7224 */ /* 0x000fe200078e002d */
[----:B------:R-:W-:Y:S01]  /*3bd0*/  PRMT R122, R59, 0x7610, R122 ;  /* 0x000076103b7a7816 */ /* 0x000fe2000000007a */
[----:B------:R-:W-:Y:S01]  /*3be0*/  IMAD.MOV.U32 R56, RZ, RZ, R47 ;  /* 0x000000ffff387224 */ /* 0x000fe200078e002f */
[----:B------:R-:W-:Y:S02]  /*3bf0*/  PRMT R124, R124, 0x5410, R57 ;  /* 0x000054107c7c7816 */ /* 0x000fe40000000039 */
[----:B------:R-:W-:-:S02]  /*3c00*/  PRMT R125, R125, 0x5410, R60 ;  /* 0x000054107d7d7816 */ /* 0x000fc4000000003c */
[----:B------:R-:W-:Y:S01]  /*3c10*/  PRMT R130, R130, 0x5410, R56 ;  /* 0x0000541082827816 */ /* 0x000fe20000000038 */
[----:B--2---:R-:W-:Y:S01]  /*3c20*/  IMAD.MOV.U32 R57, RZ, RZ, R51 ;  /* 0x000000ffff397224 */ /* 0x004fe200078e0033 */
[----:B------:R-:W-:Y:S01]  /*3c30*/  MOV R56, R50 ;  /* 0x0000003200387202 */ /* 0x000fe20000000f00 */
[----:B------:R-:W-:Y:S02]  /*3c40*/  IMAD.MOV.U32 R59, RZ, RZ, R48 ;  /* 0x000000ffff3b7224 */ /* 0x000fe400078e0030 */
[----:B------:R-:W-:Y:S01]  /*3c50*/  IMAD.MOV.U32 R60, RZ, RZ, R49 ;  /* 0x000000ffff3c7224 */ /* 0x000fe200078e0031 */
[----:B------:R-:W-:-:S04]  /*3c60*/  PRMT R113, R56, 0x5410, R57 ;  /* 0x0000541038717816 */ /* 0x000fc80000000039 */
[----:B------:R-:W-:Y:S01]  /*3c70*/  PRMT R115, R59, 0x5410, R60 ;  /* 0x000054103b737816 */ /* 0x000fe2000000003c */
[----:B-----5:R-:W-:Y:S01]  /*3c80*/  IMAD.MOV.U32 R56, RZ, RZ, R54 ;  /* 0x000000ffff387224 */ /* 0x020fe200078e0036 */
[----:B------:R-:W-:Y:S01]  /*3c90*/  MOV R59, R52 ;  /* 0x00000034003b7202 */ /* 0x000fe20000000f00 */
[----:B------:R-:W-:Y:S02]  /*3ca0*/  IMAD.MOV.U32 R57, RZ, RZ, R55 ;  /* 0x000000ffff397224 */ /* 0x000fe400078e0037 */
[----:B------:R-:W-:-:S03]  /*3cb0*/  IMAD.MOV.U32 R60, RZ, RZ, R53 ;  /* 0x000000ffff3c7224 */ /* 0x000fc600078e0035 */
[----:B------:R-:W-:Y:S02]  /*3cc0*/  PRMT R117, R56, 0x5410, R57 ;  /* 0x0000541038757816 */ /* 0x000fe40000000039 */
[----:B------:R-:W-:Y:S01]  /*3cd0*/  PRMT R119, R59, 0x5410, R60 ;  /* 0x000054103b777816 */ /* 0x000fe2000000003c */
[----:B------:R-:W-:Y:S06]  /*3ce0*/  @!P3 BRA `(.L_x_992) ;  /* 0x000000000004b947 */ /* 0x000fec0003800000 */
[----:B------:R-:W-:Y:S01]  /*3cf0*/  BPT.TRAP 0x1 ;  /* 0x000000040000795c */ /* 0x000fe20000300000 */
.L_x_992:
        /* <DEDUP_REMOVED lines=9> */
.L_x_1194:
[----:B------:R-:W-:Y:S05]  /*3d90*/  BSYNC B1 ;  /* 0x0000000000017941 */ /* 0x000fea0003800000 */
.L_x_993:
        /* <DEDUP_REMOVED lines=13> */
[----:B------:R-:W-:-:S04]  /*3e70*/  LEA.HI.SX32 R56, R56, R85, 0x1c ;  /* 0x0000005538387211 */ /* 0x000fc800078fe2ff */
[----:B------:R-:W-:-:S04]  /*3e80*/  SHF.L.U32 R121, R56, 0x3, RZ ;  /* 0x0000000338797819 */ /* 0x000fc800000006ff */
[----:B------:R-:W-:-:S04]  /*3e90*/  LOP3.LUT R57, R32, 0x38, R121, 0xf8, !PT ;  /* 0x0000003820397812 */ /* 0x000fc800078ef879 */
[----:B------:R-:W-:Y:S01]  /*3ea0*/  LOP3.LUT R56, R57, R76, RZ, 0x3c, !PT ;  /* 0x0000004c39387212 */ /* 0x000fe200078e3cff */
[----:B------:R-:W-:-:S04]  /*3eb0*/  IMAD R57, R2, 0x1800, R90 ;  /* 0x0000180002397824 */ /* 0x000fc800078e025a */
[----:B------:R-:W-:Y:S02]  /*3ec0*/  IMAD R59, R217, 0x200, R56 ;  /* 0x00000200d93b7824 */ /* 0x000fe400078e0238 */
[----:B------:R-:W-:Y:S02]  /*3ed0*/  IMAD R57, R57, 0x2, R18 ;  /* 0x0000000239397824 */ /* 0x000fe400078e0212 */
[----:B------:R-:W-:-:S04]  /*3ee0*/  IMAD R59, R2, 0x1800, R59 ;  /* 0x00001800023b7824 */ /* 0x000fc800078e023b */
[----:B------:R-:W-:Y:S02]  /*3ef0*/  IMAD R60, R59, 0x2, R18 ;  /* 0x000000023b3c7824 */ /* 0x000fe400078e0212 */
[----:B------:R-:W1:Y:S04]  /*3f00*/  LDS.128 R56, [R57+0x1c400] ;  /* 0x01c4000039387984 */ /* 0x000e680000000c00 */
[----:B------:R-:W2:Y:S01]  /*3f10*/  LDS.128 R60, [R60+0x1c400] ;  /* 0x01c400003c3c7984 */ /* 0x000ea20000000c00 */
[----:B------:R-:W-:Y:S05]  /*3f20*/  @P4 BRA `(.L_x_998) ;  /* 0x0000000400484947 */ /* 0x000fea0003800000 */
[--C-:B------:R-:W-:Y:S01]  /*3f30*/  SHF.R.U64 R123, R44, 0x10, R45.reuse ;  /* 0x000000102c7b7819 */ /* 0x100fe2000000122d */
[----:B--2---:R-:W-:Y:S01]  /*3f40*/  HADD2.F32 R44, -RZ, R61.H1_H1 ;  /* 0x3000003dff2c7230 */ /* 0x004fe20000004100 */
[----:B------:R-:W-:Y:S02]  /*3f50*/  SHF.R.U32.HI R45, RZ, 0x10, R45 ;  /* 0x00000010ff2d7819 */ /* 0x000fe4000001162d */
[--C-:B------:R-:W-:Y:S01]  /*3f60*/  SHF.R.U64 R120, R40, 0x10, R41.reuse ;  /* 0x0000001028787819 */ /* 0x100fe20000001229 */
[----:B------:R-:W-:Y:S01]  /*3f70*/  HADD2.F32 R123, -RZ, R123.H0_H0 ;  /* 0x2000007bff7b7230 */ /* 0x000fe20000004100 */
[----:B------:R-:W-:Y:S02]  /*3f80*/  SHF.R.U32.HI R126, RZ, 0x10, R41 ;  /* 0x00000010ff7e7819 */ /* 0x000fe40000011629 */
[--C-:B------:R-:W-:Y:S01]  /*3f90*/  SHF.R.U64 R40, R42, 0x10, R43.reuse ;  /* 0x000000102a287819 */ /* 0x100fe2000000122b */
[----:B-1----:R-:W-:Y:S01]  /*3fa0*/  HADD2.F32 R42, -RZ, R57.H0_H0 ;  /* 0x20000039ff2a7230 */ /* 0x002fe20000004100 */
[----:B------:R-:W-:Y:S01]  /*3fb0*/  SHF.R.U32.HI R129, RZ, 0x10, R43 ;  /* 0x00000010ff817819 */ /* 0x000fe2000001162b */
[----:B------:R-:W-:Y:S01]  /*3fc0*/  HADD2.F32 R43, -RZ, R61.H0_H0 ;  /* 0x2000003dff2b7230 */ /* 0x000fe20000004100 */
[--C-:B------:R-:W-:Y:S01]  /*3fd0*/  SHF.R.U64 R41, R46, 0x10, R47.reuse ;  /* 0x000000102e297819 */ /* 0x100fe2000000122f */
[----:B------:R-:W-:Y:S01]  /*3fe0*/  HADD2.F32 R46, -RZ, R125.H0_H0 ;  /* 0x2000007dff2e7230 */ /* 0x000fe20000004100 */
[----:B------:R-:W-:Y:S01]  /*3ff0*/  SHF.R.U32.HI R127, RZ, 0x10, R47 ;  /* 0x00000010ff7f7819 */ /* 0x000fe2000001162f */
[----:B------:R-:W-:-:S02]  /*4000*/  HADD2.F32 R61, -RZ, R45.H0_H0 ;  /* 0x2000002dff3d7230 */ /* 0x000fc40000004100 */
[----:B------:R-:W-:Y:S02]  /*4010*/  HADD2.F32 R125, -RZ, R125.H1_H1 ;  /* 0x3000007dff7d7230 */ /* 0x000fe40000004100 */
[----:B------:R-:W-:Y:S02]  /*4020*/  HADD2.F32 R45, -RZ, R57.H1_H1 ;  /* 0x30000039ff2d7230 */ /* 0x000fe40000004100 */
[----:B------:R-:W-:Y:S01]  /*4030*/  FMUL.FTZ R128, R44, R61 ;  /* 0x0000003d2c807220 */ /* 0x000fe20000410000 */
[----:B------:R-:W-:Y:S02]  /*4040*/  HADD2.F32 R47, -RZ, R126.H0_H0 ;  /* 0x2000007eff2f7230 */ /* 0x000fe40000004100 */
[-C--:B------:R-:W-:Y:S01]  /*4050*/  FMUL.FTZ R57, R43, R125.reuse ;  /* 0x0000007d2b397220 */ /* 0x080fe20000410000 */
[C---:B------:R-:W-:Y:S01]  /*4060*/  FMUL.FTZ R126, R42.reuse, R125 ;  /* 0x0000007d2a7e7220 */ /* 0x040fe20000410000 */
[----:B------:R-:W-:Y:S02]  /*4070*/  FMUL.FTZ R61, R45, R61 ;  /* 0x0000003d2d3d7220 */ /* 0x000fe40000410000 */
[-C--:B------:R-:W-:Y:S01]  /*4080*/  FFMA.FTZ R42, R42, R46.reuse, -R57 ;  /* 0x0000002e2a2a7223 */ /* 0x080fe20000010839 */
[----:B------:R-:W-:Y:S01]  /*4090*/  FFMA.FTZ R43, R43, R46, R126 ;  /* 0x0000002e2b2b7223 */ /* 0x000fe2000001007e */
[-C--:B------:R-:W-:Y:S01]  /*40a0*/  FFMA.FTZ R44, R44, R47.reuse, R61 ;  /* 0x0000002f2c2c7223 */ /* 0x080fe2000001003d */
[----:B------:R-:W-:Y:S01]  /*40b0*/  FFMA.FTZ R45, R45, R47, -R128 ;  /* 0x0000002f2d2d7223 */ /* 0x000fe20000010880 */
[----:B------:R-:W-:-:S02]  /*40c0*/  HADD2.F32 R61, -RZ, R130.H1_H1 ;  /* 0x30000082ff3d7230 */ /* 0x000fc40000004100 */
[----:B------:R-:W-:Y:S01]  /*40d0*/  HADD2.F32 R46, -RZ, R59.H0_H0 ;  /* 0x2000003bff2e7230 */ /* 0x000fe20000004100 */
[----:B------:R-:W-:Y:S01]  /*40e0*/  F2FP.F16.F32.PACK_AB R43, R44, R43 ;  /* 0x0000002b2c2b723e */ /* 0x000fe200000000ff */
[--C-:B------:R-:W-:Y:S02]  /*40f0*/  HADD2.F32 R47, -RZ, R63.reuse.H0_H0 ;  /* 0x2000003fff2f7230 */ /* 0x100fe40000004100 */
[----:B------:R-:W-:Y:S02]  /*4100*/  HADD2.F32 R57, -RZ, R130.H0_H0 ;  /* 0x20000082ff397230 */ /* 0x000fe40000004100 */
[-C--:B------:R-:W-:Y:S01]  /*4110*/  FMUL.FTZ R130, R46, R61.reuse ;  /* 0x0000003d2e827220 */ /* 0x080fe20000410000 */
[----:B------:R-:W-:Y:S02]  /*4120*/  HADD2.F32 R63, -RZ, R63.H1_H1 ;  /* 0x3000003fff3f7230 */ /* 0x000fe40000004100 */
[----:B------:R-:W-:Y:S01]  /*4130*/  FMUL.FTZ R125, R47, R61 ;  /* 0x0000003d2f7d7220 */ /* 0x000fe20000410000 */
[----:B------:R-:W-:-:S02]  /*4140*/  HADD2.F32 R128, -RZ, R127.H0_H0 ;  /* 0x2000007fff807230 */ /* 0x000fc40000004100 */
[-C--:B------:R-:W-:Y:S01]  /*4150*/  FFMA.FTZ R130, R47, R57.reuse, R130 ;  /* 0x000000392f827223 */ /* 0x080fe20000010082 */
[----:B------:R-:W-:Y:S02]  /*4160*/  HADD2.F32 R59, -RZ, R59.H1_H1 ;  /* 0x3000003bff3b7230 */ /* 0x000fe40000004100 */
[----:B------:R-:W-:Y:S01]  /*4170*/  FFMA.FTZ R127, R46, R57, -R125 ;  /* 0x000000392e7f7223 */ /* 0x000fe2000001087d */
[----:B------:R-:W-:Y:S02]  /*4180*/  HADD2.F32 R126, -RZ, R129.H0_H0 ;  /* 0x20000081ff7e7230 */ /* 0x000fe40000004100 */
[-C--:B------:R-:W-:Y:S01]  /*4190*/  FMUL.FTZ R132, R63, R128.reuse ;  /* 0x000000803f847220 */ /* 0x080fe20000410000 */
[----:B------:R-:W-:Y:S02]  /*41a0*/  HADD2.F32 R47, -RZ, R60.H0_H0 ;  /* 0x2000003cff2f7230 */ /* 0x000fe40000004100 */
[----:B------:R-:W-:Y:S01]  /*41b0*/  FMUL.FTZ R128, R59, R128 ;  /* 0x000000803b807220 */ /* 0x000fe20000410000 */
[----:B------:R-:W-:-:S02]  /*41c0*/  HADD2.F32 R57, -RZ, R124.H0_H0 ;  /* 0x2000007cff397230 */ /* 0x000fc40000004100 */
[-C--:B------:R-:W-:Y:S01]  /*41d0*/  FFMA.FTZ R132, R59, R126.reuse, -R132 ;  /* 0x0000007e3b847223 */ /* 0x080fe20000010884 */
[----:B------:R-:W-:Y:S02]  /*41e0*/  HADD2.F32 R46, -RZ, R56.H0_H0 ;  /* 0x20000038ff2e7230 */ /* 0x000fe40000004100 */
[----:B------:R-:W-:Y:S01]  /*41f0*/  FFMA.FTZ R129, R63, R126, R128 ;  /* 0x0000007e3f817223 */ /* 0x000fe20000010080 */
[----:B------:R-:W-:Y:S02]  /*4200*/  HADD2.F32 R60, -RZ, R60.H1_H1 ;  /* 0x3000003cff3c7230 */ /* 0x000fe40000004100 */
[----:B------:R-:W-:Y:S02]  /*4210*/  HADD2.F32 R124, -RZ, R124.H1_H1 ;  /* 0x3000007cff7c7230 */ /* 0x000fe40000004100 */
[----:B------:R-:W-:Y:S02]  /*4220*/  HADD2.F32 R56, -RZ, R56.H1_H1 ;  /* 0x30000038ff387230 */ /* 0x000fe40000004100 */
[----:B------:R-:W-:Y:S01]  /*4230*/  FMUL.FTZ R63, R60, R123 ;  /* 0x0000007b3c3f7220 */ /* 0x000fe20000410000 */
[----:B------:R-:W-:-:S02]  /*4240*/  HADD2.F32 R59, -RZ, R120.H0_H0 ;  /* 0x20000078ff3b7230 */ /* 0x000fc40000004100 */
[-C--:B------:R-:W-:Y:S01]  /*4250*/  FMUL.FTZ R61, R47, R124.reuse ;  /* 0x0000007c2f3d7220 */ /* 0x080fe20000410000 */
[----:B------:R-:W-:Y:S01]  /*4260*/  FMUL.FTZ R124, R46, R124 ;  /* 0x0000007c2e7c7220 */ /* 0x000fe20000410000 */
[----:B------:R-:W-:Y:S01]  /*4270*/  FMUL.FTZ R123, R56, R123 ;  /* 0x0000007b387b7220 */ /* 0x000fe20000410000 */
[----:B------:R-:W-:Y:S01]  /*4280*/  F2FP.F16.F32.PACK_AB R129, R129, R130 ;  /* 0x000000828181723e */ /* 0x000fe200000000ff */
[----:B------:R-:W-:Y:S01]  /*4290*/  FFMA.FTZ R61, R46, R57, -R61 ;  /* 0x000000392e3d7223 */ /* 0x000fe2000001083d */
[-C--:B------:R-:W-:Y:S01]  /*42a0*/  FFMA.FTZ R56, R56, R59.reuse, -R63 ;  /* 0x0000003b38387223 */ /* 0x080fe2000001083f */
[----:B------:R-:W-:Y:S01]  /*42b0*/  FFMA.FTZ R123, R60, R59, R123 ;  /* 0x0000003b3c7b7223 */ /* 0x000fe2000001007b */
[----:B------:R-:W-:Y:S01]  /*42c0*/  FFMA.FTZ R124, R47, R57, R124 ;  /* 0x000000392f7c7223 */ /* 0x000fe2000001007c */
[----:B------:R-:W-:Y:S02]  /*42d0*/  HADD2.F32 R59, -RZ, R41.H0_H0 ;  /* 0x20000029ff3b7230 */ /* 0x000fe40000004100 */
[----:B------:R-:W-:Y:S01]  /*42e0*/  HADD2.F32 R46, -RZ, R62.H0_H0 ;  /* 0x2000003eff2e7230 */ /* 0x000fe20000004100 */
[----:B------:R-:W-:Y:S01]  /*42f0*/  F2FP.F16.F32.PACK_AB R56, R56, R61 ;  /* 0x0000003d3838723e */ /* 0x000fe200000000ff */
[----:B------:R-:W-:Y:S01]  /*4300*/  HADD2.F32 R47, -RZ, R122.H1_H1 ;  /* 0x3000007aff2f7230 */ /* 0x000fe20000004100 */
[----:B------:R-:W-:Y:S01]  /*4310*/  F2FP.F16.F32.PACK_AB R60, R123, R124 ;  /* 0x0000007c7b3c723e */ /* 0x000fe200000000ff */
[----:B------:R-:W-:-:S02]  /*4320*/  HADD2.F32 R41, -RZ, R58.H0_H0 ;  /* 0x2000003aff297230 */ /* 0x000fc40000004100 */
[----:B------:R-:W-:Y:S02]  /*4330*/  HADD2.F32 R62, -RZ, R62.H1_H1 ;  /* 0x3000003eff3e7230 */ /* 0x000fe40000004100 */
[----:B------:R-:W-:Y:S02]  /*4340*/  HADD2.F32 R122, -RZ, R122.H0_H0 ;  /* 0x2000007aff7a7230 */ /* 0x000fe40000004100 */
[----:B------:R-:W-:Y:S02]  /*4350*/  HADD2.F32 R58, -RZ, R58.H1_H1 ;  /* 0x3000003aff3a7230 */ /* 0x000fe40000004100 */
[-C--:B------:R-:W-:Y:S01]  /*4360*/  FMUL.FTZ R125, R62, R59.reuse ;  /* 0x0000003b3e7d7220 */ /* 0x080fe20000410000 */
[----:B------:R-:W-:Y:S02]  /*4370*/  HADD2.F32 R57, -RZ, R40.H0_H0 ;  /* 0x20000028ff397230 */ /* 0x000fe40000004100 */
[-C--:B------:R-:W-:Y:S01]  /*4380*/  FMUL.FTZ R63, R41, R122.reuse ;  /* 0x0000007a293f7220 */ /* 0x080fe20000410000 */
[----:B------:R-:W-:Y:S01]  /*4390*/  FMUL.FTZ R40, R46, R122 ;  /* 0x0000007a2e287220 */ /* 0x000fe20000410000 */
[----:B------:R-:W-:Y:S01]  /*43a0*/  FMUL.FTZ R59, R58, R59 ;  /* 0x0000003b3a3b7220 */ /* 0x000fe20000410000 */
[----:B------:R-:W-:-:S02]  /*43b0*/  IMAD.MOV.U32 R61, RZ, RZ, R43 ;  /* 0x000000ffff3d7224 */ /* 0x000fc400078e002b */
[-C--:B------:R-:W-:Y:S01]  /*43c0*/  FFMA.FTZ R63, R46, R47.reuse, R63 ;  /* 0x0000002f2e3f7223 */ /* 0x080fe2000001003f */
[----:B------:R-:W-:Y:S01]  /*43d0*/  FFMA.FTZ R40, R41, R47, -R40 ;  /* 0x0000002f29287223 */ /* 0x000fe20000010828 */
[-C--:B------:R-:W-:Y:S01]  /*43e0*/  FFMA.FTZ R62, R62, R57.reuse, R59 ;  /* 0x000000393e3e7223 */ /* 0x080fe2000001003b */
[----:B------:R-:W-:Y:S01]  /*43f0*/  FFMA.FTZ R125, R58, R57, -R125 ;  /* 0x000000393a7d7223 */ /* 0x000fe2000001087d */
[----:B------:R-:W-:Y:S02]  /*4400*/  F2FP.F16.F32.PACK_AB R57, R45, R42 ;  /* 0x0000002a2d39723e */ /* 0x000fe400000000ff */
[----:B------:R-:W-:Y:S02]  /*4410*/  F2FP.F16.F32.PACK_AB R59, R132, R127 ;  /* 0x0000007f843b723e */ /* 0x000fe400000000ff */
[----:B------:R-:W-:Y:S01]  /*4420*/  F2FP.F16.F32.PACK_AB R62, R62, R63 ;  /* 0x0000003f3e3e723e */ /* 0x000fe200000000ff */
[----:B------:R-:W-:Y:S01]  /*4430*/  IMAD.MOV.U32 R63, RZ, RZ, R129 ;  /* 0x000000ffff3f7224 */ /* 0x000fe200078e0081 */
[----:B------:R-:W-:-:S07]  /*4440*/  F2FP.F16.F32.PACK_AB R58, R125, R40 ;  /* 0x000000287d3a723e */ /* 0x000fce00000000ff */
.L_x_998:
[----:B------:R-:W-:Y:S05]  /*4450*/  BSYNC B2 ;  /* 0x0000000000027941 */ /* 0x000fea0003800000 */
.L_x_997:
        /* <DEDUP_REMOVED lines=12> */
.L_x_996:
[----:B------:R-:W-:Y:S05]  /*4520*/  BSYNC B1 ;  /* 0x0000000000017941 */ /* 0x000fea0003800000 */
.L_x_995:
[C---:B------:R-:W-:Y:S01]  /*4530*/  ISETP.GE.OR P5, PT, R223.reuse, R101, P1 ;  /* 0x00000065df00720c */ /* 0x040fe20000fa6670 */
[-C--:B-12---:R-:W-:Y:S02]  /*4540*/  IMAD R40, R98, R106.reuse, RZ ;  /* 0x0000006a62287224 */ /* 0x086fe400078e02ff */
[----:B------:R-:W-:-:S04]  /*4550*/  IMAD.WIDE.U32 R104, R223, R106, R104 ;  /* 0x0000006adf687225 */ /* 0x000fc800078e0068 */
[----:B------:R-:W-:-:S06]  /*4560*/  IMAD R107, R223, R107, R40 ;  /* 0x0000006bdf6b7224 */ /* 0x000fcc00078e0228 */
[----:B------:R-:W-:Y:S05]  /*4570*/  @P5 BRA `(.L_x_985) ;  /* 0x0000000800505947 */ /* 0x000fea0003800000 */
[----:B------:R-:W-:Y:S01]  /*4580*/  IADD3 R58, R105, R107, RZ ;  /* 0x0000006b693a7210 */ /* 0x000fe20007ffe0ff */
[----:B------:R-:W-:Y:S01]  /*4590*/  BSSY B1, `(.L_x_999) ;  /* 0x000006c000017945 */ /* 0x000fe20003800000 */
[----:B------:R-:W-:Y:S02]  /*45a0*/  IADD3 R40, P5, P6, R14, R104, R86 ;  /* 0x000000680e287210 */ /* 0x000fe40007ebe056 */
[----:B------:R-:W-:Y:S02]  /*45b0*/  SEL R114, R97, R114, !P0 ;  /* 0x0000007261727207 */ /* 0x000fe40004000000 */
[----:B------:R-:W-:Y:S02]  /*45c0*/  IADD3.X R41, R3, R58, R89, P5, P6 ;  /* 0x0000003a03297210 */ /* 0x000fe40002fec459 */
[----:B------:R-:W-:-:S04]  /*45d0*/  LEA R56, P5, R40, R102, 0x1 ;  /* 0x0000006628387211 */ /* 0x000fc800078a08ff */
[----:B------:R-:W-:Y:S02]  /*45e0*/  LEA.HI.X R57, R40, R103, R41, 0x1, P5 ;  /* 0x0000006728397211 */ /* 0x000fe400028f0c29 */
[----:B------:R-:W-:-:S04]  /*45f0*/  SHF.R.S32.HI R41, RZ, 0x1f, R114 ;  /* 0x0000001fff297819 */ /* 0x000fc80000011472 */
[----:B------:R-:W-:-:S04]  /*4600*/  LEA.HI R114, R41, R114, RZ, 0x4 ;  /* 0x0000007229727211 */ /* 0x000fc800078f20ff */
[----:B------:R-:W-:-:S05]  /*4610*/  LEA.HI.SX32 R59, R114, R85, 0x1c ;  /* 0x00000055723b7211 */ /* 0x000fca00078fe2ff */
[----:B------:R-:W-:-:S05]  /*4620*/  IMAD.SHL.U32 R59, R59, 0x8, RZ ;  /* 0x000000083b3b7824 */ /* 0x000fca00078e00ff */
        /* <DEDUP_REMOVED lines=10> */
[----:B------:R-:W-:Y:S02]  /*46d0*/  SHF.R.U64 R108, R52, 0x10, R53 ;  /* 0x00000010346c7819 */ /* 0x000fe40000001235 */
[----:B------:R-:W-:Y:S02]  /*46e0*/  SHF.R.U64 R109, R48, 0x10, R49 ;  /* 0x00000010306d7819 */ /* 0x000fe40000001231 */
[----:B------:R-:W-:Y:S01]  /*46f0*/  SHF.R.U32.HI R52, RZ, 0x10, R53 ;  /* 0x00000010ff347819 */ /* 0x000fe20000011635 */
[----:B------:R-:W-:Y:S01]  /*4700*/  HADD2.F32 R53, -RZ, R119.H1_H1 ;  /* 0x30000077ff357230 */ /* 0x000fe20000004100 */
[----:B------:R-:W-:Y:S01]  /*4710*/  SHF.R.U32.HI R60, RZ, 0x10, R49 ;  /* 0x00000010ff3c7819 */ /* 0x000fe20000011631 */
[----:B--2---:R-:W-:Y:S01]  /*4720*/  IMAD.MOV.U32 R49, RZ, RZ, R44 ;  /* 0x000000ffff317224 */ /* 0x004fe200078e002c */
[----:B------:R-:W-:Y:S01]  /*4730*/  SHF.R.U64 R48, R50, 0x10, R51 ;  /* 0x0000001032307819 */ /* 0x000fe20000001233 */
[----:B------:R-:W-:Y:S01]  /*4740*/  IMAD.MOV.U32 R50, RZ, RZ, R46 ;  /* 0x000000ffff327224 */ /* 0x000fe200078e002e */
[----:B-1----:R-:W-:Y:S01]  /*4750*/  MOV R44, R42 ;  /* 0x0000002a002c7202 */ /* 0x002fe20000000f00 */
[----:B------:R-:W-:Y:S01]  /*4760*/  HADD2.F32 R46, -RZ, R45.H0_H0 ;  /* 0x2000002dff2e7230 */ /* 0x000fe20000004100 */
[----:B------:R-:W-:Y:S01]  /*4770*/  SHF.R.U64 R107, R54, 0x10, R55 ;  /* 0x00000010366b7819 */ /* 0x000fe20000001237 */
[----:B------:R-:W-:Y:S01]  /*4780*/  HADD2.F32 R42, -RZ, R41.H0_H0 ;  /* 0x20000029ff2a7230 */ /* 0x000fe20000004100 */
[----:B------:R-:W-:Y:S01]  /*4790*/  SHF.R.U32.HI R62, RZ, 0x10, R51 ;  /* 0x00000010ff3e7819 */ /* 0x000fe20000011633 */
[----:B------:R-:W-:Y:S01]  /*47a0*/  HADD2.F32 R45, -RZ, R45.H1_H1 ;  /* 0x3000002dff2d7230 */ /* 0x000fe20000004100 */
[----:B------:R-:W-:Y:S01]  /*47b0*/  SHF.R.U32.HI R61, RZ, 0x10, R55 ;  /* 0x00000010ff3d7819 */ /* 0x000fe20000011637 */
[----:B------:R-:W-:-:S02]  /*47c0*/  HADD2.F32 R54, -RZ, R52.H0_H0 ;  /* 0x20000034ff367230 */ /* 0x000fc40000004100 */
[-C--:B------:R-:W-:Y:S01]  /*47d0*/  FMUL.FTZ R55, R46, R53.reuse ;  /* 0x000000352e377220 */ /* 0x080fe20000410000 */
[----:B------:R-:W-:Y:S02]  /*47e0*/  HADD2.F32 R51, -RZ, R115.H1_H1 ;  /* 0x30000073ff337230 */ /* 0x000fe40000004100 */
[C---:B------:R-:W-:Y:S01]  /*47f0*/  FMUL.FTZ R53, R42.reuse, R53 ;  /* 0x000000352a357220 */ /* 0x040fe20000410000 */
[----:B------:R-:W-:Y:S02]  /*4800*/  HADD2.F32 R41, -RZ, R41.H1_H1 ;  /* 0x30000029ff297230 */ /* 0x000fe40000004100 */
[----:B------:R-:W-:Y:S02]  /*4810*/  HADD2.F32 R52, -RZ, R60.H0_H0 ;  /* 0x2000003cff347230 */ /* 0x000fe40000004100 */
[-C--:B------:R-:W-:Y:S01]  /*4820*/  FMUL.FTZ R60, R45, R54.reuse ;  /* 0x000000362d3c7220 */ /* 0x080fe20000410000 */
[-C--:B------:R-:W-:Y:S01]  /*4830*/  FFMA.FTZ R55, R42, R51.reuse, -R55 ;  /* 0x000000332a377223 */ /* 0x080fe20000010837 */
[----:B------:R-:W-:Y:S01]  /*4840*/  FFMA.FTZ R53, R46, R51, R53 ;  /* 0x000000332e357223 */ /* 0x000fe20000010035 */
[C---:B------:R-:W-:Y:S01]  /*4850*/  FMUL.FTZ R54, R41.reuse, R54 ;  /* 0x0000003629367220 */ /* 0x040fe20000410000 */
[----:B------:R-:W-:Y:S01]  /*4860*/  FFMA.FTZ R60, R41, R52, -R60 ;  /* 0x00000034293c7223 */ /* 0x000fe2000001083c */
[----:B------:R-:W-:-:S02]  /*4870*/  HADD2.F32 R51, -RZ, R117.H1_H1 ;  /* 0x30000075ff337230 */ /* 0x000fc40000004100 */
[----:B------:R-:W-:Y:S02]  /*4880*/  HADD2.F32 R42, -RZ, R47.H0_H0 ;  /* 0x2000002fff2a7230 */ /* 0x000fe40000004100 */
[----:B------:R-:W-:Y:S01]  /*4890*/  FFMA.FTZ R54, R45, R52, R54 ;  /* 0x000000342d367223 */ /* 0x000fe20000010036 */
[----:B------:R-:W-:Y:S02]  /*48a0*/  HADD2.F32 R41, -RZ, R43.H0_H0 ;  /* 0x2000002bff297230 */ /* 0x000fe40000004100 */
[----:B------:R-:W-:Y:S02]  /*48b0*/  HADD2.F32 R46, -RZ, R62.H0_H0 ;  /* 0x2000003eff2e7230 */ /* 0x000fe40000004100 */
[-C--:B------:R-:W-:Y:S01]  /*48c0*/  FMUL.FTZ R62, R42, R51.reuse ;  /* 0x000000332a3e7220 */ /* 0x080fe20000410000 */
[----:B------:R-:W-:Y:S02]  /*48d0*/  HADD2.F32 R45, -RZ, R113.H1_H1 ;  /* 0x30000071ff2d7230 */ /* 0x000fe40000004100 */
[----:B------:R-:W-:Y:S01]  /*48e0*/  FMUL.FTZ R51, R41, R51 ;  /* 0x0000003329337220 */ /* 0x000fe20000410000 */
[----:B------:R-:W-:Y:S01]  /*48f0*/  HADD2.F32 R47, -RZ, R47.H1_H1 ;  /* 0x3000002fff2f7230 */ /* 0x000fe20000004100 */
[----:B------:R-:W-:Y:S01]  /*4900*/  F2FP.F16.F32.PACK_AB R53, R54, R53 ;  /* 0x000000353635723e */ /* 0x000fe200000000ff */
        /* <DEDUP_REMOVED lines=10> */
[----:B------:R-:W-:Y:S02]  /*49b0*/  HADD2.F32 R49, -RZ, R49.H1_H1 ;  /* 0x30000031ff317230 */ /* 0x000fe40000004100 */
[----:B------:R-:W-:Y:S01]  /*49c0*/  FFMA.FTZ R106, R47, R46, R52 ;  /* 0x0000002e2f6a7223 */ /* 0x000fe20000010034 */
[----:B------:R-:W-:Y:S02]  /*49d0*/  HADD2.F32 R115, -RZ, R115.H0_H0 ;  /* 0x20000073ff737230 */ /* 0x000fe40000004100 */
[----:B------:R-:W-:Y:S01]  /*49e0*/  FMUL.FTZ R46, R42, R119 ;  /* 0x000000772a2e7220 */ /* 0x000fe20000410000 */
[--C-:B------:R-:W-:Y:S02]  /*49f0*/  HADD2.F32 R41, -RZ, R40.reuse.H0_H0 ;  /* 0x20000028ff297230 */ /* 0x100fe40000004100 */
[----:B------:R-:W-:Y:S01]  /*4a00*/  FMUL.FTZ R47, R49, R45 ;  /* 0x0000002d312f7220 */ /* 0x000fe20000410000 */
[----:B------:R-:W-:Y:S01]  /*4a10*/  HADD2.F32 R40, -RZ, R40.H1_H1 ;  /* 0x30000028ff287230 */ /* 0x000fe20000004100 */
[----:B------:R-:W-:Y:S01]  /*4a20*/  F2FP.F16.F32.PACK_AB R61, R106, R61 ;  /* 0x0000003d6a3d723e */ /* 0x000fe200000000ff */
[----:B------:R-:W-:-:S02]  /*4a30*/  HADD2.F32 R43, -RZ, R109.H0_H0 ;  /* 0x2000006dff2b7230 */ /* 0x000fc40000004100 */
[C---:B------:R-:W-:Y:S01]  /*4a40*/  FMUL.FTZ R119, R41.reuse, R119 ;  /* 0x0000007729777220 */ /* 0x040fe20000410000 */
[----:B------:R-:W-:Y:S01]  /*4a50*/  FFMA.FTZ R46, R41, R115, -R46 ;  /* 0x00000073292e7223 */ /* 0x000fe2000001082e */
[C---:B------:R-:W-:Y:S01]  /*4a60*/  FMUL.FTZ R52, R40.reuse, R45 ;  /* 0x0000002d28347220 */ /* 0x040fe20000410000 */
[----:B------:R-:W-:Y:S02]  /*4a70*/  HADD2.F32 R41, -RZ, R50.H0_H0 ;  /* 0x20000032ff297230 */ /* 0x000fe40000004100 */
[-C--:B------:R-:W-:Y:S01]  /*4a80*/  FFMA.FTZ R47, R40, R43.reuse, -R47 ;  /* 0x0000002b282f7223 */ /* 0x080fe2000001082f */
[----:B------:R-:W-:Y:S02]  /*4a90*/  HADD2.F32 R117, -RZ, R117.H0_H0 ;  /* 0x20000075ff757230 */ /* 0x000fe40000004100 */
[----:B------:R-:W-:Y:S01]  /*4aa0*/  FFMA.FTZ R52, R49, R43, R52 ;  /* 0x0000002b31347223 */ /* 0x000fe20000010034 */
[----:B------:R-:W-:Y:S02]  /*4ab0*/  HADD2.F32 R45, -RZ, R107.H0_H0 ;  /* 0x2000006bff2d7230 */ /* 0x000fe40000004100 */
[----:B------:R-:W-:Y:S01]  /*4ac0*/  FFMA.FTZ R119, R42, R115, R119 ;  /* 0x000000732a777223 */ /* 0x000fe20000010077 */
[----:B------:R-:W-:-:S02]  /*4ad0*/  HADD2.F32 R40, -RZ, R44.H0_H0 ;  /* 0x2000002cff287230 */ /* 0x000fc40000004100 */
[CC--:B------:R-:W-:Y:S01]  /*4ae0*/  FMUL.FTZ R49, R41.reuse, R117.reuse ;  /* 0x0000007529317220 */ /* 0x0c0fe20000410000 */
[----:B------:R-:W-:Y:S02]  /*4af0*/  HADD2.F32 R50, -RZ, R50.H1_H1 ;  /* 0x30000032ff327230 */ /* 0x000fe40000004100 */
        /* <DEDUP_REMOVED lines=11> */
[----:B------:R-:W-:-:S02]  /*4bb0*/  F2FP.F16.F32.PACK_AB R40, R47, R46 ;  /* 0x0000002e2f28723e */ /* 0x000fc400000000ff */
[----:B------:R-:W-:Y:S02]  /*4bc0*/  F2FP.F16.F32.PACK_AB R41, R60, R55 ;  /* 0x000000373c29723e */ /* 0x000fe400000000ff */
[----:B------:R-:W-:Y:S01]  /*4bd0*/  F2FP.F16.F32.PACK_AB R46, R44, R49 ;  /* 0x000000312c2e723e */ /* 0x000fe200000000ff */
[----:B------:R-:W-:Y:S01]  /*4be0*/  IMAD.MOV.U32 R44, RZ, RZ, R52 ;  /* 0x000000ffff2c7224 */ /* 0x000fe200078e0034 */
[----:B------:R-:W-:Y:S01]  /*4bf0*/  F2FP.F16.F32.PACK_AB R60, R45, R42 ;  /* 0x0000002a2d3c723e */ /* 0x000fe200000000ff */
[----:B------:R-:W-:Y:S01]  /*4c00*/  IMAD.MOV.U32 R45, RZ, RZ, R53 ;  /* 0x000000ffff2d7224 */ /* 0x000fe200078e0035 */
[----:B------:R-:W-:Y:S01]  /*4c10*/  F2FP.F16.F32.PACK_AB R43, R63, R62 ;  /* 0x0000003e3f2b723e */ /* 0x000fe200000000ff */
[----:B------:R-:W-:Y:S01]  /*4c20*/  IMAD.MOV.U32 R42, RZ, RZ, R46 ;  /* 0x000000ffff2a7224 */ /* 0x000fe200078e002e */
[----:B------:R-:W-:Y:S01]  /*4c30*/  MOV R47, R61 ;  /* 0x0000003d002f7202 */ /* 0x000fe20000000f00 */
[----:B------:R-:W-:-:S07]  /*4c40*/  IMAD.MOV.U32 R46, RZ, RZ, R60 ;  /* 0x000000ffff2e7224 */ /* 0x000fce00078e003c */
.L_x_1000:
[----:B------:R-:W-:Y:S05]  /*4c50*/  BSYNC B1 ;  /* 0x0000000000017941 */ /* 0x000fea0003800000 */
.L_x_999:
[----:B-1----:R4:W-:Y:S01]  /*4c60*/  STG.E.128 desc[UR60][R56.64], R40 ;  /* 0x0000002838007986 */ /* 0x0029e2000c101d3c */
[----:B------:R-:W-:-:S13]  /*4c70*/  ISETP.GE.AND P4, PT, R59, R112, PT ;  /* 0x000000703b00720c */ /* 0x000fda0003f86270 */
[----:B------:R-:W-:Y:S05]  /*4c80*/  @P4 BRA `(.L_x_985) ;  /* 0x00000000008c4947 */ /* 0x000fea0003800000 */
[--C-:B----4-:R-:W-:Y:S02]  /*4c90*/  SHF.R.S32.HI R40, RZ, 0x1f, R59.reuse ;  /* 0x0000001fff287819 */ /* 0x110fe4000001143b */
[----:B------:R-:W-:-:S04]  /*4ca0*/  IADD3 R59, P4, P5, R14, R104, R59 ;  /* 0x000000680e3b7210 */ /* 0x000fc80007d9e03b */
[----:B------:R-:W-:Y:S02]  /*4cb0*/  IADD3.X R58, R3, R58, R40, P4, P5 ;  /* 0x0000003a033a7210 */ /* 0x000fe400027ea428 */
[----:B------:R-:W-:-:S04]  /*4cc0*/  LEA R102, P4, R59, R102, 0x1 ;  /* 0x000000663b667211 */ /* 0x000fc800078808ff */
[----:B------:R-:W-:-:S05]  /*4cd0*/  LEA.HI.X R103, R59, R103, R58, 0x1, P4 ;  /* 0x000000673b677211 */ /* 0x000fca00020f0c3a */
[----:B--2---:R1:W-:Y:S01]  /*4ce0*/  STG.E.128 desc[UR60][R102.64], R44 ;  /* 0x0000002c66007986 */ /* 0x0043e2000c101d3c */
[----:B------:R-:W-:Y:S05]  /*4cf0*/  BRA `(.L_x_985) ;  /* 0x0000000000707947 */ /* 0x000fea0003800000 */
.L_x_968:
[----:B------:R-:W2:Y:S02]  /*4d00*/  LDL R40, [R1+0x7c] ;  /* 0x00007c0001287983 */ /* 0x000ea40000100800 */
[----:B--2---:R-:W-:-:S13]  /*4d10*/  R2UR UR4, R40 ;  /* 0x00000000280472ca */ /* 0x004fda00000e0000 */
[----:B------:R-:W-:-:S06]  /*4d20*/  UISETP.NE.AND UP0, UPT, UR4, 0x3, UPT ;  /* 0x000000030400788c */ /* 0x000fcc000bf05270 */
[----:B------:R-:W-:-:S13]  /*4d30*/  PLOP3.LUT P3, PT, PT, PT, UP0, 0x80, 0x0 ;  /* 0x000000000000781c */ /* 0x000fda0003f6f008 */
[----:B------:R-:W-:Y:S05]  /*4d40*/  @!P3 BRA `(.L_x_1001) ;  /* 0x000000000004b947 */ /* 0x000fea0003800000 */
[----:B------:R-:W-:Y:S01]  /*4d50*/  BPT.TRAP 0x1 ;  /* 0x000000040000795c */ /* 0x000fe20000300000 */
.L_x_1001:
[----:B------:R-:W-:Y:S01]  /*4d60*/  IMAD R95, R2, 0x8, R18 ;  /* 0x00000008025f7824 */ /* 0x000fe200078e0212 */
[----:B------:R-:W-:Y:S01]  /*4d70*/  SHF.L.U32 R110, R23, 0x1f, RZ ;  /* 0x0000001f176e7819 */ /* 0x000fe200000006ff */
[----:B------:R-:W-:Y:S01]  /*4d80*/  IMAD R101, R26, -0x60, R29 ;  /* 0xffffffa01a657824 */ /* 0x000fe200078e021d */
[----:B------:R-:W-:Y:S02]  /*4d90*/  BSSY B1, `(.L_x_1002) ;  /* 0x0000004000017945 */ /* 0x000fe40003800000 */
[----:B------:R-:W0:Y:S02]  /*4da0*/  SYNCS.PHASECHK.TRANS64.TRYWAIT P4, [R95+URZ+0x32490], R110 ;  /* 0x0324906e5f0075a7 */ /* 0x000e24000808017f */
[----:B------:R-:W-:Y:S01]  /*4db0*/  VIMNMX R101, R101, 0x60, PT ;  /* 0x0000006065657848 */ /* 0x000fe20003fe0100 */
[----:B0-----:R-:W-:Y:S06]  /*4dc0*/  @!P4 BRA `(.L_x_1003) ;  /* 0x000001100010c947 */ /* 0x001fec0003800000 */
.L_x_1195:
[----:B------:R-:W-:Y:S05]  /*4dd0*/  BSYNC B1 ;  /* 0x0000000000017941 */ /* 0x000fea0003800000 */
.L_x_1002:
        /* <DEDUP_REMOVED lines=8> */
.L_x_1005:
[----:B------:R-:W-:Y:S05]  /*4e60*/  BSYNC B1 ;  /* 0x0000000000017941 */ /* 0x000fea0003800000 */
.L_x_1004:
[----:B------:R-:W-:Y:S05]  /*4e70*/  @P4 BRA `(.L_x_985) ;  /* 0x0000000000104947 */ /* 0x000fea0003800000 */
[----:B-1----:R-:W1:Y:S04]  /*4e80*/  @!P1 LDS.128 R40, [R108+0x2000] ;  /* 0x002000006c289984 */ /* 0x002e680000000c00 */
[----:B------:R-:W2:Y:S04]  /*4e90*/  @!P2 LDS.128 R44, [R106+0x2000] ;  /* 0x002000006a2ca984 */ /* 0x000ea80000000c00 */
[----:B-1----:R3:W-:Y:S04]  /*4ea0*/  @!P1 STG.E.128 desc[UR60][R48.64], R40 ;  /* 0x0000002830009986 */ /* 0x0027e8000c101d3c */
[----:B--2---:R3:W-:Y:S02]  /*4eb0*/  @!P2 STG.E.128 desc[UR60][R48.64+0x40], R44 ;  /* 0x0000402c3000a986 */ /* 0x0047e4000c101d3c */
.L_x_985:
[----:B------:R-:W-:Y:S05]  /*4ec0*/  BSYNC B0 ;  /* 0x0000000000007941 */ /* 0x000fea0003800000 */
.L_x_967:
[----:B-1234-:R-:W1:Y:S01]  /*4ed0*/  S2R R40, SR_TID.X ;  /* 0x0000000000287919 */ /* 0x01ee620000002100 */
        /* <DEDUP_REMOVED lines=16> */
.L_x_1007:
[----:B------:R-:W-:Y:S05]  /*4fe0*/  BSYNC B0 ;  /* 0x0000000000007941 */ /* 0x000fea0003800000 */
.L_x_1006:
[----:B------:R-:W2:Y:S01]  /*4ff0*/  SYNCS.PHASECHK.TRANS64.TRYWAIT P3, [R95+URZ+0x324b0], R110 ;  /* 0x0324b06e5f0075a7 */ /* 0x000ea2000806017f */
[----:B------:R-:W-:Y:S01]  /*5000*/  ULDC.64 UR56, c[0x0][0x318] ;  /* 0x0000c60000387ab9 */ /* 0x000fe20000000a00 */
[----:B------:R-:W-:Y:S01]  /*5010*/  ULDC.64 UR58, c[0x0][0x308] ;  /* 0x0000c200003a7ab9 */ /* 0x000fe20000000a00 */
[----:B------:R-:W-:Y:S01]  /*5020*/  BSSY B0, `(.L_x_1008) ;  /* 0x0000003000007945 */ /* 0x000fe20003800000 */
[----:B-1----:R-:W-:-:S03]  /*5030*/  IMAD R40, R2, 0x6000, R78 ;  /* 0x0000600002287824 */ /* 0x002fc600078e024e */
[----:B--2---:R-:W-:Y:S05]  /*5040*/  @!P3 BRA `(.L_x_1009) ;  /* 0x0000010c0084b947 */ /* 0x004fea0003800000 */
.L_x_1196:
[----:B------:R-:W-:Y:S05]  /*5050*/  BSYNC B0 ;  /* 0x0000000000007941 */ /* 0x000fea0003800000 */
.L_x_1008:
[----:B------:R-:W-:Y:S01]  /*5060*/  ISETP.GE.AND P3, PT, R19, R101, PT ;  /* 0x000000651300720c */ /* 0x000fe20003f66270 */
[----:B------:R-:W-:Y:S01]  /*5070*/  IMAD.IADD R41, R77, 0x1, R40 ;  /* 0x000000014d297824 */ /* 0x000fe200078e0228 */
[----:B------:R-:W-:Y:S01]  /*5080*/  BSSY B0, `(.L_x_1010) ;  /* 0x0000026000007945 */ /* 0x000fe20003800000 */
[----:B------:R-:W-:Y:S02]  /*5090*/  IMAD R48, R40, 0x2, R24 ;  /* 0x0000000228307824 */ /* 0x000fe400078e0218 */
[----:B------:R-:W-:-:S04]  /*50a0*/  IMAD.WIDE R44, R26, 0x60, R72 ;  /* 0x000000601a2c7825 */ /* 0x000fc800078e0248 */
[----:B------:R-:W-:-:S04]  /*50b0*/  IMAD R49, R41, 0x2, R24 ;  /* 0x0000000229317824 */ /* 0x000fc800078e0218 */
[----:B------:R-:W-:Y:S05]  /*50c0*/  @P3 BRA `(.L_x_1011) ;  /* 0x0000000000843947 */ /* 0x000fea0003800000 */
[----:B------:R-:W-:Y:S01]  /*50d0*/  MOV R40, R30 ;  /* 0x0000001e00287202 */ /* 0x000fe20000000f00 */
[----:B------:R-:W-:Y:S01]  /*50e0*/  IMAD R43, R45, UR56, RZ ;  /* 0x000000382d2b7c24 */ /* 0x000fe2000f8e02ff */
[----:B------:R-:W-:Y:S01]  /*50f0*/  ULDC UR4, c[0x0][0x310] ;  /* 0x0000c40000047ab9 */ /* 0x000fe20000000800 */
        /* <DEDUP_REMOVED lines=30> */
.L_x_1011:
[----:B------:R-:W-:Y:S05]  /*52e0*/  BSYNC B0 ;  /* 0x0000000000007941 */ /* 0x000fea0003800000 */
.L_x_1010:
[----:B------:R-:W-:Y:S01]  /*52f0*/  ISETP.GE.AND P3, PT, R223, R101, PT ;  /* 0x00000065df00720c */ /* 0x000fe20003f66270 */
[----:B------:R-:W-:-:S12]  /*5300*/  BSSY B0, `(.L_x_1012) ;  /* 0x0000025000007945 */ /* 0x000fd80003800000 */
[----:B------:R-:W-:Y:S05]  /*5310*/  @P3 BRA `(.L_x_1013) ;  /* 0x00000000008c3947 */ /* 0x000fea0003800000 */
[----:B--2---:R-:W-:Y:S01]  /*5320*/  IADD3 R43, P3, R44, 0x40, RZ ;  /* 0x000000402c2b7810 */ /* 0x004fe20007f7e0ff */
[----:B------:R-:W-:Y:S01]  /*5330*/  IMAD.MOV.U32 R40, RZ, RZ, R30 ;  /* 0x000000ffff287224 */ /* 0x000fe200078e001e */
[----:B------:R-:W-:Y:S01]  /*5340*/  ULDC UR4, c[0x0][0x310] ;  /* 0x0000c40000047ab9 */ /* 0x000fe20000000800 */
[----:B------:R-:W-:Y:S02]  /*5350*/  IMAD.MOV.U32 R41, RZ, RZ, R92 ;  /* 0x000000ffff297224 */ /* 0x000fe400078e005c */
[----:B------:R-:W-:Y:S02]  /*5360*/  IMAD.X R44, RZ, RZ, R45, P3 ;  /* 0x000000ffff2c7224 */ /* 0x000fe400018e062d */
[----:B------:R-:W-:-:S04]  /*5370*/  IMAD.WIDE.U32 R40, R43, UR56, R40 ;  /* 0x000000382b287c25 */ /* 0x000fc8000f8e0028 */
[----:B------:R-:W-:-:S04]  /*5380*/  IMAD R44, R44, UR56, RZ ;  /* 0x000000382c2c7c24 */ /* 0x000fc8000f8e02ff */
[----:B------:R-:W-:Y:S01]  /*5390*/  IMAD R43, R43, UR57, R44 ;  /* 0x000000392b2b7c24 */ /* 0x000fe2000f8e022c */
[----:B------:R-:W-:-:S04]  /*53a0*/  LEA R44, P3, R40, UR58, 0x1 ;  /* 0x0000003a282c7c11 */ /* 0x000fc8000f8608ff */
[----:B------:R-:W-:-:S04]  /*53b0*/  IADD3 R41, R41, R43, RZ ;  /* 0x0000002b29297210 */ /* 0x000fc80007ffe0ff */
[----:B------:R-:W-:Y:S02]  /*53c0*/  LEA.HI.X R45, R40, UR59, R41, 0x1, P3 ;  /* 0x0000003b282d7c11 */ /* 0x000fe400098f0c29 */
        /* <DEDUP_REMOVED lines=24> */
.L_x_1013:
[----:B------:R-:W-:Y:S05]  /*5550*/  BSYNC B0 ;  /* 0x0000000000007941 */ /* 0x000fea0003800000 */
.L_x_1012:
        /* <DEDUP_REMOVED lines=8> */
[----:B------:R-:W-:-:S02]  /*55e0*/  VIADD R2, R2, 0x1 ;  /* 0x0000000102027836 */ /* 0x000fc40000000000 */
[----:B01----:R-:W-:-:S03]  /*55f0*/  @!P4 VIADD R95, R95, 0x324c0 ;  /* 0x000324c05f5fc836 */ /* 0x003fc60000000000 */
[C---:B------:R-:W-:Y:S02]  /*5600*/  ISETP.NE.AND P3, PT, R2.reuse, 0x2, PT ;  /* 0x000000020200780c */ /* 0x040fe40003f65270 */
[----:B------:R-:W-:Y:S02]  /*5610*/  @!P4 PRMT R95, RZ, 0x654, R95 ;  /* 0x00000654ff5fc816 */ /* 0x000fe4000000005f */
[----:B--23--:R-:W-:Y:S02]  /*5620*/  SEL R40, RZ, 0x1, P3 ;  /* 0x00000001ff287807 */ /* 0x00cfe40001800000 */
        /* <DEDUP_REMOVED lines=9> */
.L_x_962:
[----:B------:R-:W-:Y:S02]  /*56c0*/  ISETP.GE.AND P2, PT, R199, 0x1, PT ;  /* 0x00000001c700780c */ /* 0x000fe40003f46270 */
[----:B------:R-:W-:Y:S02]  /*56d0*/  CS2R R6, SRZ ;  /* 0x0000000000067805 */ /* 0x000fe4000001ff00 */
[----:B------:R-:W-:Y:S02]  /*56e0*/  PLOP3.LUT P1, PT, PT, PT, PT, 0x80, 0x0 ;  /* 0x000000000000781c */ /* 0x000fe40003f2f070 */
        /* <DEDUP_REMOVED lines=36> */
[----:B----4-:R-:W-:Y:S02]  /*5930*/  CS2R R94, SRZ ;  /* 0x00000000005e7805 */ /* 0x010fe4000001ff00 */
        /* <DEDUP_REMOVED lines=24> */
[----:B------:R-:W-:Y:S01]  /*5ac0*/  MOV R24, RZ ;  /* 0x000000ff00187202 */ /* 0x000fe20000000f00 */
[----:B------:R-:W-:Y:S01]  /*5ad0*/  IMAD.MOV.U32 R31, RZ, RZ, RZ ;  /* 0x000000ffff1f7224 */ /* 0x000fe200078e00ff */
[----:B------:R-:W-:Y:S01]  /*5ae0*/  CS2R R10, SRZ ;  /* 0x00000000000a7805 */ /* 0x000fe2000001ff00 */
[----:B------:R-:W-:-:S02]  /*5af0*/  IMAD.MOV.U32 R29, RZ, RZ, RZ ;  /* 0x000000ffff1d7224 */ /* 0x000fc400078e00ff */
[----:B------:R-:W-:Y:S02]  /*5b00*/  IMAD.MOV.U32 R27, RZ, RZ, RZ ;  /* 0x000000ffff1b7224 */ /* 0x000fe400078e00ff */
[----:B------:R-:W-:Y:S01]  /*5b10*/  IMAD.MOV.U32 R9, RZ, RZ, RZ ;  /* 0x000000ffff097224 */ /* 0x000fe200078e00ff */
[----:B------:R-:W-:Y:S06]  /*5b20*/  @P0 BRA `(.L_x_1015) ;  /* 0x00000000000c0947 */ /* 0x000fec0003800000 */
[----:B------:R-:W0:Y:S01]  /*5b30*/  FENCE.VIEW.ASYNC.G ;  /* 0x00000000000073c6 */ /* 0x000e220000000100 */
[----:B------:R-:W-:Y:S05]  /*5b40*/  WARPSYNC.ALL ;  /* 0x0000000000007948 */ /* 0x000fea0003800000 */
[----:B0-----:R-:W-:Y:S06]  /*5b50*/  BAR.ARV 0xc, 0x120 ;  /* 0x0304800000007b1d */ /* 0x001fec0000002000 */
.L_x_1015:
[----:B------:R-:W-:Y:S01]  /*5b60*/  IMAD.MOV.U32 R25, RZ, RZ, RZ ;  /* 0x000000ffff197224 */ /* 0x000fe200078e00ff */
[----:B------:R-:W-:Y:S01]  /*5b70*/  MOV R8, RZ ;  /* 0x000000ff00087202 */ /* 0x000fe20000000f00 */
[----:B------:R-:W-:Y:S06]  /*5b80*/  @!P2 BRA `(.L_x_1016) ;  /* 0x000000800024a947 */ /* 0x000fec0003800000 */
[----:B------:R-:W-:-:S03]  /*5b90*/  UMOV UR4, 0xffffffff ;  /* 0xffffffff00047882 */ /* 0x000fc60000000000 */
[----:B------:R-:W-:Y:S05]  /*5ba0*/  BRA.DIV UR4, `(.L_x_1017) ;  /* 0x0000010204c07947 */ /* 0x000fea000b800000 */
[----:B------:R0:W1:Y:S02]  /*5bb0*/  SHFL.IDX PT, R14, R232, RZ, 0x1f ;  /* 0x00001fffe80e7589 */ /* 0x00006400000e0000 */
.L_x_1199:
[----:B------:R-:W-:Y:S01]  /*5bc0*/  VIADD R24, R18, 0x18400 ;  /* 0x0001840012187836 */ /* 0x000fe20000000000 */
[----:B-1----:R-:W-:Y:S01]  /*5bd0*/  LEA.HI R0, R14, R14, RZ, 0x1 ;  /* 0x0000000e0e007211 */ /* 0x002fe200078f08ff */
[----:B------:R-:W-:Y:S03]  /*5be0*/  BSSY B6, `(.L_x_1018) ;  /* 0x0000015000067945 */ /* 0x000fe60003800000 */
[----:B------:R-:W-:Y:S02]  /*5bf0*/  LOP3.LUT P0, RZ, R24, 0x1bf, RZ, 0xc0, !PT ;  /* 0x000001bf18ff7812 */ /* 0x000fe4000780c0ff */
[----:B------:R-:W-:-:S05]  /*5c00*/  LOP3.LUT R35, R0, 0xffffe, RZ, 0xc0, !PT ;  /* 0x000ffffe00237812 */ /* 0x000fca00078ec0ff */
[----:B------:R-:W-:-:S06]  /*5c10*/  IMAD.IADD R35, R14, 0x1, -R35 ;  /* 0x000000010e237824 */ /* 0x000fcc00078e0a23 */
[----:B------:R-:W-:Y:S05]  /*5c20*/  @!P0 BRA `(.L_x_1019) ;  /* 0x0000000000408947 */ /* 0x000fea0003800000 */
        /* <DEDUP_REMOVED lines=16> */
.L_x_1019:
[----:B------:R-:W-:Y:S05]  /*5d30*/  BSYNC B6 ;  /* 0x0000000000067941 */ /* 0x000fea0003800000 */
.L_x_1018:
        /* <DEDUP_REMOVED lines=12> */
.L_x_1023:
[----:B--2---:R2:W3:Y:S02]  /*5e00*/  SYNCS.PHASECHK.TRANS64.TRYWAIT P0, [R18+URZ+0x32400], R3 ;  /* 0x03240003120075a7 */ /* 0x0044e4000800017f */
[----:B---3--:R-:W-:Y:S05]  /*5e10*/  @!P0 NANOSLEEP.SYNCS 0x989680 ;  /* 0x009896800000895d */ /* 0x008fea0003900000 */
[----:B------:R-:W3:Y:S02]  /*5e20*/  @!P0 SYNCS.PHASECHK.TRANS64 P0, [R18+URZ+0x32400], R3 ;  /* 0x03240003120085a7 */ /* 0x000ee4000800007f */
[----:B---3--:R-:W-:Y:S05]  /*5e30*/  @!P0 BRA `(.L_x_1023) ;  /* 0xfffffffc00f08947 */ /* 0x008fea000383ffff */
.L_x_1022:
[----:B------:R-:W-:Y:S05]  /*5e40*/  BSYNC B0 ;  /* 0x0000000000007941 */ /* 0x000fea0003800000 */
.L_x_1021:
[----:B------:R-:W-:Y:S05]  /*5e50*/  BRA `(.L_x_1024) ;  /* 0x00000020006c7947 */ /* 0x000fea0003800000 */
.L_x_1020:
[----:B-----5:R-:W-:Y:S01]  /*5e60*/  SHF.R.S32.HI R0, RZ, 0x1f, R28 ;  /* 0x0000001fff007819 */ /* 0x020fe2000001141c */
[----:B------:R-:W-:Y:S01]  /*5e70*/  ULDC.64 UR4, c[0x0][0x3d8] ;  /* 0x0000f60000047ab9 */ /* 0x000fe20000000a00 */
[----:B------:R-:W-:Y:S01]  /*5e80*/  ULDC.64 UR6, c[0x0][0x3e8] ;  /* 0x0000fa0000067ab9 */ /* 0x000fe20000000a00 */
[----:B------:R-:W-:Y:S01]  /*5e90*/  LOP3.LUT P0, RZ, R24, 0x3ff, RZ, 0xc0, !PT ;  /* 0x000003ff18ff7812 */ /* 0x000fe2000780c0ff */
[----:B------:R-:W-:Y:S01]  /*5ea0*/  IMAD.WIDE.U32 R4, R28, UR4, RZ ;  /* 0x000000041c047c25 */ /* 0x000fe2000f8e00ff */
[----:B------:R-:W-:Y:S03]  /*5eb0*/  BSSY B6, `(.L_x_1025) ;  /* 0x0000031000067945 */ /* 0x000fe60003800000 */
[C---:B------:R-:W-:Y:S02]  /*5ec0*/  IMAD R3, R0.reuse, UR4, RZ ;  /* 0x0000000400037c24 */ /* 0x040fe4000f8e02ff */
[----:B------:R-:W-:-:S02]  /*5ed0*/  IMAD R7, R0, UR6, RZ ;  /* 0x0000000600077c24 */ /* 0x000fc4000f8e02ff */
[----:B------:R-:W-:Y:S02]  /*5ee0*/  IMAD.SHL.U32 R24, R227, 0x4, RZ ;  /* 0x00000004e3187824 */ /* 0x000fe400078e00ff */
[C---:B------:R-:W-:Y:S01]  /*5ef0*/  IMAD R3, R28.reuse, UR5, R3 ;  /* 0x000000051c037c24 */ /* 0x040fe2000f8e0203 */
[----:B------:R-:W-:Y:S01]  /*5f00*/  ULDC.64 UR4, c[0x0][0x3c8] ;  /* 0x0000f20000047ab9 */ /* 0x000fe20000000a00 */
[----:B------:R-:W-:Y:S01]  /*5f10*/  IMAD R31, R28, UR7, R7 ;  /* 0x000000071c1f7c24 */ /* 0x000fe2000f8e0207 */
[----:B------:R-:W-:Y:S01]  /*5f20*/  IADD3 R0, P3, R24, R4, RZ ;  /* 0x0000000418007210 */ /* 0x000fe20007f7e0ff */
[----:B------:R-:W-:Y:S01]  /*5f30*/  IMAD.WIDE.U32 R6, R28, UR6, RZ ;  /* 0x000000061c067c25 */ /* 0x000fe2000f8e00ff */
[----:B------:R-:W-:Y:S01]  /*5f40*/  SHF.R.S32.HI R10, RZ, 0x1f, R24 ;  /* 0x0000001fff0a7819 */ /* 0x000fe20000011418 */
[----:B------:R-:W-:Y:S01]  /*5f50*/  ULDC.64 UR6, c[0x0][0x3e0] ;  /* 0x0000f80000067ab9 */ /* 0x000fe20000000a00 */
[----:B------:R-:W-:Y:S01]  /*5f60*/  LEA R28, P2, R4, UR4, 0x1 ;  /* 0x00000004041c7c11 */ /* 0x000fe2000f8408ff */
[----:B------:R-:W-:Y:S01]  /*5f70*/  IMAD.IADD R9, R3, 0x1, R5 ;  /* 0x0000000103097824 */ /* 0x000fe200078e0205 */
[----:B------:R-:W-:Y:S01]  /*5f80*/  IADD3 R8, P4, R24, R6, RZ ;  /* 0x0000000618087210 */ /* 0x000fe20007f9e0ff */
[----:B------:R-:W-:Y:S01]  /*5f90*/  IMAD.IADD R31, R31, 0x1, R7 ;  /* 0x000000011f1f7824 */ /* 0x000fe200078e0207 */
[----:B------:R-:W-:Y:S01]  /*5fa0*/  IADD3 R5, P1, R16, R4, RZ ;  /* 0x0000000410057210 */ /* 0x000fe20007f3e0ff */
[--C-:B------:R-:W-:Y:S01]  /*5fb0*/  IMAD.X R3, R10, 0x1, R9.reuse, P3 ;  /* 0x000000010a037824 */ /* 0x100fe200018e0609 */
[----:B------:R-:W-:Y:S01]  /*5fc0*/  LEA.HI.X R29, R4, UR5, R9, 0x1, P2 ;  /* 0x00000005041d7c11 */ /* 0x000fe200090f0c09 */
[----:B------:R-:W-:Y:S01]  /*5fd0*/  IMAD.X R7, R10, 0x1, R31, P4 ;  /* 0x000000010a077824 */ /* 0x000fe200020e061f */
[----:B------:R-:W-:-:S02]  /*5fe0*/  LEA R26, P2, R0, UR4, 0x1 ;  /* 0x00000004001a7c11 */ /* 0x000fc4000f8408ff */
[C---:B------:R-:W-:Y:S02]  /*5ff0*/  IADD3.X R4, R17.reuse, R9, RZ, P1, !PT ;  /* 0x0000000911047210 */ /* 0x040fe40000ffe4ff */
[----:B------:R-:W-:Y:S02]  /*6000*/  LEA.HI.X R27, R0, UR5, R3, 0x1, P2 ;  /* 0x00000005001b7c11 */ /* 0x000fe400090f0c03 */
[----:B------:R-:W-:Y:S02]  /*6010*/  IADD3 R0, P3, R16, R6, RZ ;  /* 0x0000000610007210 */ /* 0x000fe40007f7e0ff */
[----:B------:R-:W-:Y:S02]  /*6020*/  LEA R30, P2, R6, UR6, 0x1 ;  /* 0x00000006061e7c11 */ /* 0x000fe4000f8408ff */
[----:B------:R-:W-:Y:S01]  /*6030*/  LEA R40, P5, R8, UR6, 0x1 ;  /* 0x0000000608287c11 */ /* 0x000fe2000f8a08ff */
[----:B------:R-:W-:Y:S01]  /*6040*/  IMAD.X R3, R17, 0x1, R31, P3 ;  /* 0x0000000111037824 */ /* 0x000fe200018e061f */
[----:B------:R-:W-:-:S02]  /*6050*/  LEA R36, P4, R5, UR4, 0x1 ;  /* 0x0000000405247c11 */ /* 0x000fc4000f8808ff */
        /* <DEDUP_REMOVED lines=13> */
[----:B------:R-:W-:Y:S01]  /*6130*/  MOV R10, UR6 ;  /* 0x00000006000a7c02 */ /* 0x000fe20008000f00 */
[----:B------:R-:W-:Y:S02]  /*6140*/  IMAD.U32 R6, RZ, RZ, UR4 ;  /* 0x00000004ff067e24 */ /* 0x000fe4000f8e00ff */
[----:B------:R-:W-:-:S02]  /*6150*/  IMAD.U32 R7, RZ, RZ, UR5 ;  /* 0x00000005ff077e24 */ /* 0x000fc4000f8e00ff */
[----:B------:R-:W-:Y:S02]  /*6160*/  IMAD.U32 R11, RZ, RZ, UR7 ;  /* 0x00000007ff0b7e24 */ /* 0x000fe4000f8e00ff */
[----:B------:R-:W-:Y:S02]  /*6170*/  IMAD.MOV.U32 R8, RZ, RZ, 0x70 ;  /* 0x00000070ff087424 */ /* 0x000fe400078e00ff */
[----:B------:R-:W-:Y:S02]  /*6180*/  IMAD.MOV.U32 R12, RZ, RZ, 0x1 ;  /* 0x00000001ff0c7424 */ /* 0x000fe400078e00ff */
[----:B-1----:R-:W-:-:S07]  /*6190*/  IMAD.MOV.U32 R13, RZ, RZ, RZ ;  /* 0x000000ffff0d7224 */ /* 0x002fce00078e00ff */
[----:B------:R-:W-:-:S07]  /*61a0*/  LEPC R20, `(.L_x_1026) ;  /* 0x000000001014794e */ /* 0x000fce0000000000 */
[----:B0-2---:R-:W-:Y:S05]  /*61b0*/  CALL.ABS.NOINC R14 ;  /* 0x000000000e007343 */ /* 0x005fea0003c00000 */
.L_x_1026:
[----:B------:R-:W-:Y:S05]  /*61c0*/  BSYNC B6 ;  /* 0x0000000000067941 */ /* 0x000fea0003800000 */
.L_x_1025:
        /* <DEDUP_REMOVED lines=34> */
.L_x_1030:
[----:B------:R-:W-:Y:S05]  /*63f0*/  BSYNC B1 ;  /* 0x0000000000017941 */ /* 0x000fea0003800000 */
.L_x_1029:
[----:B------:R-:W-:-:S03]  /*6400*/  UMOV UR4, 0xffffffff ;  /* 0xffffffff00047882 */ /* 0x000fc60000000000 */
[----:B------:R-:W-:Y:S05]  /*6410*/  BRA.DIV UR4, `(.L_x_1031) ;  /* 0x000000fa04cc7947 */ /* 0x000fea000b800000 */
.L_x_1202:
[----:B------:R-:W-:-:S03]  /*6420*/  UMOV UR4, 0xffffffff ;  /* 0xffffffff00047882 */ /* 0x000fc60000000000 */
[----:B------:R-:W-:Y:S05]  /*6430*/  BRA.DIV UR4, `(.L_x_1032) ;  /* 0x000000fa04ec7947 */ /* 0x000fea000b800000 */
.L_x_1205:
[----:B------:R-:W-:-:S03]  /*6440*/  UMOV UR4, 0xffffffff ;  /* 0xffffffff00047882 */ /* 0x000fc60000000000 */
[----:B------:R-:W-:Y:S05]  /*6450*/  BRA.DIV UR4, `(.L_x_1033) ;  /* 0x000000fe040c7947 */ /* 0x000fea000b800000 */
.L_x_1208:
[----:B------:R-:W-:-:S03]  /*6460*/  UMOV UR4, 0xffffffff ;  /* 0xffffffff00047882 */ /* 0x000fc60000000000 */
[----:B------:R-:W-:Y:S05]  /*6470*/  BRA.DIV UR4, `(.L_x_1034) ;  /* 0x000000fe042c7947 */ /* 0x000fea000b800000 */
.L_x_1211:
[----:B------:R-:W2:Y:S01]  /*6480*/  SYNCS.PHASECHK.TRANS64.TRYWAIT P1, [R18+URZ+0x32400], R25 ;  /* 0x03240019120075a7 */ /* 0x000ea2000802017f */
[----:B------:R-:W-:Y:S01]  /*6490*/  LOP3.LUT P2, RZ, R228, 0x4, RZ, 0xc0, !PT ;  /* 0x00000004e4ff7812 */ /* 0x000fe2000784c0ff */
[----:B------:R-:W-:Y:S01]  /*64a0*/  IMAD R3, R217, 0x200, R10 ;  /* 0x00000200d9037824 */ /* 0x000fe200078e020a */
[--C-:B-----5:R-:W-:Y:S01]  /*64b0*/  SHF.R.U64 R33, R8, 0x10, R9.reuse ;  /* 0x0000001008217819 */ /* 0x120fe20000001209 */
[----:B------:R-:W-:Y:S01]  /*64c0*/  IMAD.MOV.U32 R30, RZ, RZ, R8 ;  /* 0x000000ffff1e7224 */ /* 0x000fe200078e0008 */
[----:B------:R-:W-:Y:S01]  /*64d0*/  SHF.R.U32.HI R12, RZ, 0x10, R9 ;  /* 0x00000010ff0c7819 */ /* 0x000fe20000011609 */
[----:B------:R-:W-:Y:S01]  /*64e0*/  IMAD R8, R3, 0x2, R18 ;  /* 0x0000000203087824 */ /* 0x000fe200078e0212 */
[----:B------:R-:W-:Y:S01]  /*64f0*/  SHF.R.U64 R36, R4, 0x10, R5 ;  /* 0x0000001004247819 */ /* 0x000fe20000001205 */
[----:B------:R-:W-:Y:S01]  /*6500*/  IMAD.MOV.U32 R11, RZ, RZ, R9 ;  /* 0x000000ffff0b7224 */ /* 0x000fe200078e0009 */
[--C-:B------:R-:W-:Y:S01]  /*6510*/  SHF.R.U32.HI R14, RZ, 0x10, R5.reuse ;  /* 0x00000010ff0e7819 */ /* 0x100fe20000011605 */
[----:B------:R-:W-:Y:S01]  /*6520*/  IMAD.MOV.U32 R9, RZ, RZ, R5 ;  /* 0x000000ffff097224 */ /* 0x000fe200078e0005 */
[----:B------:R-:W-:Y:S01]  /*6530*/  MOV R10, R21 ;  /* 0x00000015000a7202 */ /* 0x000fe20000000f00 */
[----:B------:R-:W-:Y:S01]  /*6540*/  IMAD.MOV.U32 R31, RZ, RZ, R20 ;  /* 0x000000ffff1f7224 */ /* 0x000fe200078e0014 */
[--C-:B------:R-:W-:Y:S01]  /*6550*/  SHF.R.U64 R34, R20, 0x10, R21.reuse ;  /* 0x0000001014227819 */ /* 0x100fe20000001215 */
[----:B-1----:R-:W-:Y:S01]  /*6560*/  IMAD.MOV.U32 R27, RZ, RZ, R4 ;  /* 0x000000ffff1b7224 */ /* 0x002fe200078e0004 */
        /* <DEDUP_REMOVED lines=17> */
.L_x_1212:
[----:B------:R-:W-:Y:S05]  /*6680*/  BSYNC B1 ;  /* 0x0000000000017941 */ /* 0x000fea0003800000 */
.L_x_1035:
[----:B------:R-:W-:Y:S01]  /*6690*/  BSSY B1, `(.L_x_1037) ;  /* 0x0000057000017945 */ /* 0x000fe20003800000 */
[----:B------:R-:W-:-:S03]  /*66a0*/  PRMT R37, R37, 0x5410, R6 ;  /* 0x0000541025257816 */ /* 0x000fc60000000006 */
[----:B------:R-:W-:Y:S05]  /*66b0*/  @P0 BRA `(.L_x_1038) ;  /* 0x0000000400500947 */ /* 0x000fea0003800000 */
[----:B------:R-:W2:Y:S01]  /*66c0*/  LDC R5, c[0x0][0x3d4] ;  /* 0x0000f500ff057b82 */ /* 0x000ea20000000800 */
[C---:B------:R-:W-:Y:S01]  /*66d0*/  VIADD R4, R24.reuse, 0x10 ;  /* 0x0000001018047836 */ /* 0x040fe20000000000 */
[----:B------:R-:W-:Y:S01]  /*66e0*/  BSSY B2, `(.L_x_1039) ;  /* 0x000002a000027945 */ /* 0x000fe20003800000 */
[----:B--2---:R-:W-:-:S03]  /*66f0*/  ISETP.GE.AND P0, PT, R24, R5, PT ;  /* 0x000000051800720c */ /* 0x004fc60003f06270 */
[----:B------:R-:W-:-:S10]  /*6700*/  ISETP.GE.AND P1, PT, R4, R5, PT ;  /* 0x000000050400720c */ /* 0x000fd40003f26270 */
[----:B------:R-:W-:Y:S05]  /*6710*/  @P0 BRA `(.L_x_1040) ;  /* 0x0000000000980947 */ /* 0x000fea0003800000 */
[----:B------:R-:W2:Y:S01]  /*6720*/  LDS.128 R4, [R8+0x18400] ;  /* 0x0184000008047984 */ /* 0x000ea20000000c00 */
[----:B------:R-:W-:Y:S02]  /*6730*/  HADD2.F32 R15, -RZ, R27.H0_H0 ;  /* 0x2000001bff0f7230 */ /* 0x000fe40000004100 */
[----:B------:R-:W-:Y:S02]  /*6740*/  HADD2.F32 R13, -RZ, R30.H0_H0 ;  /* 0x2000001eff0d7230 */ /* 0x000fe40000004100 */
[----:B------:R-:W-:Y:S02]  /*6750*/  HADD2.F32 R14, -RZ, R33.H0_H0 ;  /* 0x20000021ff0e7230 */ /* 0x000fe40000004100 */
[----:B------:R-:W-:Y:S02]  /*6760*/  HADD2.F32 R20, -RZ, R36.H0_H0 ;  /* 0x20000024ff147230 */ /* 0x000fe40000004100 */
[--C-:B--2---:R-:W-:Y:S02]  /*6770*/  HADD2.F32 R9, -RZ, R4.reuse.H0_H0 ;  /* 0x20000004ff097230 */ /* 0x104fe40000004100 */
[----:B------:R-:W-:-:S02]  /*6780*/  HADD2.F32 R4, -RZ, R4.H1_H1 ;  /* 0x30000004ff047230 */ /* 0x000fc40000004100 */
[--C-:B------:R-:W-:Y:S02]  /*6790*/  HADD2.F32 R10, -RZ, R5.reuse.H0_H0 ;  /* 0x20000005ff0a7230 */ /* 0x100fe40000004100 */
[----:B------:R-:W-:Y:S02]  /*67a0*/  HADD2.F32 R5, -RZ, R5.H1_H1 ;  /* 0x30000005ff057230 */ /* 0x000fe40000004100 */
[C---:B------:R-:W-:Y:S01]  /*67b0*/  FMUL.FTZ R26, R4.reuse, R15 ;  /* 0x0000000f041a7220 */ /* 0x040fe20000410000 */
[-C--:B------:R-:W-:Y:S01]  /*67c0*/  FMUL.FTZ R4, R4, R13.reuse ;  /* 0x0000000d04047220 */ /* 0x080fe20000410000 */
[--C-:B------:R-:W-:Y:S02]  /*67d0*/  HADD2.F32 R11, -RZ, R6.reuse.H0_H0 ;  /* 0x20000006ff0b7230 */ /* 0x100fe40000004100 */
[----:B------:R-:W-:Y:S02]  /*67e0*/  HADD2.F32 R12, -RZ, R7.H0_H0 ;  /* 0x20000007ff0c7230 */ /* 0x000fe40000004100 */
[----:B------:R-:W-:Y:S01]  /*67f0*/  FMUL.FTZ R21, R5, R20 ;  /* 0x0000001405157220 */ /* 0x000fe20000410000 */
[C---:B------:R-:W-:Y:S01]  /*6800*/  FFMA.FTZ R26, R9.reuse, R13, -R26 ;  /* 0x0000000d091a7223 */ /* 0x040fe2000001081a */
[----:B------:R-:W-:Y:S01]  /*6810*/  FFMA.FTZ R15, R9, R15, R4 ;  /* 0x0000000f090f7223 */ /* 0x000fe20000010004 */
[----:B-1----:R-:W-:Y:S01]  /*6820*/  FMUL.FTZ R25, R5, R14 ;  /* 0x0000000e05197220 */ /* 0x002fe20000410000 */
        /* <DEDUP_REMOVED lines=10> */
[----:B------:R-:W-:Y:S01]  /*68d0*/  FMUL.FTZ R25, R7, R13 ;  /* 0x0000000d07197220 */ /* 0x000fe20000410000 */
[----:B------:R-:W-:Y:S01]  /*68e0*/  FFMA.FTZ R6, R11, R4, -R14 ;  /* 0x000000040b067223 */ /* 0x000fe2000001080e */
[----:B------:R-:W-:Y:S01]  /*68f0*/  FMUL.FTZ R28, R7, R5 ;  /* 0x00000005071c7220 */ /* 0x000fe20000410000 */
        /* <DEDUP_REMOVED lines=8> */
.L_x_1040:
[----:B------:R-:W-:Y:S05]  /*6980*/  BSYNC B2 ;  /* 0x0000000000027941 */ /* 0x000fea0003800000 */
.L_x_1039:
[----:B------:R-:W-:Y:S05]  /*6990*/  @P1 BRA `(.L_x_1038) ;  /* 0x0000000000981947 */ /* 0x000fea0003800000 */
[----:B--2---:R-:W2:Y:S01]  /*69a0*/  LDS.128 R4, [R3] ;  /* 0x0000000003047984 */ /* 0x004ea20000000c00 */
        /* <DEDUP_REMOVED lines=37> */
.L_x_1038:
[----:B------:R-:W-:Y:S05]  /*6c00*/  BSYNC B1 ;  /* 0x0000000000017941 */ /* 0x000fea0003800000 */
.L_x_1037:
[----:B------:R-:W-:-:S13]  /*6c10*/  ISETP.GE.AND P0, PT, R223, R32, PT ;  /* 0x00000020df00720c */ /* 0x000fda0003f06270 */
[----:B------:R-:W-:Y:S05]  /*6c20*/  @P0 BRA `(.L_x_1041) ;  /* 0x0000001000d40947 */ /* 0x000fea0003800000 */
[----:B--23--:R-:W2:Y:S01]  /*6c30*/  LDC R5, c[0x0][0x3d4] ;  /* 0x0000f500ff057b82 */ /* 0x00cea20000000800 */
        /* <DEDUP_REMOVED lines=8> */
[--C-:B------:R-:W-:Y:S02]  /*6cc0*/  HADD2.F32 R26, -RZ, R36.reuse.H0_H0 ;  /* 0x20000024ff1a7230 */ /* 0x100fe40000004100 */
[----:B------:R-:W-:Y:S02]  /*6cd0*/  HADD2.F32 R24, -RZ, R33.H0_H0 ;  /* 0x20000021ff187230 */ /* 0x000fe40000004100 */
[----:B-1----:R-:W-:Y:S02]  /*6ce0*/  HADD2.F32 R25, -RZ, R27.H1_H1 ;  /* 0x3000001bff197230 */ /* 0x002fe40000004100 */
[----:B------:R-:W-:-:S02]  /*6cf0*/  HADD2.F32 R28, -RZ, R36.H1_H1 ;  /* 0x30000024ff1c7230 */ /* 0x000fc40000004100 */
[--C-:B--2---:R-:W-:Y:S02]  /*6d00*/  HADD2.F32 R9, -RZ, R4.reuse.H0_H0 ;  /* 0x20000004ff097230 */ /* 0x104fe40000004100 */
[----:B------:R-:W-:Y:S02]  /*6d10*/  HADD2.F32 R4, -RZ, R4.H1_H1 ;  /* 0x30000004ff047230 */ /* 0x000fe40000004100 */
[--C-:B------:R-:W-:Y:S02]  /*6d20*/  HADD2.F32 R10, -RZ, R5.reuse.H0_H0 ;  /* 0x20000005ff0a7230 */ /* 0x100fe40000004100 */
[----:B------:R-:W-:Y:S02]  /*6d30*/  HADD2.F32 R5, -RZ, R5.H1_H1 ;  /* 0x30000005ff057230 */ /* 0x000fe40000004100 */
[-C--:B------:R-:W-:Y:S01]  /*6d40*/  FMUL.FTZ R14, R21, R4.reuse ;  /* 0x00000004150e7220 */ /* 0x080fe20000410000 */
[----:B------:R-:W-:Y:S01]  /*6d50*/  FMUL.FTZ R20, R15, R4 ;  /* 0x000000040f147220 */ /* 0x000fe20000410000 */
[----:B------:R-:W-:-:S02]  /*6d60*/  HADD2.F32 R11, -RZ, R6.H0_H0 ;  /* 0x20000006ff0b7230 */ /* 0x000fc40000004100 */
[----:B------:R-:W-:Y:S01]  /*6d70*/  FMUL.FTZ R13, R26, R5 ;  /* 0x000000051a0d7220 */ /* 0x000fe20000410000 */
[----:B------:R-:W-:Y:S01]  /*6d80*/  FFMA.FTZ R4, R15, R9, -R14 ;  /* 0x000000090f047223 */ /* 0x000fe2000001080e */
[--C-:B------:R-:W-:Y:S02]  /*6d90*/  HADD2.F32 R12, -RZ, R7.reuse.H0_H0 ;  /* 0x20000007ff0c7230 */ /* 0x100fe40000004100 */
[C---:B------:R-:W-:Y:S01]  /*6da0*/  FMUL.FTZ R15, R24.reuse, R5 ;  /* 0x00000005180f7220 */ /* 0x040fe20000410000 */
[----:B------:R-:W-:Y:S02]  /*6db0*/  HADD2.F32 R6, -RZ, R6.H1_H1 ;  /* 0x30000006ff067230 */ /* 0x000fe40000004100 */
[----:B------:R-:W-:Y:S01]  /*6dc0*/  FFMA.FTZ R9, R21, R9, R20 ;  /* 0x0000000915097223 */ /* 0x000fe20000010014 */
[----:B------:R-:W-:Y:S02]  /*6dd0*/  HADD2.F32 R7, -RZ, R7.H1_H1 ;  /* 0x30000007ff077230 */ /* 0x000fe40000004100 */
[----:B------:R-:W-:Y:S01]  /*6de0*/  FFMA.FTZ R5, R24, R10, -R13 ;  /* 0x0000000a18057223 */ /* 0x000fe2000001080d */
[----:B------:R-:W-:-:S02]  /*6df0*/  HADD2.F32 R21, -RZ, R30.H1_H1 ;  /* 0x3000001eff157230 */ /* 0x000fc40000004100 */
[----:B------:R-:W-:Y:S01]  /*6e00*/  FFMA.FTZ R10, R26, R10, R15 ;  /* 0x0000000a1a0a7223 */ /* 0x000fe2000001000f */
[----:B------:R-:W-:Y:S02]  /*6e10*/  HADD2.F32 R24, -RZ, R33.H1_H1 ;  /* 0x30000021ff187230 */ /* 0x000fe40000004100 */
[-C--:B------:R-:W-:Y:S01]  /*6e20*/  FMUL.FTZ R14, R25, R6.reuse ;  /* 0x00000006190e7220 */ /* 0x080fe20000410000 */
[-C--:B------:R-:W-:Y:S01]  /*6e30*/  FMUL.FTZ R13, R28, R7.reuse ;  /* 0x000000071c0d7220 */ /* 0x080fe20000410000 */
[----:B------:R-:W-:Y:S01]  /*6e40*/  FMUL.FTZ R20, R21, R6 ;  /* 0x0000000615147220 */ /* 0x000fe20000410000 */
[----:B------:R-:W-:Y:S01]  /*6e50*/  F2FP.F16.F32.PACK_AB R4, R9, R4 ;  /* 0x000000040904723e */ /* 0x000fe200000000ff */
        /* <DEDUP_REMOVED lines=8> */
[----:B------:R2:W-:Y:S02]  /*6ee0*/  STS.128 [R8+0x1a400], R4 ;  /* 0x01a4000408007388 */ /* 0x0005e40000000c00 */
.L_x_1043:
[----:B------:R-:W-:Y:S05]  /*6ef0*/  BSYNC B1 ;  /* 0x0000000000017941 */ /* 0x000fea0003800000 */
.L_x_1042:
[----:B------:R-:W-:Y:S05]  /*6f00*/  @P1 BRA `(.L_x_1041) ;  /* 0x00000010001c1947 */ /* 0x000fea0003800000 */
[----:B--2---:R-:W2:Y:S01]  /*6f10*/  LDS.128 R4, [R3+0x2000] ;  /* 0x0020000003047984 */ /* 0x004ea20000000c00 */
[----:B------:R-:W-:Y:S02]  /*6f20*/  HADD2.F32 R14, -RZ, R31.H0_H0 ;  /* 0x2000001fff0e7230 */ /* 0x000fe40000004100 */
[----:B------:R-:W-:Y:S02]  /*6f30*/  HADD2.F32 R20, -RZ, R29.H0_H0 ;  /* 0x2000001dff147230 */ /* 0x000fe40000004100 */
[----:B-1----:R-:W-:Y:S02]  /*6f40*/  HADD2.F32 R25, -RZ, R37.H0_H0 ;  /* 0x20000025ff197230 */ /* 0x002fe40000004100 */
[----:B------:R-:W-:Y:S02]  /*6f50*/  HADD2.F32 R21, -RZ, R34.H0_H0 ;  /* 0x20000022ff157230 */ /* 0x000fe40000004100 */
[----:B------:R-:W-:Y:S02]  /*6f60*/  HADD2.F32 R24, -RZ, R29.H1_H1 ;  /* 0x3000001dff187230 */ /* 0x000fe40000004100 */
        /* <DEDUP_REMOVED lines=11> */
[C---:B------:R-:W-:Y:S01]  /*7020*/  FMUL.FTZ R8, R21.reuse, R5 ;  /* 0x0000000515087220 */ /* 0x040fe20000410000 */
[--C-:B------:R-:W-:Y:S02]  /*7030*/  HADD2.F32 R11, -RZ, R7.reuse.H0_H0 ;  /* 0x20000007ff0b7230 */ /* 0x100fe40000004100 */
[-C--:B------:R-:W-:Y:S01]  /*7040*/  FFMA.FTZ R5, R21, R9.reuse, -R12 ;  /* 0x0000000915057223 */ /* 0x080fe2000001080c */
[----:B------:R-:W-:Y:S02]  /*7050*/  HADD2.F32 R6, -RZ, R6.H1_H1 ;  /* 0x30000006ff067230 */ /* 0x000fe40000004100 */
[----:B------:R-:W-:Y:S01]  /*7060*/  FFMA.FTZ R8, R25, R9, R8 ;  /* 0x0000000919087223 */ /* 0x000fe20000010008 */
[----:B------:R-:W-:Y:S01]  /*7070*/  HADD2.F32 R7, -RZ, R7.H1_H1 ;  /* 0x30000007ff077230 */ /* 0x000fe20000004100 */
[----:B------:R-:W-:Y:S01]  /*7080*/  F2FP.F16.F32.PACK_AB R4, R15, R4 ;  /* 0x000000040f04723e */ /* 0x000fe200000000ff */
[----:B------:R-:W-:-:S02]  /*7090*/  HADD2.F32 R20, -RZ, R31.H1_H1 ;  /* 0x3000001fff147230 */ /* 0x000fc40000004100 */
[-C--:B------:R-:W-:Y:S01]  /*70a0*/  FMUL.FTZ R9, R24, R6.reuse ;  /* 0x0000000618097220 */ /* 0x080fe20000410000 */
[----:B------:R-:W-:Y:S02]  /*70b0*/  HADD2.F32 R21, -RZ, R34.H1_H1 ;  /* 0x30000022ff157230 */ /* 0x000fe40000004100 */
[----:B------:R-:W-:Y:S01]  /*70c0*/  FMUL.FTZ R12, R27, R7 ;  /* 0x000000071b0c7220 */ /* 0x000fe20000410000 */
[----:B------:R-:W-:Y:S01]  /*70d0*/  F2FP.F16.F32.PACK_AB R5, R8, R5 ;  /* 0x000000050805723e */ /* 0x000fe200000000ff */
[C---:B------:R-:W-:Y:S01]  /*70e0*/  FMUL.FTZ R13, R20.reuse, R6 ;  /* 0x00000006140d7220 */ /* 0x040fe20000410000 */
[-C--:B------:R-:W-:Y:S01]  /*70f0*/  FFMA.FTZ R6, R20, R10.reuse, -R9 ;  /* 0x0000000a14067223 */ /* 0x080fe20000010809 */
[C---:B------:R-:W-:Y:S01]  /*7100*/  FMUL.FTZ R14, R21.reuse, R7 ;  /* 0x00000007150e7220 */ /* 0x040fe20000410000 */
[-C--:B------:R-:W-:Y:S01]  /*7110*/  FFMA.FTZ R7, R21, R11.reuse, -R12 ;  /* 0x0000000b15077223 */ /* 0x080fe2000001080c */
[----:B------:R-:W-:Y:S02]  /*7120*/  FFMA.FTZ R13, R24, R10, R13 ;  /* 0x0000000a180d7223 */ /* 0x000fe4000001000d */
[----:B------:R-:W-:-:S03]  /*7130*/  FFMA.FTZ R14, R27, R11, R14 ;  /* 0x0000000b1b0e7223 */ /* 0x000fc6000001000e */
[----:B------:R-:W-:Y:S02]  /*7140*/  F2FP.F16.F32.PACK_AB R6, R13, R6 ;  /* 0x000000060d06723e */ /* 0x000fe400000000ff */
[----:B------:R-:W-:-:S05]  /*7150*/  F2FP.F16.F32.PACK_AB R7, R14, R7 ;  /* 0x000000070e07723e */ /* 0x000fca00000000ff */
[----:B------:R4:W-:Y:S01]  /*7160*/  STS.128 [R3+0x2000], R4 ;  /* 0x0020000403007388 */ /* 0x0009e20000000c00 */
[----:B------:R-:W-:Y:S05]  /*7170*/  BRA `(.L_x_1041) ;  /* 0x0000000c00807947 */ /* 0x000fea0003800000 */
.L_x_1028:
        /* <DEDUP_REMOVED lines=14> */
.L_x_1215:
[----:B------:R-:W-:Y:S01]  /*7260*/  UMOV UR4, 0xffffffff ;  /* 0xffffffff00047882 */ /* 0x000fe20000000000 */
[----:B------:R-:W-:Y:S02]  /*7270*/  LOP3.LUT R9, R0, 0xfffffffe, RZ, 0xc0, !PT ;  /* 0xfffffffe00097812 */ /* 0x000fe400078ec0ff */
[----:B------:R-:W-:Y:S05]  /*7280*/  BRA.DIV UR4, `(.L_x_1045) ;  /* 0x000000f2040c7947 */ /* 0x000fea000b800000 */
.L_x_1218:
[----:B------:R-:W-:Y:S01]  /*7290*/  UMOV UR4, 0xffffffff ;  /* 0xffffffff00047882 */ /* 0x000fe20000000000 */
[----:B------:R-:W-:Y:S02]  /*72a0*/  IMAD.IADD R0, R224, 0x1, -R9 ;  /* 0x00000001e0007824 */ /* 0x000fe400078e0a09 */
[----:B------:R-:W-:Y:S05]  /*72b0*/  BRA.DIV UR4, `(.L_x_1046) ;  /* 0x000000f204287947 */ /* 0x000fea000b800000 */
.L_x_1221:
[----:B------:R-:W-:Y:S01]  /*72c0*/  UMOV UR4, 0xffffffff ;  /* 0xffffffff00047882 */ /* 0x000fe20000000000 */
[----:B------:R-:W-:Y:S02]  /*72d0*/  SHF.L.U32 R9, R0, 0x1f, RZ ;  /* 0x0000001f00097819 */ /* 0x000fe400000006ff */
[----:B------:R-:W-:Y:S05]  /*72e0*/  BRA.DIV UR4, `(.L_x_1047) ;  /* 0x000000f204447947 */ /* 0x000fea000b800000 */
.L_x_1224:
[----:B------:R-:W2:Y:S01]  /*72f0*/  SYNCS.PHASECHK.TRANS64.TRYWAIT P1, [R18+URZ+0x32400], R9 ;  /* 0x03240009120075a7 */ /* 0x000ea2000802017f */
[-C--:B------:R-:W-:Y:S01]  /*7300*/  ISETP.GE.OR P2, PT, R19, R8.reuse, P0 ;  /* 0x000000081300720c */ /* 0x080fe20000746670 */
[----:B-----5:R-:W-:Y:S01]  /*7310*/  IMAD.MOV.U32 R42, RZ, RZ, R6 ;  /* 0x000000ffff2a7224 */ /* 0x020fe200078e0006 */
[----:B------:R-:W-:Y:S01]  /*7320*/  ISETP.GE.OR P0, PT, R223, R8, P0 ;  /* 0x00000008df00720c */ /* 0x000fe20000706670 */
[--C-:B------:R-:W-:Y:S01]  /*7330*/  IMAD.MOV.U32 R8, RZ, RZ, R5.reuse ;  /* 0x000000ffff087224 */ /* 0x100fe200078e0005 */
[----:B------:R-:W-:Y:S01]  /*7340*/  MOV R41, R4 ;  /* 0x0000000400297202 */ /* 0x000fe20000000f00 */
[----:B------:R-:W-:Y:S01]  /*7350*/  IMAD.MOV.U32 R40, RZ, RZ, R24 ;  /* 0x000000ffff287224 */ /* 0x000fe200078e0018 */
[----:B------:R-:W-:Y:S01]  /*7360*/  SHF.R.U64 R43, R4, 0x10, R5 ;  /* 0x00000010042b7819 */ /* 0x000fe20000001205 */
[----:B------:R-:W-:Y:S01]  /*7370*/  IMAD.MOV.U32 R4, RZ, RZ, R7 ;  /* 0x000000ffff047224 */ /* 0x000fe200078e0007 */
[----:B------:R-:W-:Y:S01]  /*7380*/  SHF.R.U32.HI R5, RZ, 0x10, R5 ;  /* 0x00000010ff057819 */ /* 0x000fe20000011605 */
[----:B------:R-:W-:Y:S01]  /*7390*/  BSSY B1, `(.L_x_1048) ;  /* 0x0000014000017945 */ /* 0x000fe20003800000 */
[----:B------:R-:W-:Y:S01]  /*73a0*/  SHF.R.U64 R44, R6, 0x10, R7 ;  /* 0x00000010062c7819 */ /* 0x000fe20000001207 */
[----:B------:R-:W-:Y:S01]  /*73b0*/  IMAD.IADD R3, R16, 0x1, R3 ;  /* 0x0000000110037824 */ /* 0x000fe200078e0203 */
[----:B------:R-:W-:-:S02]  /*73c0*/  SHF.R.U32.HI R6, RZ, 0x10, R7 ;  /* 0x00000010ff067819 */ /* 0x000fc40000011607 */
[----:B------:R-:W-:Y:S01]  /*73d0*/  PRMT R43, R43, 0x5410, R5 ;  /* 0x000054102b2b7816 */ /* 0x000fe20000000005 */
[----:B------:R-:W-:Y:S01]  /*73e0*/  IMAD.MOV.U32 R5, RZ, RZ, R25 ;  /* 0x000000ffff057224 */ /* 0x000fe200078e0019 */
[----:B------:R-:W-:Y:S01]  /*73f0*/  PRMT R42, R42, 0x5410, R4 ;  /* 0x000054102a2a7816 */ /* 0x000fe20000000004 */
[----:B------:R-:W-:Y:S01]  /*7400*/  IMAD.MOV.U32 R4, RZ, RZ, R27 ;  /* 0x000000ffff047224 */ /* 0x000fe200078e001b */
[----:B------:R-:W-:Y:S02]  /*7410*/  PRMT R44, R44, 0x5410, R6 ;  /* 0x000054102c2c7816 */ /* 0x000fe40000000006 */
[--C-:B------:R-:W-:Y:S02]  /*7420*/  SHF.R.U64 R45, R24, 0x10, R25.reuse ;  /* 0x00000010182d7819 */ /* 0x100fe40000001219 */
[----:B------:R-:W-:Y:S02]  /*7430*/  SHF.R.U32.HI R6, RZ, 0x10, R25 ;  /* 0x00000010ff067819 */ /* 0x000fe40000011619 */
[----:B-1----:R-:W-:-:S02]  /*7440*/  MOV R38, R26 ;  /* 0x0000001a00267202 */ /* 0x002fc40000000f00 */
[--C-:B------:R-:W-:Y:S02]  /*7450*/  SHF.R.U64 R46, R26, 0x10, R27.reuse ;  /* 0x000000101a2e7819 */ /* 0x100fe4000000121b */
[----:B------:R-:W-:Y:S02]  /*7460*/  SHF.R.U32.HI R7, RZ, 0x10, R27 ;  /* 0x00000010ff077819 */ /* 0x000fe4000001161b */
[----:B------:R-:W-:Y:S02]  /*7470*/  PRMT R41, R41, 0x5410, R8 ;  /* 0x0000541029297816 */ /* 0x000fe40000000008 */
[----:B------:R-:W-:Y:S02]  /*7480*/  PRMT R40, R40, 0x5410, R5 ;  /* 0x0000541028287816 */ /* 0x000fe40000000005 */
[----:B------:R-:W-:Y:S02]  /*7490*/  PRMT R45, R45, 0x5410, R6 ;  /* 0x000054102d2d7816 */ /* 0x000fe40000000006 */
[----:B------:R-:W-:-:S02]  /*74a0*/  PRMT R38, R38, 0x5410, R4 ;  /* 0x0000541026267816 */ /* 0x000fc40000000004 */
[----:B------:R-:W-:Y:S01]  /*74b0*/  PRMT R46, R46, 0x5410, R7 ;  /* 0x000054102e2e7816 */ /* 0x000fe20000000007 */
[----:B--2---:R-:W-:Y:S06]  /*74c0*/  @!P1 BRA `(.L_x_1049) ;  /* 0x000000ec00f49947 */ /* 0x004fec0003800000 */
.L_x_1225:
[----:B------:R-:W-:Y:S05]  /*74d0*/  BSYNC B1 ;  /* 0x0000000000017941 */ /* 0x000fea0003800000 */
.L_x_1048:
[----:B------:R-:W-:Y:S01]  /*74e0*/  BSSY B1, `(.L_x_1050) ;  /* 0x0000059000017945 */ /* 0x000fe20003800000 */
[----:B------:R-:W-:-:S03]  /*74f0*/  LOP3.LUT R3, R3, 0x38, RZ, 0xc0, !PT ;  /* 0x0000003803037812 */ /* 0x000fc600078ec0ff */
[----:B------:R-:W-:Y:S05]  /*7500*/  @P2 BRA `(.L_x_1051) ;  /* 0x0000000400582947 */ /* 0x000fea0003800000 */
[----:B------:R-:W-:Y:S02]  /*7510*/  IMAD.SHL.U32 R4, R228, 0x40, RZ ;  /* 0x00000040e4047824 */ /* 0x000fe400078e00ff */
[----:B------:R-:W-:Y:S02]  /*7520*/  HADD2.F32 R29, -RZ, R40.H0_H0 ;  /* 0x20000028ff1d7230 */ /* 0x000fe40000004100 */
[----:B------:R-:W-:Y:S01]  /*7530*/  HADD2.F32 R27, -RZ, R41.H0_H0 ;  /* 0x20000029ff1b7230 */ /* 0x000fe20000004100 */
[----:B------:R-:W-:Y:S01]  /*7540*/  LOP3.LUT R8, R4, 0x1c0, RZ, 0xc0, !PT ;  /* 0x000001c004087812 */ /* 0x000fe200078ec0ff */
[----:B------:R-:W-:-:S03]  /*7550*/  HADD2.F32 R31, -RZ, R45.H0_H0 ;  /* 0x2000002dff1f7230 */ /* 0x000fc60000004100 */
[----:B------:R-:W-:Y:S02]  /*7560*/  SHF.R.U32.HI R7, RZ, 0x3, R8 ;  /* 0x00000003ff077819 */ /* 0x000fe40000011608 */
[----:B------:R-:W-:Y:S02]  /*7570*/  LOP3.LUT R4, R8, 0x38, R16, 0xf8, !PT ;  /* 0x0000003808047812 */ /* 0x000fe400078ef810 */
[----:B------:R-:W-:Y:S02]  /*7580*/  LOP3.LUT R8, R7, R3, R8, 0x1e, !PT ;  /* 0x0000000307087212 */ /* 0x000fe400078e1e08 */
[----:B------:R-:W-:Y:S02]  /*7590*/  LOP3.LUT R4, R4, R7, RZ, 0x3c, !PT ;  /* 0x0000000704047212 */ /* 0x000fe400078e3cff */
[----:B-1----:R-:W-:-:S03]  /*75a0*/  LEA R9, R217, R8, 0x9 ;  /* 0x00000008d9097211 */ /* 0x002fc600078e48ff */
[----:B------:R-:W-:Y:S02]  /*75b0*/  IMAD R5, R217, 0x200, R4 ;  /* 0x00000200d9057824 */ /* 0x000fe400078e0204 */
[--C-:B------:R-:W-:Y:S02]  /*75c0*/  IMAD R36, R9, 0x2, R18.reuse ;  /* 0x0000000209247824 */ /* 0x100fe400078e0212 */
[----:B------:R-:W-:-:S03]  /*75d0*/  IMAD R34, R5, 0x2, R18 ;  /* 0x0000000205227824 */ /* 0x000fc600078e0212 */
[----:B------:R-:W1:Y:S04]  /*75e0*/  LDS.128 R8, [R36+0x18400] ;  /* 0x0184000024087984 */ /* 0x000e680000000c00 */
[----:B------:R-:W2:Y:S01]  /*75f0*/  LDS.128 R4, [R34+0x18400] ;  /* 0x0184000022047984 */ /* 0x000ea20000000c00 */
[--C-:B-1----:R-:W-:Y:S02]  /*7600*/  HADD2.F32 R20, -RZ, R8.reuse.H0_H0 ;  /* 0x20000008ff147230 */ /* 0x102fe40000004100 */
[----:B------:R-:W-:Y:S02]  /*7610*/  HADD2.F32 R8, -RZ, R8.H1_H1 ;  /* 0x30000008ff087230 */ /* 0x000fe40000004100 */
[----:B--2---:R-:W-:Y:S02]  /*7620*/  HADD2.F32 R12, -RZ, R4.H0_H0 ;  /* 0x20000004ff0c7230 */ /* 0x004fe40000004100 */
[C---:B------:R-:W-:Y:S01]  /*7630*/  FMUL.FTZ R33, R20.reuse, R29 ;  /* 0x0000001d14217220 */ /* 0x040fe20000410000 */
[----:B------:R-:W-:Y:S01]  /*7640*/  FMUL.FTZ R37, R20, R27 ;  /* 0x0000001b14257220 */ /* 0x000fe20000410000 */
[----:B------:R-:W-:-:S02]  /*7650*/  HADD2.F32 R21, -RZ, R9.H0_H0 ;  /* 0x20000009ff157230 */ /* 0x000fc40000004100 */
[----:B------:R-:W-:Y:S01]  /*7660*/  FMUL.FTZ R39, R8, R31 ;  /* 0x0000001f08277220 */ /* 0x000fe20000410000 */
[C---:B------:R-:W-:Y:S01]  /*7670*/  FFMA.FTZ R33, R12.reuse, R27, -R33 ;  /* 0x0000001b0c217223 */ /* 0x040fe20000010821 */
[----:B------:R-:W-:Y:S02]  /*7680*/  HADD2.F32 R27, -RZ, R43.H0_H0 ;  /* 0x2000002bff1b7230 */ /* 0x000fe40000004100 */
[----:B------:R-:W-:Y:S01]  /*7690*/  FFMA.FTZ R37, R12, R29, R37 ;  /* 0x0000001d0c257223 */ /* 0x000fe20000010025 */
[----:B------:R-:W-:Y:S02]  /*76a0*/  HADD2.F32 R20, -RZ, R40.H1_H1 ;  /* 0x30000028ff147230 */ /* 0x000fe40000004100 */
[----:B------:R-:W-:Y:S02]  /*76b0*/  HADD2.F32 R12, -RZ, R41.H1_H1 ;  /* 0x30000029ff0c7230 */ /* 0x000fe40000004100 */
[----:B------:R-:W-:Y:S01]  /*76c0*/  FMUL.FTZ R29, R8, R27 ;  /* 0x0000001b081d7220 */ /* 0x000fe20000410000 */
[----:B------:R-:W-:-:S02]  /*76d0*/  HADD2.F32 R4, -RZ, R4.H1_H1 ;  /* 0x30000004ff047230 */ /* 0x000fc40000004100 */
[C---:B------:R-:W-:Y:S01]  /*76e0*/  FMUL.FTZ R30, R21.reuse, R20 ;  /* 0x00000014151e7220 */ /* 0x040fe20000410000 */
[----:B------:R-:W-:Y:S02]  /*76f0*/  HADD2.F32 R13, -RZ, R5.H0_H0 ;  /* 0x20000005ff0d7230 */ /* 0x000fe40000004100 */
[----:B------:R-:W-:Y:S01]  /*7700*/  FMUL.FTZ R21, R21, R12 ;  /* 0x0000000c15157220 */ /* 0x000fe20000410000 */
[----:B------:R-:W-:Y:S02]  /*7710*/  HADD2.F32 R9, -RZ, R9.H1_H1 ;  /* 0x30000009ff097230 */ /* 0x000fe40000004100 */
[C---:B------:R-:W-:Y:S01]  /*7720*/  FFMA.FTZ R26, R4.reuse, R27, -R39 ;  /* 0x0000001b041a7223 */ /* 0x040fe20000010827 */
[----:B------:R-:W-:Y:S01]  /*7730*/  FFMA.FTZ R28, R4, R31, R29 ;  /* 0x0000001f041c7223 */ /* 0x000fe2000001001d */
[----:B------:R-:W-:Y:S02]  /*7740*/  HADD2.F32 R8, -RZ, R45.H1_H1 ;  /* 0x3000002dff087230 */ /* 0x000fe40000004100 */
[----:B------:R-:W-:Y:S01]  /*7750*/  FFMA.FTZ R20, R13, R20, R21 ;  /* 0x000000140d147223 */ /* 0x000fe20000010015 */
[----:B------:R-:W-:-:S02]  /*7760*/  HADD2.F32 R4, -RZ, R43.H1_H1 ;  /* 0x3000002bff047230 */ /* 0x000fc40000004100 */
[----:B------:R-:W-:Y:S01]  /*7770*/  FFMA.FTZ R30, R13, R12, -R30 ;  /* 0x0000000c0d1e7223 */ /* 0x000fe2000001081e */
[----:B------:R-:W-:Y:S02]  /*7780*/  HADD2.F32 R24, -RZ, R10.H0_H0 ;  /* 0x2000000aff187230 */ /* 0x000fe40000004100 */
[C---:B------:R-:W-:Y:S01]  /*7790*/  FMUL.FTZ R12, R9.reuse, R8 ;  /* 0x00000008090c7220 */ /* 0x040fe20000410000 */
[----:B------:R-:W-:Y:S02]  /*77a0*/  HADD2.F32 R21, -RZ, R38.H0_H0 ;  /* 0x20000026ff157230 */ /* 0x000fe40000004100 */
[----:B------:R-:W-:Y:S01]  /*77b0*/  FMUL.FTZ R32, R9, R4 ;  /* 0x0000000409207220 */ /* 0x000fe20000410000 */
[----:B------:R-:W-:Y:S02]  /*77c0*/  HADD2.F32 R5, -RZ, R5.H1_H1 ;  /* 0x30000005ff057230 */ /* 0x000fe40000004100 */
[----:B------:R-:W-:Y:S02]  /*77d0*/  HADD2.F32 R14, -RZ, R6.H0_H0 ;  /* 0x20000006ff0e7230 */ /* 0x000fe40000004100 */
[----:B------:R-:W-:Y:S01]  /*77e0*/  FMUL.FTZ R39, R24, R21 ;  /* 0x0000001518277220 */ /* 0x000fe20000410000 */
[----:B------:R-:W-:-:S02]  /*77f0*/  HADD2.F32 R13, -RZ, R42.H0_H0 ;  /* 0x2000002aff0d7230 */ /* 0x000fc40000004100 */
[C---:B------:R-:W-:Y:S01]  /*7800*/  FFMA.FTZ R29, R5.reuse, R4, -R12 ;  /* 0x00000004051d7223 */ /* 0x040fe2000001080c */
[----:B------:R-:W-:Y:S02]  /*7810*/  HADD2.F32 R10, -RZ, R10.H1_H1 ;  /* 0x3000000aff0a7230 */ /* 0x000fe40000004100 */
[----:B------:R-:W-:Y:S01]  /*7820*/  FFMA.FTZ R31, R5, R8, R32 ;  /* 0x00000008051f7223 */ /* 0x000fe20000010020 */
[----:B------:R-:W-:Y:S02]  /*7830*/  HADD2.F32 R27, -RZ, R46.H0_H0 ;  /* 0x2000002eff1b7230 */ /* 0x000fe40000004100 */
[-C--:B------:R-:W-:Y:S01]  /*7840*/  FMUL.FTZ R24, R24, R13.reuse ;  /* 0x0000000d18187220 */ /* 0x080fe20000410000 */
[----:B------:R-:W-:Y:S02]  /*7850*/  HADD2.F32 R9, -RZ, R44.H0_H0 ;  /* 0x2000002cff097230 */ /* 0x000fe40000004100 */
[----:B------:R-:W-:Y:S01]  /*7860*/  FFMA.FTZ R39, R14, R13, -R39 ;  /* 0x0000000d0e277223 */ /* 0x000fe20000010827 */
[----:B------:R-:W-:-:S02]  /*7870*/  HADD2.F32 R6, -RZ, R6.H1_H1 ;  /* 0x30000006ff067230 */ /* 0x000fc40000004100 */
[C---:B------:R-:W-:Y:S01]  /*7880*/  FMUL.FTZ R5, R10.reuse, R27 ;  /* 0x0000001b0a057220 */ /* 0x040fe20000410000 */
[--C-:B------:R-:W-:Y:S02]  /*7890*/  HADD2.F32 R25, -RZ, R11.reuse.H0_H0 ;  /* 0x2000000bff197230 */ /* 0x100fe40000004100 */
[----:B------:R-:W-:Y:S01]  /*78a0*/  FMUL.FTZ R13, R10, R9 ;  /* 0x000000090a0d7220 */ /* 0x000fe20000410000 */
[----:B------:R-:W-:Y:S02]  /*78b0*/  HADD2.F32 R11, -RZ, R11.H1_H1 ;  /* 0x3000000bff0b7230 */ /* 0x000fe40000004100 */
[----:B------:R-:W-:Y:S01]  /*78c0*/  FFMA.FTZ R24, R14, R21, R24 ;  /* 0x000000150e187223 */ /* 0x000fe20000010018 */
[----:B------:R-:W-:Y:S02]  /*78d0*/  HADD2.F32 R10, -RZ, R38.H1_H1 ;  /* 0x30000026ff0a7230 */ /* 0x000fe40000004100 */
[----:B------:R-:W-:Y:S01]  /*78e0*/  FFMA.FTZ R14, R6, R9, -R5 ;  /* 0x00000009060e7223 */ /* 0x000fe20000010805 */
[----:B------:R-:W-:-:S02]  /*78f0*/  HADD2.F32 R12, -RZ, R46.H1_H1 ;  /* 0x3000002eff0c7230 */ /* 0x000fc40000004100 */
[----:B------:R-:W-:Y:S01]  /*7900*/  FFMA.FTZ R13, R6, R27, R13 ;  /* 0x0000001b060d7223 */ /* 0x000fe2000001000d */
[----:B------:R-:W-:Y:S02]  /*7910*/  HADD2.F32 R4, -RZ, R42.H1_H1 ;  /* 0x3000002aff047230 */ /* 0x000fe40000004100 */
[----:B------:R-:W-:Y:S01]  /*7920*/  FMUL.FTZ R6, R25, R10 ;  /* 0x0000000a19067220 */ /* 0x000fe20000410000 */
[----:B------:R-:W-:Y:S02]  /*7930*/  HADD2.F32 R8, -RZ, R44.H1_H1 ;  /* 0x3000002cff087230 */ /* 0x000fe40000004100 */
[----:B------:R-:W-:Y:S01]  /*7940*/  FMUL.FTZ R32, R11, R12 ;  /* 0x0000000c0b207220 */ /* 0x000fe20000410000 */
[--C-:B------:R-:W-:Y:S02]  /*7950*/  HADD2.F32 R15, -RZ, R7.reuse.H0_H0 ;  /* 0x20000007ff0f7230 */ /* 0x100fe40000004100 */
[----:B------:R-:W-:Y:S01]  /*7960*/  FMUL.FTZ R25, R25, R4 ;  /* 0x0000000419197220 */ /* 0x000fe20000410000 */
[----:B------:R-:W-:-:S02]  /*7970*/  HADD2.F32 R7, -RZ, R7.H1_H1 ;  /* 0x30000007ff077230 */ /* 0x000fc40000004100 */
[----:B------:R-:W-:Y:S01]  /*7980*/  FMUL.FTZ R5, R11, R8 ;  /* 0x000000080b057220 */ /* 0x000fe20000410000 */
[----:B------:R-:W-:Y:S01]  /*7990*/  F2FP.F16.F32.PACK_AB R9, R31, R20 ;  /* 0x000000141f09723e */ /* 0x000fe200000000ff */
[C---:B------:R-:W-:Y:S01]  /*79a0*/  FFMA.FTZ R11, R15.reuse, R4, -R6 ;  /* 0x000000040f0b7223 */ /* 0x040fe20000010806 */
[----:B------:R-:W-:Y:S01]  /*79b0*/  FFMA.FTZ R25, R15, R10, R25 ;  /* 0x0000000a0f197223 */ /* 0x000fe20000010019 */
[C---:B------:R-:W-:Y:S01]  /*79c0*/  FFMA.FTZ R32, R7.reuse, R8, -R32 ;  /* 0x0000000807207223 */ /* 0x040fe20000010820 */
[----:B------:R-:W-:Y:S01]  /*79d0*/  FFMA.FTZ R12, R7, R12, R5 ;  /* 0x0000000c070c7223 */ /* 0x000fe20000010005 */
[----:B------:R-:W-:Y:S02]  /*79e0*/  F2FP.F16.F32.PACK_AB R4, R26, R33 ;  /* 0x000000211a04723e */ /* 0x000fe400000000ff */
[----:B------:R-:W-:Y:S02]  /*79f0*/  F2FP.F16.F32.PACK_AB R5, R29, R30 ;  /* 0x0000001e1d05723e */ /* 0x000fe400000000ff */
[----:B------:R-:W-:-:S02]  /*7a00*/  F2FP.F16.F32.PACK_AB R6, R14, R39 ;  /* 0x000000270e06723e */ /* 0x000fc400000000ff */
[----:B------:R-:W-:Y:S02]  /*7a10*/  F2FP.F16.F32.PACK_AB R7, R32, R11 ;  /* 0x0000000b2007723e */ /* 0x000fe400000000ff */
[----:B------:R-:W-:Y:S02]  /*7a20*/  F2FP.F16.F32.PACK_AB R8, R28, R37 ;  /* 0x000000251c08723e */ /* 0x000fe400000000ff */
[----:B------:R-:W-:Y:S01]  /*7a30*/  F2FP.F16.F32.PACK_AB R10, R13, R24 ;  /* 0x000000180d0a723e */ /* 0x000fe200000000ff */
[----:B------:R2:W-:Y:S01]  /*7a40*/  STS.128 [R34+0x18400], R4 ;  /* 0x0184000422007388 */ /* 0x0005e20000000c00 */
[----:B------:R-:W-:-:S05]  /*7a50*/  F2FP.F16.F32.PACK_AB R11, R12, R25 ;  /* 0x000000190c0b723e */ /* 0x000fca00000000ff */
[----:B------:R2:W-:Y:S02]  /*7a60*/  STS.128 [R36+0x18400], R8 ;  /* 0x0184000824007388 */ /* 0x0005e40000000c00 */
.L_x_1051:
[----:B------:R-:W-:Y:S05]  /*7a70*/  BSYNC B1 ;  /* 0x0000000000017941 */ /* 0x000fea0003800000 */
.L_x_1050:
[----:B------:R-:W-:Y:S05]  /*7a80*/  @P0 BRA `(.L_x_1041) ;  /* 0x00000004003c0947 */ /* 0x000fea0003800000 */
[----:B------:R-:W-:Y:S01]  /*7a90*/  LOP3.LUT R3, R236, R3, R213, 0x1e, !PT ;  /* 0x00000003ec037212 */ /* 0x000fe200078e1ed5 */
[----:B--2---:R-:W2:Y:S01]  /*7aa0*/  LDS.128 R4, [R231+0x18400] ;  /* 0x01840000e7047984 */ /* 0x004ea20000000c00 */
[----:B------:R-:W-:Y:S02]  /*7ab0*/  HADD2.F32 R26, -RZ, R41.H0_H0 ;  /* 0x20000029ff1a7230 */ /* 0x000fe40000004100 */
[----:B------:R-:W-:Y:S02]  /*7ac0*/  HADD2.F32 R28, -RZ, R40.H0_H0 ;  /* 0x20000028ff1c7230 */ /* 0x000fe40000004100 */
[----:B------:R-:W-:Y:S02]  /*7ad0*/  IMAD.IADD R3, R218, 0x1, R3 ;  /* 0x00000001da037824 */ /* 0x000fe400078e0203 */
[----:B------:R-:W-:Y:S02]  /*7ae0*/  HADD2.F32 R30, -RZ, R45.H0_H0 ;  /* 0x2000002dff1e7230 */ /* 0x000fe40000004100 */
[----:B------:R-:W-:-:S02]  /*7af0*/  IMAD R3, R3, 0x2, R18 ;  /* 0x0000000203037824 */ /* 0x000fc400078e0212 */
[----:B------:R-:W-:Y:S02]  /*7b00*/  HADD2.F32 R39, -RZ, R40.H1_H1 ;  /* 0x30000028ff277230 */ /* 0x000fe40000004100 */
[----:B------:R-:W-:Y:S01]  /*7b10*/  HADD2.F32 R37, -RZ, R41.H1_H1 ;  /* 0x30000029ff257230 */ /* 0x000fe20000004100 */
[----:B-1----:R-:W1:Y:S01]  /*7b20*/  LDS.128 R8, [R3+0x18400] ;  /* 0x0184000003087984 */ /* 0x002e620000000c00 */
[----:B------:R-:W-:Y:S02]  /*7b30*/  HADD2.F32 R41, -RZ, R45.H1_H1 ;  /* 0x3000002dff297230 */ /* 0x000fe40000004100 */
[----:B------:R-:W-:Y:S02]  /*7b40*/  HADD2.F32 R34, -RZ, R46.H0_H0 ;  /* 0x2000002eff227230 */ /* 0x000fe40000004100 */
[----:B------:R-:W-:Y:S02]  /*7b50*/  HADD2.F32 R32, -RZ, R38.H0_H0 ;  /* 0x20000026ff207230 */ /* 0x000fe40000004100 */
[----:B--2---:R-:W-:-:S02]  /*7b60*/  HADD2.F32 R12, -RZ, R4.H0_H0 ;  /* 0x20000004ff0c7230 */ /* 0x004fc40000004100 */
[----:B------:R-:W-:Y:S02]  /*7b70*/  HADD2.F32 R4, -RZ, R4.H1_H1 ;  /* 0x30000004ff047230 */ /* 0x000fe40000004100 */
[--C-:B------:R-:W-:Y:S02]  /*7b80*/  HADD2.F32 R13, -RZ, R5.reuse.H0_H0 ;  /* 0x20000005ff0d7230 */ /* 0x100fe40000004100 */
[----:B------:R-:W-:Y:S02]  /*7b90*/  HADD2.F32 R5, -RZ, R5.H1_H1 ;  /* 0x30000005ff057230 */ /* 0x000fe40000004100 */
[--C-:B------:R-:W-:Y:S02]  /*7ba0*/  HADD2.F32 R14, -RZ, R6.reuse.H0_H0 ;  /* 0x20000006ff0e7230 */ /* 0x100fe40000004100 */
[----:B------:R-:W-:Y:S02]  /*7bb0*/  HADD2.F32 R6, -RZ, R6.H1_H1 ;  /* 0x30000006ff067230 */ /* 0x000fe40000004100 */
[----:B------:R-:W-:-:S02]  /*7bc0*/  HADD2.F32 R15, -RZ, R7.H0_H0 ;  /* 0x20000007ff0f7230 */ /* 0x000fc40000004100 */
[--C-:B-1----:R-:W-:Y:S02]  /*7bd0*/  HADD2.F32 R20, -RZ, R8.reuse.H0_H0 ;  /* 0x20000008ff147230 */ /* 0x102fe40000004100 */
[----:B------:R-:W-:Y:S02]  /*7be0*/  HADD2.F32 R8, -RZ, R8.H1_H1 ;  /* 0x30000008ff087230 */ /* 0x000fe40000004100 */
[----:B------:R-:W-:Y:S02]  /*7bf0*/  HADD2.F32 R21, -RZ, R9.H0_H0 ;  /* 0x20000009ff157230 */ /* 0x000fe40000004100 */
[-C--:B------:R-:W-:Y:S01]  /*7c00*/  FMUL.FTZ R27, R28, R20.reuse ;  /* 0x000000141c1b7220 */ /* 0x080fe20000410000 */
[----:B------:R-:W-:Y:S01]  /*7c10*/  FMUL.FTZ R29, R26, R20 ;  /* 0x000000141a1d7220 */ /* 0x000fe20000410000 */
[----:B------:R-:W-:Y:S02]  /*7c20*/  HADD2.F32 R20, -RZ, R43.H0_H0 ;  /* 0x2000002bff147230 */ /* 0x000fe40000004100 */
[----:B------:R-:W-:Y:S01]  /*7c30*/  FMUL.FTZ R31, R30, R8 ;  /* 0x000000081e1f7220 */ /* 0x000fe20000410000 */
[----:B------:R-:W-:-:S02]  /*7c40*/  HADD2.F32 R9, -RZ, R9.H1_H1 ;  /* 0x30000009ff097230 */ /* 0x000fc40000004100 */
[----:B------:R-:W-:Y:S01]  /*7c50*/  FFMA.FTZ R27, R26, R12, -R27 ;  /* 0x0000000c1a1b7223 */ /* 0x000fe2000001081b */
[-C--:B------:R-:W-:Y:S01]  /*7c60*/  FMUL.FTZ R26, R37, R21.reuse ;  /* 0x00000015251a7220 */ /* 0x080fe20000410000 */
[C---:B------:R-:W-:Y:S01]  /*7c70*/  FMUL.FTZ R33, R20.reuse, R8 ;  /* 0x0000000814217220 */ /* 0x040fe20000410000 */
[----:B------:R-:W-:Y:S01]  /*7c80*/  FFMA.FTZ R8, R20, R4, -R31 ;  /* 0x0000000414087223 */ /* 0x000fe2000001081f */
[----:B------:R-:W-:Y:S01]  /*7c90*/  FMUL.FTZ R20, R39, R21 ;  /* 0x0000001527147220 */ /* 0x000fe20000410000 */
[----:B------:R-:W-:Y:S02]  /*7ca0*/  HADD2.F32 R21, -RZ, R43.H1_H1 ;  /* 0x3000002bff157230 */ /* 0x000fe40000004100 */
[----:B------:R-:W-:Y:S01]  /*7cb0*/  FFMA.FTZ R29, R28, R12, R29 ;  /* 0x0000000c1c1d7223 */ /* 0x000fe2000001001d */
[----:B------:R-:W-:Y:S01]  /*7cc0*/  FFMA.FTZ R12, R30, R4, R33 ;  /* 0x000000041e0c7223 */ /* 0x000fe20000010021 */
[----:B------:R-:W-:Y:S01]  /*7cd0*/  FMUL.FTZ R4, R41, R9 ;  /* 0x0000000929047220 */ /* 0x000fe20000410000 */
[----:B------:R-:W-:-:S02]  /*7ce0*/  HADD2.F32 R24, -RZ, R10.H0_H0 ;  /* 0x2000000aff187230 */ /* 0x000fc40000004100 */
[C---:B------:R-:W-:Y:S01]  /*7cf0*/  FMUL.FTZ R28, R21.reuse, R9 ;  /* 0x00000009151c7220 */ /* 0x040fe20000410000 */
[----:B------:R-:W-:Y:S02]  /*7d00*/  HADD2.F32 R10, -RZ, R10.H1_H1 ;  /* 0x3000000aff0a7230 */ /* 0x000fe40000004100 */
[----:B------:R-:W-:Y:S01]  /*7d10*/  FFMA.FTZ R9, R21, R5, -R4 ;  /* 0x0000000515097223 */ /* 0x000fe20000010804 */
[-C--:B------:R-:W-:Y:S01]  /*7d20*/  FFMA.FTZ R20, R37, R13.reuse, -R20 ;  /* 0x0000000d25147223 */ /* 0x080fe20000010814 */
[----:B------:R-:W-:Y:S01]  /*7d30*/  FFMA.FTZ R26, R39, R13, R26 ;  /* 0x0000000d271a7223 */ /* 0x000fe2000001001a */
[----:B------:R-:W-:Y:S02]  /*7d40*/  HADD2.F32 R4, -RZ, R44.H0_H0 ;  /* 0x2000002cff047230 */ /* 0x000fe40000004100 */
[----:B------:R-:W-:Y:S01]  /*7d50*/  FFMA.FTZ R13, R41, R5, R28 ;  /* 0x00000005290d7223 */ /* 0x000fe2000001001c */
[----:B------:R-:W-:Y:S02]  /*7d60*/  HADD2.F32 R30, -RZ, R42.H0_H0 ;  /* 0x2000002aff1e7230 */ /* 0x000fe40000004100 */
[----:B------:R-:W-:Y:S01]  /*7d70*/  FMUL.FTZ R5, R34, R10 ;  /* 0x0000000a22057220 */ /* 0x000fe20000410000 */
[----:B------:R-:W-:-:S02]  /*7d80*/  HADD2.F32 R25, -RZ, R11.H0_H0 ;  /* 0x2000000bff197230 */ /* 0x000fc40000004100 */
[----:B------:R-:W-:Y:S01]  /*7d90*/  FMUL.FTZ R33, R4, R10 ;  /* 0x0000000a04217220 */ /* 0x000fe20000410000 */
[----:B------:R-:W-:Y:S02]  /*7da0*/  HADD2.F32 R11, -RZ, R11.H1_H1 ;  /* 0x3000000bff0b7230 */ /* 0x000fe40000004100 */
[-C--:B------:R-:W-:Y:S01]  /*7db0*/  FMUL.FTZ R21, R32, R24.reuse ;  /* 0x0000001820157220 */ /* 0x080fe20000410000 */
[----:B------:R-:W-:Y:S01]  /*7dc0*/  FMUL.FTZ R31, R30, R24 ;  /* 0x000000181e1f7220 */ /* 0x000fe20000410000 */
[----:B------:R-:W-:Y:S01]  /*7dd0*/  FFMA.FTZ R10, R4, R6, -R5 ;  /* 0x00000006040a7223 */ /* 0x000fe20000010805 */
[----:B------:R-:W-:Y:S02]  /*7de0*/  HADD2.F32 R39, -RZ, R38.H1_H1 ;  /* 0x30000026ff277230 */ /* 0x000fe40000004100 */
[-C--:B------:R-:W-:Y:S01]  /*7df0*/  FFMA.FTZ R21, R30, R14.reuse, -R21 ;  /* 0x0000000e1e157223 */ /* 0x080fe20000010815 */
[----:B------:R-:W-:Y:S02]  /*7e00*/  HADD2.F32 R41, -RZ, R46.H1_H1 ;  /* 0x3000002eff297230 */ /* 0x000fe40000004100 */
[----:B------:R-:W-:Y:S01]  /*7e10*/  FFMA.FTZ R31, R32, R14, R31 ;  /* 0x0000000e201f7223 */ /* 0x000fe2000001001f */
[----:B------:R-:W-:-:S02]  /*7e20*/  HADD2.F32 R5, -RZ, R42.H1_H1 ;  /* 0x3000002aff057230 */ /* 0x000fc40000004100 */
[----:B------:R-:W-:Y:S01]  /*7e30*/  FFMA.FTZ R14, R34, R6, R33 ;  /* 0x00000006220e7223 */ /* 0x000fe20000010021 */
[----:B------:R-:W-:Y:S02]  /*7e40*/  HADD2.F32 R37, -RZ, R44.H1_H1 ;  /* 0x3000002cff257230 */ /* 0x000fe40000004100 */
[----:B------:R-:W-:Y:S01]  /*7e50*/  FMUL.FTZ R4, R39, R25 ;  /* 0x0000001927047220 */ /* 0x000fe20000410000 */
[----:B------:R-:W-:Y:S02]  /*7e60*/  HADD2.F32 R7, -RZ, R7.H1_H1 ;  /* 0x30000007ff077230 */ /* 0x000fe40000004100 */
[----:B------:R-:W-:Y:S01]  /*7e70*/  FMUL.FTZ R24, R41, R11 ;  /* 0x0000000b29187220 */ /* 0x000fe20000410000 */
[----:B------:R-:W-:Y:S01]  /*7e80*/  FMUL.FTZ R6, R5, R25 ;  /* 0x0000001905067220 */ /* 0x000fe20000410000 */
[----:B------:R-:W-:Y:S01]  /*7e90*/  FMUL.FTZ R28, R37, R11 ;  /* 0x0000000b251c7220 */ /* 0x000fe20000410000 */
[----:B------:R-:W-:Y:S01]  /*7ea0*/  FFMA.FTZ R11, R5, R15, -R4 ;  /* 0x0000000f050b7223 */ /* 0x000fe20000010804 */
[----:B------:R-:W-:Y:S01]  /*7eb0*/  FFMA.FTZ R24, R37, R7, -R24 ;  /* 0x0000000725187223 */ /* 0x000fe20000010818 */
[----:B------:R-:W-:Y:S01]  /*7ec0*/  FFMA.FTZ R15, R39, R15, R6 ;  /* 0x0000000f270f7223 */ /* 0x000fe20000010006 */
[----:B------:R-:W-:Y:S01]  /*7ed0*/  FFMA.FTZ R28, R41, R7, R28 ;  /* 0x00000007291c7223 */ /* 0x000fe2000001001c */
[----:B------:R-:W-:-:S02]  /*7ee0*/  F2FP.F16.F32.PACK_AB R4, R8, R27 ;  /* 0x0000001b0804723e */ /* 0x000fc400000000ff */
[----:B------:R-:W-:Y:S02]  /*7ef0*/  F2FP.F16.F32.PACK_AB R5, R9, R20 ;  /* 0x000000140905723e */ /* 0x000fe400000000ff */
[----:B------:R-:W-:Y:S02]  /*7f00*/  F2FP.F16.F32.PACK_AB R6, R10, R21 ;  /* 0x000000150a06723e */ /* 0x000fe400000000ff */
[----:B------:R-:W-:Y:S02]  /*7f10*/  F2FP.F16.F32.PACK_AB R7, R24, R11 ;  /* 0x0000000b1807723e */ /* 0x000fe400000000ff */
[----:B------:R-:W-:Y:S02]  /*7f20*/  F2FP.F16.F32.PACK_AB R8, R12, R29 ;  /* 0x0000001d0c08723e */ /* 0x000fe400000000ff */
[----:B------:R-:W-:Y:S01]  /*7f30*/  F2FP.F16.F32.PACK_AB R9, R13, R26 ;  /* 0x0000001a0d09723e */ /* 0x000fe200000000ff */
[----:B------:R1:W-:Y:S01]  /*7f40*/  STS.128 [R231+0x18400], R4 ;  /* 0x01840004e7007388 */ /* 0x0003e20000000c00 */
[----:B------:R-:W-:-:S02]  /*7f50*/  F2FP.F16.F32.PACK_AB R10, R14, R31 ;  /* 0x0000001f0e0a723e */ /* 0x000fc400000000ff */
[----:B------:R-:W-:-:S05]  /*7f60*/  F2FP.F16.F32.PACK_AB R11, R28, R15 ;  /* 0x0000000f1c0b723e */ /* 0x000fca00000000ff */
[----:B------:R1:W-:Y:S02]  /*7f70*/  STS.128 [R3+0x18400], R8 ;  /* 0x0184000803007388 */ /* 0x0003e40000000c00 */
.L_x_1041:
[----:B------:R-:W-:Y:S05]  /*7f80*/  BSYNC B0 ;  /* 0x0000000000007941 */ /* 0x000fea0003800000 */
.L_x_1027:
        /* <DEDUP_REMOVED lines=8> */
.L_x_1024:
[----:B-1234-:R-:W2:Y:S01]  /*8010*/  LDL R3, [R1+0x7c] ;  /* 0x00007c0001037983 */ /* 0x01eea20000100800 */
[----:B------:R-:W1:Y:S02]  /*8020*/  S2R R4, SR_TID.X ;  /* 0x0000000000047919 */ /* 0x000e640000002100 */
[----:B-1----:R-:W-:-:S05]  /*8030*/  SHF.R.U32.HI R4, RZ, 0x7, R4 ;  /* 0x00000007ff047819 */ /* 0x002fca0000011604 */
[----:B------:R-:W-:Y:S01]  /*8040*/  VIADD R170, R4, 0x8 ;  /* 0x0000000804aa7836 */ /* 0x000fe20000000000 */
[----:B--2---:R-:W-:-:S13]  /*8050*/  R2UR UR4, R3 ;  /* 0x00000000030472ca */ /* 0x004fda00000e0000 */
[----:B------:R-:W-:-:S05]  /*8060*/  IMAD.U32 R3, RZ, RZ, UR4 ;  /* 0x00000004ff037e24 */ /* 0x000fca000f8e00ff */
[----:B------:R-:W-:Y:S01]  /*8070*/  ISETP.NE.AND P0, PT, R3, 0x3, PT ;  /* 0x000000030300780c */ /* 0x000fe20003f05270 */
[----:B------:R-:W-:Y:S05]  /*8080*/  WARPSYNC.ALL ;  /* 0x0000000000007948 */ /* 0x000fea0003800000 */
[----:B------:R1:W-:Y:S07]  /*8090*/  BAR.SYNC.DEFER_BLOCKING R170, 0x100 ;  /* 0x000400aa0000751d */ /* 0x0003ee0000010000 */
[----:B-1----:R-:W-:Y:S05]  /*80a0*/  @!P0 BRA `(.L_x_1052) ;  /* 0x0000000000048947 */ /* 0x002fea0003800000 */
[----:B------:R-:W-:Y:S01]  /*80b0*/  BPT.TRAP 0x1 ;  /* 0x000000040000795c */ /* 0x000fe20000300000 */
.L_x_1052:
[----:B------:R-:W-:Y:S02]  /*80c0*/  LEA R3, R22, R18, 0x3 ;  /* 0x0000001216037211 */ /* 0x000fe400078e18ff */
[----:B------:R-:W-:-:S04]  /*80d0*/  SHF.L.U32 R6, R200, 0x1f, RZ ;  /* 0x0000001fc8067819 */ /* 0x000fc800000006ff */
[----:B------:R1:W2:Y:S01]  /*80e0*/  SYNCS.PHASECHK.TRANS64.TRYWAIT P1, [R3+URZ+0x32430], R6 ;  /* 0x03243006030075a7 */ /* 0x0002a2000802017f */
[----:B------:R-:W-:Y:S05]  /*80f0*/  @!P0 BRA `(.L_x_1053) ;  /* 0x0000000000048947 */ /* 0x000fea0003800000 */
[----:B------:R-:W-:Y:S01]  /*8100*/  BPT.TRAP 0x1 ;  /* 0x000000040000795c */ /* 0x000fe20000300000 */
.L_x_1053:
[----:B------:R-:W-:-:S05]  /*8110*/  VIADD R4, R18, 0x1c400 ;  /* 0x0001c40012047836 */ /* 0x000fca0000000000 */
[----:B------:R-:W-:-:S04]  /*8120*/  SHF.R.U32.HI R4, RZ, 0x4, R4 ;  /* 0x00000004ff047819 */ /* 0x000fc80000011604 */
[----:B------:R-:W-:Y:S01]  /*8130*/  LOP3.LUT R4, R4, 0x3fff, RZ, 0xc0, !PT ;  /* 0x00003fff04047812 */ /* 0x000fe200078ec0ff */
[----:B--2---:R-:W-:Y:S06]  /*8140*/  @P1 BRA `(.L_x_1054) ;  /* 0x0000000000081947 */ /* 0x004fec0003800000 */
[----:B------:R-:W2:Y:S02]  /*8150*/  SYNCS.PHASECHK.TRANS64.TRYWAIT P1, [R3+URZ+0x32430], R6 ;  /* 0x03243006030075a7 */ /* 0x000ea4000802017f */
[----:B--2---:R-:W-:Y:S05]  /*8160*/  @!P1 BRA `(.L_x_1055) ;  /* 0x000000e000e09947 */ /* 0x004fea0003800000 */
.L_x_1054:
[----:B------:R-:W-:Y:S05]  /*8170*/  WARPSYNC.ALL ;  /* 0x0000000000007948 */ /* 0x000fea0003800000 */
[----:B------:R-:W-:Y:S01]  /*8180*/  LOP3.LUT R216, R4, 0x10000, RZ, 0xfc, !PT ;  /* 0x0001000004d87812 */ /* 0x000fe200078efcff */
[----:B------:R-:W-:Y:S01]  /*8190*/  IMAD R35, R35, 0x2000, R18 ;  /* 0x0000200023237824 */ /* 0x000fe200078e0212 */
[----:B------:R-:W-:-:S03]  /*81a0*/  UMOV UR9, 0x40000040 ;  /* 0x4000004000097882 */ /* 0x000fc60000000000 */
[----:B------:R-:W-:Y:S01]  /*81b0*/  IMAD R4, R22, 0x300, R216 ;  /* 0x0000030016047824 */ /* 0x000fe200078e02d8 */
[----:B------:R-:W-:Y:S01]  /*81c0*/  BSSY B0, `(.L_x_1056) ;  /* 0x000003a000007945 */ /* 0x000fe20003800000 */
[----:B------:R-:W-:Y:S01]  /*81d0*/  IMAD.MOV.U32 R5, RZ, RZ, 0x40000040 ;  /* 0x40000040ff057424 */ /* 0x000fe200078e00ff */
[----:B------:R-:W-:Y:S01]  /*81e0*/  R2UR UR4, R35 ;  /* 0x00000000230472ca */ /* 0x000fe200000e0000 */
[----:B------:R-:W-:Y:S01]  /*81f0*/  IMAD.MOV.U32 R9, RZ, RZ, 0x40000040 ;  /* 0x40000040ff097424 */ /* 0x000fe200078e00ff */
[C---:B------:R-:W-:Y:S01]  /*8200*/  R2UR UR10, R4.reuse ;  /* 0x00000000040a72ca */ /* 0x040fe200000e0000 */
[----:B-----5:R-:W-:Y:S01]  /*8210*/  WARPGROUP.ARRIVE ;  /* 0x00000000000079c5 */ /* 0x020fe20000000000 */
[----:B------:R-:W-:Y:S01]  /*8220*/  R2UR UR11, R5 ;  /* 0x00000000050b72ca */ /* 0x000fe200000e0000 */
[----:B------:R-:W-:Y:S01]  /*8230*/  IMAD.U32 R11, RZ, RZ, UR9 ;  /* 0x00000009ff0b7e24 */ /* 0x000fe2000f8e00ff */
[----:B------:R-:W-:Y:S01]  /*8240*/  IADD3 R8, R4, 0x2, RZ ;  /* 0x0000000204087810 */ /* 0x000fe20007ffe0ff */
[----:B------:R-:W-:-:S06]  /*8250*/  IMAD.MOV.U32 R5, RZ, RZ, 0x40000040 ;  /* 0x40000040ff057424 */ /* 0x000fcc00078e00ff */
[----:B------:R-:W-:-:S04]  /*8260*/  UIADD3 UR5, UR4, 0x18400, URZ ;  /* 0x0001840004057890 */ /* 0x000fc8000fffe03f */
[----:B------:R-:W-:-:S04]  /*8270*/  USHF.R.U32.HI UR5, URZ, 0x4, UR5 ;  /* 0x000000043f057899 */ /* 0x000fc80008011605 */
[----:B------:R-:W-:-:S04]  /*8280*/  ULOP3.LUT UR5, UR5, 0x3fff, URZ, 0xc0, !UPT ;  /* 0x00003fff05057892 */ /* 0x000fc8000f8ec03f */
[----:B------:R-:W-:-:S04]  /*8290*/  ULOP3.LUT UR6, UR5, 0x10000, URZ, 0xfc, !UPT ;  /* 0x0001000005067892 */ /* 0x000fc8000f8efc3f */
[----:B------:R-:W-:-:S03]  /*82a0*/  UIADD3 UR5, UR6, 0x2, URZ ;  /* 0x0000000206057890 */ /* 0x000fc6000fffe03f */
[----:B------:R-:W-:Y:S02]  /*82b0*/  UMOV UR8, UR6 ;  /* 0x0000000600087c82 */ /* 0x000fe40008000000 */
[----:B------:R-:W-:Y:S01]  /*82c0*/  HGMMA.64x96x16.F32 R24, gdesc[UR8], RZ, !UPT, gsb0 ;  /* 0x01600000081879f0 */ /* 0x000fe2000c0008ff */
[----:B------:R-:W-:Y:S01]  /*82d0*/  R2UR UR10, R8 ;  /* 0x00000000080a72ca */ /* 0x000fe200000e0000 */
[----:B------:R-:W-:Y:S01]  /*82e0*/  IMAD.U32 R10, RZ, RZ, UR8 ;  /* 0x00000008ff0a7e24 */ /* 0x000fe2000f8e00ff */
[----:B------:R-:W-:Y:S01]  /*82f0*/  R2UR UR11, R9 ;  /* 0x00000000090b72ca */ /* 0x000fe200000e0000 */
[----:B------:R-:W-:Y:S01]  /*8300*/  UMOV UR8, UR5 ;  /* 0x0000000500087c82 */ /* 0x000fe20008000000 */
[----:B------:R-:W-:Y:S01]  /*8310*/  UMOV UR9, 0x40000040 ;  /* 0x4000004000097882 */ /* 0x000fe20000000000 */
[C---:B------:R-:W-:Y:S01]  /*8320*/  VIADD R8, R4.reuse, 0x4 ;  /* 0x0000000404087836 */ /* 0x040fe20000000000 */
[----:B------:R-:W-:Y:S01]  /*8330*/  UIADD3 UR5, UR6, 0x4, URZ ;  /* 0x0000000406057890 */ /* 0x000fe2000fffe03f */
[----:B------:R-:W-:Y:S01]  /*8340*/  IMAD.MOV.U32 R9, RZ, RZ, 0x40000040 ;  /* 0x40000040ff097424 */ /* 0x000fe200078e00ff */
[----:B------:R3:W-:Y:S01]  /*8350*/  STL.64 [R1+0x70], R10 ;  /* 0x0000700a01007387 */ /* 0x0007e20000100a00 */
[----:B------:R-:W-:-:S02]  /*8360*/  VIADD R4, R4, 0x6 ;  /* 0x0000000604047836 */ /* 0x000fc40000000000 */
[----:B---3--:R-:W-:Y:S02]  /*8370*/  IMAD.U32 R10, RZ, RZ, UR8 ;  /* 0x00000008ff0a7e24 */ /* 0x008fe4000f8e00ff */
[----:B------:R-:W-:-:S05]  /*8380*/  IMAD.U32 R11, RZ, RZ, UR9 ;  /* 0x00000009ff0b7e24 */ /* 0x000fca000f8e00ff */
[----:B------:R-:W-:Y:S01]  /*8390*/  STL.64 [R1+0x68], R10 ;  /* 0x0000680a01007387 */ /* 0x000fe20000100a00 */
[----:B------:R-:W-:Y:S02]  /*83a0*/  WARPGROUP.DEPBAR.LE gsb0, 0x0 ;  /* 0x00008000000079c5 */ /* 0x000fe40000010000 */
[----:B------:R-:W-:-:S06]  /*83b0*/  WARPGROUP.ARRIVE ;  /* 0x00000000000079c5 */ /* 0x000fcc0000000000 */
[----:B------:R-:W-:Y:S01]  /*83c0*/  HGMMA.64x96x16.F32 R24, gdesc[UR8], R24, gsb0 ;  /* 0x01600000081879f0 */ /* 0x000fe20008000818 */
[----:B------:R-:W-:Y:S01]  /*83d0*/  R2UR UR10, R8 ;  /* 0x00000000080a72ca */ /* 0x000fe200000e0000 */
[----:B------:R-:W-:Y:S01]  /*83e0*/  UMOV UR8, UR5 ;  /* 0x0000000500087c82 */ /* 0x000fe20008000000 */
[----:B------:R-:W-:Y:S01]  /*83f0*/  R2UR UR11, R9 ;  /* 0x00000000090b72ca */ /* 0x000fe200000e0000 */
[----:B------:R-:W-:Y:S01]  /*8400*/  UMOV UR9, 0x40000040 ;  /* 0x4000004000097882 */ /* 0x000fe20000000000 */
[----:B------:R-:W-:Y:S01]  /*8410*/  UIADD3 UR5, UR6, 0x6, URZ ;  /* 0x0000000606057890 */ /* 0x000fe2000fffe03f */
[----:B------:R-:W-:Y:S01]  /*8420*/  MOV R8, UR8 ;  /* 0x0000000800087c02 */ /* 0x000fe20008000f00 */
[----:B------:R-:W-:-:S05]  /*8430*/  IMAD.U32 R9, RZ, RZ, UR9 ;  /* 0x00000009ff097e24 */ /* 0x000fca000f8e00ff */
[----:B------:R3:W-:Y:S01]  /*8440*/  STL.64 [R1+0x60], R8 ;  /* 0x0000600801007387 */ /* 0x0007e20000100a00 */
[----:B------:R-:W-:Y:S02]  /*8450*/  WARPGROUP.DEPBAR.LE gsb0, 0x0 ;  /* 0x00008000000079c5 */ /* 0x000fe40000010000 */
[----:B------:R-:W-:-:S06]  /*8460*/  WARPGROUP.ARRIVE ;  /* 0x00000000000079c5 */ /* 0x000fcc0000000000 */
[----:B------:R-:W-:Y:S01]  /*8470*/  HGMMA.64x96x16.F32 R24, gdesc[UR8], R24, gsb0 ;  /* 0x01600000081879f0 */ /* 0x000fe20008000818 */
[----:B------:R-:W-:Y:S01]  /*8480*/  R2UR UR10, R4 ;  /* 0x00000000040a72ca */ /* 0x000fe200000e0000 */
[----:B------:R-:W-:Y:S01]  /*8490*/  UMOV UR8, UR5 ;  /* 0x0000000500087c82 */ /* 0x000fe20008000000 */
[----:B------:R-:W-:Y:S01]  /*84a0*/  R2UR UR11, R5 ;  /* 0x00000000050b72ca */ /* 0x000fe200000e0000 */
[----:B------:R-:W-:Y:S01]  /*84b0*/  UMOV UR9, 0x40000040 ;  /* 0x4000004000097882 */ /* 0x000fe20000000000 */
[----:B------:R-:W-:Y:S01]  /*84c0*/  SHF.L.U32 R5, R0, 0x1f, RZ ;  /* 0x0000001f00057819 */ /* 0x000fe200000006ff */
[----:B---3--:R-:W-:Y:S02]  /*84d0*/  IMAD.U32 R8, RZ, RZ, UR8 ;  /* 0x00000008ff087e24 */ /* 0x008fe4000f8e00ff */
[----:B------:R-:W-:-:S05]  /*84e0*/  IMAD.U32 R9, RZ, RZ, UR9 ;  /* 0x00000009ff097e24 */ /* 0x000fca000f8e00ff */
[----:B------:R3:W-:Y:S01]  /*84f0*/  STL.64 [R1+0x58], R8 ;  /* 0x0000580801007387 */ /* 0x0007e20000100a00 */
[----:B------:R-:W-:Y:S02]  /*8500*/  WARPGROUP.DEPBAR.LE gsb0, 0x0 ;  /* 0x00008000000079c5 */ /* 0x000fe40000010000 */
[----:B------:R-:W-:-:S06]  /*8510*/  WARPGROUP.ARRIVE ;  /* 0x00000000000079c5 */ /* 0x000fcc0000000000 */
[----:B------:R-:W-:Y:S03]  /*8520*/  HGMMA.64x96x16.F32 R24, gdesc[UR8], R24, gsb0 ;  /* 0x01600000081879f0 */ /* 0x000fe60008000818 */
[----:B------:R-:W-:Y:S02]  /*8530*/  WARPGROUP.DEPBAR.LE gsb0, 0x0 ;  /* 0x00008000000079c5 */ /* 0x000fe40000010000 */
[----:B------:R-:W4:Y:S02]  /*8540*/  SYNCS.PHASECHK.TRANS64.TRYWAIT P1, [R18+URZ+0x32410], R5 ;  /* 0x03241005120075a7 */ /* 0x000f24000802017f */
[----:B---34-:R-:W-:Y:S05]  /*8550*/  @!P1 BRA `(.L_x_1057) ;  /* 0x000000dc00f89947 */ /* 0x018fea0003800000 */
.L_x_1226:
[----:B------:R-:W-:Y:S05]  /*8560*/  BSYNC B0 ;  /* 0x0000000000007941 */ /* 0x000fea0003800000 */
.L_x_1056:
[----:B------:R-:W-:Y:S05]  /*8570*/  @!P0 BRA `(.L_x_1058) ;  /* 0x0000000000048947 */ /* 0x000fea0003800000 */
[----:B------:R-:W-:Y:S01]  /*8580*/  BPT.TRAP 0x1 ;  /* 0x000000040000795c */ /* 0x000fe20000300000 */
.L_x_1058:
[----:B------:R4:W0:Y:S01]  /*8590*/  SYNCS.PHASECHK.TRANS64.TRYWAIT P2, [R3+URZ+0x32450], R6 ;  /* 0x03245006030075a7 */ /* 0x000822000804017f */
[----:B------:R-:W-:Y:S05]  /*85a0*/  @!P0 BRA `(.L_x_1059) ;  /* 0x0000000000048947 */ /* 0x000fea0003800000 */
[----:B------:R-:W-:Y:S01]  /*85b0*/  BPT.TRAP 0x1 ;  /* 0x000000040000795c */ /* 0x000fe20000300000 */
.L_x_1059:
[----:B------:R-:W5:Y:S01]  /*85c0*/  S2R R0, SR_TID.X ;  /* 0x0000000000007919 */ /* 0x000f620000002100 */
[----:B------:R-:W-:Y:S01]  /*85d0*/  BSSY B0, `(.L_x_1060) ;  /* 0x0000006000007945 */ /* 0x000fe20003800000 */
[----:B-----5:R-:W-:-:S04]  /*85e0*/  LOP3.LUT R0, R0, 0x7f, RZ, 0xc0, !PT ;  /* 0x0000007f00007812 */ /* 0x020fc800078ec0ff */
[----:B------:R-:W-:Y:S01]  /*85f0*/  ISETP.NE.AND P1, PT, R0, RZ, PT ;  /* 0x000000ff0000720c */ /* 0x000fe20003f25270 */
[----:B0-----:R-:W-:-:S12]  /*8600*/  @P2 BRA `(.L_x_1061) ;  /* 0x0000000000082947 */ /* 0x001fd80003800000 */
[----:B------:R-:W0:Y:S02]  /*8610*/  SYNCS.PHASECHK.TRANS64.TRYWAIT P2, [R3+URZ+0x32450], R6 ;  /* 0x03245006030075a7 */ /* 0x000e24000804017f */
[----:B0-----:R-:W-:Y:S05]  /*8620*/  @!P2 BRA `(.L_x_1062) ;  /* 0x000000dc00d8a947 */ /* 0x001fea0003800000 */
.L_x_1061:
[----:B------:R-:W-:Y:S05]  /*8630*/  BSYNC B0 ;  /* 0x0000000000007941 */ /* 0x000fea0003800000 */
.L_x_1060:
[----:B------:R-:W-:Y:S05]  /*8640*/  WARPSYNC.ALL ;  /* 0x0000000000007948 */ /* 0x000fea0003800000 */
[----:B------:R-:W-:Y:S01]  /*8650*/  R2UR UR5, R18 ;  /* 0x00000000120572ca */ /* 0x000fe200000e0000 */
[----:B------:R-:W-:Y:S01]  /*8660*/  UIADD3 UR4, UR4, 0x22400, URZ ;  /* 0x0002240004047890 */ /* 0x000fe2000fffe03f */
[----:B---3--:R-:W-:Y:S01]  /*8670*/  MOV R5, 0xc00 ;  /* 0x00000c0000057802 */ /* 0x008fe20000000f00 */
[----:B------:R-:W-:Y:S01]  /*8680*/  WARPGROUP.ARRIVE ;  /* 0x00000000000079c5 */ /* 0x000fe20000000000 */
[----:B------:R-:W-:Y:S01]  /*8690*/  UMOV UR9, 0x40000040 ;  /* 0x4000004000097882 */ /* 0x000fe20000000000 */
[----:B------:R-:W-:Y:S01]  /*86a0*/  USHF.R.U32.HI UR4, URZ, 0x4, UR4 ;  /* 0x000000043f047899 */ /* 0x000fe20008011604 */
[----:B------:R-:W-:Y:S01]  /*86b0*/  MOV R7, 0x40000040 ;  /* 0x4000004000077802 */ /* 0x000fe20000000f00 */
[----:B------:R-:W-:Y:S01]  /*86c0*/  IMAD.U32 R9, RZ, RZ, UR9 ;  /* 0x00000009ff097e24 */ /* 0x000fe2000f8e00ff */
[----:B------:R-:W-:Y:S01]  /*86d0*/  UMOV UR53, 0x40000040 ;  /* 0x4000004000357882 */ /* 0x000fe20000000000 */
[----:B------:R-:W-:Y:S01]  /*86e0*/  ULOP3.LUT UR4, UR4, 0x3fff, URZ, 0xc0, !UPT ;  /* 0x00003fff04047892 */ /* 0x000fe2000f8ec03f */
[----:B------:R-:W0:Y:S01]  /*86f0*/  S2R R72, SR_TID.X ;  /* 0x0000000000487919 */ /* 0x000e220000002100 */
[----:B------:R-:W-:Y:S01]  /*8700*/  UMOV UR49, 0x40000040 ;  /* 0x4000004000317882 */ /* 0x000fe20000000000 */
[----:B------:R-:W-:Y:S01]  /*8710*/  UMOV UR45, 0x40000040 ;  /* 0x40000040002d7882 */ /* 0x000fe20000000000 */
[----:B------:R-:W-:-:S02]  /*8720*/  UIADD3 UR5, UR5, 0x400, URZ ;  /* 0x0000040005057890 */ /* 0x000fc4000fffe03f */
[----:B------:R-:W-:Y:S02]  /*8730*/  ULOP3.LUT UR4, UR4, 0x10000, URZ, 0xfc, !UPT ;  /* 0x0001000004047892 */ /* 0x000fe4000f8efc3f */
[----:B------:R-:W-:Y:S02]  /*8740*/  USHF.R.U32.HI UR5, URZ, 0x4, UR5 ;  /* 0x000000043f057899 */ /* 0x000fe40008011605 */
[----:B------:R-:W-:Y:S02]  /*8750*/  UIADD3 UR52, UR4, 0x806, URZ ;  /* 0x0000080604347890 */ /* 0x000fe4000fffe03f */
[----:B------:R-:W-:Y:S01]  /*8760*/  ULOP3.LUT UR5, UR5, 0x3fff, URZ, 0xc0, !UPT ;  /* 0x00003fff05057892 */ /* 0x000fe2000f8ec03f */
[----:B------:R-:W-:Y:S01]  /*8770*/  UMOV UR8, UR4 ;  /* 0x0000000400087c82 */ /* 0x000fe20008000000 */
[----:B------:R-:W-:Y:S01]  /*8780*/  UIADD3 UR48, UR4, 0xc00, URZ ;  /* 0x00000c0004307890 */ /* 0x000fe2000fffe03f */
[----:B------:R-:W-:Y:S01]  /*8790*/  IMAD.U32 R8, RZ, RZ, UR8 ;  /* 0x00000008ff087e24 */ /* 0x000fe2000f8e00ff */
[----:B------:R-:W-:-:S02]  /*87a0*/  ULOP3.LUT UR6, UR5, 0x10000, URZ, 0xfc, !UPT ;  /* 0x0001000005067892 */ /* 0x000fc4000f8efc3f */
[----:B------:R-:W-:Y:S02]  /*87b0*/  UIADD3 UR44, UR4, 0xc02, URZ ;  /* 0x00000c02042c7890 */ /* 0x000fe4000fffe03f */
[----:B------:R-:W-:Y:S02]  /*87c0*/  UIADD3 UR40, UR4, 0xc04, URZ ;  /* 0x00000c0404287890 */ /* 0x000fe4000fffe03f */
[----:B------:R-:W-:Y:S01]  /*87d0*/  IMAD R4, R22, R5, UR6 ;  /* 0x0000000616047e24 */ /* 0x000fe2000f8e0205 */
[----:B------:R-:W-:Y:S01]  /*87e0*/  UMOV UR41, 0x40000040 ;  /* 0x4000004000297882 */ /* 0x000fe20000000000 */
[----:B------:R-:W-:Y:S01]  /*87f0*/  IMAD.MOV.U32 R5, RZ, RZ, 0x40000040 ;  /* 0x40000040ff057424 */ /* 0x000fe200078e00ff */
[----:B------:R-:W-:Y:S01]  /*8800*/  UIADD3 UR36, UR4, 0xc06, URZ ;  /* 0x00000c0604247890 */ /* 0x000fe2000fffe03f */
[C---:B-12-4-:R-:W-:Y:S01]  /*8810*/  VIADD R6, R4.reuse, 0x2 ;  /* 0x0000000204067836 */ /* 0x056fe20000000000 */
[----:B------:R-:W-:Y:S01]  /*8820*/  R2UR UR10, R4 ;  /* 0x00000000040a72ca */ /* 0x000fe200000e0000 */
[----:B------:R-:W-:Y:S01]  /*8830*/  IMAD.U32 R0, RZ, RZ, UR6 ;  /* 0x00000006ff007e24 */ /* 0x000fe2000f8e00ff */
[----:B------:R-:W-:Y:S01]  /*8840*/  R2UR UR11, R5 ;  /* 0x00000000050b72ca */ /* 0x000fe200000e0000 */
[----:B------:R-:W-:Y:S01]  /*8850*/  UIADD3 UR6, UR4, 0x2, URZ ;  /* 0x0000000204067890 */ /* 0x000fe2000fffe03f */
[----:B------:R-:W-:Y:S01]  /*8860*/  MOV R5, 0x40000040 ;  /* 0x4000004000057802 */ /* 0x000fe20000000f00 */
[----:B------:R-:W-:Y:S01]  /*8870*/  UMOV UR37, 0x40000040 ;  /* 0x4000004000257882 */ /* 0x000fe20000000000 */
[----:B------:R-:W-:Y:S01]  /*8880*/  STL [R1+0x78], R0 ;  /* 0x0000780001007387 */ /* 0x000fe20000100800 */
[----:B0-----:R-:W-:-:S02]  /*8890*/  SHF.R.U32.HI R72, RZ, 0x7, R72 ;  /* 0x00000007ff487819 */ /* 0x001fc40000011648 */
[----:B------:R-:W-:Y:S01]  /*88a0*/  R2UR UR39, R5 ;  /* 0x00000000052772ca */ /* 0x000fe200000e0000 */
[----:B------:R0:W-:Y:S05]  /*88b0*/  STL.64 [R1+0x50], R8 ;  /* 0x0000500801007387 */ /* 0x0001ea0000100a00 */
[----:B------:R-:W-:Y:S01]  /*88c0*/  HGMMA.64x96x16.F32 R24, gdesc[UR8], R24, gsb0 ;  /* 0x01600000081879f0 */ /* 0x000fe20008000818 */
[----:B------:R-:W-:Y:S01]  /*88d0*/  R2UR UR10, R6 ;  /* 0x00000000060a72ca */ /* 0x000fe200000e0000 */
[----:B------:R-:W-:Y:S01]  /*88e0*/  UMOV UR8, UR6 ;  /* 0x0000000600087c82 */ /* 0x000fe20008000000 */
[----:B------:R-:W-:Y:S01]  /*88f0*/  R2UR UR11, R7 ;  /* 0x00000000070b72ca */ /* 0x000fe200000e0000 */
[----:B------:R-:W-:Y:S01]  /*8900*/  UMOV UR9, 0x40000040 ;  /* 0x4000004000097882 */ /* 0x000fe20000000000 */
[----:B------:R-:W-:Y:S01]  /*8910*/  VIADD R6, R4, 0x4 ;  /* 0x0000000404067836 */ /* 0x000fe20000000000 */
[----:B------:R-:W-:Y:S01]  /*8920*/  UIADD3 UR6, UR4, 0x4, URZ ;  /* 0x0000000404067890 */ /* 0x000fe2000fffe03f */
[----:B------:R-:W-:-:S02]  /*8930*/  IMAD.MOV.U32 R7, RZ, RZ, 0x40000040 ;  /* 0x40000040ff077424 */ /* 0x000fc400078e00ff */
[----:B0-----:R-:W-:Y:S02]  /*8940*/  IMAD.U32 R8, RZ, RZ, UR8 ;  /* 0x00000008ff087e24 */ /* 0x001fe4000f8e00ff */
[----:B------:R-:W-:Y:S02]  /*8950*/  IMAD.U32 R9, RZ, RZ, UR9 ;  /* 0x00000009ff097e24 */ /* 0x000fe4000f8e00ff */
[----:B------:R-:W-:-:S03]  /*8960*/  IMAD R0, R202, -0x60, R199 ;  /* 0xffffffa0ca007824 */ /* 0x000fc600078e02c7 */
[----:B------:R0:W-:Y:S01]  /*8970*/  STL.64 [R1+0x48], R8 ;  /* 0x0000480801007387 */ /* 0x0001e20000100a00 */
[----:B------:R-:W-:-:S04]  /*8980*/  VIADD R0, R0, 0x60 ;  /* 0x0000006000007836 */ /* 0x000fc80000000000 */
[----:B------:R-:W-:-:S05]  /*8990*/  IMAD R0, R233, -0x2, R0 ;  /* 0xfffffffee9007824 */ /* 0x000fca00078e0200 */
[C---:B------:R-:W-:Y:S02]  /*89a0*/  ISETP.GT.AND P3, PT, R0.reuse, RZ, PT ;  /* 0x000000ff0000720c */ /* 0x040fe40003f64270 */
[C---:B------:R-:W-:Y:S02]  /*89b0*/  ISETP.GT.AND P5, PT, R0.reuse, 0x1, PT ;  /* 0x000000010000780c */ /* 0x040fe40003fa4270 */
[C---:B------:R-:W-:Y:S02]  /*89c0*/  ISETP.GT.AND P4, PT, R0.reuse, 0x8, PT ;  /* 0x000000080000780c */ /* 0x040fe40003f84270 */
[----:B------:R-:W-:Y:S01]  /*89d0*/  ISETP.GT.AND P2, PT, R0, 0x9, PT ;  /* 0x000000090000780c */ /* 0x000fe20003f44270 */
[----:B------:R-:W-:Y:S02]  /*89e0*/  WARPGROUP.DEPBAR.LE gsb0, 0x0 ;  /* 0x00008000000079c5 */ /* 0x000fe40000010000 */
[----:B------:R-:W-:-:S06]  /*89f0*/  WARPGROUP.ARRIVE ;  /* 0x00000000000079c5 */ /* 0x000fcc0000000000 */
[----:B------:R-:W-:Y:S01]  /*8a00*/  HGMMA.64x96x16.F32 R24, gdesc[UR8], R24, gsb0 ;  /* 0x01600000081879f0 */ /* 0x000fe20008000818 */
[----:B------:R-:W-:Y:S01]  /*8a10*/  R2UR UR10, R6 ;  /* 0x00000000060a72ca */ /* 0x000fe200000e0000 */
[----:B------:R-:W-:Y:S01]  /*8a20*/  UMOV UR8, UR6 ;  /* 0x0000000600087c82 */ /* 0x000fe20008000000 */
[----:B------:R-:W-:Y:S01]  /*8a30*/  R2UR UR11, R7 ;  /* 0x00000000070b72ca */ /* 0x000fe200000e0000 */
[----:B------:R-:W-:Y:S01]  /*8a40*/  UMOV UR9, 0x40000040 ;  /* 0x4000004000097882 */ /* 0x000fe20000000000 */
[----:B------:R-:W-:Y:S01]  /*8a50*/  VIADD R6, R4, 0x6 ;  /* 0x0000000604067836 */ /* 0x000fe20000000000 */
[----:B------:R-:W-:Y:S01]  /*8a60*/  UIADD3 UR6, UR4, 0x6, URZ ;  /* 0x0000000604067890 */ /* 0x000fe2000fffe03f */
[----:B------:R-:W-:Y:S01]  /*8a70*/  IMAD.MOV.U32 R7, RZ, RZ, 0x40000040 ;  /* 0x40000040ff077424 */ /* 0x000fe200078e00ff */
[----:B0-----:R-:W-:Y:S01]  /*8a80*/  MOV R9, UR9 ;  /* 0x0000000900097c02 */ /* 0x001fe20008000f00 */
        /* <DEDUP_REMOVED lines=10> */
[----:B------:R-:W-:Y:S01]  /*8b30*/  MOV R7, 0x40000040 ;  /* 0x4000004000077802 */ /* 0x000fe20000000f00 */
[----:B------:R-:W-:Y:S01]  /*8b40*/  UIADD3 UR6, UR4, 0x400, URZ ;  /* 0x0000040004067890 */ /* 0x000fe2000fffe03f */
[----:B0-----:R-:W-:Y:S02]  /*8b50*/  IMAD.U32 R8, RZ, RZ, UR8 ;  /* 0x00000008ff087e24 */ /* 0x001fe4000f8e00ff */
        /* <DEDUP_REMOVED lines=11> */
[----:B------:R-:W-:Y:S02]  /*8c10*/  IMAD.MOV.U32 R7, RZ, RZ, 0x40000040 ;  /* 0x40000040ff077424 */ /* 0x000fe400078e00ff */
        /* <DEDUP_REMOVED lines=75> */
[----:B------:R-:W-:Y:S02]  /*90d0*/  VIADD R6, R4, 0x606 ;  /* 0x0000060604067836 */ /* 0x000fe40000000000 */
[----:B------:R-:W-:Y:S02]  /*90e0*/  IMAD.MOV.U32 R7, RZ, RZ, 0x40000040 ;  /* 0x40000040ff077424 */ /* 0x000fe400078e00ff */
[----:B0-----:R-:W-:Y:S01]  /*90f0*/  IMAD.U32 R8, RZ, RZ, UR8 ;  /* 0x00000008ff087e24 */ /* 0x001fe2000f8e00ff */
[----:B------:R-:W-:Y:S01]  /*9100*/  R2UR UR54, R6 ;  /* 0x00000000063672ca */ /* 0x000fe200000e0000 */
[----:B------:R-:W-:Y:S01]  /*9110*/  VIADD R6, R4, 0x900 ;  /* 0x0000090004067836 */ /* 0x000fe20000000000 */
[----:B------:R-:W-:Y:S01]  /*9120*/  R2UR UR55, R7 ;  /* 0x00000000073772ca */ /* 0x000fe200000e0000 */
[----:B------:R-:W-:Y:S01]  /*9130*/  IMAD.U32 R9, RZ, RZ, UR9 ;  /* 0x00000009ff097e24 */ /* 0x000fe2000f8e00ff */
[----:B------:R-:W-:-:S02]  /*9140*/  MOV R7, 0x40000040 ;  /* 0x4000004000077802 */ /* 0x000fc40000000f00 */
[----:B------:R-:W-:Y:S01]  /*9150*/  R2UR UR50, R6 ;  /* 0x00000000063272ca */ /* 0x000fe200000e0000 */
[----:B------:R-:W-:Y:S01]  /*9160*/  VIADD R6, R4, 0x902 ;  /* 0x0000090204067836 */ /* 0x000fe20000000000 */
[----:B------:R-:W-:Y:S01]  /*9170*/  R2UR UR51, R7 ;  /* 0x00000000073372ca */ /* 0x000fe200000e0000 */
[----:B------:R-:W-:Y:S01]  /*9180*/  IMAD.MOV.U32 R7, RZ, RZ, 0x40000040 ;  /* 0x40000040ff077424 */ /* 0x000fe200078e00ff */
[----:B------:R0:W-:Y:S02]  /*9190*/  STL.64 [R1], R8 ;  /* 0x0000000801007387 */ /* 0x0001e40000100a00 */
[----:B------:R-:W-:Y:S01]  /*91a0*/  R2UR UR46, R6 ;  /* 0x00000000062e72ca */ /* 0x000fe200000e0000 */
[C---:B------:R-:W-:Y:S01]  /*91b0*/  VIADD R6, R4.reuse, 0x904 ;  /* 0x0000090404067836 */ /* 0x040fe20000000000 */
[----:B------:R-:W-:Y:S01]  /*91c0*/  R2UR UR47, R7 ;  /* 0x00000000072f72ca */ /* 0x000fe200000e0000 */
[----:B------:R-:W-:Y:S02]  /*91d0*/  IMAD.MOV.U32 R7, RZ, RZ, 0x40000040 ;  /* 0x40000040ff077424 */ /* 0x000fe400078e00ff */
[----:B------:R-:W-:Y:S01]  /*91e0*/  VIADD R4, R4, 0x906 ;  /* 0x0000090604047836 */ /* 0x000fe20000000000 */
[----:B------:R-:W-:-:S02]  /*91f0*/  R2UR UR42, R6 ;  /* 0x00000000062a72ca */ /* 0x000fc400000e0000 */
[----:B------:R-:W-:Y:S02]  /*9200*/  R2UR UR43, R7 ;  /* 0x00000000072b72ca */ /* 0x000fe400000e0000 */
[----:B------:R-:W-:Y:S01]  /*9210*/  R2UR UR38, R4 ;  /* 0x00000000042672ca */ /* 0x000fe200000e0000 */
        /* <DEDUP_REMOVED lines=14> */
[----:B------:R-:W-:Y:S01]  /*9300*/  HGMMA.64x96x16.F32 R24, gdesc[UR40], R24, gsb0 ;  /* 0x01600000281879f0 */ /* 0x000fe20008000818 */
[----:B------:R-:W-:Y:S02]  /*9310*/  ULDC UR42, c[0x0][0xa80] ;  /* 0x0002a000002a7ab9 */ /* 0x000fe40000000800 */
[----:B------:R-:W-:Y:S02]  /*9320*/  WARPGROUP.DEPBAR.LE gsb0, 0x0 ;  /* 0x00008000000079c5 */ /* 0x000fe40000010000 */
[----:B------:R-:W-:-:S06]  /*9330*/  WARPGROUP.ARRIVE ;  /* 0x00000000000079c5 */ /* 0x000fcc0000000000 */
[----:B------:R-:W-:Y:S01]  /*9340*/  HGMMA.64x96x16.F32 R24, gdesc[UR36], R24, gsb0 ;  /* 0x01600000241879f0 */ /* 0x000fe20008000818 */
[----:B------:R-:W-:Y:S01]  /*9350*/  ULDC UR38, c[0x0][0xa80] ;  /* 0x0002a00000267ab9 */ /* 0x000fe20000000800 */
[----:B------:R-:W-:Y:S01]  /*9360*/  ULOP3.LUT UR39, UR5, 0x3000000, URZ, 0xfc, !UPT ;  /* 0x0300000005277892 */ /* 0x000fe2000f8efc3f */
[----:B------:R-:W-:Y:S02]  /*9370*/  WARPGROUP.DEPBAR.LE gsb0, 0x0 ;  /* 0x00008000000079c5 */ /* 0x000fe40000010000 */
[----:B------:R-:W-:Y:S02]  /*9380*/  FSEL R5, R24, -INF , P3 ;  /* 0xff80000018057808 */ /* 0x000fe40001800000 */
[----:B------:R-:W-:Y:S02]  /*9390*/  FSEL R25, R25, -INF , P5 ;  /* 0xff80000019197808 */ /* 0x000fe40002800000 */
[----:B------:R-:W-:Y:S02]  /*93a0*/  FSEL R7, R28, -INF , P4 ;  /* 0xff8000001c077808 */ /* 0x000fe40002000000 */
[----:B------:R-:W-:-:S02]  /*93b0*/  FMNMX.FTZ R14, R5, R25, !PT ;  /* 0x00000019050e7209 */ /* 0x000fc40007810000 */
[----:B------:R-:W-:Y:S02]  /*93c0*/  FSEL R26, R26, -INF , P3 ;  /* 0xff8000001a1a7808 */ /* 0x000fe40001800000 */
[C---:B------:R-:W-:Y:S02]  /*93d0*/  ISETP.GT.AND P3, PT, R0.reuse, 0x10, PT ;  /* 0x000000100000780c */ /* 0x040fe40003f64270 */
        /* <DEDUP_REMOVED lines=12> */
[----:B0-----:R-:W-:Y:S02]  /*94a0*/  FSEL R9, R36, -INF , P4 ;  /* 0xff80000024097808 */ /* 0x001fe40002000000 */
[----:B------:R-:W-:Y:S02]  /*94b0*/  FMNMX.FTZ R20, R6, R13, !PT ;  /* 0x0000000d06147209 */ /* 0x000fe40007810000 */
[----:B------:R-:W-:Y:S02]  /*94c0*/  FMNMX.FTZ R13, R26, R12, !PT ;  /* 0x0000000c1a0d7209 */ /* 0x000fe40007810000 */
[----:B------:R-:W-:-:S02]  /*94d0*/  FSEL R171, R34, -INF , P3 ;  /* 0xff80000022ab7808 */ /* 0x000fc40001800000 */
[----:B------:R-:W-:Y:S02]  /*94e0*/  ISETP.GT.AND P3, PT, R0, 0x20, PT ;  /* 0x000000200000780c */ /* 0x000fe40003f64270 */
[----:B------:R-:W-:Y:S02]  /*94f0*/  FSEL R11, R37, -INF , P2 ;  /* 0xff800000250b7808 */ /* 0x000fe40001000000 */
[----:B------:R-:W-:Y:S02]  /*9500*/  FMNMX.FTZ R28, R9, R20, !PT ;  /* 0x00000014091c7209 */ /* 0x000fe40007810000 */
[----:B------:R-:W-:Y:S02]  /*9510*/  FMNMX.FTZ R13, R30, R13, !PT ;  /* 0x0000000d1e0d7209 */ /* 0x000fe40007810000 */
[----:B------:R-:W-:Y:S02]  /*9520*/  FSEL R169, R35, -INF , P5 ;  /* 0xff80000023a97808 */ /* 0x000fe40002800000 */
[----:B------:R-:W-:-:S02]  /*9530*/  ISETP.GT.AND P5, PT, R0, 0x21, PT ;  /* 0x000000210000780c */ /* 0x000fc40003fa4270 */
[----:B------:R-:W-:Y:S02]  /*9540*/  FSEL R173, R40, -INF , P3 ;  /* 0xff80000028ad7808 */ /* 0x000fe40001800000 */
[----:B------:R-:W-:Y:S02]  /*9550*/  FMNMX.FTZ R32, R11, R28, !PT ;  /* 0x0000001c0b207209 */ /* 0x000fe40007810000 */
[----:B------:R-:W-:Y:S02]  /*9560*/  FMNMX.FTZ R28, R24, R13, !PT ;  /* 0x0000000d181c7209 */ /* 0x000fe40007810000 */
[----:B------:R-:W-:Y:S02]  /*9570*/  FSEL R8, R38, -INF , P4 ;  /* 0xff80000026087808 */ /* 0x000fe40002000000 */
[----:B------:R-:W-:Y:S02]  /*9580*/  ISETP.GT.AND P4, PT, R0, 0x28, PT ;  /* 0x000000280000780c */ /* 0x000fe40003f84270 */
[----:B------:R-:W-:-:S02]  /*9590*/  FSEL R172, R41, -INF , P5 ;  /* 0xff80000029ac7808 */ /* 0x000fc40002800000 */
[----:B------:R-:W-:Y:S02]  /*95a0*/  FMNMX.FTZ R13, R173, R32, !PT ;  /* 0x00000020ad0d7209 */ /* 0x000fe40007810000 */
[----:B------:R-:W-:Y:S02]  /*95b0*/  FMNMX.FTZ R28, R171, R28, !PT ;  /* 0x0000001cab1c7209 */ /* 0x000fe40007810000 */
[----:B------:R-:W-:Y:S02]  /*95c0*/  FSEL R10, R39, -INF , P2 ;  /* 0xff800000270a7808 */ /* 0x000fe40001000000 */
[----:B------:R-:W-:Y:S02]  /*95d0*/  ISETP.GT.AND P2, PT, R0, 0x29, PT ;  /* 0x000000290000780c */ /* 0x000fe40003f44270 */
[----:B------:R-:W-:Y:S02]  /*95e0*/  FSEL R15, R44, -INF , P4 ;  /* 0xff8000002c0f7808 */ /* 0x000fe40002000000 */
[----:B------:R-:W-:-:S02]  /*95f0*/  FMNMX.FTZ R32, R172, R13, !PT ;  /* 0x0000000dac207209 */ /* 0x000fc40007810000 */
[----:B------:R-:W-:Y:S02]  /*9600*/  FMNMX.FTZ R13, R169, R28, !PT ;  /* 0x0000001ca90d7209 */ /* 0x000fe40007810000 */
[----:B------:R-:W-:Y:S02]  /*9610*/  FSEL R177, R42, -INF , P3 ;  /* 0xff8000002ab17808 */ /* 0x000fe40001800000 */
[----:B------:R-:W-:Y:S02]  /*9620*/  ISETP.GT.AND P3, PT, R0, 0x30, PT ;  /* 0x000000300000780c */ /* 0x000fe40003f64270 */
[----:B------:R-:W-:Y:S02]  /*9630*/  FSEL R21, R45, -INF , P2 ;  /* 0xff8000002d157808 */ /* 0x000fe40001000000 */
[----:B------:R-:W-:Y:S02]  /*9640*/  FMNMX.FTZ R32, R15, R32, !PT ;  /* 0x000000200f207209 */ /* 0x000fe40007810000 */
[----:B------:R-:W-:-:S02]  /*9650*/  FMNMX.FTZ R13, R8, R13, !PT ;  /* 0x0000000d080d7209 */ /* 0x000fc40007810000 */
[----:B------:R-:W-:Y:S02]  /*9660*/  FSEL R174, R43, -INF , P5 ;  /* 0xff8000002bae7808 */ /* 0x000fe40002800000 */
[----:B------:R-:W-:Y:S02]  /*9670*/  ISETP.GT.AND P5, PT, R0, 0x31, PT ;  /* 0x000000310000780c */ /* 0x000fe40003fa4270 */
[----:B------:R-:W-:Y:S02]  /*9680*/  FSEL R178, R48, -INF , P3 ;  /* 0xff80000030b27808 */ /* 0x000fe40001800000 */
        /* <DEDUP_REMOVED lines=18> */
[----:B------:R-:W-:Y:S02]  /*97b0*/  FSEL R185, R56, -INF , P3 ;  /* 0xff80000038b97808 */ /* 0x000fe40001800000 */
[----:B------:R-:W-:Y:S02]  /*97c0*/  FMNMX.FTZ R28, R157, R28, !PT ;  /* 0x0000001c9d1c7209 */ /* 0x000fe40007810000 */
[----:B------:R-:W-:-:S02]  /*97d0*/  ISETP.GT.AND P5, PT, R0, 0x41, PT ;  /* 0x000000410000780c */ /* 0x000fc40003fa4270 */
[----:B------:R-:W-:Y:S02]  /*97e0*/  FMNMX.FTZ R13, R20, R13, !PT ;  /* 0x0000000d140d7209 */ /* 0x000fe40007810000 */
[----:B------:R-:W-:Y:S02]  /*97f0*/  FSEL R180, R54, -INF , P4 ;  /* 0xff80000036b47808 */ /* 0x000fe40002000000 */
[----:B------:R-:W-:Y:S02]  /*9800*/  FMNMX.FTZ R32, R185, R28, !PT ;  /* 0x0000001cb9207209 */ /* 0x000fe40007810000 */
[----:B------:R-:W-:Y:S02]  /*9810*/  ISETP.GT.AND P4, PT, R0, 0x48, PT ;  /* 0x000000480000780c */ /* 0x000fe40003f84270 */
[----:B------:R-:W-:Y:S02]  /*9820*/  FSEL R183, R57, -INF , P5 ;  /* 0xff80000039b77808 */ /* 0x000fe40002800000 */
        /* <DEDUP_REMOVED lines=17> */
[----:B------:R-:W-:Y:S02]  /*9940*/  FSEL R159, R63, -INF , P2 ;  /* 0xff8000003f9f7808 */ /* 0x000fe40001000000 */
[----:B------:R-:W-:-:S02]  /*9950*/  ISETP.GT.AND P4, PT, R0, 0x58, PT ;  /* 0x000000580000780c */ /* 0x000fc40003f84270 */
[----:B------:R-:W-:Y:S02]  /*9960*/  ISETP.GT.AND P2, PT, R0, 0x59, PT ;  /* 0x000000590000780c */ /* 0x000fe40003f44270 */
[----:B------:R-:W-:Y:S02]  /*9970*/  FSEL R195, R65, -INF , P5 ;  /* 0xff80000041c37808 */ /* 0x000fe40002800000 */
[----:B------:R-:W-:Y:S02]  /*9980*/  FMNMX.FTZ R28, R196, R27, !PT ;  /* 0x0000001bc41c7209 */ /* 0x000fe40007810000 */
[----:B------:R-:W-:Y:S02]  /*9990*/  FMNMX.FTZ R0, R192, R13, !PT ;  /* 0x0000000dc0007209 */ /* 0x000fe40007810000 */
[----:B------:R-:W-:Y:S02]  /*99a0*/  FSEL R193, R68, -INF , P4 ;  /* 0xff80000044c17808 */ /* 0x000fe40002000000 */
[----:B------:R-:W-:-:S02]  /*99b0*/  FMNMX.FTZ R28, R195, R28, !PT ;  /* 0x0000001cc31c7209 */ /* 0x000fc40007810000 */
[----:B------:R-:W-:Y:S02]  /*99c0*/  FMNMX.FTZ R13, R191, R0, !PT ;  /* 0x00000000bf0d7209 */ /* 0x000fe40007810000 */
[----:B------:R-:W-:Y:S02]  /*99d0*/  FSEL R194, R69, -INF , P2 ;  /* 0xff80000045c27808 */ /* 0x000fe40001000000 */
[----:B------:R-:W-:Y:S02]  /*99e0*/  FMNMX.FTZ R27, R193, R28, !PT ;  /* 0x0000001cc11b7209 */ /* 0x000fe40007810000 */
[----:B------:R-:W-:Y:S02]  /*99f0*/  FMNMX.FTZ R0, R186, R13, !PT ;  /* 0x0000000dba007209 */ /* 0x000fe40007810000 */
[----:B------:R-:W-:Y:S02]  /*9a00*/  FMNMX.FTZ R27, R194, R27, !PT ;  /* 0x0000001bc21b7209 */ /* 0x000fe40007810000 */
[----:B------:R-:W-:-:S02]  /*9a10*/  FSEL R190, R66, -INF , P3 ;  /* 0xff80000042be7808 */ /* 0x000fc40001800000 */
[----:B------:R-:W-:Y:S01]  /*9a20*/  FMNMX.FTZ R13, R159, R0, !PT ;  /* 0x000000009f0d7209 */ /* 0x000fe20007810000 */
[----:B------:R-:W0:Y:S01]  /*9a30*/  SHFL.BFLY PT, R28, R27, 0x2, 0x1f ;  /* 0x0c401f001b1c7f89 */ /* 0x000e2200000e0000 */
[----:B------:R-:W-:Y:S02]  /*9a40*/  FSEL R189, R67, -INF , P5 ;  /* 0xff80000043bd7808 */ /* 0x000fe40002800000 */
[----:B------:R-:W-:Y:S02]  /*9a50*/  FMNMX.FTZ R0, R190, R13, !PT ;  /* 0x0000000dbe007209 */ /* 0x000fe40007810000 */
[----:B------:R-:W-:Y:S02]  /*9a60*/  FSEL R160, R70, -INF , P4 ;  /* 0xff80000046a07808 */ /* 0x000fe40002000000 */
[----:B------:R-:W-:Y:S02]  /*9a70*/  FMNMX.FTZ R13, R189, R0, !PT ;  /* 0x00000000bd0d7209 */ /* 0x000fe40007810000 */
[----:B------:R-:W-:-:S02]  /*9a80*/  FSEL R168, R71, -INF , P2 ;  /* 0xff80000047a87808 */ /* 0x000fc40001000000 */
[----:B------:R-:W-:-:S04]  /*9a90*/  FMNMX.FTZ R13, R160, R13, !PT ;  /* 0x0000000da00d7209 */ /* 0x000fc80007810000 */
[----:B------:R-:W-:-:S05]  /*9aa0*/  FMNMX.FTZ R13, R168, R13, !PT ;  /* 0x0000000da80d7209 */ /* 0x000fca0007810000 */
[----:B------:R-:W1:Y:S01]  /*9ab0*/  SHFL.BFLY PT, R0, R13, 0x2, 0x1f ;  /* 0x0c401f000d007f89 */ /* 0x000e6200000e0000 */
[----:B0-----:R-:W-:-:S05]  /*9ac0*/  FMNMX.FTZ R28, R27, R28, !PT ;  /* 0x0000001c1b1c7209 */ /* 0x001fca0007810000 */
[----:B------:R-:W0:Y:S01]  /*9ad0*/  SHFL.BFLY PT, R31, R28, 0x1, 0x1f ;  /* 0x0c201f001c1f7f89 */ /* 0x000e2200000e0000 */
[----:B-1----:R-:W-:Y:S01]  /*9ae0*/  FMNMX.FTZ R27, R13, R0, !PT ;  /* 0x000000000d1b7209 */ /* 0x002fe20007810000 */
[----:B------:R-:W-:-:S04]  /*9af0*/  IMAD.MOV.U32 R13, RZ, RZ, 0xc00 ;  /* 0x00000c00ff0d7424 */ /* 0x000fc800078e00ff */
[----:B------:R-:W1:Y:S01]  /*9b00*/  SHFL.BFLY PT, R32, R27, 0x1, 0x1f ;  /* 0x0c201f001b207f89 */ /* 0x000e6200000e0000 */
[----:B0-----:R-:W-:-:S04]  /*9b10*/  FMNMX.FTZ R0, R28, R31, !PT ;  /* 0x0000001f1c007209 */ /* 0x001fc80007810000 */
[C---:B------:R-:W-:Y:S01]  /*9b20*/  FSETP.NEU.FTZ.AND P2, PT, R0.reuse, -INF , PT ;  /* 0xff8000000000780b */ /* 0x040fe20003f5d000 */
[----:B------:R-:W-:-:S05]  /*9b30*/  FMUL.FTZ R162, R0, UR38 ;  /* 0x0000002600a27c20 */ /* 0x000fca0008410000 */
[----:B------:R-:W-:-:S05]  /*9b40*/  FSEL R162, R162, RZ, P2 ;  /* 0x000000ffa2a27208 */ /* 0x000fca0001000000 */
[--C-:B------:R-:W-:Y:S01]  /*9b50*/  FFMA.FTZ R197, R5, UR38, -R162.reuse ;  /* 0x0000002605c57c23 */ /* 0x100fe200080108a2 */
[--C-:B------:R-:W-:Y:S01]  /*9b60*/  FFMA.FTZ R165, R7, UR38, -R162.reuse ;  /* 0x0000002607a57c23 */ /* 0x100fe200080108a2 */
[----:B------:R-:W-:Y:S01]  /*9b70*/  IADD3 R7, -R72, 0xb, RZ ;  /* 0x0000000b48077810 */ /* 0x000fe20007ffe1ff */
[--C-:B------:R-:W-:Y:S01]  /*9b80*/  FFMA.FTZ R188, R25, UR38, -R162.reuse ;  /* 0x0000002619bc7c23 */ /* 0x100fe200080108a2 */
[--C-:B------:R-:W-:Y:S01]  /*9b90*/  FFMA.FTZ R161, R29, UR38, -R162.reuse ;  /* 0x000000261da17c23 */ /* 0x100fe200080108a2 */
[----:B-1----:R-:W-:Y:S01]  /*9ba0*/  FMNMX.FTZ R5, R27, R32, !PT ;  /* 0x000000201b057209 */ /* 0x002fe20007810000 */
[----:B------:R-:W-:Y:S01]  /*9bb0*/  MUFU.EX2 R197, R197 ;  /* 0x000000c500c57308 */ /* 0x000fe20000000800 */
[--C-:B------:R-:W-:Y:S01]  /*9bc0*/  FFMA.FTZ R4, R4, UR38, -R162.reuse ;  /* 0x0000002604047c23 */ /* 0x100fe200080108a2 */
[--C-:B------:R-:W-:Y:S01]  /*9bd0*/  FFMA.FTZ R6, R6, UR38, -R162.reuse ;  /* 0x0000002606067c23 */ /* 0x100fe200080108a2 */
[C---:B------:R-:W-:Y:S01]  /*9be0*/  FSETP.NEU.FTZ.AND P2, PT, R5.reuse, -INF , PT ;  /* 0xff8000000500780b */ /* 0x040fe20003f5d000 */
[----:B------:R-:W-:Y:S01]  /*9bf0*/  FMUL.FTZ R163, R5, UR38 ;  /* 0x0000002605a37c20 */ /* 0x000fe20008410000 */
[--C-:B------:R-:W-:Y:S01]  /*9c00*/  FFMA.FTZ R175, R21, UR38, -R162.reuse ;  /* 0x0000002615af7c23 */ /* 0x100fe200080108a2 */
[--C-:B------:R-:W-:Y:S01]  /*9c10*/  FFMA.FTZ R173, R173, UR38, -R162.reuse ;  /* 0x00000026adad7c23 */ /* 0x100fe200080108a2 */
[--C-:B------:R-:W-:Y:S01]  /*9c20*/  FFMA.FTZ R172, R172, UR38, -R162.reuse ;  /* 0x00000026acac7c23 */ /* 0x100fe200080108a2 */
[----:B------:R-:W0:Y:S01]  /*9c30*/  MUFU.EX2 R188, R188 ;  /* 0x000000bc00bc7308 */ /* 0x000e220000000800 */
[----:B------:R-:W-:Y:S01]  /*9c40*/  FSEL R163, R163, RZ, P2 ;  /* 0x000000ffa3a37208 */ /* 0x000fe20001000000 */
[--C-:B------:R-:W-:Y:S01]  /*9c50*/  FFMA.FTZ R15, R15, UR38, -R162.reuse ;  /* 0x000000260f0f7c23 */ /* 0x100fe200080108a2 */
[--C-:B------:R-:W-:Y:S01]  /*9c60*/  FFMA.FTZ R176, R176, UR38, -R162.reuse ;  /* 0x00000026b0b07c23 */ /* 0x100fe200080108a2 */
[--C-:B------:R-:W-:Y:S01]  /*9c70*/  FFMA.FTZ R156, R156, UR38, -R162.reuse ;  /* 0x000000269c9c7c23 */ /* 0x100fe200080108a2 */
[----:B------:R-:W-:Y:S01]  /*9c80*/  FFMA.FTZ R157, R157, UR38, -R162 ;  /* 0x000000269d9d7c23 */ /* 0x000fe200080108a2 */
        /* <DEDUP_REMOVED lines=11> */
[----:B------:R-:W-:Y:S01]  /*9d40*/  IMAD R12, R22, R13, UR39 ;  /* 0x00000027160c7e24 */ /* 0x000fe2000f8e020d */
[----:B0-----:R-:W-:Y:S01]  /*9d50*/  F2FP.F16.F32.PACK_AB R152, R188, R197 ;  /* 0x000000c5bc98723e */ /* 0x001fe200000000ff */
[----:B------:R-:W-:-:S02]  /*9d60*/  IMAD.MOV.U32 R13, RZ, RZ, 0x40000040 ;  /* 0x40000040ff0d7424 */ /* 0x000fc400078e00ff */
[--C-:B------:R-:W-:Y:S01]  /*9d70*/  FFMA.FTZ R169, R169, UR38, -R163.reuse ;  /* 0x00000026a9a97c23 */ /* 0x100fe200080108a3 */
[--C-:B------:R-:W-:Y:S01]  /*9d80*/  FFMA.FTZ R10, R10, UR38, -R163.reuse ;  /* 0x000000260a0a7c23 */ /* 0x100fe200080108a3 */
[----:B------:R-:W-:Y:S01]  /*9d90*/  R2UR UR6, R12 ;  /* 0x000000000c0672ca */ /* 0x000fe200000e0000 */
[----:B------:R-:W-:Y:S01]  /*9da0*/  MUFU.EX2 R166, R166 ;  /* 0x000000a600a67308 */ /* 0x000fe20000000800 */
[----:B------:R-:W-:Y:S01]  /*9db0*/  R2UR UR7, R13 ;  /* 0x000000000d0772ca */ /* 0x000fe200000e0000 */
[--C-:B----4-:R-:W-:Y:S01]  /*9dc0*/  FFMA.FTZ R170, R11, UR38, -R162.reuse ;  /* 0x000000260baa7c23 */ /* 0x110fe200080108a2 */
[--C-:B------:R-:W-:Y:S01]  /*9dd0*/  FFMA.FTZ R11, R171, UR38, -R163.reuse ;  /* 0x00000026ab0b7c23 */ /* 0x100fe200080108a3 */
[--C-:B------:R-:W-:Y:S01]  /*9de0*/  FFMA.FTZ R13, R9, UR38, -R162.reuse ;  /* 0x00000026090d7c23 */ /* 0x100fe200080108a2 */
[--C-:B------:R-:W-:Y:S01]  /*9df0*/  FFMA.FTZ R171, R8, UR38, -R163.reuse ;  /* 0x0000002608ab7c23 */ /* 0x100fe200080108a3 */
[----:B------:R-:W-:Y:S01]  /*9e00*/  VIADD R8, R12, 0x80 ;  /* 0x000000800c087836 */ /* 0x000fe20000000000 */
[----:B------:R-:W-:Y:S01]  /*9e10*/  MOV R9, 0x40000040 ;  /* 0x4000004000097802 */ /* 0x000fe20000000f00 */
        /* <DEDUP_REMOVED lines=22> */
[--C-:B------:R-:W-:Y:S01]  /*9f80*/  FFMA.FTZ R191, R196, UR38, -R162.reuse ;  /* 0x00000026c4bf7c23 */ /* 0x100fe200080108a2 */
[--C-:B------:R-:W-:Y:S01]  /*9f90*/  FFMA.FTZ R192, R195, UR38, -R162.reuse ;  /* 0x00000026c3c07c23 */ /* 0x100fe200080108a2 */
[----:B------:R-:W0:Y:S01]  /*9fa0*/  MUFU.EX2 R4, R4 ;  /* 0x0000000400047308 */ /* 0x000e220000000800 */
[--C-:B------:R-:W-:Y:S01]  /*9fb0*/  FFMA.FTZ R193, R193, UR38, -R162.reuse ;  /* 0x00000026c1c17c23 */ /* 0x100fe200080108a2 */
[----:B------:R-:W-:Y:S01]  /*9fc0*/  FFMA.FTZ R162, R194, UR38, -R162 ;  /* 0x00000026c2a27c23 */ /* 0x000fe200080108a2 */
[--C-:B------:R-:W-:Y:S01]  /*9fd0*/  FFMA.FTZ R190, R190, UR38, -R163.reuse ;  /* 0x00000026bebe7c23 */ /* 0x100fe200080108a3 */
[--C-:B------:R-:W-:Y:S01]  /*9fe0*/  FFMA.FTZ R189, R189, UR38, -R163.reuse ;  /* 0x00000026bdbd7c23 */ /* 0x100fe200080108a3 */
[--C-:B------:R-:W-:Y:S01]  /*9ff0*/  FFMA.FTZ R160, R160, UR38, -R163.reuse ;  /* 0x00000026a0a07c23 */ /* 0x100fe200080108a3 */
[----:B------:R-:W-:Y:S01]  /*a000*/  FFMA.FTZ R163, R168, UR38, -R163 ;  /* 0x00000026a8a37c23 */ /* 0x000fe200080108a3 */
[----:B------:R-:W-:Y:S01]  /*a010*/  FADD.FTZ R188, R197, R188 ;  /* 0x000000bcc5bc7221 */ /* 0x000fe20000010000 */
[----:B------:R-:W4:Y:S01]  /*a020*/  MUFU.EX2 R6, R6 ;  /* 0x0000000600067308 */ /* 0x000f220000000800 */
[----:B---3--:R-:W-:Y:S01]  /*a030*/  F2FP.F16.F32.PACK_AB R155, R198, R164 ;  /* 0x000000a4c69b723e */ /* 0x008fe200000000ff */
[----:B------:R-:W-:Y:S01]  /*a040*/  FADD.FTZ R166, R166, R167 ;  /* 0x000000a7a6a67221 */ /* 0x000fe20000010000 */
[----:B------:R-:W-:Y:S01]  /*a050*/  FADD.FTZ R188, R165, R188 ;  /* 0x000000bca5bc7221 */ /* 0x000fe20000010000 */
[----:B------:R-:W-:Y:S01]  /*a060*/  ISETP.GE.AND P2, PT, R199, 0x61, PT ;  /* 0x00000061c700780c */ /* 0x000fe20003f46270 */
[----:B--2---:R-:W-:Y:S01]  /*a070*/  WARPGROUP.ARRIVE ;  /* 0x00000000000079c5 */ /* 0x004fe20000000000 */
[----:B------:R-:W-:Y:S01]  /*a080*/  FADD.FTZ R164, R164, R166 ;  /* 0x000000a6a4a47221 */ /* 0x000fe20000010000 */
[----:B------:R-:W-:Y:S01]  /*a090*/  FADD.FTZ R161, R161, R188 ;  /* 0x000000bca1a17221 */ /* 0x000fe20000010000 */
[----:B------:R-:W2:Y:S01]  /*a0a0*/  MUFU.EX2 R13, R13 ;  /* 0x0000000d000d7308 */ /* 0x000ea20000000800 */
[----:B------:R-:W-:-:S02]  /*a0b0*/  @!P1 VIADD R3, R3, 0x32460 ;  /* 0x0003246003039836 */ /* 0x000fc40000000000 */
[----:B------:R-:W-:Y:S01]  /*a0c0*/  FADD.FTZ R164, R198, R164 ;  /* 0x000000a4c6a47221 */ /* 0x000fe20000010000 */
[----:B------:R-:W-:Y:S01]  /*a0d0*/  HGMMA.64x256x16.F32 R24, R152, gdesc[UR4].tnspB, RZ, !UPT, gsb0 ;  /* 0x43e0000498187df0 */ /* 0x000fe2000c0008ff */
[----:B------:R-:W-:Y:S01]  /*a0e0*/  R2UR UR6, R8 ;  /* 0x00000000080672ca */ /* 0x000fe200000e0000 */
[----:B------:R-:W-:Y:S01]  /*a0f0*/  VIADD R8, R12, 0x100 ;  /* 0x000001000c087836 */ /* 0x000fe20000000000 */
[----:B------:R-:W-:Y:S01]  /*a100*/  R2UR UR7, R9 ;  /* 0x00000000090772ca */ /* 0x000fe200000e0000 */
[----:B------:R-:W-:Y:S01]  /*a110*/  IMAD.MOV.U32 R9, RZ, RZ, 0x40000040 ;  /* 0x40000040ff097424 */ /* 0x000fe200078e00ff */
[----:B------:R-:W3:Y:S01]  /*a120*/  MUFU.EX2 R170, R170 ;  /* 0x000000aa00aa7308 */ /* 0x000ee20000000800 */
[----:B0-----:R-:W-:Y:S01]  /*a130*/  FADD.FTZ R161, R4, R161 ;  /* 0x000000a104a17221 */ /* 0x001fe20000010000 */
[----:B------:R-:W-:-:S03]  /*a140*/  @!P1 PRMT R3, RZ, 0x654, R3 ;  /* 0x00000654ff039816 */ /* 0x000fc60000000003 */
[----:B----4-:R-:W-:-:S03]  /*a150*/  FADD.FTZ R161, R6, R161 ;  /* 0x000000a106a17221 */ /* 0x010fc60000010000 */
[----:B------:R-:W0:Y:S01]  /*a160*/  MUFU.EX2 R11, R11 ;  /* 0x0000000b000b7308 */ /* 0x000e220000000800 */
[----:B--2---:R-:W-:-:S07]  /*a170*/  FADD.FTZ R161, R13, R161 ;  /* 0x000000a10da17221 */ /* 0x004fce0000010000 */
[----:B------:R-:W2:Y:S01]  /*a180*/  MUFU.EX2 R169, R169 ;  /* 0x000000a900a97308 */ /* 0x000ea20000000800 */
[----:B---3--:R-:W-:-:S07]  /*a190*/  FADD.FTZ R161, R170, R161 ;  /* 0x000000a1aaa17221 */ /* 0x008fce0000010000 */
[----:B------:R-:W3:Y:S01]  /*a1a0*/  MUFU.EX2 R171, R171 ;  /* 0x000000ab00ab7308 */ /* 0x000ee20000000800 */
[----:B0-----:R-:W-:-:S07]  /*a1b0*/  FADD.FTZ R164, R11, R164 ;  /* 0x000000a40ba47221 */ /* 0x001fce0000010000 */
[----:B------:R-:W0:Y:S01]  /*a1c0*/  MUFU.EX2 R10, R10 ;  /* 0x0000000a000a7308 */ /* 0x000e220000000800 */
[----:B--2---:R-:W-:-:S07]  /*a1d0*/  FADD.FTZ R164, R169, R164 ;  /* 0x000000a4a9a47221 */ /* 0x004fce0000010000 */
[----:B------:R-:W2:Y:S01]  /*a1e0*/  MUFU.EX2 R173, R173 ;  /* 0x000000ad00ad7308 */ /* 0x000ea20000000800 */
[----:B---3--:R-:W-:-:S07]  /*a1f0*/  FADD.FTZ R164, R171, R164 ;  /* 0x000000a4aba47221 */ /* 0x008fce0000010000 */
[----:B------:R-:W3:Y:S01]  /*a200*/  MUFU.EX2 R172, R172 ;  /* 0x000000ac00ac7308 */ /* 0x000ee20000000800 */
[----:B0-----:R-:W-:-:S07]  /*a210*/  FADD.FTZ R164, R10, R164 ;  /* 0x000000a40aa47221 */ /* 0x001fce0000010000 */
[----:B------:R-:W-:Y:S01]  /*a220*/  MUFU.EX2 R15, R15 ;  /* 0x0000000f000f7308 */ /* 0x000fe20000000800 */
[----:B--2---:R-:W-:-:S07]  /*a230*/  FADD.FTZ R161, R173, R161 ;  /* 0x000000a1ada17221 */ /* 0x004fce0000010000 */
[----:B------:R-:W-:Y:S08]  /*a240*/  MUFU.EX2 R175, R175 ;  /* 0x000000af00af7308 */ /* 0x000ff00000000800 */
[----:B------:R-:W-:Y:S08]  /*a250*/  MUFU.EX2 R21, R21 ;  /* 0x0000001500157308 */ /* 0x000ff00000000800 */
[----:B------:R-:W0:Y:S08]  /*a260*/  MUFU.EX2 R174, R174 ;  /* 0x000000ae00ae7308 */ /* 0x000e300000000800 */
[----:B------:R-:W-:Y:S08]  /*a270*/  MUFU.EX2 R14, R14 ;  /* 0x0000000e000e7308 */ /* 0x000ff00000000800 */
[----:B------:R-:W2:Y:S08]  /*a280*/  MUFU.EX2 R20, R20 ;  /* 0x0000001400147308 */ /* 0x000eb00000000800 */
[----:B------:R-:W-:Y:S08]  /*a290*/  MUFU.EX2 R177, R177 ;  /* 0x000000b100b17308 */ /* 0x000ff00000000800 */
[----:B------:R-:W4:Y:S08]  /*a2a0*/  MUFU.EX2 R176, R176 ;  /* 0x000000b000b07308 */ /* 0x000f300000000800 */
        /* <DEDUP_REMOVED lines=20> */
[----:B------:R-:W-:Y:S02]  /*a3f0*/  F2FP.F16.F32.PACK_AB R152, R6, R4 ;  /* 0x000000040698723e */ /* 0x000fe400000000ff */
[----:B------:R-:W-:Y:S02]  /*a400*/  F2FP.F16.F32.PACK_AB R153, R169, R11 ;  /* 0x0000000ba999723e */ /* 0x000fe400000000ff */
[----:B------:R-:W-:Y:S01]  /*a410*/  F2FP.F16.F32.PACK_AB R154, R170, R13 ;  /* 0x0000000daa9a723e */ /* 0x000fe200000000ff */
[----:B------:R-:W1:Y:S01]  /*a420*/  MUFU.EX2 R189, R189 ;  /* 0x000000bd00bd7308 */ /* 0x000e620000000800 */
[----:B------:R-:W-:-:S04]  /*a430*/  F2FP.F16.F32.PACK_AB R155, R10, R171 ;  /* 0x000000ab0a9b723e */ /* 0x000fc800000000ff */
[----:B------:R-:W-:-:S03]  /*a440*/  WARPGROUP.ARRIVE ;  /* 0x00000000000079c5 */ /* 0x000fc60000000000 */
[----:B------:R-:W-:Y:S03]  /*a450*/  MUFU.EX2 R160, R160 ;  /* 0x000000a000a07308 */ /* 0x000fe60000000800 */
[----:B------:R-:W-:Y:S01]  /*a460*/  HGMMA.64x256x16.F32 R24, R152, gdesc[UR4].tnspB, R24, gsb0 ;  /* 0x43e0000498187df0 */ /* 0x000fe20008000818 */
[----:B------:R-:W-:Y:S01]  /*a470*/  R2UR UR6, R8 ;  /* 0x00000000080672ca */ /* 0x000fe200000e0000 */
[----:B------:R-:W-:Y:S01]  /*a480*/  VIADD R8, R12, 0x180 ;  /* 0x000001800c087836 */ /* 0x000fe20000000000 */
[----:B------:R-:W-:Y:S01]  /*a490*/  R2UR UR7, R9 ;  /* 0x00000000090772ca */ /* 0x000fe200000e0000 */
[----:B------:R-:W-:Y:S01]  /*a4a0*/  IMAD.MOV.U32 R9, RZ, RZ, 0x40000040 ;  /* 0x40000040ff097424 */ /* 0x000fe200078e00ff */
[----:B------:R-:W-:Y:S02]  /*a4b0*/  WARPGROUP.DEPBAR.LE gsb0, 0x0 ;  /* 0x00008000000079c5 */ /* 0x000fe40000010000 */
[C---:B---3--:R-:W-:Y:S01]  /*a4c0*/  F2FP.F16.F32.PACK_AB R152, R172.reuse, R173 ;  /* 0x000000adac98723e */ /* 0x048fe200000000ff */
        /* <DEDUP_REMOVED lines=10> */
[----:B------:R-:W-:-:S06]  /*a570*/  FADD.FTZ R21, R20, R21 ;  /* 0x0000001514157221 */ /* 0x000fcc0000010000 */
[----:B------:R-:W-:Y:S01]  /*a580*/  HGMMA.64x256x16.F32 R24, R152, gdesc[UR4].tnspB, R24, gsb0 ;  /* 0x43e0000498187df0 */ /* 0x000fe20008000818 */
[----:B------:R-:W-:Y:S01]  /*a590*/  R2UR UR6, R8 ;  /* 0x00000000080672ca */ /* 0x000fe200000e0000 */
[----:B------:R-:W-:Y:S01]  /*a5a0*/  VIADD R8, R12, 0x200 ;  /* 0x000002000c087836 */ /* 0x000fe20000000000 */
[----:B------:R-:W-:Y:S02]  /*a5b0*/  R2UR UR7, R9 ;  /* 0x00000000090772ca */ /* 0x000fe400000e0000 */
[----:B------:R-:W-:Y:S01]  /*a5c0*/  MOV R9, 0x40000040 ;  /* 0x4000004000097802 */ /* 0x000fe20000000f00 */
[----:B------:R-:W-:Y:S02]  /*a5d0*/  WARPGROUP.DEPBAR.LE gsb0, 0x0 ;  /* 0x00008000000079c5 */ /* 0x000fe40000010000 */
[----:B----4-:R-:W-:Y:S01]  /*a5e0*/  F2FP.F16.F32.PACK_AB R152, R176, R177 ;  /* 0x000000b1b098723e */ /* 0x010fe200000000ff */
        /* <DEDUP_REMOVED lines=13> */
[----:B------:R-:W-:Y:S01]  /*a6c0*/  R2UR UR6, R8 ;  /* 0x00000000080672ca */ /* 0x000fe200000e0000 */
[----:B------:R-:W-:Y:S01]  /*a6d0*/  VIADD R8, R12, 0x280 ;  /* 0x000002800c087836 */ /* 0x000fe20000000000 */
[----:B------:R-:W-:Y:S01]  /*a6e0*/  R2UR UR7, R9 ;  /* 0x00000000090772ca */ /* 0x000fe200000e0000 */
[----:B------:R-:W0:Y:S01]  /*a6f0*/  MUFU.EX2 R12, R163 ;  /* 0x000000a3000c7308 */ /* 0x000e220000000800 */
[----:B------:R-:W-:Y:S01]  /*a700*/  IMAD.MOV.U32 R9, RZ, RZ, 0x40000040 ;  /* 0x40000040ff097424 */ /* 0x000fe200078e00ff */
        /* <DEDUP_REMOVED lines=15> */
[----:B------:R-:W-:Y:S02]  /*a800*/  R2UR UR6, R8 ;  /* 0x00000000080672ca */ /* 0x000fe400000e0000 */
[----:B------:R-:W-:Y:S01]  /*a810*/  R2UR UR7, R9 ;  /* 0x00000000090772ca */ /* 0x000fe200000e0000 */
[----:B------:R-:W-:Y:S02]  /*a820*/  WARPGROUP.DEPBAR.LE gsb0, 0x0 ;  /* 0x00008000000079c5 */ /* 0x000fe40000010000 */
[----:B------:R-:W-:Y:S01]  /*a830*/  F2FP.F16.F32.PACK_AB R152, R192, R191 ;  /* 0x000000bfc098723e */ /* 0x000fe200000000ff */
[----:B------:R-:W-:Y:S01]  /*a840*/  FADD.FTZ R191, R191, R182 ;  /* 0x000000b6bfbf7221 */ /* 0x000fe20000010000 */
[C---:B------:R-:W-:Y:S01]  /*a850*/  F2FP.F16.F32.PACK_AB R153, R189.reuse, R190 ;  /* 0x000000bebd99723e */ /* 0x040fe200000000ff */
[----:B------:R-:W-:Y:S01]  /*a860*/  FADD.FTZ R190, R190, R159 ;  /* 0x0000009fbebe7221 */ /* 0x000fe20000010000 */
[----:B------:R-:W-:Y:S01]  /*a870*/  F2FP.F16.F32.PACK_AB R154, R162, R193 ;  /* 0x000000c1a29a723e */ /* 0x000fe200000000ff */
[----:B------:R-:W-:Y:S01]  /*a880*/  FADD.FTZ R192, R192, R191 ;  /* 0x000000bfc0c07221 */ /* 0x000fe20000010000 */
[----:B0-----:R-:W-:Y:S01]  /*a890*/  F2FP.F16.F32.PACK_AB R155, R12, R160 ;  /* 0x000000a00c9b723e */ /* 0x001fe200000000ff */
[----:B------:R-:W-:-:S02]  /*a8a0*/  FADD.FTZ R189, R189, R190 ;  /* 0x000000bebdbd7221 */ /* 0x000fc40000010000 */
[----:B------:R-:W-:Y:S01]  /*a8b0*/  FADD.FTZ R193, R193, R192 ;  /* 0x000000c0c1c17221 */ /* 0x000fe20000010000 */
[----:B------:R-:W-:Y:S01]  /*a8c0*/  WARPGROUP.ARRIVE ;  /* 0x00000000000079c5 */ /* 0x000fe20000000000 */
[----:B------:R-:W-:Y:S02]  /*a8d0*/  FADD.FTZ R189, R160, R189 ;  /* 0x000000bda0bd7221 */ /* 0x000fe40000010000 */
[----:B------:R-:W-:Y:S02]  /*a8e0*/  FADD.FTZ R14, R162, R193 ;  /* 0x000000c1a20e7221 */ /* 0x000fe40000010000 */
[----:B------:R-:W-:-:S07]  /*a8f0*/  FADD.FTZ R8, R12, R189 ;  /* 0x000000bd0c087221 */ /* 0x000fce0000010000 */
[----:B------:R-:W-:Y:S03]  /*a900*/  HGMMA.64x256x16.F32 R24, R152, gdesc[UR4].tnspB, R24, gsb0 ;  /* 0x43e0000498187df0 */ /* 0x000fe60008000818 */
[----:B------:R-:W-:Y:S02]  /*a910*/  WARPGROUP.DEPBAR.LE gsb0, 0x0 ;  /* 0x00008000000079c5 */ /* 0x000fe40000010000 */
[----:B------:R0:W-:Y:S01]  /*a920*/  @!P1 SYNCS.ARRIVE.TRANS64.RED.A1T0 RZ, [R3+URZ], RZ ;  /* 0x000000ff03ff99a7 */ /* 0x0001e2000810043f */
[----:B------:R-:W-:Y:S05]  /*a930*/  @!P2 BRA `(.L_x_1063) ;  /* 0x000000280028a947 */ /* 0x000fea0003800000 */
[----:B0-----:R-:W-:Y:S01]  /*a940*/  VIADD R3, R202, 0xfffffffe ;  /* 0xfffffffeca037836 */ /* 0x001fe20000000000 */
[----:B------:R-:W-:Y:S01]  /*a950*/  MOV R9, R0 ;  /* 0x0000000000097202 */ /* 0x000fe20000000f00 */
[----:B------:R-:W-:-:S07]  /*a960*/  IMAD.MOV.U32 R11, RZ, RZ, R5 ;  /* 0x000000ffff0b7224 */ /* 0x000fce00078e0005 */
.L_x_1073:
[----:B------:R-:W-:Y:S01]  /*a970*/  VIADD R22, R22, 0x1 ;  /* 0x0000000116167836 */ /* 0x000fe20000000000 */
[----:B------:R-:W-:Y:S05]  /*a980*/  YIELD ;  /* 0x0000000000007946 */ /* 0x000fea0003800000 */
[----:B------:R-:W-:Y:S02]  /*a990*/  ISETP.NE.AND P3, PT, R22, 0x2, PT ;  /* 0x000000021600780c */ /* 0x000fe40003f65270 */
[C---:B------:R-:W-:Y:S01]  /*a9a0*/  ISETP.GT.AND P2, PT, R3.reuse, RZ, PT ;  /* 0x000000ff0300720c */ /* 0x040fe20003f44270 */
[----:B------:R-:W-:Y:S01]  /*a9b0*/  VIADD R3, R3, 0xffffffff ;  /* 0xffffffff03037836 */ /* 0x000fe20000000000 */
[----:B------:R-:W-:-:S02]  /*a9c0*/  SEL R5, RZ, 0x1, P3 ;  /* 0x00000001ff057807 */ /* 0x000fc40001800000 */
[----:B------:R-:W-:Y:S02]  /*a9d0*/  SEL R22, R22, RZ, P3 ;  /* 0x000000ff16167207 */ /* 0x000fe40001800000 */
[----:B------:R-:W-:Y:S01]  /*a9e0*/  LOP3.LUT R200, R200, R5, RZ, 0x3c, !PT ;  /* 0x00000005c8c87212 */ /* 0x000fe200078e3cff */
[----:B-1----:R-:W-:Y:S06]  /*a9f0*/  @!P0 BRA `(.L_x_1064) ;  /* 0x0000000000048947 */ /* 0x002fec0003800000 */
[----:B------:R-:W-:Y:S01]  /*aa00*/  BPT.TRAP 0x1 ;  /* 0x000000040000795c */ /* 0x000fe20000300000 */
.L_x_1064:
[----:B------:R-:W-:Y:S01]  /*aa10*/  IMAD R6, R22, 0x8, R18 ;  /* 0x0000000816067824 */ /* 0x000fe200078e0212 */
[----:B------:R-:W-:-:S04]  /*aa20*/  SHF.L.U32 R0, R200, 0x1f, RZ ;  /* 0x0000001fc8007819 */ /* 0x000fc800000006ff */
[----:B------:R0:W1:Y:S01]  /*aa30*/  SYNCS.PHASECHK.TRANS64.TRYWAIT P3, [R6+URZ+0x32430], R0 ;  /* 0x03243000060075a7 */ /* 0x000062000806017f */
[----:B------:R-:W-:Y:S05]  /*aa40*/  @!P0 BRA `(.L_x_1065) ;  /* 0x0000000000048947 */ /* 0x000fea0003800000 */
[----:B------:R-:W-:Y:S01]  /*aa50*/  BPT.TRAP 0x1 ;  /* 0x000000040000795c */ /* 0x000fe20000300000 */
.L_x_1065:
[----:B------:R-:W-:Y:S02]  /*aa60*/  IMAD R4, R22, 0x300, R216 ;  /* 0x0000030016047824 */ /* 0x000fe400078e02d8 */
[----:B------:R-:W-:Y:S01]  /*aa70*/  IMAD.MOV.U32 R5, RZ, RZ, 0x40000040 ;  /* 0x40000040ff057424 */ /* 0x000fe200078e00ff */
[----:B-1----:R-:W-:Y:S06]  /*aa80*/  @P3 BRA `(.L_x_1066) ;  /* 0x0000000000083947 */ /* 0x002fec0003800000 */
[----:B------:R-:W1:Y:S02]  /*aa90*/  SYNCS.PHASECHK.TRANS64.TRYWAIT P3, [R6+URZ+0x32430], R0 ;  /* 0x03243000060075a7 */ /* 0x000e64000806017f */
[----:B-1----:R-:W-:Y:S05]  /*aaa0*/  @!P3 BRA `(.L_x_1067) ;  /* 0x000000b800ccb947 */ /* 0x002fea0003800000 */
.L_x_1066:
[----:B------:R-:W2:Y:S04]  /*aab0*/  LDL.64 R152, [R1+0x70] ;  /* 0x0000700001987983 */ /* 0x000ea80000100a00 */
[----:B------:R-:W3:Y:S04]  /*aac0*/  LDL.64 R204, [R1+0x68] ;  /* 0x0000680001cc7983 */ /* 0x000ee80000100a00 */
[----:B------:R-:W4:Y:S01]  /*aad0*/  LDL.64 R202, [R1+0x60] ;  /* 0x0000600001ca7983 */ /* 0x000f220000100a00 */
[----:B------:R-:W-:Y:S05]  /*aae0*/  WARPSYNC.ALL ;  /* 0x0000000000007948 */ /* 0x000fea0003800000 */
[----:B------:R-:W5:Y:S01]  /*aaf0*/  LDL.64 R20, [R1+0x58] ;  /* 0x0000580001147983 */ /* 0x000f620000100a00 */
[C---:B------:R-:W-:Y:S01]  /*ab00*/  R2UR UR6, R4.reuse ;  /* 0x00000000040672ca */ /* 0x040fe200000e0000 */
[----:B------:R-:W-:Y:S01]  /*ab10*/  VIADD R12, R4, 0x2 ;  /* 0x00000002040c7836 */ /* 0x000fe20000000000 */
[----:B------:R-:W-:Y:S01]  /*ab20*/  R2UR UR7, R5 ;  /* 0x00000000050772ca */ /* 0x000fe200000e0000 */
[----:B------:R-:W-:Y:S01]  /*ab30*/  IMAD.MOV.U32 R5, RZ, RZ, 0x40000040 ;  /* 0x40000040ff057424 */ /* 0x000fe200078e00ff */
[----:B------:R-:W-:-:S02]  /*ab40*/  MOV R13, 0x40000040 ;  /* 0x40000040000d7802 */ /* 0x000fc40000000f00 */
[----:B--2---:R-:W-:Y:S02]  /*ab50*/  R2UR UR4, R152 ;  /* 0x00000000980472ca */ /* 0x004fe400000e0000 */
[----:B------:R-:W-:Y:S02]  /*ab60*/  R2UR UR5, R153 ;  /* 0x00000000990572ca */ /* 0x000fe400000e0000 */
[----:B------:R-:W-:-:S11]  /*ab70*/  WARPGROUP.ARRIVE ;  /* 0x00000000000079c5 */ /* 0x000fd60000000000 */
[----:B------:R-:W-:Y:S01]  /*ab80*/  HGMMA.64x96x16.F32 R152, gdesc[UR4], RZ, !UPT, gsb0 ;  /* 0x01600000049879f0 */ /* 0x000fe2000c0008ff */
[----:B------:R-:W-:Y:S01]  /*ab90*/  R2UR UR6, R12 ;  /* 0x000000000c0672ca */ /* 0x000fe200000e0000 */
[----:B------:R-:W-:Y:S01]  /*aba0*/  VIADD R12, R4, 0x4 ;  /* 0x00000004040c7836 */ /* 0x000fe20000000000 */
[----:B------:R-:W-:Y:S01]  /*abb0*/  R2UR UR7, R13 ;  /* 0x000000000d0772ca */ /* 0x000fe200000e0000 */
[----:B------:R-:W-:Y:S01]  /*abc0*/  IMAD.MOV.U32 R13, RZ, RZ, 0x40000040 ;  /* 0x40000040ff0d7424 */ /* 0x000fe200078e00ff */
[----:B---3--:R-:W-:Y:S01]  /*abd0*/  R2UR UR4, R204 ;  /* 0x00000000cc0472ca */ /* 0x008fe200000e0000 */
[----:B------:R-:W-:Y:S01]  /*abe0*/  VIADD R4, R4, 0x6 ;  /* 0x0000000604047836 */ /* 0x000fe20000000000 */
[----:B------:R-:W-:Y:S01]  /*abf0*/  R2UR UR5, R205 ;  /* 0x00000000cd0572ca */ /* 0x000fe200000e0000 */
[----:B------:R-:W-:Y:S02]  /*ac00*/  WARPGROUP.DEPBAR.LE gsb0, 0x0 ;  /* 0x00008000000079c5 */ /* 0x000fe40000010000 */
[----:B------:R-:W-:-:S10]  /*ac10*/  WARPGROUP.ARRIVE ;  /* 0x00000000000079c5 */ /* 0x000fd40000000000 */
[----:B------:R-:W-:Y:S01]  /*ac20*/  HGMMA.64x96x16.F32 R152, gdesc[UR4], R152, gsb0 ;  /* 0x01600000049879f0 */ /* 0x000fe20008000898 */
[----:B------:R-:W-:Y:S02]  /*ac30*/  R2UR UR6, R12 ;  /* 0x000000000c0672ca */ /* 0x000fe400000e0000 */
[----:B------:R-:W-:Y:S02]  /*ac40*/  R2UR UR7, R13 ;  /* 0x000000000d0772ca */ /* 0x000fe400000e0000 */
[----:B----4-:R-:W-:Y:S02]  /*ac50*/  R2UR UR4, R202 ;  /* 0x00000000ca0472ca */ /* 0x010fe400000e0000 */
[----:B------:R-:W-:Y:S01]  /*ac60*/  R2UR UR5, R203 ;  /* 0x00000000cb0572ca */ /* 0x000fe200000e0000 */
[----:B------:R-:W-:Y:S02]  /*ac70*/  WARPGROUP.DEPBAR.LE gsb0, 0x0 ;  /* 0x00008000000079c5 */ /* 0x000fe40000010000 */
[----:B------:R-:W-:-:S10]  /*ac80*/  WARPGROUP.ARRIVE ;  /* 0x00000000000079c5 */ /* 0x000fd40000000000 */
[----:B------:R-:W-:Y:S01]  /*ac90*/  HGMMA.64x96x16.F32 R152, gdesc[UR4], R152, gsb0 ;  /* 0x01600000049879f0 */ /* 0x000fe20008000898 */
[----:B------:R-:W-:Y:S02]  /*aca0*/  R2UR UR6, R4 ;  /* 0x00000000040672ca */ /* 0x000fe400000e0000 */
[----:B------:R-:W-:Y:S02]  /*acb0*/  R2UR UR7, R5 ;  /* 0x00000000050772ca */ /* 0x000fe400000e0000 */
[----:B-----5:R-:W-:Y:S02]  /*acc0*/  R2UR UR4, R20 ;  /* 0x00000000140472ca */ /* 0x020fe400000e0000 */
[----:B------:R-:W-:Y:S01]  /*acd0*/  R2UR UR5, R21 ;  /* 0x00000000150572ca */ /* 0x000fe200000e0000 */
[----:B------:R-:W-:Y:S02]  /*ace0*/  WARPGROUP.DEPBAR.LE gsb0, 0x0 ;  /* 0x00008000000079c5 */ /* 0x000fe40000010000 */
[----:B------:R-:W-:-:S10]  /*acf0*/  WARPGROUP.ARRIVE ;  /* 0x00000000000079c5 */ /* 0x000fd40000000000 */
[----:B------:R-:W-:Y:S03]  /*ad00*/  HGMMA.64x96x16.F32 R152, gdesc[UR4], R152, gsb0 ;  /* 0x01600000049879f0 */ /* 0x000fe60008000898 */
[----:B------:R-:W-:Y:S02]  /*ad10*/  WARPGROUP.DEPBAR.LE gsb0, 0x0 ;  /* 0x00008000000079c5 */ /* 0x000fe40000010000 */
[----:B------:R-:W-:Y:S05]  /*ad20*/  @!P0 BRA `(.L_x_1068) ;  /* 0x0000000000048947 */ /* 0x000fea0003800000 */
[----:B------:R-:W-:Y:S01]  /*ad30*/  BPT.TRAP 0x1 ;  /* 0x000000040000795c */ /* 0x000fe20000300000 */
.L_x_1068:
[----:B------:R2:W3:Y:S01]  /*ad40*/  SYNCS.PHASECHK.TRANS64.TRYWAIT P3, [R6+URZ+0x32450], R0 ;  /* 0x03245000060075a7 */ /* 0x0004e2000806017f */
[----:B------:R-:W-:Y:S05]  /*ad50*/  @!P0 BRA `(.L_x_1069) ;  /* 0x0000000000048947 */ /* 0x000fea0003800000 */
[----:B------:R-:W-:Y:S01]  /*ad60*/  BPT.TRAP 0x1 ;  /* 0x000000040000795c */ /* 0x000fe20000300000 */
.L_x_1069:
[----:B------:R-:W-:Y:S04]  /*ad70*/  BSSY B0, `(.L_x_1070) ;  /* 0x0000004000007945 */ /* 0x000fe80003800000 */
[----:B---3--:R-:W-:Y:S05]  /*ad80*/  @P3 BRA `(.L_x_1071) ;  /* 0x0000000000083947 */ /* 0x008fea0003800000 */
[----:B------:R-:W3:Y:S02]  /*ad90*/  SYNCS.PHASECHK.TRANS64.TRYWAIT P3, [R6+URZ+0x32450], R0 ;  /* 0x03245000060075a7 */ /* 0x000ee4000806017f */
[----:B---3--:R-:W-:Y:S05]  /*ada0*/  @!P3 BRA `(.L_x_1072) ;  /* 0x000000b80020b947 */ /* 0x008fea0003800000 */
.L_x_1071:
[----:B------:R-:W-:Y:S05]  /*adb0*/  BSYNC B0 ;  /* 0x0000000000007941 */ /* 0x000fea0003800000 */
.L_x_1070:
[----:B------:R-:W-:Y:S05]  /*adc0*/  WARPSYNC.ALL ;  /* 0x0000000000007948 */ /* 0x000fea0003800000 */
[----:B------:R-:W4:Y:S04]  /*add0*/  LDL R4, [R1+0x78] ;  /* 0x0000780001047983 */ /* 0x000f280000100800 */
[----:B------:R-:W5:Y:S04]  /*ade0*/  LDL.64 R206, [R1+0x50] ;  /* 0x0000500001ce7983 */ /* 0x000f680000100a00 */
[----:B------:R-:W2:Y:S04]  /*adf0*/  LDL.64 R204, [R1+0x48] ;  /* 0x0000480001cc7983 */ /* 0x000ea80000100a00 */
[----:B------:R-:W3:Y:S01]  /*ae00*/  LDL.64 R202, [R1+0x40] ;  /* 0x0000400001ca7983 */ /* 0x000ee20000100a00 */
[----:B------:R-:W-:Y:S01]  /*ae10*/  MOV R5, 0x40000040 ;  /* 0x4000004000057802 */ /* 0x000fe20000000f00 */
[----:B------:R-:W-:Y:S01]  /*ae20*/  WARPGROUP.ARRIVE ;  /* 0x00000000000079c5 */ /* 0x000fe20000000000 */
[----:B------:R-:W-:Y:S01]  /*ae30*/  IMAD.MOV.U32 R13, RZ, RZ, 0x40000040 ;  /* 0x40000040ff0d7424 */ /* 0x000fe200078e00ff */
[----:B------:R-:W3:Y:S01]  /*ae40*/  LDL.64 R210, [R1+0x20] ;  /* 0x0000200001d27983 */ /* 0x000ee20000100a00 */
[----:B------:R-:W-:-:S03]  /*ae50*/  R2UR UR7, R5 ;  /* 0x00000000050772ca */ /* 0x000fc600000e0000 */
[----:B------:R-:W3:Y:S01]  /*ae60*/  LDL.64 R208, [R1+0x18] ;  /* 0x0000180001d07983 */ /* 0x000ee20000100a00 */
[----:B----4-:R-:W-:Y:S01]  /*ae70*/  R2UR UR4, R4 ;  /* 0x00000000040472ca */ /* 0x010fe200000e0000 */
[----:B------:R-:W-:Y:S01]  /*ae80*/  IMAD.MOV.U32 R4, RZ, RZ, 0xc00 ;  /* 0x00000c00ff047424 */ /* 0x000fe200078e00ff */
[----:B-----5:R-:W-:-:S11]  /*ae90*/  R2UR UR5, R207 ;  /* 0x00000000cf0572ca */ /* 0x020fd600000e0000 */
[----:B------:R-:W-:Y:S01]  /*aea0*/  IMAD R4, R22, R4, UR4 ;  /* 0x0000000416047e24 */ /* 0x000fe2000f8e0204 */
[----:B------:R-:W-:Y:S02]  /*aeb0*/  R2UR UR4, R206 ;  /* 0x00000000ce0472ca */ /* 0x000fe400000e0000 */
[----:B------:R-:W4:Y:S02]  /*aec0*/  LDL.64 R206, [R1+0x38] ;  /* 0x0000380001ce7983 */ /* 0x000f240000100a00 */
[----:B------:R-:W-:-:S13]  /*aed0*/  R2UR UR6, R4 ;  /* 0x00000000040672ca */ /* 0x000fda00000e0000 */
[----:B------:R-:W-:Y:S01]  /*aee0*/  HGMMA.64x96x16.F32 R152, gdesc[UR4], R152, gsb0 ;  /* 0x01600000049879f0 */ /* 0x000fe20008000898 */
[----:B------:R-:W-:Y:S01]  /*aef0*/  VIADD R12, R4, 0x2 ;  /* 0x00000002040c7836 */ /* 0x000fe20000000000 */
[----:B--2---:R-:W-:Y:S02]  /*af00*/  R2UR UR4, R204 ;  /* 0x00000000cc0472ca */ /* 0x004fe400000e0000 */
[----:B------:R-:W-:Y:S02]  /*af10*/  R2UR UR5, R205 ;  /* 0x00000000cd0572ca */ /* 0x000fe400000e0000 */
[----:B------:R-:W2:Y:S01]  /*af20*/  LDL.64 R204, [R1+0x30] ;  /* 0x0000300001cc7983 */ /* 0x000ea20000100a00 */
[----:B------:R-:W-:Y:S02]  /*af30*/  R2UR UR6, R12 ;  /* 0x000000000c0672ca */ /* 0x000fe400000e0000 */
[----:B------:R-:W-:Y:S01]  /*af40*/  R2UR UR7, R13 ;  /* 0x000000000d0772ca */ /* 0x000fe200000e0000 */
[----:B------:R-:W-:-:S02]  /*af50*/  VIADD R12, R4, 0x4 ;  /* 0x00000004040c7836 */ /* 0x000fc40000000000 */
[----:B------:R-:W-:Y:S01]  /*af60*/  IMAD.MOV.U32 R13, RZ, RZ, 0x40000040 ;  /* 0x40000040ff0d7424 */ /* 0x000fe200078e00ff */
[----:B------:R-:W-:Y:S02]  /*af70*/  WARPGROUP.DEPBAR.LE gsb0, 0x0 ;  /* 0x00008000000079c5 */ /* 0x000fe40000010000 */
[----:B------:R-:W-:-:S07]  /*af80*/  WARPGROUP.ARRIVE ;  /* 0x00000000000079c5 */ /* 0x000fce0000000000 */
[----:B------:R-:W-:Y:S01]  /*af90*/  HGMMA.64x96x16.F32 R152, gdesc[UR4], R152, gsb0 ;  /* 0x01600000049879f0 */ /* 0x000fe20008000898 */
[----:B---3--:R-:W-:Y:S02]  /*afa0*/  R2UR UR4, R202 ;  /* 0x00000000ca0472ca */ /* 0x008fe400000e0000 */
[----:B------:R-:W-:Y:S02]  /*afb0*/  R2UR UR5, R203 ;  /* 0x00000000cb0572ca */ /* 0x000fe400000e0000 */
[----:B------:R-:W3:Y:S01]  /*afc0*/  LDL.64 R202, [R1+0x28] ;  /* 0x0000280001ca7983 */ /* 0x000ee20000100a00 */
[----:B------:R-:W-:Y:S02]  /*afd0*/  R2UR UR6, R12 ;  /* 0x000000000c0672ca */ /* 0x000fe400000e0000 */
[----:B------:R-:W-:Y:S01]  /*afe0*/  R2UR UR7, R13 ;  /* 0x000000000d0772ca */ /* 0x000fe200000e0000 */
[----:B------:R-:W-:Y:S01]  /*aff0*/  VIADD R12, R4, 0x6 ;  /* 0x00000006040c7836 */ /* 0x000fe20000000000 */
[----:B------:R-:W-:Y:S01]  /*b000*/  MOV R13, 0x40000040 ;  /* 0x40000040000d7802 */ /* 0x000fe20000000f00 */
[----:B------:R-:W-:-:S02]  /*b010*/  WARPGROUP.DEPBAR.LE gsb0, 0x0 ;  /* 0x00008000000079c5 */ /* 0x000fc40000010000 */
[----:B------:R-:W-:-:S08]  /*b020*/  WARPGROUP.ARRIVE ;  /* 0x00000000000079c5 */ /* 0x000fd00000000000 */
[----:B------:R-:W-:Y:S01]  /*b030*/  HGMMA.64x96x16.F32 R152, gdesc[UR4], R152, gsb0 ;  /* 0x01600000049879f0 */ /* 0x000fe20008000898 */
[----:B------:R-:W-:Y:S02]  /*b040*/  R2UR UR6, R12 ;  /* 0x000000000c0672ca */ /* 0x000fe400000e0000 */
[----:B------:R-:W-:Y:S02]  /*b050*/  R2UR UR7, R13 ;  /* 0x000000000d0772ca */ /* 0x000fe400000e0000 */
[----:B----4-:R-:W-:Y:S02]  /*b060*/  R2UR UR4, R206 ;  /* 0x00000000ce0472ca */ /* 0x010fe400000e0000 */
[----:B------:R-:W-:Y:S01]  /*b070*/  R2UR UR5, R207 ;  /* 0x00000000cf0572ca */ /* 0x000fe200000e0000 */
[----:B------:R-:W-:Y:S02]  /*b080*/  WARPGROUP.DEPBAR.LE gsb0, 0x0 ;  /* 0x00008000000079c5 */ /* 0x000fe40000010000 */
[----:B------:R-:W-:Y:S01]  /*b090*/  WARPGROUP.ARRIVE ;  /* 0x00000000000079c5 */ /* 0x000fe20000000000 */
[----:B------:R-:W-:Y:S01]  /*b0a0*/  VIADD R12, R4, 0x300 ;  /* 0x00000300040c7836 */ /* 0x000fe20000000000 */
[----:B------:R-:W4:Y:S08]  /*b0b0*/  LDL.64 R206, [R1+0x10] ;  /* 0x0000100001ce7983 */ /* 0x000f300000100a00 */
[----:B------:R-:W-:Y:S01]  /*b0c0*/  HGMMA.64x96x16.F32 R152, gdesc[UR4], R152, gsb0 ;  /* 0x01600000049879f0 */ /* 0x000fe20008000898 */
[----:B------:R-:W-:Y:S01]  /*b0d0*/  IMAD.MOV.U32 R13, RZ, RZ, 0x40000040 ;  /* 0x40000040ff0d7424 */ /* 0x000fe200078e00ff */
[----:B------:R-:W-:-:S02]  /*b0e0*/  R2UR UR6, R12 ;  /* 0x000000000c0672ca */ /* 0x000fc400000e0000 */
[----:B--2---:R-:W-:Y:S02]  /*b0f0*/  R2UR UR4, R204 ;  /* 0x00000000cc0472ca */ /* 0x004fe400000e0000 */
[----:B------:R-:W-:Y:S02]  /*b100*/  R2UR UR7, R13 ;  /* 0x000000000d0772ca */ /* 0x000fe400000e0000 */
[----:B------:R-:W-:Y:S01]  /*b110*/  R2UR UR5, R205 ;  /* 0x00000000cd0572ca */ /* 0x000fe200000e0000 */
[----:B------:R-:W-:Y:S01]  /*b120*/  VIADD R12, R4, 0x302 ;  /* 0x00000302040c7836 */ /* 0x000fe20000000000 */
[----:B------:R-:W2:Y:S01]  /*b130*/  LDL.64 R204, [R1+0x8] ;  /* 0x0000080001cc7983 */ /* 0x000ea20000100a00 */
[----:B------:R-:W-:Y:S01]  /*b140*/  IMAD.MOV.U32 R13, RZ, RZ, 0x40000040 ;  /* 0x40000040ff0d7424 */ /* 0x000fe200078e00ff */
[----:B------:R-:W-:Y:S02]  /*b150*/  WARPGROUP.DEPBAR.LE gsb0, 0x0 ;  /* 0x00008000000079c5 */ /* 0x000fe40000010000 */
[----:B------:R-:W-:-:S07]  /*b160*/  WARPGROUP.ARRIVE ;  /* 0x00000000000079c5 */ /* 0x000fce0000000000 */
[----:B------:R-:W-:Y:S01]  /*b170*/  HGMMA.64x96x16.F32 R152, gdesc[UR4], R152, gsb0 ;  /* 0x01600000049879f0 */ /* 0x000fe20008000898 */
[----:B------:R-:W-:Y:S02]  /*b180*/  R2UR UR6, R12 ;  /* 0x000000000c0672ca */ /* 0x000fe400000e0000 */
[----:B------:R-:W-:Y:S02]  /*b190*/  R2UR UR7, R13 ;  /* 0x000000000d0772ca */ /* 0x000fe400000e0000 */
[----:B---3--:R-:W-:Y:S02]  /*b1a0*/  R2UR UR4, R202 ;  /* 0x00000000ca0472ca */ /* 0x008fe400000e0000 */
[----:B------:R-:W-:Y:S01]  /*b1b0*/  R2UR UR5, R203 ;  /* 0x00000000cb0572ca */ /* 0x000fe200000e0000 */
[----:B------:R-:W-:Y:S01]  /*b1c0*/  VIADD R12, R4, 0x304 ;  /* 0x00000304040c7836 */ /* 0x000fe20000000000 */
[----:B------:R-:W-:Y:S01]  /*b1d0*/  MOV R13, 0x40000040 ;  /* 0x40000040000d7802 */ /* 0x000fe20000000f00 */
[----:B------:R-:W3:Y:S01]  /*b1e0*/  LDL.64 R202, [R1] ;  /* 0x0000000001ca7983 */ /* 0x000ee20000100a00 */
[----:B------:R-:W-:-:S02]  /*b1f0*/  WARPGROUP.DEPBAR.LE gsb0, 0x0 ;  /* 0x00008000000079c5 */ /* 0x000fc40000010000 */
[----:B------:R-:W-:-:S07]  /*b200*/  WARPGROUP.ARRIVE ;  /* 0x00000000000079c5 */ /* 0x000fce0000000000 */
[----:B------:R-:W-:Y:S01]  /*b210*/  HGMMA.64x96x16.F32 R152, gdesc[UR4], R152, gsb0 ;  /* 0x01600000049879f0 */ /* 0x000fe20008000898 */
[----:B------:R-:W-:Y:S02]  /*b220*/  R2UR UR6, R12 ;  /* 0x000000000c0672ca */ /* 0x000fe400000e0000 */
[----:B------:R-:W-:Y:S02]  /*b230*/  R2UR UR7, R13 ;  /* 0x000000000d0772ca */ /* 0x000fe400000e0000 */
[----:B------:R-:W-:Y:S02]  /*b240*/  R2UR UR4, R210 ;  /* 0x00000000d20472ca */ /* 0x000fe400000e0000 */
[----:B------:R-:W-:Y:S01]  /*b250*/  R2UR UR5, R211 ;  /* 0x00000000d30572ca */ /* 0x000fe200000e0000 */
[----:B------:R-:W-:Y:S02]  /*b260*/  VIADD R12, R4, 0x306 ;  /* 0x00000306040c7836 */ /* 0x000fe40000000000 */
[----:B------:R-:W-:Y:S01]  /*b270*/  IMAD.MOV.U32 R13, RZ, RZ, 0x40000040 ;  /* 0x40000040ff0d7424 */ /* 0x000fe200078e00ff */
        /* <DEDUP_REMOVED lines=14> */
[----:B----4-:R-:W-:Y:S02]  /*b360*/  R2UR UR4, R206 ;  /* 0x00000000ce0472ca */ /* 0x010fe400000e0000 */
        /* <DEDUP_REMOVED lines=8> */
[----:B--2---:R-:W-:Y:S02]  /*b3f0*/  R2UR UR4, R204 ;  /* 0x00000000cc0472ca */ /* 0x004fe400000e0000 */
        /* <DEDUP_REMOVED lines=8> */
[----:B---3--:R-:W-:Y:S02]  /*b480*/  R2UR UR4, R202 ;  /* 0x00000000ca0472ca */ /* 0x008fe400000e0000 */
[----:B------:R-:W-:Y:S01]  /*b490*/  R2UR UR5, R203 ;  /* 0x00000000cb0572ca */ /* 0x000fe200000e0000 */
[----:B------:R-:W-:Y:S02]  /*b4a0*/  VIADD R12, R4, 0x606 ;  /* 0x00000606040c7836 */ /* 0x000fe40000000000 */
[----:B------:R-:W-:Y:S01]  /*b4b0*/  IMAD.MOV.U32 R13, RZ, RZ, 0x40000040 ;  /* 0x40000040ff0d7424 */ /* 0x000fe200078e00ff */
[----:B------:R-:W-:-:S02]  /*b4c0*/  WARPGROUP.DEPBAR.LE gsb0, 0x0 ;  /* 0x00008000000079c5 */ /* 0x000fc40000010000 */
[----:B------:R-:W-:-:S07]  /*b4d0*/  WARPGROUP.ARRIVE ;  /* 0x00000000000079c5 */ /* 0x000fce0000000000 */
[----:B------:R-:W-:Y:S01]  /*b4e0*/  HGMMA.64x96x16.F32 R152, gdesc[UR4], R152, gsb0 ;  /* 0x01600000049879f0 */ /* 0x000fe20008000898 */
[----:B------:R-:W-:Y:S02]  /*b4f0*/  R2UR UR6, R12 ;  /* 0x000000000c0672ca */ /* 0x000fe400000e0000 */
[----:B------:R-:W-:Y:S01]  /*b500*/  R2UR UR7, R13 ;  /* 0x000000000d0772ca */ /* 0x000fe200000e0000 */
[----:B------:R-:W-:Y:S01]  /*b510*/  UMOV UR4, UR52 ;  /* 0x0000003400047c82 */ /* 0x000fe20008000000 */
[----:B------:R-:W-:Y:S01]  /*b520*/  UMOV UR5, UR53 ;  /* 0x0000003500057c82 */ /* 0x000fe20008000000 */
[----:B------:R-:W-:Y:S01]  /*b530*/  VIADD R12, R4, 0x900 ;  /* 0x00000900040c7836 */ /* 0x000fe20000000000 */
[----:B------:R-:W-:Y:S01]  /*b540*/  MOV R13, 0x40000040 ;  /* 0x40000040000d7802 */ /* 0x000fe20000000f00 */
[----:B------:R-:W-:Y:S02]  /*b550*/  WARPGROUP.DEPBAR.LE gsb0, 0x0 ;  /* 0x00008000000079c5 */ /* 0x000fe40000010000 */
[----:B------:R-:W-:-:S06]  /*b560*/  WARPGROUP.ARRIVE ;  /* 0x00000000000079c5 */ /* 0x000fcc0000000000 */
[----:B------:R-:W-:Y:S01]  /*b570*/  HGMMA.64x96x16.F32 R152, gdesc[UR4], R152, gsb0 ;  /* 0x01600000049879f0 */ /* 0x000fe20008000898 */
[----:B------:R-:W-:Y:S02]  /*b580*/  R2UR UR6, R12 ;  /* 0x000000000c0672ca */ /* 0x000fe400000e0000 */
[----:B------:R-:W-:Y:S01]  /*b590*/  R2UR UR7, R13 ;  /* 0x000000000d0772ca */ /* 0x000fe200000e0000 */
[----:B------:R-:W-:Y:S01]  /*b5a0*/  UMOV UR4, UR48 ;  /* 0x0000003000047c82 */ /* 0x000fe20008000000 */
[----:B------:R-:W-:Y:S01]  /*b5b0*/  UMOV UR5, UR49 ;  /* 0x0000003100057c82 */ /* 0x000fe20008000000 */
[----:B------:R-:W-:Y:S02]  /*b5c0*/  VIADD R12, R4, 0x902 ;  /* 0x00000902040c7836 */ /* 0x000fe40000000000 */
[----:B------:R-:W-:Y:S01]  /*b5d0*/  IMAD.MOV.U32 R13, RZ, RZ, 0x40000040 ;  /* 0x40000040ff0d7424 */ /* 0x000fe200078e00ff */
        /* <DEDUP_REMOVED lines=25> */
[----:B------:R-:W-:Y:S02]  /*b770*/  WARPGROUP.DEPBAR.LE gsb0, 0x0 ;  /* 0x00008000000079c5 */ /* 0x000fe40000010000 */
[----:B------:R-:W-:-:S08]  /*b780*/  WARPGROUP.ARRIVE ;  /* 0x00000000000079c5 */ /* 0x000fd00000000000 */
[----:B------:R-:W-:Y:S03]  /*b790*/  HGMMA.64x96x16.F32 R152, gdesc[UR4], R152, gsb0 ;  /* 0x01600000049879f0 */ /* 0x000fe60008000898 */
[----:B------:R-:W-:Y:S02]  /*b7a0*/  WARPGROUP.DEPBAR.LE gsb0, 0x0 ;  /* 0x00008000000079c5 */ /* 0x000fe40000010000 */
[----:B------:R-:W-:-:S04]  /*b7b0*/  FMNMX.FTZ R5, R154, R11, !PT ;  /* 0x0000000b9a057209 */ /* 0x000fc80007810000 */
[----:B------:R-:W-:-:S04]  /*b7c0*/  FMNMX.FTZ R5, R155, R5, !PT ;  /* 0x000000059b057209 */ /* 0x000fc80007810000 */
[----:B------:R-:W-:Y:S02]  /*b7d0*/  FMNMX.FTZ R5, R158, R5, !PT ;  /* 0x000000059e057209 */ /* 0x000fe40007810000 */
[----:B01----:R-:W-:Y:S02]  /*b7e0*/  FMNMX.FTZ R0, R152, R9, !PT ;  /* 0x0000000998007209 */ /* 0x003fe40007810000 */
        /* <DEDUP_REMOVED lines=44> */
[----:B------:R-:W-:-:S05]  /*bab0*/  FMNMX.FTZ R0, R197, R0, !PT ;  /* 0x00000000c5007209 */ /* 0x000fca0007810000 */
[----:B------:R-:W1:Y:S01]  /*bac0*/  SHFL.BFLY PT, R4, R0, 0x2, 0x1f ;  /* 0x0c401f0000047f89 */ /* 0x000e6200000e0000 */
[----:B------:R-:W2:Y:S01]  /*bad0*/  S2R R15, SR_TID.X ;  /* 0x00000000000f7919 */ /* 0x000ea20000002100 */
[----:B0-----:R-:W-:Y:S01]  /*bae0*/  FMNMX.FTZ R7, R7, R5, !PT ;  /* 0x0000000507077209 */ /* 0x001fe20007810000 */
[----:B------:R-:W-:-:S05]  /*baf0*/  IMAD.MOV.U32 R5, RZ, RZ, 0x40000040 ;  /* 0x40000040ff057424 */ /* 0x000fca00078e00ff */
[----:B------:R-:W-:Y:S02]  /*bb00*/  R2UR UR7, R5 ;  /* 0x00000000050772ca */ /* 0x000fe400000e0000 */
[----:B------:R-:W0:Y:S01]  /*bb10*/  SHFL.BFLY PT, R5, R7, 0x1, 0x1f ;  /* 0x0c201f0007057f89 */ /* 0x000e2200000e0000 */
[----:B-1----:R-:W-:-:S05]  /*bb20*/  FMNMX.FTZ R0, R0, R4, !PT ;  /* 0x0000000400007209 */ /* 0x002fca0007810000 */
[----:B------:R-:W1:Y:S01]  /*bb30*/  SHFL.BFLY PT, R10, R0, 0x1, 0x1f ;  /* 0x0c201f00000a7f89 */ /* 0x000e6200000e0000 */
[----:B------:R-:W-:Y:S01]  /*bb40*/  UMOV UR38, UR42 ;  /* 0x0000002a00267c82 */ /* 0x000fe20008000000 */
[----:B------:R-:W-:Y:S01]  /*bb50*/  @!P1 VIADD R13, R6, 0x32440 ;  /* 0x00032440060d9836 */ /* 0x000fe20000000000 */
[----:B--2---:R-:W-:Y:S02]  /*bb60*/  SHF.R.U32.HI R15, RZ, 0x7, R15 ;  /* 0x00000007ff0f7819 */ /* 0x004fe4000001160f */
[----:B0-----:R-:W-:-:S05]  /*bb70*/  FMNMX.FTZ R5, R7, R5, !PT ;  /* 0x0000000507057209 */ /* 0x001fca0007810000 */
[----:B------:R-:W-:-:S04]  /*bb80*/  FADD.FTZ R7, -R5, R11 ;  /* 0x0000000b05077221 */ /* 0x000fc80000010100 */
[----:B------:R-:W-:Y:S01]  /*bb90*/  FMUL.FTZ R7, R7, UR38 ;  /* 0x0000002607077c20 */ /* 0x000fe20008410000 */
[----:B-1----:R-:W-:-:S03]  /*bba0*/  FMNMX.FTZ R0, R0, R10, !PT ;  /* 0x0000000a00007209 */ /* 0x002fc60007810000 */
[----:B------:R0:W-:Y:S01]  /*bbb0*/  MUFU.EX2 R12, R7 ;  /* 0x00000007000c7308 */ /* 0x0001e20000000800 */
[----:B------:R-:W-:Y:S01]  /*bbc0*/  @!P1 PRMT R13, RZ, 0x654, R13 ;  /* 0x00000654ff0d9816 */ /* 0x000fe2000000000d */
[C---:B------:R-:W-:Y:S01]  /*bbd0*/  FADD.FTZ R9, -R0.reuse, R9 ;  /* 0x0000000900097221 */ /* 0x040fe20000010100 */
[----:B------:R-:W-:Y:S01]  /*bbe0*/  FMUL.FTZ R10, R0, UR38 ;  /* 0x00000026000a7c20 */ /* 0x000fe20008410000 */
[----:B------:R-:W-:Y:S01]  /*bbf0*/  FMUL.FTZ R11, R5, UR38 ;  /* 0x00000026050b7c20 */ /* 0x000fe20008410000 */
[----:B0-----:R-:W-:Y:S01]  /*bc00*/  IADD3 R7, -R15, 0xb, RZ ;  /* 0x0000000b0f077810 */ /* 0x001fe20007ffe1ff */
[----:B------:R-:W-:-:S04]  /*bc10*/  FMUL.FTZ R9, R9, UR38 ;  /* 0x0000002609097c20 */ /* 0x000fc80008410000 */
[----:B------:R1:W-:Y:S06]  /*bc20*/  BAR.ARV R7, 0x100 ;  /* 0x000400070000751d */ /* 0x0003ec0000002000 */
[----:B------:R0:W-:Y:S01]  /*bc30*/  @!P1 SYNCS.ARRIVE.TRANS64.RED.A1T0 RZ, [R13+URZ], RZ ;  /* 0x000000ff0dff99a7 */ /* 0x0001e2000810043f */
[--C-:B------:R-:W-:Y:S01]  /*bc40*/  FFMA.FTZ R207, R152, UR38, -R10.reuse ;  /* 0x0000002698cf7c23 */ /* 0x100fe2000801080a */
[--C-:B------:R-:W-:Y:S01]  /*bc50*/  FFMA.FTZ R208, R153, UR38, -R10.reuse ;  /* 0x0000002699d07c23 */ /* 0x100fe2000801080a */
[--C-:B------:R-:W-:Y:S01]  /*bc60*/  FFMA.FTZ R211, R156, UR38, -R10.reuse ;  /* 0x000000269cd37c23 */ /* 0x100fe2000801080a */
[----:B------:R-:W-:Y:S01]  /*bc70*/  FFMA.FTZ R212, R157, UR38, -R10 ;  /* 0x000000269dd47c23 */ /* 0x000fe2000801080a */
[--C-:B------:R-:W-:Y:S01]  /*bc80*/  FFMA.FTZ R202, R154, UR38, -R11.reuse ;  /* 0x000000269aca7c23 */ /* 0x100fe2000801080b */
[----:B------:R-:W-:Y:S01]  /*bc90*/  FFMA.FTZ R206, R155, UR38, -R11 ;  /* 0x000000269bce7c23 */ /* 0x000fe2000801080b */
[----:B0-----:R-:W-:-:S02]  /*bca0*/  VIADD R13, R15, 0x8 ;  /* 0x000000080f0d7836 */ /* 0x001fc40000000000 */
[--C-:B------:R-:W-:Y:S01]  /*bcb0*/  FFMA.FTZ R205, R158, UR38, -R11.reuse ;  /* 0x000000269ecd7c23 */ /* 0x100fe2000801080b */
[----:B------:R-:W-:Y:S01]  /*bcc0*/  FFMA.FTZ R210, R159, UR38, -R11 ;  /* 0x000000269fd27c23 */ /* 0x000fe2000801080b */
[----:B------:R-:W0:Y:S01]  /*bcd0*/  MUFU.EX2 R9, R9 ;  /* 0x0000000900097308 */ /* 0x000e220000000800 */
[----:B------:R2:W-:Y:S01]  /*bce0*/  BAR.SYNC.DEFER_BLOCKING R13, 0x100 ;  /* 0x0004000d0000751d */ /* 0x0005e20000010000 */
[----:B------:R-:W-:-:S06]  /*bcf0*/  IMAD.MOV.U32 R4, RZ, RZ, 0xc00 ;  /* 0x00000c00ff047424 */ /* 0x000fcc00078e00ff */
[----:B------:R-:W-:Y:S08]  /*bd00*/  MUFU.EX2 R207, R207 ;  /* 0x000000cf00cf7308 */ /* 0x000ff00000000800 */
[----:B------:R-:W3:Y:S08]  /*bd10*/  MUFU.EX2 R208, R208 ;  /* 0x000000d000d07308 */ /* 0x000ef00000000800 */
[----:B------:R-:W-:Y:S08]  /*bd20*/  MUFU.EX2 R211, R211 ;  /* 0x000000d300d37308 */ /* 0x000ff00000000800 */
[----:B------:R-:W4:Y:S08]  /*bd30*/  MUFU.EX2 R212, R212 ;  /* 0x000000d400d47308 */ /* 0x000f300000000800 */
[----:B------:R-:W-:Y:S08]  /*bd40*/  MUFU.EX2 R202, R202 ;  /* 0x000000ca00ca7308 */ /* 0x000ff00000000800 */
[----:B------:R-:W5:Y:S08]  /*bd50*/  MUFU.EX2 R206, R206 ;  /* 0x000000ce00ce7308 */ /* 0x000f700000000800 */
[----:B------:R-:W-:Y:S08]  /*bd60*/  MUFU.EX2 R205, R205 ;  /* 0x000000cd00cd7308 */ /* 0x000ff00000000800 */
[----:B------:R-:W1:Y:S01]  /*bd70*/  MUFU.EX2 R210, R210 ;  /* 0x000000d200d27308 */ /* 0x000e620000000800 */
[----:B------:R-:W-:-:S02]  /*bd80*/  IMAD R4, R22, R4, UR39 ;  /* 0x0000002716047e24 */ /* 0x000fc4000f8e0204 */
[-C--:B0-----:R-:W-:Y:S01]  /*bd90*/  FMUL.FTZ R24, R24, R9.reuse ;  /* 0x0000000918187220 */ /* 0x081fe20000410000 */
[-C--:B------:R-:W-:Y:S01]  /*bda0*/  FMUL.FTZ R25, R25, R9.reuse ;  /* 0x0000000919197220 */ /* 0x080fe20000410000 */
[-C--:B------:R-:W-:Y:S01]  /*bdb0*/  FMUL.FTZ R28, R28, R9.reuse ;  /* 0x000000091c1c7220 */ /* 0x080fe20000410000 */
[-C--:B------:R-:W-:Y:S01]  /*bdc0*/  FMUL.FTZ R29, R29, R9.reuse ;  /* 0x000000091d1d7220 */ /* 0x080fe20000410000 */
[----:B------:R-:W-:Y:S01]  /*bdd0*/  R2UR UR6, R4 ;  /* 0x00000000040672ca */ /* 0x000fe200000e0000 */
        /* <DEDUP_REMOVED lines=124> */
[----:B---3--:R-:W-:-:S02]  /*c5a0*/  F2FP.F16.F32.PACK_AB R152, R208, R207 ;  /* 0x000000cfd098723e */ /* 0x008fc400000000ff */
[----:B----4-:R-:W-:Y:S02]  /*c5b0*/  F2FP.F16.F32.PACK_AB R154, R212, R211 ;  /* 0x000000d3d49a723e */ /* 0x010fe400000000ff */
[----:B-----5:R-:W-:Y:S02]  /*c5c0*/  F2FP.F16.F32.PACK_AB R153, R206, R202 ;  /* 0x000000cace99723e */ /* 0x020fe400000000ff */
[----:B-1----:R-:W-:-:S04]  /*c5d0*/  F2FP.F16.F32.PACK_AB R155, R210, R205 ;  /* 0x000000cdd29b723e */ /* 0x002fc800000000ff */
[----:B------:R-:W-:-:S06]  /*c5e0*/  WARPGROUP.ARRIVE ;  /* 0x00000000000079c5 */ /* 0x000fcc0000000000 */
[----:B------:R-:W-:Y:S01]  /*c5f0*/  HGMMA.64x256x16.F32 R24, R152, gdesc[UR4].tnspB, R24, gsb0 ;  /* 0x43e0000498187df0 */ /* 0x000fe20008000818 */
[--C-:B------:R-:W-:Y:S01]  /*c600*/  FFMA.FTZ R209, R164, UR38, -R10.reuse ;  /* 0x00000026a4d17c23 */ /* 0x100fe2000801080a */
[--C-:B------:R-:W-:Y:S01]  /*c610*/  FFMA.FTZ R204, R160, UR38, -R10.reuse ;  /* 0x00000026a0cc7c23 */ /* 0x100fe2000801080a */
[--C-:B------:R-:W-:Y:S01]  /*c620*/  FFMA.FTZ R203, R161, UR38, -R10.reuse ;  /* 0x00000026a1cb7c23 */ /* 0x100fe2000801080a */
[----:B------:R-:W-:Y:S01]  /*c630*/  FFMA.FTZ R164, R165, UR38, -R10 ;  /* 0x00000026a5a47c23 */ /* 0x000fe2000801080a */
[--C-:B------:R-:W-:Y:S01]  /*c640*/  FFMA.FTZ R156, R162, UR38, -R11.reuse ;  /* 0x00000026a29c7c23 */ /* 0x100fe2000801080b */
[--C-:B------:R-:W-:Y:S01]  /*c650*/  FFMA.FTZ R163, R163, UR38, -R11.reuse ;  /* 0x00000026a3a37c23 */ /* 0x100fe2000801080b */
[--C-:B--2---:R-:W-:Y:S01]  /*c660*/  FFMA.FTZ R13, R166, UR38, -R11.reuse ;  /* 0x00000026a60d7c23 */ /* 0x104fe2000801080b */
[----:B------:R-:W-:Y:S01]  /*c670*/  FFMA.FTZ R15, R167, UR38, -R11 ;  /* 0x00000026a70f7c23 */ /* 0x000fe2000801080b */
[----:B------:R-:W-:Y:S08]  /*c680*/  MUFU.EX2 R204, R204 ;  /* 0x000000cc00cc7308 */ /* 0x000ff00000000800 */
[----:B------:R-:W0:Y:S08]  /*c690*/  MUFU.EX2 R203, R203 ;  /* 0x000000cb00cb7308 */ /* 0x000e300000000800 */
[----:B------:R-:W-:Y:S08]  /*c6a0*/  MUFU.EX2 R209, R209 ;  /* 0x000000d100d17308 */ /* 0x000ff00000000800 */
[----:B------:R-:W-:Y:S08]  /*c6b0*/  MUFU.EX2 R164, R164 ;  /* 0x000000a400a47308 */ /* 0x000ff00000000800 */
[----:B------:R-:W-:Y:S08]  /*c6c0*/  MUFU.EX2 R156, R156 ;  /* 0x0000009c009c7308 */ /* 0x000ff00000000800 */
[----:B------:R-:W1:Y:S08]  /*c6d0*/  MUFU.EX2 R163, R163 ;  /* 0x000000a300a37308 */ /* 0x000e700000000800 */
[----:B------:R-:W-:Y:S08]  /*c6e0*/  MUFU.EX2 R13, R13 ;  /* 0x0000000d000d7308 */ /* 0x000ff00000000800 */
[----:B------:R-:W2:Y:S01]  /*c6f0*/  MUFU.EX2 R15, R15 ;  /* 0x0000000f000f7308 */ /* 0x000ea20000000800 */
[----:B------:R-:W-:Y:S01]  /*c700*/  VIADD R20, R4, 0x80 ;  /* 0x0000008004147836 */ /* 0x000fe20000000000 */
[----:B------:R-:W-:-:S04]  /*c710*/  MOV R21, 0x40000040 ;  /* 0x4000004000157802 */ /* 0x000fc80000000f00 */
[----:B------:R-:W-:Y:S02]  /*c720*/  R2UR UR6, R20 ;  /* 0x00000000140672ca */ /* 0x000fe400000e0000 */
[----:B------:R-:W-:Y:S01]  /*c730*/  R2UR UR7, R21 ;  /* 0x00000000150772ca */ /* 0x000fe200000e0000 */
[--C-:B------:R-:W-:Y:S01]  /*c740*/  FFMA.FTZ R20, R168, UR38, -R10.reuse ;  /* 0x00000026a8147c23 */ /* 0x100fe2000801080a */
[--C-:B------:R-:W-:Y:S01]  /*c750*/  FFMA.FTZ R21, R169, UR38, -R10.reuse ;  /* 0x00000026a9157c23 */ /* 0x100fe2000801080a */
[--C-:B------:R-:W-:Y:S01]  /*c760*/  FFMA.FTZ R157, R172, UR38, -R10.reuse ;  /* 0x00000026ac9d7c23 */ /* 0x100fe2000801080a */
[----:B------:R-:W-:Y:S01]  /*c770*/  FFMA.FTZ R158, R173, UR38, -R10 ;  /* 0x00000026ad9e7c23 */ /* 0x000fe2000801080a */
[--C-:B------:R-:W-:Y:S01]  /*c780*/  FFMA.FTZ R159, R170, UR38, -R11.reuse ;  /* 0x00000026aa9f7c23 */ /* 0x100fe2000801080b */
[--C-:B------:R-:W-:Y:S01]  /*c790*/  FFMA.FTZ R160, R171, UR38, -R11.reuse ;  /* 0x00000026aba07c23 */ /* 0x100fe2000801080b */
[--C-:B------:R-:W-:Y:S01]  /*c7a0*/  FFMA.FTZ R161, R174, UR38, -R11.reuse ;  /* 0x00000026aea17c23 */ /* 0x100fe2000801080b */
[----:B------:R-:W-:Y:S01]  /*c7b0*/  FFMA.FTZ R162, R175, UR38, -R11 ;  /* 0x00000026afa27c23 */ /* 0x000fe2000801080b */
[----:B------:R-:W-:Y:S08]  /*c7c0*/  MUFU.EX2 R20, R20 ;  /* 0x0000001400147308 */ /* 0x000ff00000000800 */
[----:B------:R-:W3:Y:S08]  /*c7d0*/  MUFU.EX2 R21, R21 ;  /* 0x0000001500157308 */ /* 0x000ef00000000800 */
[----:B------:R-:W-:Y:S01]  /*c7e0*/  MUFU.EX2 R157, R157 ;  /* 0x0000009d009d7308 */ /* 0x000fe20000000800 */
[----:B------:R-:W-:-:S02]  /*c7f0*/  WARPGROUP.DEPBAR.LE gsb0, 0x0 ;  /* 0x00008000000079c5 */ /* 0x000fc40000010000 */
[----:B0-----:R-:W-:Y:S02]  /*c800*/  F2FP.F16.F32.PACK_AB R152, R203, R204 ;  /* 0x000000cccb98723e */ /* 0x001fe400000000ff */
[----:B-1----:R-:W-:Y:S02]  /*c810*/  F2FP.F16.F32.PACK_AB R153, R163, R156 ;  /* 0x0000009ca399723e */ /* 0x002fe400000000ff */
[----:B------:R-:W-:Y:S02]  /*c820*/  F2FP.F16.F32.PACK_AB R154, R164, R209 ;  /* 0x000000d1a49a723e */ /* 0x000fe400000000ff */
[----:B--2---:R-:W-:-:S04]  /*c830*/  F2FP.F16.F32.PACK_AB R155, R15, R13 ;  /* 0x0000000d0f9b723e */ /* 0x004fc800000000ff */
[----:B------:R-:W-:-:S06]  /*c840*/  WARPGROUP.ARRIVE ;  /* 0x00000000000079c5 */ /* 0x000fcc0000000000 */
[----:B------:R-:W-:Y:S01]  /*c850*/  HGMMA.64x256x16.F32 R24, R152, gdesc[UR4].tnspB, R24, gsb0 ;  /* 0x43e0000498187df0 */ /* 0x000fe20008000818 */
[----:B------:R-:W-:Y:S08]  /*c860*/  MUFU.EX2 R158, R158 ;  /* 0x0000009e009e7308 */ /* 0x000ff00000000800 */
[----:B------:R-:W-:Y:S08]  /*c870*/  MUFU.EX2 R159, R159 ;  /* 0x0000009f009f7308 */ /* 0x000ff00000000800 */
[----:B------:R-:W0:Y:S08]  /*c880*/  MUFU.EX2 R160, R160 ;  /* 0x000000a000a07308 */ /* 0x000e300000000800 */
[----:B------:R-:W-:Y:S08]  /*c890*/  MUFU.EX2 R161, R161 ;  /* 0x000000a100a17308 */ /* 0x000ff00000000800 */
[----:B------:R-:W1:Y:S01]  /*c8a0*/  MUFU.EX2 R162, R162 ;  /* 0x000000a200a27308 */ /* 0x000e620000000800 */
[----:B------:R-:W-:Y:S01]  /*c8b0*/  FFMA.FTZ R207, R9, R14, R207 ;  /* 0x0000000e09cf7223 */ /* 0x000fe200000100cf */
[----:B------:R-:W-:Y:S01]  /*c8c0*/  FFMA.FTZ R202, R12, R8, R202 ;  /* 0x000000080cca7223 */ /* 0x000fe200000100ca */
[----:B------:R-:W-:-:S02]  /*c8d0*/  VIADD R8, R4, 0x180 ;  /* 0x0000018004087836 */ /* 0x000fc40000000000 */
[----:B------:R-:W-:Y:S02]  /*c8e0*/  IMAD.MOV.U32 R9, RZ, RZ, 0x40000040 ;  /* 0x40000040ff097424 */ /* 0x000fe400078e00ff */
[--C-:B------:R-:W-:Y:S01]  /*c8f0*/  FFMA.FTZ R12, R180, UR38, -R10.reuse ;  /* 0x00000026b40c7c23 */ /* 0x100fe2000801080a */
[----:B------:R-:W-:Y:S01]  /*c900*/  FFMA.FTZ R14, R181, UR38, -R10 ;  /* 0x00000026b50e7c23 */ /* 0x000fe2000801080a */
[--C-:B------:R-:W-:Y:S01]  /*c910*/  FFMA.FTZ R165, R178, UR38, -R11.reuse ;  /* 0x00000026b2a57c23 */ /* 0x100fe2000801080b */
[--C-:B------:R-:W-:Y:S01]  /*c920*/  FFMA.FTZ R166, R179, UR38, -R11.reuse ;  /* 0x00000026b3a67c23 */ /* 0x100fe2000801080b */
[--C-:B------:R-:W-:Y:S01]  /*c930*/  FFMA.FTZ R167, R182, UR38, -R11.reuse ;  /* 0x00000026b6a77c23 */ /* 0x100fe2000801080b */
[----:B------:R-:W-:Y:S01]  /*c940*/  FFMA.FTZ R168, R183, UR38, -R11 ;  /* 0x00000026b7a87c23 */ /* 0x000fe2000801080b */
[----:B------:R-:W-:Y:S08]  /*c950*/  MUFU.EX2 R12, R12 ;  /* 0x0000000c000c7308 */ /* 0x000ff00000000800 */
[----:B------:R-:W-:Y:S08]  /*c960*/  MUFU.EX2 R14, R14 ;  /* 0x0000000e000e7308 */ /* 0x000ff00000000800 */
[----:B------:R-:W-:Y:S08]  /*c970*/  MUFU.EX2 R165, R165 ;  /* 0x000000a500a57308 */ /* 0x000ff00000000800 */
[----:B------:R-:W-:Y:S08]  /*c980*/  MUFU.EX2 R166, R166 ;  /* 0x000000a600a67308 */ /* 0x000ff00000000800 */
[----:B------:R-:W-:Y:S08]  /*c990*/  MUFU.EX2 R167, R167 ;  /* 0x000000a700a77308 */ /* 0x000ff00000000800 */
[----:B------:R-:W-:Y:S01]  /*c9a0*/  MUFU.EX2 R168, R168 ;  /* 0x000000a800a87308 */ /* 0x000fe20000000800 */
[----:B------:R-:W-:-:S02]  /*c9b0*/  WARPGROUP.DEPBAR.LE gsb0, 0x0 ;  /* 0x00008000000079c5 */ /* 0x000fc40000010000 */
[----:B------:R-:W-:Y:S02]  /*c9c0*/  VIADD R152, R4, 0x100 ;  /* 0x0000010004987836 */ /* 0x000fe40000000000 */
[----:B------:R-:W-:-:S03]  /*c9d0*/  IMAD.MOV.U32 R153, RZ, RZ, 0x40000040 ;  /* 0x40000040ff997424 */ /* 0x000fc600078e00ff */
[----:B------:R-:W-:Y:S02]  /*c9e0*/  R2UR UR6, R152 ;  /* 0x00000000980672ca */ /* 0x000fe400000e0000 */
[----:B------:R-:W-:Y:S02]  /*c9f0*/  R2UR UR7, R153 ;  /* 0x00000000990772ca */ /* 0x000fe400000e0000 */
[----:B---3--:R-:W-:Y:S02]  /*ca00*/  F2FP.F16.F32.PACK_AB R152, R21, R20 ;  /* 0x000000141598723e */ /* 0x008fe400000000ff */
[----:B0-----:R-:W-:Y:S02]  /*ca10*/  F2FP.F16.F32.PACK_AB R153, R160, R159 ;  /* 0x0000009fa099723e */ /* 0x001fe400000000ff */
[----:B------:R-:W-:Y:S02]  /*ca20*/  F2FP.F16.F32.PACK_AB R154, R158, R157 ;  /* 0x0000009d9e9a723e */ /* 0x000fe400000000ff */
[----:B-1----:R-:W-:-:S04]  /*ca30*/  F2FP.F16.F32.PACK_AB R155, R162, R161 ;  /* 0x000000a1a29b723e */ /* 0x002fc800000000ff */
[----:B------:R-:W-:-:S06]  /*ca40*/  WARPGROUP.ARRIVE ;  /* 0x00000000000079c5 */ /* 0x000fcc0000000000 */
[----:B------:R-:W-:Y:S01]  /*ca50*/  HGMMA.64x256x16.F32 R24, R152, gdesc[UR4].tnspB, R24, gsb0 ;  /* 0x43e0000498187df0 */ /* 0x000fe20008000818 */
[----:B------:R-:W-:Y:S01]  /*ca60*/  R2UR UR6, R8 ;  /* 0x00000000080672ca */ /* 0x000fe200000e0000 */
[--C-:B------:R-:W-:Y:S01]  /*ca70*/  FFMA.FTZ R8, R176, UR38, -R10.reuse ;  /* 0x00000026b0087c23 */ /* 0x100fe2000801080a */
[----:B------:R-:W-:Y:S01]  /*ca80*/  R2UR UR7, R9 ;  /* 0x00000000090772ca */ /* 0x000fe200000e0000 */
[----:B------:R-:W-:-:S04]  /*ca90*/  FFMA.FTZ R9, R177, UR38, -R10 ;  /* 0x00000026b1097c23 */ /* 0x000fc8000801080a */
[----:B------:R-:W-:Y:S08]  /*caa0*/  MUFU.EX2 R8, R8 ;  /* 0x0000000800087308 */ /* 0x000ff00000000800 */
[----:B------:R-:W0:Y:S01]  /*cab0*/  MUFU.EX2 R9, R9 ;  /* 0x0000000900097308 */ /* 0x000e220000000800 */
        /* <DEDUP_REMOVED lines=9> */
[----:B------:R-:W1:Y:S08]  /*cb50*/  MUFU.EX2 R185, R185 ;  /* 0x000000b900b97308 */ /* 0x000e700000000800 */
[----:B------:R-:W-:Y:S08]  /*cb60*/  MUFU.EX2 R188, R188 ;  /* 0x000000bc00bc7308 */ /* 0x000ff00000000800 */
[----:B------:R-:W-:Y:S08]  /*cb70*/  MUFU.EX2 R189, R189 ;  /* 0x000000bd00bd7308 */ /* 0x000ff00000000800 */
[----:B------:R-:W-:Y:S08]  /*cb80*/  MUFU.EX2 R169, R169 ;  /* 0x000000a900a97308 */ /* 0x000ff00000000800 */
[----:B------:R-:W2:Y:S08]  /*cb90*/  MUFU.EX2 R170, R170 ;  /* 0x000000aa00aa7308 */ /* 0x000eb00000000800 */
[----:B------:R-:W-:Y:S08]  /*cba0*/  MUFU.EX2 R171, R171 ;  /* 0x000000ab00ab7308 */ /* 0x000ff00000000800 */
[----:B------:R-:W3:Y:S01]  /*cbb0*/  MUFU.EX2 R172, R172 ;  /* 0x000000ac00ac7308 */ /* 0x000ee20000000800 */
[----:B------:R-:W-:-:S02]  /*cbc0*/  WARPGROUP.DEPBAR.LE gsb0, 0x0 ;  /* 0x00008000000079c5 */ /* 0x000fc40000010000 */
[----:B0-----:R-:W-:Y:S02]  /*cbd0*/  F2FP.F16.F32.PACK_AB R152, R9, R8 ;  /* 0x000000080998723e */ /* 0x001fe400000000ff */
[----:B------:R-:W-:Y:S02]  /*cbe0*/  F2FP.F16.F32.PACK_AB R153, R166, R165 ;  /* 0x000000a5a699723e */ /* 0x000fe400000000ff */
[----:B------:R-:W-:Y:S02]  /*cbf0*/  F2FP.F16.F32.PACK_AB R154, R14, R12 ;  /* 0x0000000c0e9a723e */ /* 0x000fe400000000ff */
[----:B------:R-:W-:-:S04]  /*cc00*/  F2FP.F16.F32.PACK_AB R155, R168, R167 ;  /* 0x000000a7a89b723e */ /* 0x000fc800000000ff */
        /* <DEDUP_REMOVED lines=10> */
[----:B------:R0:W-:Y:S08]  /*ccb0*/  MUFU.EX2 R173, R10 ;  /* 0x0000000a00ad7308 */ /* 0x0001f00000000800 */
[----:B------:R-:W-:Y:S01]  /*ccc0*/  MUFU.EX2 R192, R192 ;  /* 0x000000c000c07308 */ /* 0x000fe20000000800 */
[----:B0-----:R-:W-:-:S07]  /*ccd0*/  VIADD R10, R4, 0x280 ;  /* 0x00000280040a7836 */ /* 0x001fce0000000000 */
[----:B------:R-:W0:Y:S08]  /*cce0*/  MUFU.EX2 R193, R193 ;  /* 0x000000c100c17308 */ /* 0x000e300000000800 */
[----:B------:R-:W-:Y:S08]  /*ccf0*/  MUFU.EX2 R196, R196 ;  /* 0x000000c400c47308 */ /* 0x000ff00000000800 */
[----:B------:R-:W-:Y:S08]  /*cd00*/  MUFU.EX2 R194, R194 ;  /* 0x000000c200c27308 */ /* 0x000ff00000000800 */
[----:B------:R-:W4:Y:S08]  /*cd10*/  MUFU.EX2 R195, R195 ;  /* 0x000000c300c37308 */ /* 0x000f300000000800 */
[----:B------:R-:W-:Y:S01]  /*cd20*/  MUFU.EX2 R198, R198 ;  /* 0x000000c600c67308 */ /* 0x000fe20000000800 */
[----:B------:R-:W-:-:S02]  /*cd30*/  WARPGROUP.DEPBAR.LE gsb0, 0x0 ;  /* 0x00008000000079c5 */ /* 0x000fc40000010000 */
[----:B------:R-:W-:Y:S01]  /*cd40*/  VIADD R152, R4, 0x200 ;  /* 0x0000020004987836 */ /* 0x000fe20000000000 */
[----:B------:R-:W-:-:S04]  /*cd50*/  MOV R153, 0x40000040 ;  /* 0x4000004000997802 */ /* 0x000fc80000000f00 */
[----:B------:R-:W-:Y:S02]  /*cd60*/  R2UR UR6, R152 ;  /* 0x00000000980672ca */ /* 0x000fe400000e0000 */
[----:B------:R-:W-:Y:S02]  /*cd70*/  R2UR UR7, R153 ;  /* 0x00000000990772ca */ /* 0x000fe400000e0000 */
[----:B-1----:R-:W-:Y:S02]  /*cd80*/  F2FP.F16.F32.PACK_AB R152, R185, R184 ;  /* 0x000000b8b998723e */ /* 0x002fe400000000ff */
[----:B--2---:R-:W-:Y:S02]  /*cd90*/  F2FP.F16.F32.PACK_AB R153, R170, R169 ;  /* 0x000000a9aa99723e */ /* 0x004fe400000000ff */
[----:B------:R-:W-:Y:S02]  /*cda0*/  F2FP.F16.F32.PACK_AB R154, R189, R188 ;  /* 0x000000bcbd9a723e */ /* 0x000fe400000000ff */
[----:B---3--:R-:W-:-:S04]  /*cdb0*/  F2FP.F16.F32.PACK_AB R155, R172, R171 ;  /* 0x000000abac9b723e */ /* 0x008fc800000000ff */
[----:B------:R-:W-:-:S06]  /*cdc0*/  WARPGROUP.ARRIVE ;  /* 0x00000000000079c5 */ /* 0x000fcc0000000000 */
[----:B------:R-:W-:Y:S01]  /*cdd0*/  HGMMA.64x256x16.F32 R24, R152, gdesc[UR4].tnspB, R24, gsb0 ;  /* 0x43e0000498187df0 */ /* 0x000fe20008000818 */
[----:B------:R1:W2:Y:S01]  /*cde0*/  MUFU.EX2 R4, R11 ;  /* 0x0000000b00047308 */ /* 0x0002a20000000800 */
[----:B------:R-:W-:Y:S01]  /*cdf0*/  R2UR UR6, R10 ;  /* 0x000000000a0672ca */ /* 0x000fe200000e0000 */
[----:B-1----:R-:W-:-:S05]  /*ce00*/  IMAD.MOV.U32 R11, RZ, RZ, 0x40000040 ;  /* 0x40000040ff0b7424 */ /* 0x002fca00078e00ff */
[----:B------:R-:W-:Y:S01]  /*ce10*/  R2UR UR7, R11 ;  /* 0x000000000b0772ca */ /* 0x000fe200000e0000 */
[----:B------:R-:W-:Y:S01]  /*ce20*/  FADD.FTZ R207, R208, R207 ;  /* 0x000000cfd0cf7221 */ /* 0x000fe20000010000 */
[----:B------:R-:W-:-:S03]  /*ce30*/  FADD.FTZ R202, R206, R202 ;  /* 0x000000caceca7221 */ /* 0x000fc60000010000 */
        /* <DEDUP_REMOVED lines=35> */
[----:B------:R-:W-:Y:S01]  /*d070*/  FADD.FTZ R171, R172, R171 ;  /* 0x000000abacab7221 */ /* 0x000fe20000010000 */
[----:B------:R-:W-:-:S05]  /*d080*/  @!P1 VIADD R6, R6, 0x32460 ;  /* 0x0003246006069836 */ /* 0x000fca0000000000 */
[----:B------:R-:W-:Y:S01]  /*d090*/  @!P1 PRMT R6, RZ, 0x654, R6 ;  /* 0x00000654ff069816 */ /* 0x000fe20000000006 */
[----:B------:R-:W-:Y:S02]  /*d0a0*/  WARPGROUP.DEPBAR.LE gsb0, 0x0 ;  /* 0x00008000000079c5 */ /* 0x000fe40000010000 */
[----:B0-----:R-:W-:Y:S02]  /*d0b0*/  F2FP.F16.F32.PACK_AB R152, R193, R192 ;  /* 0x000000c0c198723e */ /* 0x001fe400000000ff */
[----:B----4-:R-:W-:Y:S02]  /*d0c0*/  F2FP.F16.F32.PACK_AB R153, R195, R194 ;  /* 0x000000c2c399723e */ /* 0x010fe400000000ff */
[----:B------:R-:W-:Y:S02]  /*d0d0*/  F2FP.F16.F32.PACK_AB R154, R173, R196 ;  /* 0x000000c4ad9a723e */ /* 0x000fe400000000ff */
[----:B--2---:R-:W-:-:S04]  /*d0e0*/  F2FP.F16.F32.PACK_AB R155, R4, R198 ;  /* 0x000000c6049b723e */ /* 0x004fc800000000ff */
[----:B------:R-:W-:-:S06]  /*d0f0*/  WARPGROUP.ARRIVE ;  /* 0x00000000000079c5 */ /* 0x000fcc0000000000 */
[----:B------:R-:W-:Y:S01]  /*d100*/  HGMMA.64x256x16.F32 R24, R152, gdesc[UR4].tnspB, R24, gsb0 ;  /* 0x43e0000498187df0 */ /* 0x000fe20008000818 */
[----:B------:R-:W-:Y:S01]  /*d110*/  FADD.FTZ R192, R192, R189 ;  /* 0x000000bdc0c07221 */ /* 0x000fe20000010000 */
[----:B------:R-:W-:-:S03]  /*d120*/  FADD.FTZ R194, R194, R171 ;  /* 0x000000abc2c27221 */ /* 0x000fc60000010000 */
[----:B------:R-:W-:Y:S01]  /*d130*/  FADD.FTZ R193, R193, R192 ;  /* 0x000000c0c1c17221 */ /* 0x000fe20000010000 */
[----:B------:R-:W-:-:S03]  /*d140*/  FADD.FTZ R195, R195, R194 ;  /* 0x000000c2c3c37221 */ /* 0x000fc60000010000 */
[----:B------:R-:W-:Y:S01]  /*d150*/  FADD.FTZ R14, R196, R193 ;  /* 0x000000c1c40e7221 */ /* 0x000fe20000010000 */
[----:B------:R-:W-:Y:S01]  /*d160*/  FADD.FTZ R195, R198, R195 ;  /* 0x000000c3c6c37221 */ /* 0x000fe20000010000 */
[----:B------:R-:W-:Y:S02]  /*d170*/  IMAD.MOV.U32 R11, RZ, RZ, R5 ;  /* 0x000000ffff0b7224 */ /* 0x000fe400078e0005 */
[----:B------:R-:W-:Y:S01]  /*d180*/  FADD.FTZ R14, R173, R14 ;  /* 0x0000000ead0e7221 */ /* 0x000fe20000010000 */
[----:B------:R-:W-:Y:S01]  /*d190*/  FADD.FTZ R8, R4, R195 ;  /* 0x000000c304087221 */ /* 0x000fe20000010000 */
[----:B------:R-:W-:Y:S01]  /*d1a0*/  IMAD.MOV.U32 R9, RZ, RZ, R0 ;  /* 0x000000ffff097224 */ /* 0x000fe200078e0000 */
[----:B------:R-:W-:Y:S02]  /*d1b0*/  WARPGROUP.DEPBAR.LE gsb0, 0x0 ;  /* 0x00008000000079c5 */ /* 0x000fe40000010000 */
[----:B------:R1:W-:Y:S01]  /*d1c0*/  @!P1 SYNCS.ARRIVE.TRANS64.RED.A1T0 RZ, [R6+URZ], RZ ;  /* 0x000000ff06ff99a7 */ /* 0x0003e2000810043f */
[----:B------:R-:W-:Y:S05]  /*d1d0*/  @P2 BRA `(.L_x_1073) ;  /* 0xffffffd400e42947 */ /* 0x000fea000383ffff */
.L_x_1063:
[----:B------:R-:W-:Y:S05]  /*d1e0*/  WARPSYNC.ALL ;  /* 0x0000000000007948 */ /* 0x000fea0003800000 */
[----:B0-----:R-:W0:Y:S01]  /*d1f0*/  SHFL.BFLY PT, R3, R14, 0x2, 0x1f ;  /* 0x0c401f000e037f89 */ /* 0x001e2200000e0000 */
[----:B-1----:R-:W-:Y:S01]  /*d200*/  MOV R6, RZ ;  /* 0x000000ff00067202 */ /* 0x002fe20000000f00 */
[----:B------:R-:W-:Y:S01]  /*d210*/  VIADD R22, R22, 0x1 ;  /* 0x0000000116167836 */ /* 0x000fe20000000000 */
[----:B------:R1:W-:Y:S08]  /*d220*/  BAR.ARV R7, 0x100 ;  /* 0x000400070000751d */ /* 0x0003f00000002000 */
[----:B------:R-:W-:Y:S06]  /*d230*/  BAR.ARV 0x8, 0x120 ;  /* 0x0204800000007b1d */ /* 0x000fec0000002000 */
[----:B------:R-:W-:Y:S01]  /*d240*/  ISETP.NE.AND P0, PT, R22, 0x2, PT ;  /* 0x000000021600780c */ /* 0x000fe20003f05270 */
[----:B-1----:R-:W-:Y:S01]  /*d250*/  IMAD.MOV.U32 R7, RZ, RZ, -0x800000 ;  /* 0xff800000ff077424 */ /* 0x002fe200078e00ff */
[----:B------:R-:W1:Y:S01]  /*d260*/  SHFL.BFLY PT, R9, R8, 0x2, 0x1f ;  /* 0x0c401f0008097f89 */ /* 0x000e6200000e0000 */
[----:B------:R-:W-:Y:S01]  /*d270*/  PLOP3.LUT P1, PT, PT, PT, PT, 0x8, 0x0 ;  /* 0x000000000000781c */ /* 0x000fe20003f2e170 */
[----:B------:R-:W-:Y:S01]  /*d280*/  VIADD R224, R224, 0x1 ;  /* 0x00000001e0e07836 */ /* 0x000fe20000000000 */
[----:B------:R-:W-:Y:S01]  /*d290*/  SEL R22, R22, RZ, P0 ;  /* 0x000000ff16167207 */ /* 0x000fe20000000000 */
[----:B0-----:R-:W-:-:S05]  /*d2a0*/  FADD.FTZ R3, R3, R14 ;  /* 0x0000000e03037221 */ /* 0x001fca0000010000 */
[----:B------:R-:W0:Y:S01]  /*d2b0*/  SHFL.BFLY PT, R4, R3, 0x1, 0x1f ;  /* 0x0c201f0003047f89 */ /* 0x000e2200000e0000 */
[----:B-1----:R-:W-:-:S05]  /*d2c0*/  FADD.FTZ R10, R9, R8 ;  /* 0x00000008090a7221 */ /* 0x002fca0000010000 */
[----:B------:R-:W1:Y:S01]  /*d2d0*/  SHFL.BFLY PT, R11, R10, 0x1, 0x1f ;  /* 0x0c201f000a0b7f89 */ /* 0x000e6200000e0000 */
[----:B0-----:R-:W-:Y:S01]  /*d2e0*/  FADD.FTZ R9, R3, R4 ;  /* 0x0000000403097221 */ /* 0x001fe20000010000 */
[----:B------:R-:W-:Y:S01]  /*d2f0*/  IMAD.MOV.U32 R4, RZ, RZ, RZ ;  /* 0x000000ffff047224 */ /* 0x000fe200078e00ff */
[----:B------:R-:W-:-:S03]  /*d300*/  SEL R3, RZ, 0x1, P0 ;  /* 0x00000001ff037807 */ /* 0x000fc60000000000 */
[----:B------:R-:W-:Y:S02]  /*d310*/  FSETP.NE.FTZ.AND P2, PT, R9, RZ, PT ;  /* 0x000000ff0900720b */ /* 0x000fe40003f55000 */
[----:B------:R-:W-:-:S11]  /*d320*/  LOP3.LUT R200, R200, R3, RZ, 0x3c, !PT ;  /* 0x00000003c8c87212 */ /* 0x000fd600078e3cff */
[----:B------:R-:W0:Y:S01]  /*d330*/  @P2 MUFU.RCP R6, R9 ;  /* 0x0000000900062308 */ /* 0x000e220000001000 */
[----:B-1----:R-:W-:-:S05]  /*d340*/  FADD.FTZ R11, R10, R11 ;  /* 0x0000000b0a0b7221 */ /* 0x002fca0000010000 */
[----:B------:R-:W-:Y:S01]  /*d350*/  FSETP.NE.FTZ.AND P3, PT, R11, RZ, PT ;  /* 0x000000ff0b00720b */ /* 0x000fe20003f75000 */
[-C--:B0-----:R-:W-:Y:S01]  /*d360*/  FMUL.FTZ R10, R28, R6.reuse ;  /* 0x000000061c0a7220 */ /* 0x081fe20000410000 */
[-C--:B------:R-:W-:Y:S01]  /*d370*/  FMUL.FTZ R8, R24, R6.reuse ;  /* 0x0000000618087220 */ /* 0x080fe20000410000 */
[----:B------:R-:W0:Y:S01]  /*d380*/  @P2 MUFU.LG2 R28, R9 ;  /* 0x00000009001c2308 */ /* 0x000e220000000c00 */
[-C--:B------:R-:W-:Y:S01]  /*d390*/  FMUL.FTZ R24, R32, R6.reuse ;  /* 0x0000000620187220 */ /* 0x080fe20000410000 */
[-C--:B------:R-:W-:Y:S01]  /*d3a0*/  FMUL.FTZ R3, R33, R6.reuse ;  /* 0x0000000621037220 */ /* 0x080fe20000410000 */
[----:B------:R-:W-:Y:S02]  /*d3b0*/  IMAD.U32 R33, RZ, RZ, UR38 ;  /* 0x00000026ff217e24 */ /* 0x000fe4000f8e00ff */
[-C--:B------:R-:W-:Y:S01]  /*d3c0*/  FMUL.FTZ R161, R48, R6.reuse ;  /* 0x0000000630a17220 */ /* 0x080fe20000410000 */
[----:B------:R-:W-:Y:S02]  /*d3d0*/  IMAD.U32 R32, RZ, RZ, UR38 ;  /* 0x00000026ff207e24 */ /* 0x000fe4000f8e00ff */
[-C--:B------:R-:W-:Y:S01]  /*d3e0*/  FMUL.FTZ R165, R64, R6.reuse ;  /* 0x0000000640a57220 */ /* 0x080fe20000410000 */
[----:B------:R-:W-:Y:S01]  /*d3f0*/  @P2 FMUL.FTZ R33, R33, 0.69314718246459960938 ;  /* 0x3f31721821212820 */ /* 0x000fe20000410000 */
[----:B------:R-:W1:Y:S01]  /*d400*/  @P3 MUFU.RCP R4, R11 ;  /* 0x0000000b00043308 */ /* 0x000e620000001000 */
[----:B------:R-:W-:Y:S01]  /*d410*/  @P3 FMUL.FTZ R32, R32, 0.69314718246459960938 ;  /* 0x3f31721820203820 */ /* 0x000fe20000410000 */
[-C--:B------:R-:W-:Y:S01]  /*d420*/  FMUL.FTZ R170, R84, R6.reuse ;  /* 0x0000000654aa7220 */ /* 0x080fe20000410000 */
[-C--:B------:R-:W-:Y:S01]  /*d430*/  FMUL.FTZ R25, R25, R6.reuse ;  /* 0x0000000619197220 */ /* 0x080fe20000410000 */
[-C--:B------:R-:W-:Y:S01]  /*d440*/  FMUL.FTZ R29, R29, R6.reuse ;  /* 0x000000061d1d7220 */ /* 0x080fe20000410000 */
[-C--:B------:R-:W-:Y:S01]  /*d450*/  FMUL.FTZ R36, R36, R6.reuse ;  /* 0x0000000624247220 */ /* 0x080fe20000410000 */
[-C--:B------:R-:W-:Y:S01]  /*d460*/  FMUL.FTZ R37, R37, R6.reuse ;  /* 0x0000000625257220 */ /* 0x080fe20000410000 */
[-C--:B------:R-:W-:Y:S01]  /*d470*/  FMUL.FTZ R159, R40, R6.reuse ;  /* 0x00000006289f7220 */ /* 0x080fe20000410000 */
[----:B------:R-:W2:Y:S01]  /*d480*/  @P3 MUFU.LG2 R18, R11 ;  /* 0x0000000b00123308 */ /* 0x000ea20000000c00 */
[----:B0-----:R-:W-:Y:S01]  /*d490*/  @P2 FMUL.FTZ R28, R28, 0.69314718246459960938 ;  /* 0x3f3172181c1c2820 */ /* 0x001fe20000410000 */
[-C--:B------:R-:W-:Y:S01]  /*d4a0*/  FMUL.FTZ R41, R41, R6.reuse ;  /* 0x0000000629297220 */ /* 0x080fe20000410000 */
[-C--:B------:R-:W-:Y:S01]  /*d4b0*/  FMUL.FTZ R160, R44, R6.reuse ;  /* 0x000000062ca07220 */ /* 0x080fe20000410000 */
[-C--:B------:R-:W-:Y:S01]  /*d4c0*/  FMUL.FTZ R45, R45, R6.reuse ;  /* 0x000000062d2d7220 */ /* 0x080fe20000410000 */
[-C--:B------:R-:W-:Y:S01]  /*d4d0*/  FMUL.FTZ R49, R49, R6.reuse ;  /* 0x0000000631317220 */ /* 0x080fe20000410000 */
[-C--:B------:R-:W-:Y:S01]  /*d4e0*/  FMUL.FTZ R162, R52, R6.reuse ;  /* 0x0000000634a27220 */ /* 0x080fe20000410000 */
[-C--:B------:R-:W-:Y:S01]  /*d4f0*/  FMUL.FTZ R53, R53, R6.reuse ;  /* 0x0000000635357220 */ /* 0x080fe20000410000 */
[----:B------:R-:W-:Y:S01]  /*d500*/  FMUL.FTZ R163, R56, R6 ;  /* 0x0000000638a37220 */ /* 0x000fe20000410000 */
[----:B-1----:R-:W-:Y:S01]  /*d510*/  FMUL.FTZ R14, R35, R4 ;  /* 0x00000004230e7220 */ /* 0x002fe20000410000 */
[-C--:B------:R-:W-:Y:S01]  /*d520*/  FMUL.FTZ R57, R57, R6.reuse ;  /* 0x0000000639397220 */ /* 0x080fe20000410000 */
[-C--:B------:R-:W-:Y:S01]  /*d530*/  FMUL.FTZ R164, R60, R6.reuse ;  /* 0x000000063ca47220 */ /* 0x080fe20000410000 */
[-C--:B------:R-:W-:Y:S01]  /*d540*/  FMUL.FTZ R61, R61, R6.reuse ;  /* 0x000000063d3d7220 */ /* 0x080fe20000410000 */
[-C--:B------:R-:W-:Y:S01]  /*d550*/  FMUL.FTZ R65, R65, R6.reuse ;  /* 0x0000000641417220 */ /* 0x080fe20000410000 */
[-C--:B------:R-:W-:Y:S01]  /*d560*/  FMUL.FTZ R166, R68, R6.reuse ;  /* 0x0000000644a67220 */ /* 0x080fe20000410000 */
[-C--:B------:R-:W-:Y:S01]  /*d570*/  FMUL.FTZ R69, R69, R6.reuse ;  /* 0x0000000645457220 */ /* 0x080fe20000410000 */
[-C--:B------:R-:W-:Y:S01]  /*d580*/  FMUL.FTZ R167, R72, R6.reuse ;  /* 0x0000000648a77220 */ /* 0x080fe20000410000 */
[----:B--2---:R-:W-:Y:S01]  /*d590*/  @P3 FMUL.FTZ R35, R18, 0.69314718246459960938 ;  /* 0x3f31721812233820 */ /* 0x004fe20000410000 */
        /* <DEDUP_REMOVED lines=38> */
[----:B------:R-:W-:Y:S01]  /*d800*/  MOV R6, 0xff800000 ;  /* 0xff80000000067802 */ /* 0x000fe20000000f00 */
        /* <DEDUP_REMOVED lines=65> */
.L_x_1016:
        /* <DEDUP_REMOVED lines=35> */
[C---:B-----5:R-:W-:Y:S02]  /*de50*/  IADD3 R28, P3, R126.reuse, 0x60, RZ ;  /* 0x000000607e1c7810 */ /* 0x060fe40007f7e0ff */
[----:B------:R-:W-:Y:S01]  /*de60*/  IADD3 R0, P1, R126, 0x20, RZ ;  /* 0x000000207e007810 */ /* 0x000fe20007f3e0ff */
[--C-:B------:R-:W-:Y:S01]  /*de70*/  IMAD.X R101, RZ, RZ, R127.reuse, P2 ;  /* 0x000000ffff657224 */ /* 0x100fe200010e067f */
[----:B------:R-:W-:Y:S01]  /*de80*/  LOP3.LUT R100, R26, 0x380, RZ, 0xc0, !PT ;  /* 0x000003801a647812 */ /* 0x000fe200078ec0ff */
[--C-:B------:R-:W-:Y:S01]  /*de90*/  IMAD.X R105, RZ, RZ, R127.reuse, P3 ;  /* 0x000000ffff697224 */ /* 0x100fe200018e067f */
[----:B------:R-:W-:Y:S01]  /*dea0*/  LOP3.LUT R104, R28, 0x380, RZ, 0xc0, !PT ;  /* 0x000003801c687812 */ /* 0x000fe200078ec0ff */
[----:B------:R-:W-:Y:S01]  /*deb0*/  IMAD.X R97, RZ, RZ, R127, P1 ;  /* 0x000000ffff617224 */ /* 0x000fe200008e067f */
[----:B------:R-:W-:-:S02]  /*dec0*/  SHF.R.U64 R100, R100, 0x3, RZ ;  /* 0x0000000364647819 */ /* 0x000fc400000012ff */
[----:B------:R-:W-:Y:S02]  /*ded0*/  IADD3 R92, P1, R126, 0x4060, RZ ;  /* 0x000040607e5c7810 */ /* 0x000fe40007f3e0ff */
[----:B------:R-:W-:Y:S02]  /*dee0*/  SHF.R.U64 R104, R104, 0x3, RZ ;  /* 0x0000000368687819 */ /* 0x000fe400000012ff */
[C---:B------:R-:W-:Y:S01]  /*def0*/  IADD3 R30, P4, R126.reuse, 0x4000, RZ ;  /* 0x000040007e1e7810 */ /* 0x040fe20007f9e0ff */
[--C-:B------:R-:W-:Y:S01]  /*df00*/  IMAD.X R113, RZ, RZ, R127.reuse, P1 ;  /* 0x000000ffff717224 */ /* 0x100fe200008e067f */
[----:B-1----:R-:W-:Y:S02]  /*df10*/  IADD3 R32, P5, R126, 0x4020, RZ ;  /* 0x000040207e207810 */ /* 0x002fe40007fbe0ff */
[----:B------:R-:W-:Y:S02]  /*df20*/  LOP3.LUT R100, R100, R26, RZ, 0x3c, !PT ;  /* 0x0000001a64647212 */ /* 0x000fe400078e3cff */
[----:B------:R-:W-:Y:S01]  /*df30*/  LOP3.LUT R104, R104, R28, RZ, 0x3c, !PT ;  /* 0x0000001c68687212 */ /* 0x000fe200078e3cff */
[----:B------:R-:W-:Y:S01]  /*df40*/  IMAD.X R109, RZ, RZ, R127, P5 ;  /* 0x000000ffff6d7224 */ /* 0x000fe200028e067f */
[----:B------:R-:W-:-:S02]  /*df50*/  LOP3.LUT R26, R92, 0x380, RZ, 0xc0, !PT ;  /* 0x000003805c1a7812 */ /* 0x000fc400078ec0ff */
[----:B------:R-:W-:Y:S02]  /*df60*/  LOP3.LUT R28, R30, 0x380, RZ, 0xc0, !PT ;  /* 0x000003801e1c7812 */ /* 0x000fe400078ec0ff */
[----:B------:R-:W-:Y:S02]  /*df70*/  LOP3.LUT R96, R0, 0x380, RZ, 0xc0, !PT ;  /* 0x0000038000607812 */ /* 0x000fe400078ec0ff */
[----:B------:R-:W-:Y:S02]  /*df80*/  SHF.R.U64 R26, R26, 0x3, RZ ;  /* 0x000000031a1a7819 */ /* 0x000fe400000012ff */
[C---:B------:R-:W-:Y:S02]  /*df90*/  LOP3.LUT R93, R126.reuse, 0x380, RZ, 0xc0, !PT ;  /* 0x000003807e5d7812 */ /* 0x040fe400078ec0ff */
[----:B------:R-:W-:Y:S02]  /*dfa0*/  IADD3 R120, P5, R126, 0x8060, RZ ;  /* 0x000080607e787810 */ /* 0x000fe40007fbe0ff */
[----:B------:R-:W-:-:S02]  /*dfb0*/  SHF.R.U64 R28, R28, 0x3, RZ ;  /* 0x000000031c1c7819 */ /* 0x000fc400000012ff */
[C---:B------:R-:W-:Y:S01]  /*dfc0*/  IADD3 R88, P0, R126.reuse, 0x4040, RZ ;  /* 0x000040407e587810 */ /* 0x040fe20007f1e0ff */
[--C-:B------:R-:W-:Y:S01]  /*dfd0*/  IMAD.X R121, RZ, RZ, R127.reuse, P5 ;  /* 0x000000ffff797224 */ /* 0x100fe200028e067f */
[C---:B------:R-:W-:Y:S02]  /*dfe0*/  IADD3 R99, P2, R126.reuse, 0x8000, RZ ;  /* 0x000080007e637810 */ /* 0x040fe40007f5e0ff */
[----:B------:R-:W-:Y:S01]  /*dff0*/  IADD3 R116, P3, R126, 0x8020, RZ ;  /* 0x000080207e747810 */ /* 0x000fe20007f7e0ff */
[--C-:B------:R-:W-:Y:S01]  /*e000*/  IMAD.X R111, RZ, RZ, R127.reuse, P0 ;  /* 0x000000ffff6f7224 */ /* 0x100fe200000e067f */
[----:B------:R-:W-:Y:S01]  /*e010*/  SHF.R.U64 R96, R96, 0x3, RZ ;  /* 0x0000000360607819 */ /* 0x000fe200000012ff */
[--C-:B------:R-:W-:Y:S01]  /*e020*/  IMAD.X R115, RZ, RZ, R127.reuse, P2 ;  /* 0x000000ffff737224 */ /* 0x100fe200010e067f */
[----:B------:R-:W-:Y:S01]  /*e030*/  LOP3.LUT R112, R26, R92, RZ, 0x3c, !PT ;  /* 0x0000005c1a707212 */ /* 0x000fe200078e3cff */
[----:B------:R-:W-:Y:S01]  /*e040*/  IMAD.X R117, RZ, RZ, R127, P3 ;  /* 0x000000ffff757224 */ /* 0x000fe200018e067f */
[----:B------:R-:W-:-:S02]  /*e050*/  SHF.R.U64 R93, R93, 0x3, RZ ;  /* 0x000000035d5d7819 */ /* 0x000fc400000012ff */
[----:B------:R-:W-:Y:S02]  /*e060*/  LOP3.LUT R106, R28, R30, RZ, 0x3c, !PT ;  /* 0x0000001e1c6a7212 */ /* 0x000fe400078e3cff */
[----:B------:R-:W-:Y:S02]  /*e070*/  LOP3.LUT R26, R120, 0x380, RZ, 0xc0, !PT ;  /* 0x00000380781a7812 */ /* 0x000fe400078ec0ff */
[----:B------:R-:W-:Y:S02]  /*e080*/  LOP3.LUT R28, R99, 0x380, RZ, 0xc0, !PT ;  /* 0x00000380631c7812 */ /* 0x000fe400078ec0ff */
[----:B------:R-:W-:Y:S02]  /*e090*/  LOP3.LUT R30, R116, 0x380, RZ, 0xc0, !PT ;  /* 0x00000380741e7812 */ /* 0x000fe400078ec0ff */
[----:B------:R-:W-:Y:S02]  /*e0a0*/  IADD3.X R107, RZ, R127, RZ, P4, !PT ;  /* 0x0000007fff6b7210 */ /* 0x000fe400027fe4ff */
[----:B------:R-:W-:-:S02]  /*e0b0*/  IADD3 R118, P4, R126, 0x8040, RZ ;  /* 0x000080407e767810 */ /* 0x000fc40007f9e0ff */
[C---:B------:R-:W-:Y:S02]  /*e0c0*/  IADD3 R122, P0, R126.reuse, 0xc000, RZ ;  /* 0x0000c0007e7a7810 */ /* 0x040fe40007f1e0ff */
[C---:B------:R-:W-:Y:S02]  /*e0d0*/  IADD3 R124, P1, R126.reuse, 0xc020, RZ ;  /* 0x0000c0207e7c7810 */ /* 0x040fe40007f3e0ff */
[C---:B------:R-:W-:Y:S01]  /*e0e0*/  IADD3 R181, P2, R126.reuse, 0xc040, RZ ;  /* 0x0000c0407eb57810 */ /* 0x040fe20007f5e0ff */
[--C-:B------:R-:W-:Y:S01]  /*e0f0*/  IMAD.X R123, RZ, RZ, R127.reuse, P0 ;  /* 0x000000ffff7b7224 */ /* 0x100fe200000e067f */
[----:B------:R-:W-:Y:S01]  /*e100*/  IADD3 R182, P3, R126, 0xc060, RZ ;  /* 0x0000c0607eb67810 */ /* 0x000fe20007f7e0ff */
[--C-:B------:R-:W-:Y:S01]  /*e110*/  IMAD.X R125, RZ, RZ, R127.reuse, P1 ;  /* 0x000000ffff7d7224 */ /* 0x100fe200008e067f */
[----:B------:R-:W-:Y:S01]  /*e120*/  LOP3.LUT R96, R96, R0, RZ, 0x3c, !PT ;  /* 0x0000000060607212 */ /* 0x000fe200078e3cff */
[--C-:B------:R-:W-:Y:S01]  /*e130*/  IMAD.X R89, RZ, RZ, R127.reuse, P2 ;  /* 0x000000ffff597224 */ /* 0x100fe200010e067f */
[----:B------:R-:W-:Y:S01]  /*e140*/  LOP3.LUT R126, R93, R126, RZ, 0x3c, !PT ;  /* 0x0000007e5d7e7212 */ /* 0x000fe200078e3cff */
[----:B------:R-:W-:Y:S01]  /*e150*/  IMAD.X R93, RZ, RZ, R127, P3 ;  /* 0x000000ffff5d7224 */ /* 0x000fe200018e067f */
[----:B------:R-:W-:-:S02]  /*e160*/  LOP3.LUT R0, R88, 0x380, RZ, 0xc0, !PT ;  /* 0x0000038058007812 */ /* 0x000fc400078ec0ff */
[----:B------:R-:W-:Y:S02]  /*e170*/  SHF.R.U64 R26, R26, 0x3, RZ ;  /* 0x000000031a1a7819 */ /* 0x000fe400000012ff */
[----:B------:R-:W-:Y:S02]  /*e180*/  SHF.R.U64 R28, R28, 0x3, RZ ;  /* 0x000000031c1c7819 */ /* 0x000fe400000012ff */
[----:B------:R-:W-:Y:S02]  /*e190*/  SHF.R.U64 R30, R30, 0x3, RZ ;  /* 0x000000031e1e7819 */ /* 0x000fe400000012ff */
[----:B------:R-:W-:Y:S02]  /*e1a0*/  LOP3.LUT R108, R32, 0x380, RZ, 0xc0, !PT ;  /* 0x00000380206c7812 */ /* 0x000fe400078ec0ff */
[----:B------:R-:W-:Y:S02]  /*e1b0*/  SHF.R.U64 R0, R0, 0x3, RZ ;  /* 0x0000000300007819 */ /* 0x000fe400000012ff */
[----:B------:R-:W-:-:S02]  /*e1c0*/  LOP3.LUT R120, R26, R120, RZ, 0x3c, !PT ;  /* 0x000000781a787212 */ /* 0x000fc400078e3cff */
[----:B------:R-:W-:Y:S02]  /*e1d0*/  MOV R126, R126 ;  /* 0x0000007e007e7202 */ /* 0x000fe40000000f00 */
[----:B------:R-:W-:Y:S02]  /*e1e0*/  LOP3.LUT R114, R28, R99, RZ, 0x3c, !PT ;  /* 0x000000631c727212 */ /* 0x000fe400078e3cff */
[----:B------:R-:W-:Y:S01]  /*e1f0*/  LOP3.LUT R116, R30, R116, RZ, 0x3c, !PT ;  /* 0x000000741e747212 */ /* 0x000fe200078e3cff */
[----:B------:R1:W-:Y:S01]  /*e200*/  STSM.16.M88.4 [R126], R8 ;  /* 0x000000087e007844 */ /* 0x0003e20000000200 */
[----:B------:R-:W-:Y:S02]  /*e210*/  LOP3.LUT R26, R182, 0x380, RZ, 0xc0, !PT ;  /* 0x00000380b61a7812 */ /* 0x000fe400078ec0ff */
[----:B------:R-:W-:Y:S02]  /*e220*/  LOP3.LUT R28, R122, 0x380, RZ, 0xc0, !PT ;  /* 0x000003807a1c7812 */ /* 0x000fe400078ec0ff */
[----:B------:R-:W-:-:S02]  /*e230*/  LOP3.LUT R30, R124, 0x380, RZ, 0xc0, !PT ;  /* 0x000003807c1e7812 */ /* 0x000fc400078ec0ff */
[----:B------:R-:W-:Y:S02]  /*e240*/  SHF.R.U64 R108, R108, 0x3, RZ ;  /* 0x000000036c6c7819 */ /* 0x000fe400000012ff */
[----:B------:R-:W-:Y:S02]  /*e250*/  LOP3.LUT R110, R0, R88, RZ, 0x3c, !PT ;  /* 0x00000058006e7212 */ /* 0x000fe400078e3cff */
[----:B------:R-:W-:Y:S02]  /*e260*/  LOP3.LUT R0, R118, 0x380, RZ, 0xc0, !PT ;  /* 0x0000038076007812 */ /* 0x000fe400078ec0ff */
[----:B------:R-:W-:Y:S02]  /*e270*/  SHF.R.U64 R26, R26, 0x3, RZ ;  /* 0x000000031a1a7819 */ /* 0x000fe400000012ff */
[----:B------:R-:W-:Y:S02]  /*e280*/  SHF.R.U64 R28, R28, 0x3, RZ ;  /* 0x000000031c1c7819 */ /* 0x000fe400000012ff */
[----:B------:R-:W-:-:S02]  /*e290*/  SHF.R.U64 R30, R30, 0x3, RZ ;  /* 0x000000031e1e7819 */ /* 0x000fc400000012ff */
[----:B------:R-:W-:Y:S02]  /*e2a0*/  MOV R96, R96 ;  /* 0x0000006000607202 */ /* 0x000fe40000000f00 */
[----:B-1----:R-:W-:Y:S02]  /*e2b0*/  F2FP.F16.F32.PACK_AB R8, R3, R24 ;  /* 0x000000180308723e */ /* 0x002fe400000000ff */
[----:B------:R-:W-:Y:S02]  /*e2c0*/  F2FP.F16.F32.PACK_AB R9, R14, R12 ;  /* 0x0000000c0e09723e */ /* 0x000fe400000000ff */
[----:B------:R-:W-:Y:S02]  /*e2d0*/  F2FP.F16.F32.PACK_AB R10, R37, R36 ;  /* 0x00000024250a723e */ /* 0x000fe400000000ff */
[----:B------:R-:W-:Y:S02]  /*e2e0*/  F2FP.F16.F32.PACK_AB R11, R39, R38 ;  /* 0x00000026270b723e */ /* 0x000fe400000000ff */
[----:B------:R-:W-:-:S02]  /*e2f0*/  LOP3.LUT R108, R108, R32, RZ, 0x3c, !PT ;  /* 0x000000206c6c7212 */ /* 0x000fc400078e3cff */
[----:B------:R-:W-:Y:S01]  /*e300*/  MOV R100, R100 ;  /* 0x0000006400647202 */ /* 0x000fe20000000f00 */
[----:B------:R1:W-:Y:S01]  /*e310*/  STSM.16.M88.4 [R96], R8 ;  /* 0x0000000860007844 */ /* 0x0003e20000000200 */
[----:B------:R-:W-:Y:S02]  /*e320*/  F2FP.F16.F32.PACK_AB R12, R41, R159 ;  /* 0x0000009f290c723e */ /* 0x000fe400000000ff */
[----:B------:R-:W-:Y:S02]  /*e330*/  F2FP.F16.F32.PACK_AB R14, R45, R160 ;  /* 0x000000a02d0e723e */ /* 0x000fe400000000ff */
[----:B------:R-:W-:Y:S02]  /*e340*/  SHF.R.U64 R0, R0, 0x3, RZ ;  /* 0x0000000300007819 */ /* 0x000fe400000012ff */
[----:B------:R-:W-:Y:S01]  /*e350*/  LOP3.LUT R92, R26, R182, RZ, 0x3c, !PT ;  /* 0x000000b61a5c7212 */ /* 0x000fe200078e3cff */
[----:B------:R2:W-:Y:S01]  /*e360*/  STSM.16.M88.4 [R100], R12 ;  /* 0x0000000c64007844 */ /* 0x0005e20000000200 */
[----:B------:R-:W-:-:S02]  /*e370*/  LOP3.LUT R122, R28, R122, RZ, 0x3c, !PT ;  /* 0x0000007a1c7a7212 */ /* 0x000fc400078e3cff */
[----:B------:R-:W-:Y:S02]  /*e380*/  LOP3.LUT R124, R30, R124, RZ, 0x3c, !PT ;  /* 0x0000007c1e7c7212 */ /* 0x000fe400078e3cff */
[----:B------:R-:W-:Y:S02]  /*e390*/  MOV R104, R104 ;  /* 0x0000006800687202 */ /* 0x000fe40000000f00 */
[----:B------:R-:W-:Y:S02]  /*e3a0*/  F2FP.F16.F32.PACK_AB R24, R49, R161 ;  /* 0x000000a13118723e */ /* 0x000fe400000000ff */
[----:B------:R-:W-:Y:S02]  /*e3b0*/  F2FP.F16.F32.PACK_AB R26, R53, R162 ;  /* 0x000000a2351a723e */ /* 0x000fe400000000ff */
[----:B------:R-:W-:Y:S02]  /*e3c0*/  MOV R106, R106 ;  /* 0x0000006a006a7202 */ /* 0x000fe40000000f00 */
[----:B------:R-:W-:Y:S01]  /*e3d0*/  F2FP.F16.F32.PACK_AB R28, R57, R163 ;  /* 0x000000a3391c723e */ /* 0x000fe200000000ff */
[----:B------:R-:W-:Y:S01]  /*e3e0*/  STSM.16.M88.4 [R104], R24 ;  /* 0x0000001868007844 */ /* 0x000fe20000000200 */
[----:B------:R-:W-:-:S02]  /*e3f0*/  F2FP.F16.F32.PACK_AB R30, R61, R164 ;  /* 0x000000a43d1e723e */ /* 0x000fc400000000ff */
[----:B------:R-:W-:Y:S02]  /*e400*/  MOV R108, R108 ;  /* 0x0000006c006c7202 */ /* 0x000fe40000000f00 */
[----:B-1----:R-:W-:Y:S01]  /*e410*/  F2FP.F16.F32.PACK_AB R8, R65, R165 ;  /* 0x000000a54108723e */ /* 0x002fe200000000ff */
[----:B------:R-:W-:Y:S01]  /*e420*/  STSM.16.M88.4 [R106], R28 ;  /* 0x0000001c6a007844 */ /* 0x000fe20000000200 */
[----:B------:R-:W-:Y:S02]  /*e430*/  F2FP.F16.F32.PACK_AB R9, R67, R66 ;  /* 0x000000424309723e */ /* 0x000fe400000000ff */
[----:B------:R-:W-:Y:S02]  /*e440*/  F2FP.F16.F32.PACK_AB R10, R69, R166 ;  /* 0x000000a6450a723e */ /* 0x000fe400000000ff */
[----:B------:R-:W-:Y:S02]  /*e450*/  F2FP.F16.F32.PACK_AB R11, R71, R70 ;  /* 0x00000046470b723e */ /* 0x000fe400000000ff */
[----:B------:R-:W-:-:S02]  /*e460*/  LOP3.LUT R118, R0, R118, RZ, 0x3c, !PT ;  /* 0x0000007600767212 */ /* 0x000fc400078e3cff */
[----:B------:R-:W-:Y:S01]  /*e470*/  IADD3.X R119, RZ, R127, RZ, P4, !PT ;  /* 0x0000007fff777210 */ /* 0x000fe200027fe4ff */
[----:B------:R1:W-:Y:S01]  /*e480*/  STSM.16.M88.4 [R108], R8 ;  /* 0x000000086c007844 */ /* 0x0003e20000000200 */
[----:B------:R-:W-:Y:S02]  /*e490*/  LOP3.LUT R0, R181, 0x380, RZ, 0xc0, !PT ;  /* 0x00000380b5007812 */ /* 0x000fe400078ec0ff */
[----:B------:R-:W-:Y:S02]  /*e4a0*/  MOV R110, R110 ;  /* 0x0000006e006e7202 */ /* 0x000fe40000000f00 */
[----:B--2---:R-:W-:Y:S02]  /*e4b0*/  F2FP.F16.F32.PACK_AB R12, R73, R167 ;  /* 0x000000a7490c723e */ /* 0x004fe400000000ff */
[----:B------:R-:W-:Y:S02]  /*e4c0*/  F2FP.F16.F32.PACK_AB R13, R75, R74 ;  /* 0x0000004a4b0d723e */ /* 0x000fe400000000ff */
[----:B------:R-:W-:-:S02]  /*e4d0*/  F2FP.F16.F32.PACK_AB R14, R77, R168 ;  /* 0x000000a84d0e723e */ /* 0x000fc400000000ff */
[----:B------:R-:W-:Y:S02]  /*e4e0*/  F2FP.F16.F32.PACK_AB R15, R79, R78 ;  /* 0x0000004e4f0f723e */ /* 0x000fe400000000ff */
[----:B------:R-:W-:Y:S02]  /*e4f0*/  MOV R112, R112 ;  /* 0x0000007000707202 */ /* 0x000fe40000000f00 */
[----:B------:R-:W-:Y:S01]  /*e500*/  F2FP.F16.F32.PACK_AB R36, R81, R169 ;  /* 0x000000a95124723e */ /* 0x000fe200000000ff */
[----:B------:R2:W-:Y:S01]  /*e510*/  STSM.16.M88.4 [R110], R12 ;  /* 0x0000000c6e007844 */ /* 0x0005e20000000200 */
[----:B------:R-:W-:Y:S02]  /*e520*/  F2FP.F16.F32.PACK_AB R37, R83, R82 ;  /* 0x000000525325723e */ /* 0x000fe400000000ff */
[----:B------:R-:W-:Y:S02]  /*e530*/  F2FP.F16.F32.PACK_AB R38, R85, R170 ;  /* 0x000000aa5526723e */ /* 0x000fe400000000ff */
[----:B------:R-:W-:-:S02]  /*e540*/  F2FP.F16.F32.PACK_AB R39, R87, R86 ;  /* 0x000000565727723e */ /* 0x000fc400000000ff */
[----:B------:R-:W-:Y:S02]  /*e550*/  MOV R114, R114 ;  /* 0x0000007200727202 */ /* 0x000fe40000000f00 */
[----:B------:R-:W-:Y:S01]  /*e560*/  F2FP.F16.F32.PACK_AB R49, R91, R90 ;  /* 0x0000005a5b31723e */ /* 0x000fe200000000ff */
[----:B------:R-:W-:Y:S01]  /*e570*/  STSM.16.M88.4 [R112], R36 ;  /* 0x0000002470007844 */ /* 0x000fe20000000200 */
[----:B------:R-:W-:Y:S02]  /*e580*/  MOV R116, R116 ;  /* 0x0000007400747202 */ /* 0x000fe40000000f00 */
[----:B------:R-:W-:Y:S01]  /*e590*/  F2FP.F16.F32.PACK_AB R65, R20, R98 ;  /* 0x000000621441723e */ /* 0x000fe200000000ff */
[----:B------:R-:W-:Y:S01]  /*e5a0*/  STSM.16.M88.4 [R114], R48 ;  /* 0x0000003072007844 */ /* 0x000fe20000000200 */
[----:B------:R-:W-:Y:S02]  /*e5b0*/  F2FP.F16.F32.PACK_AB R66, R152, R174 ;  /* 0x000000ae9842723e */ /* 0x000fe400000000ff */
[----:B------:R-:W-:-:S02]  /*e5c0*/  F2FP.F16.F32.PACK_AB R67, R103, R102 ;  /* 0x000000666743723e */ /* 0x000fc400000000ff */
[----:B------:R-:W-:Y:S02]  /*e5d0*/  SHF.R.U64 R0, R0, 0x3, RZ ;  /* 0x0000000300007819 */ /* 0x000fe400000012ff */
[----:B------:R-:W-:Y:S01]  /*e5e0*/  MOV R118, R118 ;  /* 0x0000007600767202 */ /* 0x000fe20000000f00 */
[----:B------:R-:W-:Y:S01]  /*e5f0*/  STSM.16.M88.4 [R116], R64 ;  /* 0x0000004074007844 */ /* 0x000fe20000000200 */
[----:B-1----:R-:W-:Y:S02]  /*e600*/  F2FP.F16.F32.PACK_AB R8, R153, R175 ;  /* 0x000000af9908723e */ /* 0x002fe400000000ff */
[----:B------:R-:W-:Y:S02]  /*e610*/  F2FP.F16.F32.PACK_AB R9, R40, R21 ;  /* 0x000000152809723e */ /* 0x000fe400000000ff */
[----:B------:R-:W-:Y:S02]  /*e620*/  F2FP.F16.F32.PACK_AB R10, R154, R176 ;  /* 0x000000b09a0a723e */ /* 0x000fe400000000ff */
[----:B------:R-:W-:-:S02]  /*e630*/  F2FP.F16.F32.PACK_AB R11, R44, R43 ;  /* 0x0000002b2c0b723e */ /* 0x000fc400000000ff */
[----:B------:R-:W-:Y:S02]  /*e640*/  LOP3.LUT R88, R0, R181, RZ, 0x3c, !PT ;  /* 0x000000b500587212 */ /* 0x000fe400078e3cff */
[----:B------:R-:W-:Y:S01]  /*e650*/  MOV R120, R120 ;  /* 0x0000007800787202 */ /* 0x000fe20000000f00 */
[----:B------:R1:W-:Y:S01]  /*e660*/  STSM.16.M88.4 [R118], R8 ;  /* 0x0000000876007844 */ /* 0x0003e20000000200 */
[----:B--2---:R-:W-:Y:S02]  /*e670*/  F2FP.F16.F32.PACK_AB R12, R155, R177 ;  /* 0x000000b19b0c723e */ /* 0x004fe400000000ff */
[----:B------:R-:W-:Y:S02]  /*e680*/  F2FP.F16.F32.PACK_AB R13, R52, R47 ;  /* 0x0000002f340d723e */ /* 0x000fe400000000ff */
[----:B------:R-:W-:Y:S02]  /*e690*/  F2FP.F16.F32.PACK_AB R14, R156, R178 ;  /* 0x000000b29c0e723e */ /* 0x000fe400000000ff */
[----:B------:R-:W-:-:S02]  /*e6a0*/  F2FP.F16.F32.PACK_AB R15, R60, R56 ;  /* 0x000000383c0f723e */ /* 0x000fc400000000ff */
[----:B------:R-:W-:Y:S02]  /*e6b0*/  MOV R122, R122 ;  /* 0x0000007a007a7202 */ /* 0x000fe40000000f00 */
[----:B------:R-:W-:Y:S01]  /*e6c0*/  F2FP.F16.F32.PACK_AB R24, R157, R179 ;  /* 0x000000b39d18723e */ /* 0x000fe200000000ff */
[----:B------:R2:W-:Y:S01]  /*e6d0*/  STSM.16.M88.4 [R120], R12 ;  /* 0x0000000c78007844 */ /* 0x0005e20000000200 */
[----:B------:R-:W-:Y:S02]  /*e6e0*/  F2FP.F16.F32.PACK_AB R25, R72, R68 ;  /* 0x000000444819723e */ /* 0x000fe400000000ff */
[----:B------:R-:W-:Y:S02]  /*e6f0*/  F2FP.F16.F32.PACK_AB R26, R158, R180 ;  /* 0x000000b49e1a723e */ /* 0x000fe400000000ff */
[----:B------:R-:W-:Y:S02]  /*e700*/  F2FP.F16.F32.PACK_AB R27, R80, R76 ;  /* 0x0000004c501b723e */ /* 0x000fe400000000ff */
[----:B------:R-:W-:-:S02]  /*e710*/  ISETP.NE.U32.AND P0, PT, RZ, UR4, PT ;  /* 0x00000004ff007c0c */ /* 0x000fc4000bf05070 */
[----:B-1----:R-:W-:Y:S01]  /*e720*/  IADD3 R8, P1, R220, UR4, RZ ;  /* 0x00000004dc087c10 */ /* 0x002fe2000ff3e0ff */
[----:B------:R1:W-:Y:S01]  /*e730*/  STSM.16.M88.4 [R122], R24 ;  /* 0x000000187a007844 */ /* 0x0003e20000000200 */
[----:B------:R-:W-:Y:S02]  /*e740*/  MOV R124, R124 ;  /* 0x0000007c007c7202 */ /* 0x000fe40000000f00 */
[----:B------:R-:W-:Y:S02]  /*e750*/  F2FP.F16.F32.PACK_AB R28, R129, R128 ;  /* 0x00000080811c723e */ /* 0x000fe400000000ff */
        /* <DEDUP_REMOVED lines=8> */
[----:B------:R-:W-:Y:S01]  /*e7e0*/  MOV R92, R92 ;  /* 0x0000005c005c7202 */ /* 0x000fe20000000f00 */
[----:B------:R1:W-:Y:S01]  /*e7f0*/  STSM.16.M88.4 [R88], R136 ;  /* 0x0000008858007844 */ /* 0x0003e20000000200 */
[----:B------:R-:W-:-:S02]  /*e800*/  F2FP.F16.F32.PACK_AB R146, R149, R148 ;  /* 0x000000949592723e */ /* 0x000fc400000000ff */
[----:B------:R-:W-:Y:S02]  /*e810*/  F2FP.F16.F32.PACK_AB R147, R151, R150 ;  /* 0x000000969793723e */ /* 0x000fe400000000ff */
[----:B------:R-:W-:Y:S02]  /*e820*/  ISETP.NE.AND.EX P0, PT, RZ, UR5, PT, P0 ;  /* 0x00000005ff007c0c */ /* 0x000fe4000bf05300 */
[----:B------:R-:W-:Y:S01]  /*e830*/  IADD3.X R9, R221, UR5, RZ, P1, !PT ;  /* 0x00000005dd097c10 */ /* 0x000fe20008ffe4ff */
[----:B------:R-:W-:Y:S01]  /*e840*/  ULDC.64 UR4, c[0x0][0xce0] ;  /* 0x0003380000047ab9 */ /* 0x000fe20000000a00 */
[----:B------:R1:W-:Y:S01]  /*e850*/  STSM.16.M88.4 [R92], R144 ;  /* 0x000000905c007844 */ /* 0x0003e20000000200 */
[----:B------:R-:W-:Y:S01]  /*e860*/  BAR.SYNC.DEFER_BLOCKING 0x1, 0x100 ;  /* 0x0044000000007b1d */ /* 0x000fe20000010000 */
[----:B------:R-:W-:Y:S02]  /*e870*/  ISETP.NE.U32.AND P1, PT, RZ, UR4, PT ;  /* 0x00000004ff007c0c */ /* 0x000fe4000bf25070 */
[----:B------:R-:W-:-:S02]  /*e880*/  MOV R20, RZ ;  /* 0x000000ff00147202 */ /* 0x000fc40000000f00 */
        /* <DEDUP_REMOVED lines=9> */
[----:B--2---:R-:W-:Y:S01]  /*e920*/  IADD3 R15, P4, R4, 0x1000, RZ ;  /* 0x00001000040f7810 */ /* 0x004fe20007f9e0ff */
[----:B------:R-:W-:-:S12]  /*e930*/  @P1 BRA `(.L_x_1076) ;  /* 0x0000000000101947 */ /* 0x000fd80003800000 */
[----:B------:R-:W-:Y:S05]  /*e940*/  @!P0 BRA `(.L_x_1076) ;  /* 0x00000000000c8947 */ /* 0x000fea0003800000 */
[----:B------:R-:W2:Y:S04]  /*e950*/  LDG.E R3, desc[UR60][R8.64] ;  /* 0x0000003c08037981 */ /* 0x000ea8000c1e1900 */
[----:B-----5:R-:W2:Y:S02]  /*e960*/  LDG.E R0, desc[UR60][R8.64+0x4] ;  /* 0x0000043c08007981 */ /* 0x020ea4000c1e1900 */
[----:B--2---:R-:W-:-:S07]  /*e970*/  IMAD.IADD R0, R0, 0x1, -R3 ;  /* 0x0000000100007824 */ /* 0x004fce00078e0a03 */
.L_x_1076:
[----:B------:R-:W-:Y:S01]  /*e980*/  SHF.R.S32.HI R3, RZ, 0x1f, R219 ;  /* 0x0000001fff037819 */ /* 0x000fe200000114db */
[----:B------:R-:W-:Y:S01]  /*e990*/  ULDC.64 UR4, c[0x0][0xc70] ;  /* 0x00031c0000047ab9 */ /* 0x000fe20000000a00 */
[----:B-----5:R-:W-:Y:S02]  /*e9a0*/  SHF.R.S32.HI R21, RZ, 0x1f, R20 ;  /* 0x0000001fff157819 */ /* 0x020fe40000011414 */
[----:B------:R-:W-:Y:S01]  /*e9b0*/  IADD3 R13, P5, R4, 0x2000, RZ ;  /* 0x00002000040d7810 */ /* 0x000fe20007fbe0ff */
[----:B------:R-:W-:Y:S01]  /*e9c0*/  IMAD R10, R3, UR4, RZ ;  /* 0x00000004030a7c24 */ /* 0x000fe2000f8e02ff */
[----:B-1----:R-:W-:Y:S02]  /*e9d0*/  LOP3.LUT R8, R15, 0x380, RZ, 0xc0, !PT ;  /* 0x000003800f087812 */ /* 0x002fe400078ec0ff */
[----:B------:R-:W-:Y:S01]  /*e9e0*/  LOP3.LUT R12, R13, 0x380, RZ, 0xc0, !PT ;  /* 0x000003800d0c7812 */ /* 0x000fe200078ec0ff */
[C---:B------:R-:W-:Y:S01]  /*e9f0*/  IMAD R9, R219.reuse, UR5, R10 ;  /* 0x00000005db097c24 */ /* 0x040fe2000f8e020a */
[----:B------:R-:W-:Y:S01]  /*ea00*/  SHF.R.U64 R8, R8, 0x3, RZ ;  /* 0x0000000308087819 */ /* 0x000fe200000012ff */
[----:B------:R-:W-:Y:S01]  /*ea10*/  IMAD.WIDE.U32 R10, R219, UR4, R20 ;  /* 0x00000004db0a7c25 */ /* 0x000fe2000f8e0014 */
[----:B------:R-:W-:Y:S01]  /*ea20*/  SEL R229, R229, RZ, !P0 ;  /* 0x000000ffe5e57207 */ /* 0x000fe20004000000 */
[----:B------:R-:W-:Y:S01]  /*ea30*/  ULDC.64 UR4, c[0x0][0xc78] ;  /* 0x00031e0000047ab9 */ /* 0x000fe20000000a00 */
[----:B------:R-:W-:Y:S01]  /*ea40*/  SEL R222, R222, RZ, !P0 ;  /* 0x000000ffdede7207 */ /* 0x000fe20004000000 */
[----:B------:R-:W-:Y:S01]  /*ea50*/  IMAD.IADD R11, R11, 0x1, R9 ;  /* 0x000000010b0b7824 */ /* 0x000fe200078e0209 */
[----:B------:R-:W-:Y:S01]  /*ea60*/  IADD3 R25, P0, R4, 0x3000, RZ ;  /* 0x0000300004197810 */ /* 0x000fe20007f1e0ff */
[----:B------:R-:W-:Y:S01]  /*ea70*/  IMAD R9, R229, UR4, RZ ;  /* 0x00000004e5097c24 */ /* 0x000fe2000f8e02ff */
[----:B------:R-:W-:Y:S01]  /*ea80*/  LOP3.LUT R8, R8, R15, RZ, 0x3c, !PT ;  /* 0x0000000f08087212 */ /* 0x000fe200078e3cff */
[----:B------:R-:W-:Y:S01]  /*ea90*/  IMAD R15, R225, 0x80, R234 ;  /* 0x00000080e10f7824 */ /* 0x000fe200078e02ea */
[----:B------:R-:W-:Y:S01]  /*eaa0*/  SHF.R.U64 R12, R12, 0x3, RZ ;  /* 0x000000030c0c7819 */ /* 0x000fe200000012ff */
[----:B------:R-:W-:Y:S01]  /*eab0*/  IMAD.WIDE.U32 R10, R222, UR4, R10 ;  /* 0x00000004de0a7c25 */ /* 0x000fe2000f8e000a */
[----:B------:R-:W-:-:S02]  /*eac0*/  IADD3 R29, P1, R4, 0x4000, RZ ;  /* 0x00004000041d7810 */ /* 0x000fc40007f3e0ff */
[----:B------:R-:W-:Y:S02]  /*ead0*/  LOP3.LUT R24, R25, 0x380, RZ, 0xc0, !PT ;  /* 0x0000038019187812 */ /* 0x000fe400078ec0ff */
[----:B------:R-:W-:Y:S01]  /*eae0*/  LOP3.LUT R12, R12, R13, RZ, 0x3c, !PT ;  /* 0x0000000d0c0c7212 */ /* 0x000fe200078e3cff */
[----:B------:R-:W-:Y:S01]  /*eaf0*/  IMAD R13, R222, UR5, R9 ;  /* 0x00000005de0d7c24 */ /* 0x000fe2000f8e0209 */
[----:B------:R-:W-:Y:S01]  /*eb00*/  IADD3 R37, P2, R4, 0x5000, RZ ;  /* 0x0000500004257810 */ /* 0x000fe20007f5e0ff */
[----:B------:R-:W-:Y:S01]  /*eb10*/  ULDC.64 UR4, c[0x0][0xc40] ;  /* 0x0003100000047ab9 */ /* 0x000fe20000000a00 */
[----:B------:R-:W-:Y:S02]  /*eb20*/  SHF.R.S32.HI R9, RZ, 0x1f, R15 ;  /* 0x0000001fff097819 */ /* 0x000fe4000001140f */
[----:B------:R-:W-:Y:S02]  /*eb30*/  IADD3 R10, P3, R15, R10, RZ ;  /* 0x0000000a0f0a7210 */ /* 0x000fe40007f7e0ff */
[----:B------:R-:W-:-:S02]  /*eb40*/  LOP3.LUT R28, R29, 0x380, RZ, 0xc0, !PT ;  /* 0x000003801d1c7812 */ /* 0x000fc400078ec0ff */
[----:B------:R-:W-:Y:S02]  /*eb50*/  SHF.R.U64 R24, R24, 0x3, RZ ;  /* 0x0000000318187819 */ /* 0x000fe400000012ff */
[----:B------:R-:W-:Y:S02]  /*eb60*/  LOP3.LUT R36, R37, 0x380, RZ, 0xc0, !PT ;  /* 0x0000038025247812 */ /* 0x000fe400078ec0ff */
[----:B------:R-:W-:Y:S01]  /*eb70*/  IADD3.X R9, R9, R11, R13, P3, !PT ;  /* 0x0000000b09097210 */ /* 0x000fe20001ffe40d */
[--C-:B------:R-:W-:Y:S01]  /*eb80*/  IMAD.X R13, RZ, RZ, R5.reuse, P5 ;  /* 0x000000ffff0d7224 */ /* 0x100fe200028e0605 */
[----:B------:R-:W-:Y:S01]  /*eb90*/  SHF.R.U64 R28, R28, 0x3, RZ ;  /* 0x000000031c1c7819 */ /* 0x000fe200000012ff */
[----:B------:R-:W-:Y:S01]  /*eba0*/  VIADD R11, R15, 0x8 ;  /* 0x000000080f0b7836 */ /* 0x000fe20000000000 */
[----:B------:R-:W-:Y:S02]  /*ebb0*/  LEA R58, P3, R10, UR4, 0x2 ;  /* 0x000000040a3a7c11 */ /* 0x000fe4000f8610ff */
[----:B------:R-:W-:Y:S01]  /*ebc0*/  LOP3.LUT R24, R24, R25, RZ, 0x3c, !PT ;  /* 0x0000001918187212 */ /* 0x000fe200078e3cff */
[----:B------:R-:W-:Y:S01]  /*ebd0*/  IMAD.X R25, RZ, RZ, R5, P0 ;  /* 0x000000ffff197224 */ /* 0x000fe200000e0605 */
[----:B------:R-:W-:-:S02]  /*ebe0*/  SHF.R.U64 R36, R36, 0x3, RZ ;  /* 0x0000000324247819 */ /* 0x000fc400000012ff */
[----:B------:R-:W-:Y:S02]  /*ebf0*/  IADD3 R53, P0, R4, 0x9000, RZ ;  /* 0x0000900004357810 */ /* 0x000fe40007f1e0ff */
[----:B------:R-:W-:Y:S01]  /*ec00*/  LOP3.LUT R28, R28, R29, RZ, 0x3c, !PT ;  /* 0x0000001d1c1c7212 */ /* 0x000fe200078e3cff */
[----:B------:R-:W-:Y:S01]  /*ec10*/  IMAD.X R29, RZ, RZ, R5, P1 ;  /* 0x000000ffff1d7224 */ /* 0x000fe200008e0605 */
[----:B------:R-:W-:Y:S01]  /*ec20*/  LEA.HI.X R59, R10, UR5, R9, 0x2, P3 ;  /* 0x000000050a3b7c11 */ /* 0x000fe200098f1409 */
[----:B------:R-:W-:Y:S01]  /*ec30*/  ULDC.64 UR4, c[0x0][0xba0] ;  /* 0x0002e80000047ab9 */ /* 0x000fe20000000a00 */
[----:B------:R-:W-:Y:S01]  /*ec40*/  LOP3.LUT R36, R36, R37, RZ, 0x3c, !PT ;  /* 0x0000002524247212 */ /* 0x000fe200078e3cff */
[----:B------:R-:W-:Y:S01]  /*ec50*/  IMAD.X R37, RZ, RZ, R5, P2 ;  /* 0x000000ffff257224 */ /* 0x000fe200010e0605 */
[----:B------:R-:W-:Y:S02]  /*ec60*/  IADD3.X R9, RZ, R5, RZ, P4, !PT ;  /* 0x00000005ff097210 */ /* 0x000fe400027fe4ff */
[----:B------:R-:W-:-:S02]  /*ec70*/  IADD3 R41, P3, R4, 0x6000, RZ ;  /* 0x0000600004297810 */ /* 0x000fc40007f7e0ff */
[C---:B------:R-:W-:Y:S02]  /*ec80*/  IADD3 R45, P4, R4.reuse, 0x7000, RZ ;  /* 0x00007000042d7810 */ /* 0x040fe40007f9e0ff */
[C---:B------:R-:W-:Y:S02]  /*ec90*/  IADD3 R49, P5, R4.reuse, 0x8000, RZ ;  /* 0x0000800004317810 */ /* 0x040fe40007fbe0ff */
[----:B------:R-:W-:Y:S02]  /*eca0*/  LOP3.LUT R52, R53, 0x380, RZ, 0xc0, !PT ;  /* 0x0000038035347812 */ /* 0x000fe400078ec0ff */
[C---:B------:R-:W-:Y:S02]  /*ecb0*/  IADD3 R57, P1, R4.reuse, 0xa000, RZ ;  /* 0x0000a00004397810 */ /* 0x040fe40007f3e0ff */
[----:B------:R-:W-:Y:S02]  /*ecc0*/  IADD3 R61, P2, R4, 0xb000, RZ ;  /* 0x0000b000043d7810 */ /* 0x000fe40007f5e0ff */
[----:B------:R-:W-:-:S02]  /*ecd0*/  LOP3.LUT R40, R41, 0x380, RZ, 0xc0, !PT ;  /* 0x0000038029287812 */ /* 0x000fc400078ec0ff */
[----:B------:R-:W-:Y:S02]  /*ece0*/  LOP3.LUT R44, R45, 0x380, RZ, 0xc0, !PT ;  /* 0x000003802d2c7812 */ /* 0x000fe400078ec0ff */
[----:B------:R-:W-:Y:S02]  /*ecf0*/  LOP3.LUT R48, R49, 0x380, RZ, 0xc0, !PT ;  /* 0x0000038031307812 */ /* 0x000fe400078ec0ff */
[----:B------:R-:W-:Y:S02]  /*ed00*/  SHF.R.U64 R52, R52, 0x3, RZ ;  /* 0x0000000334347819 */ /* 0x000fe400000012ff */
[----:B------:R-:W-:Y:S02]  /*ed10*/  LOP3.LUT R56, R57, 0x380, RZ, 0xc0, !PT ;  /* 0x0000038039387812 */ /* 0x000fe400078ec0ff */
[----:B------:R-:W-:Y:S02]  /*ed20*/  LOP3.LUT R60, R61, 0x380, RZ, 0xc0, !PT ;  /* 0x000003803d3c7812 */ /* 0x000fe400078ec0ff */
[----:B------:R-:W-:-:S02]  /*ed30*/  SHF.R.U64 R40, R40, 0x3, RZ ;  /* 0x0000000328287819 */ /* 0x000fc400000012ff */
[----:B------:R-:W-:Y:S02]  /*ed40*/  SHF.R.U64 R44, R44, 0x3, RZ ;  /* 0x000000032c2c7819 */ /* 0x000fe400000012ff */
[----:B------:R-:W-:Y:S02]  /*ed50*/  SHF.R.U64 R48, R48, 0x3, RZ ;  /* 0x0000000330307819 */ /* 0x000fe400000012ff */
[----:B------:R-:W-:Y:S01]  /*ed60*/  LOP3.LUT R52, R52, R53, RZ, 0x3c, !PT ;  /* 0x0000003534347212 */ /* 0x000fe200078e3cff */
[----:B------:R-:W-:Y:S01]  /*ed70*/  IMAD.X R53, RZ, RZ, R5, P0 ;  /* 0x000000ffff357224 */ /* 0x000fe200000e0605 */
[----:B------:R-:W-:Y:S02]  /*ed80*/  SHF.R.U64 R56, R56, 0x3, RZ ;  /* 0x0000000338387819 */ /* 0x000fe400000012ff */
[----:B------:R-:W-:Y:S02]  /*ed90*/  SHF.R.U64 R60, R60, 0x3, RZ ;  /* 0x000000033c3c7819 */ /* 0x000fe400000012ff */
[----:B------:R-:W-:-:S02]  /*eda0*/  LOP3.LUT P0, RZ, R230, 0x3, RZ, 0xc0, !PT ;  /* 0x00000003e6ff7812 */ /* 0x000fc4000780c0ff */
[----:B------:R-:W-:Y:S01]  /*edb0*/  LOP3.LUT R40, R40, R41, RZ, 0x3c, !PT ;  /* 0x0000002928287212 */ /* 0x000fe200078e3cff */
[--C-:B------:R-:W-:Y:S01]  /*edc0*/  IMAD.X R41, RZ, RZ, R5.reuse, P3 ;  /* 0x000000ffff297224 */ /* 0x100fe200018e0605 */
[----:B------:R-:W-:Y:S02]  /*edd0*/  LOP3.LUT R44, R44, R45, RZ, 0x3c, !PT ;  /* 0x0000002d2c2c7212 */ /* 0x000fe400078e3cff */
[----:B------:R-:W-:Y:S01]  /*ede0*/  LOP3.LUT R48, R48, R49, RZ, 0x3c, !PT ;  /* 0x0000003130307212 */ /* 0x000fe200078e3cff */
[--C-:B------:R-:W-:Y:S01]  /*edf0*/  IMAD.X R49, RZ, RZ, R5.reuse, P5 ;  /* 0x000000ffff317224 */ /* 0x100fe200028e0605 */
[----:B------:R-:W-:Y:S01]  /*ee00*/  LOP3.LUT R56, R56, R57, RZ, 0x3c, !PT ;  /* 0x0000003938387212 */ /* 0x000fe200078e3cff */
[--C-:B------:R-:W-:Y:S01]  /*ee10*/  IMAD.X R57, RZ, RZ, R5.reuse, P1 ;  /* 0x000000ffff397224 */ /* 0x100fe200008e0605 */
[----:B------:R-:W-:Y:S02]  /*ee20*/  IADD3.X R45, RZ, R5, RZ, P4, !PT ;  /* 0x00000005ff2d7210 */ /* 0x000fe400027fe4ff */
[----:B------:R-:W-:Y:S01]  /*ee30*/  LOP3.LUT R60, R60, R61, RZ, 0x3c, !PT ;  /* 0x0000003d3c3c7212 */ /* 0x000fe200078e3cff */
[----:B------:R-:W-:Y:S01]  /*ee40*/  IMAD.X R61, RZ, RZ, R5, P2 ;  /* 0x000000ffff3d7224 */ /* 0x000fe200010e0605 */
[----:B------:R-:W-:-:S02]  /*ee50*/  IADD3 R65, P3, R4, 0xc000, RZ ;  /* 0x0000c00004417810 */ /* 0x000fc40007f7e0ff */
[C---:B------:R-:W-:Y:S02]  /*ee60*/  IADD3 R69, P4, R4.reuse, 0xd000, RZ ;  /* 0x0000d00004457810 */ /* 0x040fe40007f9e0ff */
[C---:B------:R-:W-:Y:S02]  /*ee70*/  IADD3 R73, P5, R4.reuse, 0xe000, RZ ;  /* 0x0000e00004497810 */ /* 0x040fe40007fbe0ff */
[-C--:B------:R-:W-:Y:S02]  /*ee80*/  ISETP.GE.OR P1, PT, R15, R0.reuse, P0 ;  /* 0x000000000f00720c */ /* 0x080fe40000726670 */
[C---:B------:R-:W-:Y:S02]  /*ee90*/  LOP3.LUT R10, R4.reuse, 0x380, RZ, 0xc0, !PT ;  /* 0x00000380040a7812 */ /* 0x040fe400078ec0ff */
[----:B------:R-:W-:Y:S02]  /*eea0*/  IADD3 R15, P2, R4, 0xf000, RZ ;  /* 0x0000f000040f7810 */ /* 0x000fe40007f5e0ff */
[----:B------:R-:W-:-:S02]  /*eeb0*/  ISETP.GE.OR P0, PT, R11, R0, P0 ;  /* 0x000000000b00720c */ /* 0x000fc40000706670 */
[----:B------:R-:W-:Y:S01]  /*eec0*/  LOP3.LUT R64, R65, 0x380, RZ, 0xc0, !PT ;  /* 0x0000038041407812 */ /* 0x000fe200078ec0ff */
[----:B------:R-:W-:Y:S01]  /*eed0*/  IMAD.X R77, RZ, RZ, R5, P2 ;  /* 0x000000ffff4d7224 */ /* 0x000fe200010e0605 */
[----:B------:R-:W-:Y:S02]  /*eee0*/  LOP3.LUT R68, R69, 0x380, RZ, 0xc0, !PT ;  /* 0x0000038045447812 */ /* 0x000fe400078ec0ff */
[----:B------:R-:W-:Y:S01]  /*eef0*/  LOP3.LUT R72, R73, 0x380, RZ, 0xc0, !PT ;  /* 0x0000038049487812 */ /* 0x000fe200078ec0ff */
[----:B------:R-:W-:Y:S01]  /*ef00*/  @!P1 STG.E desc[UR60][R58.64], R7 ;  /* 0x000000073a009986 */ /* 0x000fe2000c10193c */
[----:B------:R-:W-:Y:S02]  /*ef10*/  SHF.R.U64 R11, R10, 0x3, RZ ;  /* 0x000000030a0b7819 */ /* 0x000fe400000012ff */
[----:B------:R-:W-:Y:S02]  /*ef20*/  LOP3.LUT R10, R15, 0x380, RZ, 0xc0, !PT ;  /* 0x000003800f0a7812 */ /* 0x000fe400078ec0ff */
[----:B------:R-:W-:Y:S01]  /*ef30*/  SHF.R.U64 R64, R64, 0x3, RZ ;  /* 0x0000000340407819 */ /* 0x000fe200000012ff */
[----:B------:R1:W-:Y:S01]  /*ef40*/  @!P0 STG.E desc[UR60][R58.64+0x20], R6 ;  /* 0x000020063a008986 */ /* 0x0003e2000c10193c */
[----:B------:R-:W-:-:S02]  /*ef50*/  SHF.R.U64 R68, R68, 0x3, RZ ;  /* 0x0000000344447819 */ /* 0x000fc400000012ff */
[----:B------:R-:W-:Y:S01]  /*ef60*/  SHF.R.U64 R72, R72, 0x3, RZ ;  /* 0x0000000348487819 */ /* 0x000fe200000012ff */
[----:B------:R-:W5:Y:S01]  /*ef70*/  LD.E.128 R24, desc[UR60][R24.64] ;  /* 0x0000003c18187980 */ /* 0x000f62000c101d00 */
[----:B------:R-:W-:Y:S02]  /*ef80*/  SHF.R.U64 R10, R10, 0x3, RZ ;  /* 0x000000030a0a7819 */ /* 0x000fe400000012ff */
[----:B------:R-:W-:Y:S01]  /*ef90*/  LOP3.LUT R64, R64, R65, RZ, 0x3c, !PT ;  /* 0x0000004140407212 */ /* 0x000fe200078e3cff */
[----:B------:R-:W5:Y:S01]  /*efa0*/  LD.E.128 R28, desc[UR60][R28.64] ;  /* 0x0000003c1c1c7980 */ /* 0x000f62000c101d00 */
[----:B------:R-:W-:Y:S01]  /*efb0*/  LOP3.LUT R68, R68, R69, RZ, 0x3c, !PT ;  /* 0x0000004544447212 */ /* 0x000fe200078e3cff */
[--C-:B------:R-:W-:Y:S01]  /*efc0*/  IMAD.X R69, RZ, RZ, R5.reuse, P4 ;  /* 0x000000ffff457224 */ /* 0x100fe200020e0605 */
[----:B------:R-:W-:Y:S01]  /*efd0*/  LOP3.LUT R72, R72, R73, RZ, 0x3c, !PT ;  /* 0x0000004948487212 */ /* 0x000fe200078e3cff */
[----:B------:R-:W-:Y:S01]  /*efe0*/  IMAD.X R73, RZ, RZ, R5, P5 ;  /* 0x000000ffff497224 */ /* 0x000fe200028e0605 */
[----:B------:R-:W-:Y:S01]  /*eff0*/  IADD3.X R65, RZ, R5, RZ, P3, !PT ;  /* 0x00000005ff417210 */ /* 0x000fe20001ffe4ff */
[----:B------:R-:W5:Y:S01]  /*f000*/  LD.E.128 R36, desc[UR60][R36.64] ;  /* 0x0000003c24247980 */ /* 0x000f62000c101d00 */
[----:B------:R-:W-:-:S02]  /*f010*/  LOP3.LUT R4, R11, R4, RZ, 0x3c, !PT ;  /* 0x000000040b047212 */ /* 0x000fc400078e3cff */
[----:B------:R-:W-:Y:S01]  /*f020*/  LOP3.LUT R76, R10, R15, RZ, 0x3c, !PT ;  /* 0x0000000f0a4c7212 */ /* 0x000fe200078e3cff */
[----:B------:R-:W5:Y:S01]  /*f030*/  LD.E.128 R40, desc[UR60][R40.64] ;  /* 0x0000003c28287980 */ /* 0x000f62000c101d00 */
[----:B------:R-:W-:-:S03]  /*f040*/  SHF.R.S32.HI R81, RZ, 0x1f, R201 ;  /* 0x0000001fff517819 */ /* 0x000fc600000114c9 */
[----:B-1----:R-:W5:Y:S04]  /*f050*/  LD.E.128 R4, desc[UR60][R4.64] ;  /* 0x0000003c04047980 */ /* 0x002f68000c101d00 */
[----:B------:R-:W5:Y:S04]  /*f060*/  LD.E.128 R8, desc[UR60][R8.64] ;  /* 0x0000003c08087980 */ /* 0x000f68000c101d00 */
        /* <DEDUP_REMOVED lines=16> */
[----:B-1----:R-:W1:Y:S01]  /*f170*/  FENCE.VIEW.ASYNC.S ;  /* 0x00000000000073c6 */ /* 0x002e620000000000 */
[----:B------:R-:W-:-:S02]  /*f180*/  IMAD.MOV.U32 R80, RZ, RZ, R201 ;  /* 0x000000ffff507224 */ /* 0x000fc400078e00c9 */
[C---:B------:R-:W-:Y:S02]  /*f190*/  IMAD R21, R20.reuse, UR5, R21 ;  /* 0x0000000514157c24 */ /* 0x040fe4000f8e0215 */
[----:B------:R-:W-:Y:S01]  /*f1a0*/  IMAD.WIDE.U32 R80, R20, UR4, R80 ;  /* 0x0000000414507c25 */ /* 0x000fe2000f8e0050 */
[----:B------:R-:W-:-:S03]  /*f1b0*/  ULDC.64 UR4, c[0x0][0xbe0] ;  /* 0x0002f80000047ab9 */ /* 0x000fc60000000a00 */
[----:B------:R-:W-:Y:S02]  /*f1c0*/  IMAD R85, R225, -0x80, R0 ;  /* 0xffffff80e1557824 */ /* 0x000fe400078e0200 */
[C---:B------:R-:W-:Y:S02]  /*f1d0*/  VIADD R0, R214.reuse, 0x40 ;  /* 0x00000040d6007836 */ /* 0x040fe40000000000 */
[----:B------:R-:W-:Y:S01]  /*f1e0*/  IMAD R20, R3, UR4, RZ ;  /* 0x0000000403147c24 */ /* 0x000fe2000f8e02ff */
[-C--:B------:R-:W-:Y:S01]  /*f1f0*/  ISETP.GE.AND P3, PT, R214, R85.reuse, PT ;  /* 0x00000055d600720c */ /* 0x080fe20003f66270 */
[----:B------:R-:W-:Y:S01]  /*f200*/  IMAD.IADD R81, R81, 0x1, R21 ;  /* 0x0000000151517824 */ /* 0x000fe200078e0215 */
[----:B------:R-:W-:Y:S01]  /*f210*/  ISETP.GE.AND P0, PT, R0, R85, PT ;  /* 0x000000550000720c */ /* 0x000fe20003f06270 */
[C---:B------:R-:W-:Y:S02]  /*f220*/  IMAD R83, R219.reuse, UR5, R20 ;  /* 0x00000005db537c24 */ /* 0x040fe4000f8e0214 */
[----:B------:R-:W-:Y:S01]  /*f230*/  IMAD.WIDE.U32 R20, R219, UR4, R80 ;  /* 0x00000004db147c25 */ /* 0x000fe2000f8e0050 */
[----:B------:R-:W-:-:S03]  /*f240*/  ULDC.64 UR4, c[0x0][0xbe8] ;  /* 0x0002fa0000047ab9 */ /* 0x000fc60000000a00 */
[----:B------:R-:W-:Y:S02]  /*f250*/  VIADD R0, R18, 0x32420 ;  /* 0x0003242012007836 */ /* 0x000fe40000000000 */
[----:B------:R-:W-:Y:S02]  /*f260*/  IMAD.IADD R21, R21, 0x1, R83 ;  /* 0x0000000115157824 */ /* 0x000fe400078e0253 */
[----:B------:R-:W-:Y:S01]  /*f270*/  IMAD R229, R229, UR4, RZ ;  /* 0x00000004e5e57c24 */ /* 0x000fe2000f8e02ff */
[----:B------:R-:W-:Y:S01]  /*f280*/  PRMT R0, RZ, 0x654, R0 ;  /* 0x00000654ff007816 */ /* 0x000fe20000000000 */
[----:B------:R-:W-:Y:S01]  /*f290*/  VIADD R3, R214, 0x60 ;  /* 0x00000060d6037836 */ /* 0x000fe20000000000 */
[----:B------:R-:W-:Y:S01]  /*f2a0*/  SHF.R.S32.HI R215, RZ, 0x1f, R214 ;  /* 0x0000001fffd77819 */ /* 0x000fe200000114d6 */
[----:B------:R-:W-:Y:S01]  /*f2b0*/  IMAD R229, R222, UR5, R229 ;  /* 0x00000005dee57c24 */ /* 0x000fe2000f8e02e5 */
[----:B------:R-:W-:Y:S01]  /*f2c0*/  IADD3 R32, R214, 0x20, RZ ;  /* 0x00000020d6207810 */ /* 0x000fe20007ffe0ff */
[----:B------:R-:W-:Y:S01]  /*f2d0*/  IMAD.WIDE.U32 R20, R222, UR4, R20 ;  /* 0x00000004de147c25 */ /* 0x000fe2000f8e0014 */
[----:B-1----:R1:W-:Y:S01]  /*f2e0*/  SYNCS.ARRIVE.TRANS64.RED.A1T0 RZ, [R0+URZ], RZ ;  /* 0x000000ff00ff79a7 */ /* 0x0023e2000810043f */
[----:B------:R-:W-:Y:S01]  /*f2f0*/  BSSY B1, `(.L_x_1077) ;  /* 0x000001c000017945 */ /* 0x000fe20003800000 */
[-C--:B------:R-:W-:Y:S01]  /*f300*/  ISETP.GE.AND P2, PT, R32, R85.reuse, PT ;  /* 0x000000552000720c */ /* 0x080fe20003f46270 */
[----:B------:R-:W-:Y:S01]  /*f310*/  IMAD.WIDE R82, R225, 0x80, R214 ;  /* 0x00000080e1527825 */ /* 0x000fe200078e02d6 */
[----:B------:R-:W-:-:S03]  /*f320*/  ISETP.GE.AND P1, PT, R3, R85, PT ;  /* 0x000000550300720c */ /* 0x000fc60003f26270 */
[----:B------:R-:W-:Y:S01]  /*f330*/  IMAD.IADD R229, R21, 0x1, R229 ;  /* 0x0000000115e57824 */ /* 0x000fe200078e02e5 */
[----:B-1----:R-:W-:Y:S09]  /*f340*/  @P3 BRA `(.L_x_1078) ;  /* 0x0000000000583947 */ /* 0x002ff20003800000 */
[----:B------:R-:W-:Y:S01]  /*f350*/  ULDC.64 UR4, c[0x0][0xbd8] ;  /* 0x0002f60000047ab9 */ /* 0x000fe20000000a00 */
[----:B------:R-:W-:Y:S01]  /*f360*/  MOV R80, R20 ;  /* 0x0000001400507202 */ /* 0x000fe20000000f00 */
[----:B------:R-:W-:Y:S01]  /*f370*/  IMAD R3, R83, UR4, RZ ;  /* 0x0000000453037c24 */ /* 0x000fe2000f8e02ff */
[----:B------:R-:W-:Y:S01]  /*f380*/  ULDC UR6, c[0x0][0xb8c] ;  /* 0x0002e30000067ab9 */ /* 0x000fe20000000800 */
[----:B------:R-:W-:Y:S01]  /*f390*/  IMAD.MOV.U32 R81, RZ, RZ, R229 ;  /* 0x000000ffff517224 */ /* 0x000fe200078e00e5 */
[----:B------:R-:W-:Y:S01]  /*f3a0*/  ISETP.GE.AND P5, PT, R201, UR6, PT ;  /* 0x00000006c9007c0c */ /* 0x000fe2000bfa6270 */
[C---:B------:R-:W-:Y:S02]  /*f3b0*/  IMAD R3, R82.reuse, UR5, R3 ;  /* 0x0000000552037c24 */ /* 0x040fe4000f8e0203 */
[----:B------:R-:W-:Y:S01]  /*f3c0*/  IMAD.WIDE.U32 R80, R82, UR4, R80 ;  /* 0x0000000452507c25 */ /* 0x000fe2000f8e0050 */
[----:B------:R-:W-:-:S03]  /*f3d0*/  ULDC.64 UR4, c[0x0][0xb80] ;  /* 0x0002e00000047ab9 */ /* 0x000fc60000000a00 */
[----:B------:R-:W-:Y:S01]  /*f3e0*/  IMAD.IADD R3, R81, 0x1, R3 ;  /* 0x0000000151037824 */ /* 0x000fe200078e0203 */
[----:B------:R-:W-:Y:S01]  /*f3f0*/  LEA R84, P3, R80, UR4, 0x1 ;  /* 0x0000000450547c11 */ /* 0x000fe2000f8608ff */
[----:B------:R-:W-:-:S03]  /*f400*/  VIADD R0, R201, 0x40 ;  /* 0x00000040c9007836 */ /* 0x000fc60000000000 */
[----:B------:R-:W-:Y:S01]  /*f410*/  LEA.HI.X R85, R80, UR5, R3, 0x1, P3 ;  /* 0x0000000550557c11 */ /* 0x000fe200098f0c03 */
[C---:B------:R-:W-:Y:S01]  /*f420*/  VIADD R3, R201.reuse, 0x80 ;  /* 0x00000080c9037836 */ /* 0x040fe20000000000 */
[----:B------:R-:W-:Y:S01]  /*f430*/  ISETP.GE.AND P4, PT, R0, UR6, PT ;  /* 0x0000000600007c0c */ /* 0x000fe2000bf86270 */
[----:B------:R-:W-:Y:S02]  /*f440*/  VIADD R0, R201, 0xc0 ;  /* 0x000000c0c9007836 */ /* 0x000fe40000000000 */
[----:B-----5:R1:W-:Y:S01]  /*f450*/  @!P5 STG.E.128 desc[UR60][R84.64], R4 ;  /* 0x000000045400d986 */ /* 0x0203e2000c101d3c */
[----:B------:R-:W-:Y:S02]  /*f460*/  ISETP.GE.AND P3, PT, R3, UR6, PT ;  /* 0x0000000603007c0c */ /* 0x000fe4000bf66270 */
[----:B------:R-:W-:-:S07]  /*f470*/  ISETP.GE.AND P5, PT, R0, UR6, PT ;  /* 0x0000000600007c0c */ /* 0x000fce000bfa6270 */
[----:B------:R1:W-:Y:S04]  /*f480*/  @!P4 STG.E.128 desc[UR60][R84.64+0x80], R28 ;  /* 0x0000801c5400c986 */ /* 0x0003e8000c101d3c */
[----:B------:R1:W-:Y:S04]  /*f490*/  @!P3 STG.E.128 desc[UR60][R84.64+0x100], R48 ;  /* 0x000100305400b986 */ /* 0x0003e8000c101d3c */
[----:B------:R1:W-:Y:S02]  /*f4a0*/  @!P5 STG.E.128 desc[UR60][R84.64+0x180], R64 ;  /* 0x000180405400d986 */ /* 0x0003e4000c101d3c */
.L_x_1078:
[----:B------:R-:W-:Y:S05]  /*f4b0*/  BSYNC B1 ;  /* 0x0000000000017941 */ /* 0x000fea0003800000 */
.L_x_1077:
[----:B------:R-:W-:Y:S04]  /*f4c0*/  BSSY B1, `(.L_x_1079) ;  /* 0x000001a000017945 */ /* 0x000fe80003800000 */
[----:B------:R-:W-:Y:S05]  /*f4d0*/  @P2 BRA `(.L_x_1080) ;  /* 0x0000000000602947 */ /* 0x000fea0003800000 */
[----:B------:R-:W-:Y:S01]  /*f4e0*/  IADD3 R3, P2, R82, 0x20, RZ ;  /* 0x0000002052037810 */ /* 0x000fe20007f5e0ff */
[----:B------:R-:W-:Y:S01]  /*f4f0*/  ULDC.64 UR4, c[0x0][0xbd8] ;  /* 0x0002f60000047ab9 */ /* 0x000fe20000000a00 */
[----:B-1---5:R-:W-:Y:S01]  /*f500*/  IMAD.MOV.U32 R4, RZ, RZ, R20 ;  /* 0x000000ffff047224 */ /* 0x022fe200078e0014 */
[----:B------:R-:W-:Y:S01]  /*f510*/  ULDC UR6, c[0x0][0xb8c] ;  /* 0x0002e30000067ab9 */ /* 0x000fe20000000800 */
[----:B------:R-:W-:Y:S01]  /*f520*/  IADD3.X R0, RZ, R83, RZ, P2, !PT ;  /* 0x00000053ff007210 */ /* 0x000fe200017fe4ff */
[----:B------:R-:W-:Y:S01]  /*f530*/  IMAD.MOV.U32 R5, RZ, RZ, R229 ;  /* 0x000000ffff057224 */ /* 0x000fe200078e00e5 */
[C---:B------:R-:W-:Y:S01]  /*f540*/  ISETP.GE.AND P4, PT, R201.reuse, UR6, PT ;  /* 0x00000006c9007c0c */ /* 0x040fe2000bf86270 */
[----:B------:R-:W-:Y:S02]  /*f550*/  VIADD R6, R201, 0x40 ;  /* 0x00000040c9067836 */ /* 0x000fe40000000000 */
[----:B------:R-:W-:Y:S02]  /*f560*/  IMAD R0, R0, UR4, RZ ;  /* 0x0000000400007c24 */ /* 0x000fe4000f8e02ff */
[----:B------:R-:W-:Y:S01]  /*f570*/  IMAD.WIDE.U32 R4, R3, UR4, R4 ;  /* 0x0000000403047c25 */ /* 0x000fe2000f8e0004 */
[----:B------:R-:W-:-:S03]  /*f580*/  ISETP.GE.AND P3, PT, R6, UR6, PT ;  /* 0x0000000606007c0c */ /* 0x000fc6000bf66270 */
[----:B------:R-:W-:Y:S01]  /*f590*/  IMAD R3, R3, UR5, R0 ;  /* 0x0000000503037c24 */ /* 0x000fe2000f8e0200 */
[----:B------:R-:W-:Y:S01]  /*f5a0*/  ULDC.64 UR4, c[0x0][0xb80] ;  /* 0x0002e00000047ab9 */ /* 0x000fe20000000a00 */
[----:B------:R-:W-:Y:S01]  /*f5b0*/  VIADD R0, R201, 0x80 ;  /* 0x00000080c9007836 */ /* 0x000fe20000000000 */
[----:B------:R-:W-:Y:S01]  /*f5c0*/  LEA R6, P5, R4, UR4, 0x1 ;  /* 0x0000000404067c11 */ /* 0x000fe2000f8a08ff */
[----:B------:R-:W-:Y:S01]  /*f5d0*/  IMAD.IADD R3, R5, 0x1, R3 ;  /* 0x0000000105037824 */ /* 0x000fe200078e0203 */
[----:B------:R-:W-:Y:S02]  /*f5e0*/  IADD3 R5, R201, 0xc0, RZ ;  /* 0x000000c0c9057810 */ /* 0x000fe40007ffe0ff */
[----:B------:R-:W-:Y:S02]  /*f5f0*/  ISETP.GE.AND P2, PT, R0, UR6, PT ;  /* 0x0000000600007c0c */ /* 0x000fe4000bf46270 */
[----:B------:R-:W-:Y:S02]  /*f600*/  LEA.HI.X R7, R4, UR5, R3, 0x1, P5 ;  /* 0x0000000504077c11 */ /* 0x000fe4000a8f0c03 */
[----:B------:R-:W-:-:S03]  /*f610*/  ISETP.GE.AND P5, PT, R5, UR6, PT ;  /* 0x0000000605007c0c */ /* 0x000fc6000bfa6270 */
[----:B------:R2:W-:Y:S04]  /*f620*/  @!P4 STG.E.128 desc[UR60][R6.64], R8 ;  /* 0x000000080600c986 */ /* 0x0005e8000c101d3c */
[----:B------:R2:W-:Y:S04]  /*f630*/  @!P3 STG.E.128 desc[UR60][R6.64+0x80], R36 ;  /* 0x000080240600b986 */ /* 0x0005e8000c101d3c */
[----:B------:R2:W-:Y:S04]  /*f640*/  @!P2 STG.E.128 desc[UR60][R6.64+0x100], R52 ;  /* 0x000100340600a986 */ /* 0x0005e8000c101d3c */
[----:B------:R2:W-:Y:S02]  /*f650*/  @!P5 STG.E.128 desc[UR60][R6.64+0x180], R68 ;  /* 0x000180440600d986 */ /* 0x0005e4000c101d3c */
.L_x_1080:
[----:B------:R-:W-:Y:S05]  /*f660*/  BSYNC B1 ;  /* 0x0000000000017941 */ /* 0x000fea0003800000 */
.L_x_1079:
        /* <DEDUP_REMOVED lines=9> */
[C---:B--2---:R-:W-:Y:S01]  /*f700*/  VIADD R6, R201.reuse, 0xc0 ;  /* 0x000000c0c9067836 */ /* 0x044fe20000000000 */
[----:B------:R-:W-:Y:S01]  /*f710*/  ISETP.GE.AND P3, PT, R4, UR6, PT ;  /* 0x0000000604007c0c */ /* 0x000fe2000bf66270 */
[----:B------:R-:W-:Y:S01]  /*f720*/  IMAD.MOV.U32 R4, RZ, RZ, R20 ;  /* 0x000000ffff047224 */ /* 0x000fe200078e0014 */
[----:B------:R-:W-:Y:S01]  /*f730*/  MOV R5, R229 ;  /* 0x000000e500057202 */ /* 0x000fe20000000f00 */
[----:B------:R-:W-:Y:S01]  /*f740*/  IMAD R0, R0, UR4, RZ ;  /* 0x0000000400007c24 */ /* 0x000fe2000f8e02ff */
[----:B------:R-:W-:-:S02]  /*f750*/  ISETP.GE.AND P2, PT, R201, UR6, PT ;  /* 0x00000006c9007c0c */ /* 0x000fc4000bf46270 */
[----:B------:R-:W-:Y:S01]  /*f760*/  ISETP.GE.AND P5, PT, R6, UR6, PT ;  /* 0x0000000606007c0c */ /* 0x000fe2000bfa6270 */
[----:B------:R-:W-:-:S04]  /*f770*/  IMAD.WIDE.U32 R4, R3, UR4, R4 ;  /* 0x0000000403047c25 */ /* 0x000fc8000f8e0004 */
        /* <DEDUP_REMOVED lines=9> */
.L_x_1082:
[----:B------:R-:W-:Y:S05]  /*f810*/  BSYNC B1 ;  /* 0x0000000000017941 */ /* 0x000fea0003800000 */
.L_x_1081:
[----:B------:R-:W-:Y:S05]  /*f820*/  @P1 BRA `(.L_x_1083) ;  /* 0x0000000c00441947 */ /* 0x000fea0003800000 */
[----:B------:R-:W-:Y:S01]  /*f830*/  IADD3 R3, P0, R82, 0x60, RZ ;  /* 0x0000006052037810 */ /* 0x000fe20007f1e0ff */
[C---:B------:R-:W-:Y:S01]  /*f840*/  VIADD R0, R201.reuse, 0x40 ;  /* 0x00000040c9007836 */ /* 0x040fe20000000000 */
[----:B------:R-:W-:Y:S01]  /*f850*/  ULDC.64 UR4, c[0x0][0xbd8] ;  /* 0x0002f60000047ab9 */ /* 0x000fe20000000a00 */
[----:B------:R-:W-:Y:S01]  /*f860*/  ULDC UR6, c[0x0][0xb8c] ;  /* 0x0002e30000067ab9 */ /* 0x000fe20000000800 */
[----:B-1---5:R-:W-:Y:S01]  /*f870*/  IMAD.MOV.U32 R4, RZ, RZ, R20 ;  /* 0x000000ffff047224 */ /* 0x022fe200078e0014 */
[C---:B------:R-:W-:Y:S01]  /*f880*/  ISETP.GE.AND P1, PT, R201.reuse, UR6, PT ;  /* 0x00000006c9007c0c */ /* 0x040fe2000bf26270 */
[----:B------:R-:W-:Y:S01]  /*f890*/  IMAD.X R82, RZ, RZ, R83, P0 ;  /* 0x000000ffff527224 */ /* 0x000fe200000e0653 */
[----:B------:R-:W-:Y:S01]  /*f8a0*/  ISETP.GE.AND P2, PT, R0, UR6, PT ;  /* 0x0000000600007c0c */ /* 0x000fe2000bf46270 */
[----:B------:R-:W-:Y:S01]  /*f8b0*/  IMAD.MOV.U32 R5, RZ, RZ, R229 ;  /* 0x000000ffff057224 */ /* 0x000fe200078e00e5 */
[----:B------:R-:W-:Y:S01]  /*f8c0*/  IADD3 R0, R201, 0x80, RZ ;  /* 0x00000080c9007810 */ /* 0x000fe20007ffe0ff */
[----:B------:R-:W-:-:S02]  /*f8d0*/  IMAD R82, R82, UR4, RZ ;  /* 0x0000000452527c24 */ /* 0x000fc4000f8e02ff */
[----:B------:R-:W-:Y:S01]  /*f8e0*/  IMAD.WIDE.U32 R4, R3, UR4, R4 ;  /* 0x0000000403047c25 */ /* 0x000fe2000f8e0004 */
[----:B------:R-:W-:-:S03]  /*f8f0*/  ISETP.GE.AND P3, PT, R0, UR6, PT ;  /* 0x0000000600007c0c */ /* 0x000fc6000bf66270 */
[----:B------:R-:W-:Y:S01]  /*f900*/  IMAD R3, R3, UR5, R82 ;  /* 0x0000000503037c24 */ /* 0x000fe2000f8e0252 */
[----:B------:R-:W-:Y:S01]  /*f910*/  ULDC.64 UR4, c[0x0][0xb80] ;  /* 0x0002e00000047ab9 */ /* 0x000fe20000000a00 */
[----:B------:R-:W-:Y:S01]  /*f920*/  VIADD R0, R201, 0xc0 ;  /* 0x000000c0c9007836 */ /* 0x000fe20000000000 */
[----:B--23--:R-:W-:Y:S01]  /*f930*/  LEA R6, P0, R4, UR4, 0x1 ;  /* 0x0000000404067c11 */ /* 0x00cfe2000f8008ff */
        /* <DEDUP_REMOVED lines=9> */
.L_x_1075:
        /* <DEDUP_REMOVED lines=12> */
[----:B------:R-:W-:Y:S01]  /*fa90*/  IMAD.U32 R0, RZ, RZ, UR4 ;  /* 0x00000004ff007e24 */ /* 0x000fe2000f8e00ff */
        /* <DEDUP_REMOVED lines=8> */
.L_x_1084:
        /* <DEDUP_REMOVED lines=8> */
[----:B--2---:R-:W-:-:S05]  /*fba0*/  LEA R4, R225, R4, 0x7 ;  /* 0x00000004e1047211 */ /* 0x004fca00078e38ff */
        /* <DEDUP_REMOVED lines=17> */
[----:B------:R-:W-:Y:S01]  /*fcc0*/  LEA.HI.X R7, R4, UR5, R5, 0x2, P0 ;  /* 0x0000000504077c11 */ /* 0x000fe200080f1405 */
[----:B------:R-:W-:-:S05]  /*fcd0*/  IMAD.MOV.U32 R5, RZ, RZ, -0x800000 ;  /* 0xff800000ff057424 */ /* 0x000fca00078e00ff */
[----:B------:R3:W-:Y:S03]  /*fce0*/  STG.E desc[UR60][R6.64], R5 ;  /* 0x0000000506007986 */ /* 0x0007e6000c10193c */
.L_x_1086:
[----:B------:R-:W-:Y:S05]  /*fcf0*/  BSYNC B1 ;  /* 0x0000000000017941 */ /* 0x000fea0003800000 */
.L_x_1085:
[----:B------:R-:W-:Y:S01]  /*fd00*/  ULDC.64 UR4, c[0x0][0xba0] ;  /* 0x0002e80000047ab9 */ /* 0x000fe20000000a00 */
[----:B--23--:R-:W-:Y:S01]  /*fd10*/  MOV R5, R10 ;  /* 0x0000000a00057202 */ /* 0x00cfe20000000f00 */
[----:B------:R-:W-:Y:S01]  /*fd20*/  IMAD.MOV.U32 R4, RZ, RZ, R201 ;  /* 0x000000ffff047224 */ /* 0x000fe200078e00c9 */
[----:B------:R-:W-:Y:S01]  /*fd30*/  BSSY B1, `(.L_x_1087) ;  /* 0x000002e000017945 */ /* 0x000fe20003800000 */
[----:B------:R-:W-:Y:S02]  /*fd40*/  IMAD R6, R8, UR4, RZ ;  /* 0x0000000408067c24 */ /* 0x000fe4000f8e02ff */
        /* <DEDUP_REMOVED lines=17> */
[----:B------:R-:W-:Y:S02]  /*fe60*/  IMAD.MOV.U32 R8, RZ, RZ, R214 ;  /* 0x000000ffff087224 */ /* 0x000fe400078e00d6 */
[----:B------:R-:W-:Y:S01]  /*fe70*/  VIADD R0, R214, 0x40 ;  /* 0x00000040d6007836 */ /* 0x000fe20000000000 */
[----:B------:R-:W-:Y:S01]  /*fe80*/  IADD3 R13, R7, R3, RZ ;  /* 0x00000003070d7210 */ /* 0x000fe20007ffe0ff */
[----:B------:R-:W-:Y:S01]  /*fe90*/  IMAD.WIDE R8, R225, 0x80, R8 ;  /* 0x00000080e1087825 */ /* 0x000fe200078e0208 */
        /* <DEDUP_REMOVED lines=23> */
.L_x_1088:
[----:B------:R-:W-:Y:S05]  /*10010*/  BSYNC B1 ;  /* 0x0000000000017941 */ /* 0x000fea0003800000 */
.L_x_1087:
[----:B------:R-:W-:Y:S01]  /*10020*/  BSSY B1, `(.L_x_1089) ;  /* 0x000001c000017945 */ /* 0x000fe20003800000 */
[----:B------:R-:W-:Y:S01]  /*10030*/  ISETP.GE.AND P1, PT, R0, R11, PT ;  /* 0x0000000b0000720c */ /* 0x000fe20003f26270 */
[----:B------:R-:W-:Y:S02]  /*10040*/  VIADD R10, R214, 0x60 ;  /* 0x00000060d60a7836 */ /* 0x000fe40000000000 */
[----:B------:R-:W-:Y:S10]  /*10050*/  @P0 BRA `(.L_x_1090) ;  /* 0x0000000000600947 */ /* 0x000ff40003800000 */
[----:B------:R-:W-:Y:S01]  /*10060*/  IADD3 R3, P0, R8, 0x20, RZ ;  /* 0x0000002008037810 */ /* 0x000fe20007f1e0ff */
[C---:B------:R-:W-:Y:S01]  /*10070*/  VIADD R4, R201.reuse, 0x40 ;  /* 0x00000040c9047836 */ /* 0x040fe20000000000 */
[----:B------:R-:W-:Y:S01]  /*10080*/  ULDC UR6, c[0x0][0xb8c] ;  /* 0x0002e30000067ab9 */ /* 0x000fe20000000800 */
[C---:B------:R-:W-:Y:S01]  /*10090*/  VIADD R5, R201.reuse, 0x80 ;  /* 0x00000080c9057836 */ /* 0x040fe20000000000 */
[----:B------:R-:W-:Y:S01]  /*100a0*/  ULDC.64 UR4, c[0x0][0xbd8] ;  /* 0x0002f60000047ab9 */ /* 0x000fe20000000a00 */
[----:B------:R-:W-:Y:S01]  /*100b0*/  IMAD.X R0, RZ, RZ, R9, P0 ;  /* 0x000000ffff007224 */ /* 0x000fe200000e0609 */
[----:B------:R-:W-:Y:S01]  /*100c0*/  ISETP.GE.AND P3, PT, R4, UR6, PT ;  /* 0x0000000604007c0c */ /* 0x000fe2000bf66270 */
[----:B------:R-:W-:Y:S01]  /*100d0*/  VIADD R12, R201, 0xc0 ;  /* 0x000000c0c90c7836 */ /* 0x000fe20000000000 */
        /* <DEDUP_REMOVED lines=16> */
.L_x_1090:
[----:B------:R-:W-:Y:S05]  /*101e0*/  BSYNC B1 ;  /* 0x0000000000017941 */ /* 0x000fea0003800000 */
.L_x_1089:
        /* <DEDUP_REMOVED lines=13> */
[C---:B------:R-:W-:Y:S01]  /*102c0*/  IADD3 R10, R201.reuse, 0xc0, RZ ;  /* 0x000000c0c90a7810 */ /* 0x040fe20007ffe0ff */
        /* <DEDUP_REMOVED lines=13> */
.L_x_1092:
[----:B------:R-:W-:Y:S05]  /*103a0*/  BSYNC B1 ;  /* 0x0000000000017941 */ /* 0x000fea0003800000 */
.L_x_1091:
[----:B------:R-:W-:Y:S05]  /*103b0*/  @P0 BRA `(.L_x_1083) ;  /* 0x0000000000600947 */ /* 0x000fea0003800000 */
[----:B------:R-:W-:Y:S01]  /*103c0*/  IADD3 R3, P0, R8, 0x60, RZ ;  /* 0x0000006008037810 */ /* 0x000fe20007f1e0ff */
[----:B------:R-:W-:Y:S01]  /*103d0*/  ULDC UR6, c[0x0][0xb8c] ;  /* 0x0002e30000067ab9 */ /* 0x000fe20000000800 */
[C---:B------:R-:W-:Y:S01]  /*103e0*/  IADD3 R0, R201.reuse, 0x40, RZ ;  /* 0x00000040c9007810 */ /* 0x040fe20007ffe0ff */
[----:B------:R-:W-:Y:S01]  /*103f0*/  ULDC.64 UR4, c[0x0][0xbd8] ;  /* 0x0002f60000047ab9 */ /* 0x000fe20000000a00 */
[----:B------:R-:W-:Y:S01]  /*10400*/  IMAD.MOV.U32 R4, RZ, RZ, R6 ;  /* 0x000000ffff047224 */ /* 0x000fe200078e0006 */
[C---:B------:R-:W-:Y:S01]  /*10410*/  ISETP.GE.AND P1, PT, R201.reuse, UR6, PT ;  /* 0x00000006c9007c0c */ /* 0x040fe2000bf26270 */
        /* <DEDUP_REMOVED lines=18> */
.L_x_1083:
[----:B------:R-:W-:Y:S05]  /*10540*/  BSYNC B0 ;  /* 0x0000000000007941 */ /* 0x000fea0003800000 */
.L_x_1074:
[----:B------:R-:W-:Y:S02]  /*10550*/  ULDC UR4, c[0x0][0xd14] ;  /* 0x0003450000047ab9 */ /* 0x000fe40000000800 */
[----:B-1----:R-:W-:-:S13]  /*10560*/  ISETP.GE.AND P0, PT, R35, UR4, PT ;  /* 0x0000000423007c0c */ /* 0x002fda000bf06270 */
[----:B------:R-:W-:Y:S05]  /*10570*/  @!P0 BRA `(.L_x_1093) ;  /* 0xffffff0800a88947 */ /* 0x000fea000383ffff */
[----:B------:R-:W-:Y:S05]  /*10580*/  BRA `(.L_x_958) ;  /* 0x0000005400f07947 */ /* 0x000fea0003800000 */
.L_x_956:
[----:B------:R-:W-:-:S08]  /*10590*/  NOP ;  /* 0x0000000000007918 */ /* 0x000fd00000000000 */
[----:B0-----:R-:W0:-:S00]  /*105a0*/  USETMAXREG.DEALLOC.CTAPOOL 0x18 ;  /* 0x00000018000079c8 */ /* 0x001e0000080e0500 */
        /* <DEDUP_REMOVED lines=19> */
[----:B------:R-:W-:Y:S02]  /*106e0*/  ISETP.GE.U32.AND P0, PT, R8, 0x2, PT ;  /* 0x000000020800780c */ /* 0x000fe40003f06070 */
[----:B------:R-:W-:Y:S02]  /*106f0*/  LOP3.LUT R0, R0, 0xfffffffe, RZ, 0xc0, !PT ;  /* 0xfffffffe00007812 */ /* 0x000fe400078ec0ff */
[----:B------:R-:W-:-:S07]  /*10700*/  MOV R19, RZ ;  /* 0x000000ff00137202 */ /* 0x000fce0000000f00 */
[----:B------:R-:W-:-:S04]  /*10710*/  @P1 LOP3.LUT R0, R0, 0x1, RZ, 0xfc, !PT ;  /* 0x0000000100001812 */ /* 0x000fc800078efcff */
[----:B------:R-:W-:-:S04]  /*10720*/  LOP3.LUT R0, R0, 0xffffffef, RZ, 0xc0, !PT ;  /* 0xffffffef00007812 */ /* 0x000fc800078ec0ff */
[----:B------:R-:W-:-:S04]  /*10730*/  @P0 LOP3.LUT R0, R0, 0x10, RZ, 0xfc, !PT ;  /* 0x0000001000000812 */ /* 0x000fc800078efcff */
[----:B------:R-:W-:Y:S01]  /*10740*/  LOP3.LUT R0, R0, 0xfffffff7, RZ, 0xc0, !PT ;  /* 0xfffffff700007812 */ /* 0x000fe200078ec0ff */
[----:B--2---:R-:W0:Y:S02]  /*10750*/  SHFL.UP PT, R5, R4, 0x1, RZ ;  /* 0x0420000004057989 */ /* 0x004e2400000e00ff */
[----:B0-----:R-:W-:-:S04]  /*10760*/  SEL R5, R5, RZ, P1 ;  /* 0x000000ff05057207 */ /* 0x001fc80000800000 */
[----:B------:R-:W-:-:S05]  /*10770*/  IADD3 R5, R4, R5, RZ ;  /* 0x0000000504057210 */ /* 0x000fca0007ffe0ff */
        /* <DEDUP_REMOVED lines=30> */
.L_x_1098:
[----:B------:R-:W-:Y:S02]  /*10960*/  VIADD R2, R19, 0x1f ;  /* 0x0000001f13027836 */ /* 0x000fe40000000000 */
[----:B------:R-:W-:-:S03]  /*10970*/  IMAD.U32 R19, RZ, RZ, UR7 ;  /* 0x00000007ff137e24 */ /* 0x000fc6000f8e00ff */
[----:B------:R-:W-:-:S13]  /*10980*/  ISETP.GE.AND P0, PT, R2, UR5, PT ;  /* 0x0000000502007c0c */ /* 0x000fda000bf06270 */
[----:B------:R-:W-:Y:S05]  /*10990*/  @P0 BRA `(.L_x_1095) ;  /* 0x0000000400400947 */ /* 0x000fea0003800000 */
[----:B------:R-:W0:Y:S01]  /*109a0*/  S2R R3, SR_TID.X ;  /* 0x0000000000037919 */ /* 0x000e220000002100 */
[----:B------:R-:W-:Y:S01]  /*109b0*/  MOV R19, R2 ;  /* 0x0000000200137202 */ /* 0x000fe20000000f00 */
        /* <DEDUP_REMOVED lines=10> */
.L_x_1097:
[----:B------:R-:W-:Y:S05]  /*10a60*/  BSYNC B0 ;  /* 0x0000000000007941 */ /* 0x000fea0003800000 */
.L_x_1096:
        /* <DEDUP_REMOVED lines=15> */
[----:B0-----:R-:W-:-:S04]  /*10b60*/  SEL R6, R6, RZ, P1 ;  /* 0x000000ff06067207 */ /* 0x001fc80000800000 */
[----:B------:R-:W-:-:S05]  /*10b70*/  IADD3 R6, R7, R6, RZ ;  /* 0x0000000607067210 */ /* 0x000fca0007ffe0ff */
        /* <DEDUP_REMOVED lines=9> */
.L_x_1094:
        /* <DEDUP_REMOVED lines=12> */
[----:B0-----:R-:W-:Y:S01]  /*10cd0*/  IADD3 R11, RZ, -R3, RZ ;  /* 0x80000003ff0b7210 */ /* 0x001fe20007ffe0ff */
[----:B------:R-:W-:Y:S06]  /*10ce0*/  @!P0 BRA `(.L_x_1099) ;  /* 0x0000000000088947 */ /* 0x000fec0003800000 */
[----:B------:R-:W-:-:S05]  /*10cf0*/  VIADD R9, R5, 0xffffffff ;  /* 0xffffffff05097836 */ /* 0x000fca0000000000 */
[----:B------:R0:W1:Y:S02]  /*10d00*/  SHFL.IDX PT, R16, R2, R9, 0x1f ;  /* 0x00001f0902107589 */ /* 0x00006400000e0000 */
.L_x_1099:
        /* <DEDUP_REMOVED lines=16> */
[----:B------:R-:W-:Y:S02]  /*10e10*/  @P0 IADD3 R2, R2, 0x1, RZ ;  /* 0x0000000102020810 */ /* 0x000fe40007ffe0ff */
        /* <DEDUP_REMOVED lines=8> */
.L_x_1095:
[----:B------:R-:W-:Y:S01]  /*10ea0*/  IMAD.MOV.U32 R17, RZ, RZ, RZ ;  /* 0x000000ffff117224 */ /* 0x000fe200078e00ff */
[----:B------:R-:W-:Y:S01]  /*10eb0*/  MOV R16, UR6 ;  /* 0x0000000600107c02 */ /* 0x000fe20008000f00 */
[----:B------:R-:W-:-:S07]  /*10ec0*/  IMAD.MOV.U32 R18, RZ, RZ, RZ ;  /* 0x000000ffff127224 */ /* 0x000fce00078e00ff */
.L_x_1100:
        /* <DEDUP_REMOVED lines=15> */
[----:B------:R0:W-:Y:S01]  /*10fc0*/  STL [R1+0x4], RZ ;  /* 0x000004ff01007387 */ /* 0x0001e20000100800 */
[----:B------:R-:W-:Y:S01]  /*10fd0*/  ULDC.64 UR48, c[0x0][0x198] ;  /* 0x0000660000307ab9 */ /* 0x000fe20000000a00 */
[----:B------:R-:W-:Y:S01]  /*10fe0*/  ULDC UR51, c[0x0][0xc] ;  /* 0x0000030000337ab9 */ /* 0x000fe20000000800 */
[----:B------:R-:W-:Y:S01]  /*10ff0*/  UMOV UR50, URZ ;  /* 0x0000003f00327c82 */ /* 0x000fe20008000000 */
[----:B------:R0:W-:Y:S04]  /*11000*/  STL [R1+0xc], R0 ;  /* 0x00000c0001007387 */ /* 0x0001e80000100800 */
[----:B------:R0:W-:Y:S04]  /*11010*/  STL [R1], RZ ;  /* 0x000000ff01007387 */ /* 0x0001e80000100800 */
[----:B------:R0:W-:Y:S02]  /*11020*/  STL [R1+0x8], R0 ;  /* 0x0000080001007387 */ /* 0x0001e40000100800 */
.L_x_1183:
[----:B-1-3--:R-:W1:Y:S02]  /*11030*/  LDC.64 R2, c[0x0][0xd60] ;  /* 0x00035800ff027b82 */ /* 0x00ae640000000a00 */
[----:B-1----:R-:W-:-:S05]  /*11040*/  IMAD.WIDE R2, R19, 0x4, R2 ;  /* 0x0000000413027825 */ /* 0x002fca00078e0202 */
[----:B--2---:R-:W0:Y:S01]  /*11050*/  LDG.E R11, desc[UR60][R2.64] ;  /* 0x0000003c020b7981 */ /* 0x004e22000c1e1900 */
[----:B------:R-:W-:Y:S05]  /*11060*/  YIELD ;  /* 0x0000000000007946 */ /* 0x000fea0003800000 */
[----:B------:R-:W-:Y:S01]  /*11070*/  ULDC.64 UR4, c[0x0][0xb20] ;  /* 0x0002c80000047ab9 */ /* 0x000fe20000000a00 */
        /* <DEDUP_REMOVED lines=17> */
[----:B------:R-:W-:Y:S01]  /*11190*/  ISETP.NE.U32.AND P1, PT, RZ, UR4, PT ;  /* 0x00000004ff007c0c */ /* 0x000fe2000bf25070 */
[----:B------:R-:W-:Y:S01]  /*111a0*/  IMAD.MOV.U32 R10, RZ, RZ, RZ ;  /* 0x000000ffff0a7224 */ /* 0x000fe200078e00ff */
[C---:B------:R-:W-:Y:S02]  /*111b0*/  SHF.L.U64.HI R0, R11.reuse, 0x2, R0 ;  /* 0x000000020b007819 */ /* 0x040fe40000010200 */
[----:B------:R-:W-:Y:S01]  /*111c0*/  ISETP.NE.AND.EX P1, PT, RZ, UR5, PT, P1 ;  /* 0x00000005ff007c0c */ /* 0x000fe2000bf25310 */
[----:B--2---:R0:W-:Y:S02]  /*111d0*/  STL [R1+0x34], R4 ;  /* 0x0000340401007387 */ /* 0x0041e40000100800 */
[----:B0-----:R-:W-:-:S10]  /*111e0*/  SHF.L.U32 R4, R11, 0x2, RZ ;  /* 0x000000020b047819 */ /* 0x001fd400000006ff */
        /* <DEDUP_REMOVED lines=19> */
[----:B-1----:R-:W-:-:S06]  /*11320*/  IMAD.U32 R0, RZ, RZ, UR4 ;  /* 0x00000004ff007e24 */ /* 0x002fcc000f8e00ff */
[----:B------:R0:W5:Y:S01]  /*11330*/  @P1 LDG.E R0, desc[UR60][R8.64] ;  /* 0x0000003c08001981 */ /* 0x000162000c1e1900 */
[----:B------:R-:W-:Y:S01]  /*11340*/  ISETP.NE.U32.AND P0, PT, RZ, UR6, PT ;  /* 0x00000006ff007c0c */ /* 0x000fe2000bf05070 */
[----:B------:R-:W-:Y:S02]  /*11350*/  ULDC UR4, c[0x0][0x338] ;  /* 0x0000ce0000047ab9 */ /* 0x000fe40000000800 */
[----:B------:R-:W-:Y:S01]  /*11360*/  IMAD.U32 R6, RZ, RZ, UR4 ;  /* 0x00000004ff067e24 */ /* 0x000fe2000f8e00ff */
[----:B------:R-:W-:Y:S01]  /*11370*/  ISETP.NE.AND.EX P0, PT, RZ, UR7, PT, P0 ;  /* 0x00000007ff007c0c */ /* 0x000fe2000bf05300 */
[----:B------:R-:W-:-:S12]  /*11380*/  @P1 BRA `(.L_x_1102) ;  /* 0x0000000000101947 */ /* 0x000fd80003800000 */
[----:B------:R-:W-:Y:S05]  /*11390*/  @!P2 BRA `(.L_x_1102) ;  /* 0x00000000000ca947 */ /* 0x000fea0003800000 */
[----:B-----5:R-:W2:Y:S04]  /*113a0*/  LDG.E R0, desc[UR60][R2.64] ;  /* 0x0000003c02007981 */ /* 0x020ea8000c1e1900 */
[----:B0-----:R-:W2:Y:S02]  /*113b0*/  LDG.E R2, desc[UR60][R2.64+0x4] ;  /* 0x0000043c02027981 */ /* 0x001ea4000c1e1900 */
[----:B--2---:R-:W-:-:S07]  /*113c0*/  IMAD.IADD R0, R2, 0x1, -R0 ;  /* 0x0000000102007824 */ /* 0x004fce00078e0a00 */
.L_x_1102:
[----:B0-----:R-:W2:Y:S04]  /*113d0*/  @P0 LDG.E R2, desc[UR60][R4.64] ;  /* 0x0000003c04020981 */ /* 0x001ea8000c1e1900 */
[----:B------:R-:W2:Y:S01]  /*113e0*/  @P0 LDG.E R3, desc[UR60][R4.64+0x4] ;  /* 0x0000043c04030981 */ /* 0x000ea2000c1e1900 */
[----:B-----5:R-:W-:Y:S01]  /*113f0*/  IADD3 R0, -R7, R0, RZ ;  /* 0x0000000007007210 */ /* 0x020fe20007ffe1ff */
        /* <DEDUP_REMOVED lines=14> */
[----:B------:R-:W-:-:S05]  /*114e0*/  SHF.R.U32.HI R2, RZ, 0x6, R9 ;  /* 0x00000006ff027819 */ /* 0x000fca0000011609 */
[----:B------:R-:W-:Y:S02]  /*114f0*/  IMAD.MOV.U32 R0, RZ, RZ, R2 ;  /* 0x000000ffff007224 */ /* 0x000fe400078e0002 */
[----:B------:R-:W-:-:S04]  /*11500*/  @P1 VIADD R3, R6, 0x5f ;  /* 0x0000005f06031836 */ /* 0x000fc80000000000 */
[----:B------:R-:W-:-:S05]  /*11510*/  @P1 IMAD.HI R3, R3, 0x2aaaaaab, RZ ;  /* 0x2aaaaaab03031827 */ /* 0x000fca00078e02ff */
[----:B------:R-:W-:-:S04]  /*11520*/  @P1 SHF.R.U32.HI R6, RZ, 0x1f, R3 ;  /* 0x0000001fff061819 */ /* 0x000fc80000011603 */
[----:B------:R-:W-:Y:S02]  /*11530*/  @P1 LEA.HI.SX32 R0, R3, R6, 0x1c ;  /* 0x0000000603001211 */ /* 0x000fe400078fe2ff */
[----:B------:R-:W-:-:S06]  /*11540*/  MOV R6, RZ ;  /* 0x000000ff00067202 */ /* 0x000fcc0000000f00 */
        /* <DEDUP_REMOVED lines=17> */
.L_x_1229:
[----:B------:R-:W-:-:S03]  /*11660*/  UMOV UR4, 0xffffffff ;  /* 0xffffffff00047882 */ /* 0x000fc60000000000 */
[----:B------:R-:W-:Y:S05]  /*11670*/  BRA.DIV UR4, `(.L_x_1106) ;  /* 0x0000005204347947 */ /* 0x000fea000b800000 */
[----:B------:R-:W-:-:S13]  /*11680*/  ELECT P6, URZ, PT ;  /* 0x00000000003f782f */ /* 0x000fda00038c0000 */
.L_x_1232:
[----:B------:R-:W0:Y:S01]  /*11690*/  S2R R5, SR_CgaCtaId ;  /* 0x0000000000057919 */ /* 0x000e220000008800 */
[----:B------:R-:W-:Y:S01]  /*116a0*/  UIADD3 UR4, UR50, 0x1, URZ ;  /* 0x0000000132047890 */ /* 0x000fe2000fffe03f */
[----:B------:R-:W-:-:S03]  /*116b0*/  MOV R7, 0x400 ;  /* 0x0000040000077802 */ /* 0x000fc60000000f00 */
[----:B------:R-:W-:-:S04]  /*116c0*/  ULEA.HI UR5, UR4, UR4, URZ, 0x1 ;  /* 0x0000000404057291 */ /* 0x000fc8000f8f083f */
[----:B------:R-:W-:-:S04]  /*116d0*/  ULOP3.LUT UR5, UR5, 0xfffffffe, URZ, 0xc0, !UPT ;  /* 0xfffffffe05057892 */ /* 0x000fc8000f8ec03f */
[----:B------:R-:W-:Y:S01]  /*116e0*/  UIADD3 UR5, UR4, -UR5, URZ ;  /* 0x8000000504057290 */ /* 0x000fe2000fffe03f */
[----:B0-----:R-:W-:-:S05]  /*116f0*/  LEA R5, R5, R7, 0x18 ;  /* 0x0000000705057211 */ /* 0x001fca00078ec0ff */
[----:B------:R-:W-:-:S05]  /*11700*/  IMAD.U32 R7, RZ, RZ, UR5 ;  /* 0x00000005ff077e24 */ /* 0x000fca000f8e00ff */
[----:B------:R-:W-:-:S04]  /*11710*/  SHF.L.U32 R7, R7, 0x1f, RZ ;  /* 0x0000001f07077819 */ /* 0x000fc800000006ff */
[----:B------:R-:W0:Y:S02]  /*11720*/  SYNCS.PHASECHK.TRANS64.TRYWAIT P0, [R5+URZ+0x32420], R7 ;  /* 0x03242007050075a7 */ /* 0x000e24000800017f */
[----:B0-----:R-:W-:Y:S05]  /*11730*/  @!P0 BRA `(.L_x_1107) ;  /* 0x0000005000248947 */ /* 0x001fea0003800000 */
.L_x_1233:
        /* <DEDUP_REMOVED lines=8> */
.L_x_1234:
        /* <DEDUP_REMOVED lines=11> */
.L_x_1111:
        /* <DEDUP_REMOVED lines=12> */
[----:B-----5:R-:W-:-:S05]  /*11930*/  IMAD R8, R0, 0x60, R6 ;  /* 0x0000006000087824 */ /* 0x020fca00078e0206 */
[----:B------:R-:W-:-:S04]  /*11940*/  IADD3 R8, R8, -0x60, RZ ;  /* 0xffffffa008087810 */ /* 0x000fc80007ffe0ff */
[----:B------:R-:W-:-:S03]  /*11950*/  R2UR UR11, R8 ;  /* 0x00000000080b72ca */ /* 0x000fc600000e0000 */
[----:B------:R-:W-:-:S10]  /*11960*/  UIADD3 UR8, UR8, 0x1c400, URZ ;  /* 0x0001c40008087890 */ /* 0x000fd4000fffe03f */
[----:B------:R1:W-:Y:S01]  /*11970*/  UTMALDG.4D [UR8], [UR4], desc[UR6] ;  /* 0x00000608040075b4 */ /* 0x0003e20008019000 */
[----:B------:R-:W2:Y:S02]  /*11980*/  SYNCS.PHASECHK.TRANS64.TRYWAIT P0, [R7+URZ+0x324c0], R9 ;  /* 0x0324c009070075a7 */ /* 0x000ea4000800017f */
[----:B-12---:R-:W-:Y:S05]  /*11990*/  @!P0 BRA `(.L_x_1112) ;  /* 0x0000004c00b48947 */ /* 0x006fea0003800000 */
.L_x_1235:
        /* <DEDUP_REMOVED lines=8> */
.L_x_1113:
        /* <DEDUP_REMOVED lines=31> */
.L_x_1109:
[----:B------:R-:W-:Y:S05]  /*11c10*/  BSYNC B1 ;  /* 0x0000000000017941 */ /* 0x000fea0003800000 */
.L_x_1108:
[----:B0-----:R-:W2:Y:S04]  /*11c20*/  LDL.LU R7, [R1+0x4] ;  /* 0x0000040001077983 */ /* 0x001ea80000300800 */
[----:B------:R-:W3:Y:S01]  /*11c30*/  LDL.LU R9, [R1+0xc] ;  /* 0x00000c0001097983 */ /* 0x000ee20000300800 */
[----:B------:R-:W-:Y:S01]  /*11c40*/  PLOP3.LUT P2, PT, PT, PT, PT, 0x8, 0x0 ;  /* 0x000000000000781c */ /* 0x000fe20003f4e170 */
[----:B--2---:R-:W-:-:S05]  /*11c50*/  VIADD R7, R7, 0x1 ;  /* 0x0000000107077836 */ /* 0x004fca0000000000 */
[----:B------:R-:W-:-:S04]  /*11c60*/  ISETP.NE.AND P0, PT, R7, 0x2, PT ;  /* 0x000000020700780c */ /* 0x000fc80003f05270 */
[----:B------:R-:W-:-:S04]  /*11c70*/  SEL R8, RZ, 0x1, P0 ;  /* 0x00000001ff087807 */ /* 0x000fc80000000000 */
[----:B---3--:R-:W-:Y:S02]  /*11c80*/  LOP3.LUT R9, R9, R8, RZ, 0x3c, !PT ;  /* 0x0000000809097212 */ /* 0x008fe400078e3cff */
[----:B------:R-:W-:Y:S01]  /*11c90*/  SEL R8, R7, RZ, P0 ;  /* 0x000000ff07087207 */ /* 0x000fe20000000000 */
[----:B------:R-:W-:Y:S02]  /*11ca0*/  VIADD R7, R0, 0xfffffffe ;  /* 0xfffffffe00077836 */ /* 0x000fe40000000000 */
[----:B------:R1:W-:Y:S03]  /*11cb0*/  STL [R1+0xc], R9 ;  /* 0x00000c0901007387 */ /* 0x0003e60000100800 */
[----:B------:R-:W-:Y:S01]  /*11cc0*/  ISETP.GE.AND P0, PT, R7, R2, PT ;  /* 0x000000020700720c */ /* 0x000fe20003f06270 */
[----:B------:R1:W-:-:S12]  /*11cd0*/  STL [R1+0x4], R8 ;  /* 0x0000040801007387 */ /* 0x0003d80000100800 */
[----:B-1----:R-:W-:Y:S05]  /*11ce0*/  @!P0 BRA `(.L_x_1104) ;  /* 0x0000000400748947 */ /* 0x002fea0003800000 */
[C---:B-----5:R-:W-:Y:S02]  /*11cf0*/  IMAD R6, R0.reuse, 0x60, R6 ;  /* 0x0000006000067824 */ /* 0x060fe400078e0206 */
[----:B------:R-:W-:Y:S02]  /*11d00*/  VIADD R0, R0, 0xffffffff ;  /* 0xffffffff00007836 */ /* 0x000fe40000000000 */
[----:B------:R-:W-:-:S07]  /*11d10*/  VIADD R6, R6, 0xffffff40 ;  /* 0xffffff4006067836 */ /* 0x000fce0000000000 */
.L_x_1120:
[----:B------:R-:W-:Y:S05]  /*11d20*/  YIELD ;  /* 0x0000000000007946 */ /* 0x000fea0003800000 */
[----:B------:R-:W-:Y:S04]  /*11d30*/  BSSY B1, `(.L_x_1114) ;  /* 0x000004b000017945 */ /* 0x000fe80003800000 */
[----:B-1----:R-:W-:Y:S05]  /*11d40*/  @!P6 BRA `(.L_x_1115) ;  /* 0x000000040024e947 */ /* 0x002fea0003800000 */
[----:B------:R-:W2:Y:S04]  /*11d50*/  LDL R7, [R1+0x4] ;  /* 0x0000040001077983 */ /* 0x000ea80000100800 */
[----:B------:R-:W3:Y:S01]  /*11d60*/  LDL R8, [R1+0xc] ;  /* 0x00000c0001087983 */ /* 0x000ee20000100800 */
[----:B--2---:R-:W-:Y:S02]  /*11d70*/  LEA R7, R7, R5, 0x3 ;  /* 0x0000000507077211 */ /* 0x004fe400078e18ff */
[----:B---3--:R-:W-:-:S04]  /*11d80*/  SHF.L.U32 R8, R8, 0x1f, RZ ;  /* 0x0000001f08087819 */ /* 0x008fc800000006ff */
[----:B------:R-:W0:Y:S02]  /*11d90*/  SYNCS.PHASECHK.TRANS64.TRYWAIT P0, [R7+URZ+0x324a0], R8 ;  /* 0x0324a008070075a7 */ /* 0x000e24000800017f */
[----:B0-----:R-:W-:Y:S05]  /*11da0*/  @!P0 BRA `(.L_x_1116) ;  /* 0x0000004800c48947 */ /* 0x001fea0003800000 */
.L_x_1236:
        /* <DEDUP_REMOVED lines=11> */
.L_x_1117:
        /* <DEDUP_REMOVED lines=17> */
.L_x_1237:
        /* <DEDUP_REMOVED lines=8> */
.L_x_1119:
        /* <DEDUP_REMOVED lines=31> */
.L_x_1115:
[----:B------:R-:W-:Y:S05]  /*121e0*/  BSYNC B1 ;  /* 0x0000000000017941 */ /* 0x000fea0003800000 */
.L_x_1114:
[----:B------:R-:W2:Y:S04]  /*121f0*/  LDL.LU R7, [R1+0x4] ;  /* 0x0000040001077983 */ /* 0x000ea80000300800 */
[----:B------:R-:W3:Y:S01]  /*12200*/  LDL.LU R9, [R1+0xc] ;  /* 0x00000c0001097983 */ /* 0x000ee20000300800 */
[----:B------:R-:W-:Y:S02]  /*12210*/  VIADD R0, R0, 0xffffffff ;  /* 0xffffffff00007836 */ /* 0x000fe40000000000 */
[----:B------:R-:W-:Y:S02]  /*12220*/  VIADD R6, R6, 0xffffffa0 ;  /* 0xffffffa006067836 */ /* 0x000fe40000000000 */
[----:B--2---:R-:W-:-:S05]  /*12230*/  VIADD R7, R7, 0x1 ;  /* 0x0000000107077836 */ /* 0x004fca0000000000 */
[----:B------:R-:W-:-:S04]  /*12240*/  ISETP.NE.AND P0, PT, R7, 0x2, PT ;  /* 0x000000020700780c */ /* 0x000fc80003f05270 */
[----:B------:R-:W-:Y:S02]  /*12250*/  SEL R8, RZ, 0x1, P0 ;  /* 0x00000001ff087807 */ /* 0x000fe40000000000 */
[----:B------:R-:W-:Y:S02]  /*12260*/  SEL R7, R7, RZ, P0 ;  /* 0x000000ff07077207 */ /* 0x000fe40000000000 */
[----:B---3--:R-:W-:Y:S02]  /*12270*/  LOP3.LUT R9, R9, R8, RZ, 0x3c, !PT ;  /* 0x0000000809097212 */ /* 0x008fe400078e3cff */
[----:B------:R-:W-:-:S03]  /*12280*/  ISETP.GT.AND P0, PT, R0, R2, PT ;  /* 0x000000020000720c */ /* 0x000fc60003f04270 */
[----:B------:R1:W-:Y:S04]  /*12290*/  STL [R1+0xc], R9 ;  /* 0x00000c0901007387 */ /* 0x0003e80000100800 */
[----:B------:R1:W-:Y:S06]  /*122a0*/  STL [R1+0x4], R7 ;  /* 0x0000040701007387 */ /* 0x0003ec0000100800 */
[----:B------:R-:W-:Y:S05]  /*122b0*/  @P0 BRA `(.L_x_1120) ;  /* 0xfffffff800980947 */ /* 0x000fea000383ffff */
.L_x_1104:
[----:B------:R-:W-:Y:S05]  /*122c0*/  BSYNC B0 ;  /* 0x0000000000007941 */ /* 0x000fea0003800000 */
.L_x_1103:
[----:B-1----:R-:W2:Y:S01]  /*122d0*/  LDL R7, [R1+0x2c] ;  /* 0x00002c0001077983 */ /* 0x002ea20000100800 */
[----:B------:R-:W-:Y:S05]  /*122e0*/  @!P2 WARPSYNC.ALL ;  /* 0x000000000000a948 */ /* 0x000fea0003800000 */
[----:B------:R-:W-:Y:S01]  /*122f0*/  BSSY B6, `(.L_x_1121) ;  /* 0x00002ce000067945 */ /* 0x000fe20003800000 */
[----:B------:R-:W-:Y:S01]  /*12300*/  @!P2 BAR.SYNC.DEFER_BLOCKING 0xc, 0x120 ;  /* 0x030480000000ab1d */ /* 0x000fe20000010000 */
[----:B--2---:R-:W-:-:S13]  /*12310*/  ISETP.GT.AND P0, PT, R7, RZ, PT ;  /* 0x000000ff0700720c */ /* 0x004fda0003f04270 */
[----:B------:R-:W-:Y:S05]  /*12320*/  @P0 BRA `(.L_x_1122) ;  /* 0x0000000000440947 */ /* 0x000fea0003800000 */
[----:B------:R-:W1:Y:S02]  /*12330*/  S2R R7, SR_TID.X ;  /* 0x0000000000077919 */ /* 0x000e640000002100 */
[----:B-1----:R-:W-:-:S04]  /*12340*/  LOP3.LUT R7, R7, 0x1f, RZ, 0xc0, !PT ;  /* 0x0000001f07077812 */ /* 0x002fc800078ec0ff */
[----:B------:R-:W-:-:S13]  /*12350*/  ISETP.NE.AND P1, PT, R7, RZ, PT ;  /* 0x000000ff0700720c */ /* 0x000fda0003f25270 */
[----:B------:R-:W-:Y:S05]  /*12360*/  @P1 BRA `(.L_x_1123) ;  /* 0x0000002c00181947 */ /* 0x000fea0003800000 */
[----:B------:R-:W1:Y:S01]  /*12370*/  S2R R7, SR_LANEID ;  /* 0x0000000000077919 */ /* 0x000e620000000000 */
[----:B------:R-:W-:Y:S01]  /*12380*/  VOTEU.ANY UR4, UPT, PT ;  /* 0x0000000000047886 */ /* 0x000fe200038e0100 */
[----:B0-----:R-:W0:Y:S01]  /*12390*/  LDC.64 R2, c[0x0][0xd38] ;  /* 0x00034e00ff027b82 */ /* 0x001e220000000a00 */
[----:B------:R-:W1:Y:S08]  /*123a0*/  FLO.U32 R0, UR4 ;  /* 0x0000000400007d00 */ /* 0x000e7000080e0000 */
[----:B------:R-:W0:Y:S01]  /*123b0*/  POPC R5, UR4 ;  /* 0x0000000400057d09 */ /* 0x000e220008000000 */
[----:B-1----:R-:W-:-:S13]  /*123c0*/  ISETP.EQ.U32.AND P0, PT, R0, R7, PT ;  /* 0x000000070000720c */ /* 0x002fda0003f02070 */
[----:B0-----:R-:W2:Y:S01]  /*123d0*/  @P0 ATOMG.E.ADD.STRONG.GPU PT, R3, desc[UR60][R2.64], R5 ;  /* 0x00000005020309a8 */ /* 0x001ea200081ee1fc */
[----:B------:R-:W0:Y:S02]  /*123e0*/  S2R R4, SR_LTMASK ;  /* 0x0000000000047919 */ /* 0x000e240000003900 */
[----:B0-----:R-:W-:-:S04]  /*123f0*/  LOP3.LUT R4, R4, UR4, RZ, 0xc0, !PT ;  /* 0x0000000404047c12 */ /* 0x001fc8000f8ec0ff */
[----:B------:R-:W0:Y:S01]  /*12400*/  POPC R7, R4 ;  /* 0x0000000400077309 */ /* 0x000e220000000000 */
[----:B--2---:R-:W0:Y:S02]  /*12410*/  SHFL.IDX PT, R0, R3, R0, 0x1f ;  /* 0x00001f0003007589 */ /* 0x004e2400000e0000 */
[----:B0-----:R-:W-:Y:S01]  /*12420*/  IADD3 R16, R0, UR51, R7 ;  /* 0x0000003300107c10 */ /* 0x001fe2000fffe007 */
[----:B------:R-:W-:Y:S06]  /*12430*/  BRA `(.L_x_1123) ;  /* 0x0000002800e47947 */ /* 0x000fec0003800000 */
.L_x_1122:
[----:B------:R-:W0:Y:S01]  /*12440*/  S2R R0, SR_CgaCtaId ;  /* 0x0000000000007919 */ /* 0x000e220000008800 */
[----:B------:R-:W-:-:S04]  /*12450*/  MOV R2, 0x400 ;  /* 0x0000040000027802 */ /* 0x000fc80000000f00 */
[----:B0-----:R-:W-:-:S04]  /*12460*/  LEA R3, R0, R2, 0x18 ;  /* 0x0000000200037211 */ /* 0x001fc800078ec0ff */
[----:B------:R-:W-:Y:S01]  /*12470*/  IADD3 R0, R3, 0x1c400, RZ ;  /* 0x0001c40003007810 */ /* 0x000fe20007ffe0ff */
[----:B------:R0:W-:Y:S03]  /*12480*/  STL [R1+0x18], R3 ;  /* 0x0000180301007387 */ /* 0x0001e60000100800 */
        /* <DEDUP_REMOVED lines=9> */
[----:B------:R-:W-:Y:S02]  /*12520*/  IMAD.U32 R5, RZ, RZ, UR7 ;  /* 0x00000007ff057e24 */ /* 0x000fe4000f8e00ff */
[----:B-----5:R-:W-:Y:S02]  /*12530*/  IMAD.U32 R6, RZ, RZ, UR8 ;  /* 0x00000008ff067e24 */ /* 0x020fe4000f8e00ff */
[----:B------:R-:W-:-:S02]  /*12540*/  IMAD.U32 R7, RZ, RZ, UR9 ;  /* 0x00000009ff077e24 */ /* 0x000fc4000f8e00ff */
[----:B------:R-:W-:Y:S02]  /*12550*/  IMAD.U32 R10, RZ, RZ, UR4 ;  /* 0x00000004ff0a7e24 */ /* 0x000fe4000f8e00ff */
[----:B------:R-:W-:Y:S02]  /*12560*/  IMAD.MOV.U32 R8, RZ, RZ, 0x70 ;  /* 0x00000070ff087424 */ /* 0x000fe400078e00ff */
[----:B------:R-:W-:Y:S02]  /*12570*/  IMAD.MOV.U32 R12, RZ, RZ, 0x1 ;  /* 0x00000001ff0c7424 */ /* 0x000fe400078e00ff */
[----:B------:R-:W-:-:S07]  /*12580*/  IMAD.MOV.U32 R13, RZ, RZ, RZ ;  /* 0x000000ffff0d7224 */ /* 0x000fce00078e00ff */
[----:B------:R-:W-:-:S07]  /*12590*/  LEPC R20, `(.L_x_1124) ;  /* 0x000000001014794e */ /* 0x000fce0000000000 */
[----:B0-----:R-:W-:Y:S05]  /*125a0*/  CALL.ABS.NOINC R2 ;  /* 0x0000000002007343 */ /* 0x001fea0003c00000 */
.L_x_1124:
        /* <DEDUP_REMOVED lines=9> */
[----:B------:R-:W-:Y:S01]  /*12640*/  IMAD.U32 R4, RZ, RZ, UR6 ;  /* 0x00000006ff047e24 */ /* 0x000fe2000f8e00ff */
[----:B------:R-:W-:Y:S01]  /*12650*/  MOV R5, UR7 ;  /* 0x0000000700057c02 */ /* 0x000fe20008000f00 */
[----:B-----5:R-:W-:Y:S01]  /*12660*/  IMAD.U32 R6, RZ, RZ, UR8 ;  /* 0x00000008ff067e24 */ /* 0x020fe2000f8e00ff */
[----:B------:R-:W-:Y:S01]  /*12670*/  MOV R12, 0x1 ;  /* 0x00000001000c7802 */ /* 0x000fe20000000f00 */
[----:B------:R-:W-:Y:S02]  /*12680*/  IMAD.U32 R7, RZ, RZ, UR9 ;  /* 0x00000009ff077e24 */ /* 0x000fe4000f8e00ff */
[----:B------:R-:W-:-:S02]  /*12690*/  IMAD.U32 R10, RZ, RZ, UR4 ;  /* 0x00000004ff0a7e24 */ /* 0x000fc4000f8e00ff */
[----:B------:R-:W-:Y:S02]  /*126a0*/  IMAD.U32 R11, RZ, RZ, UR5 ;  /* 0x00000005ff0b7e24 */ /* 0x000fe4000f8e00ff */
[----:B------:R-:W-:Y:S02]  /*126b0*/  IMAD.MOV.U32 R8, RZ, RZ, 0x70 ;  /* 0x00000070ff087424 */ /* 0x000fe400078e00ff */
[----:B0-----:R-:W-:-:S07]  /*126c0*/  IMAD.MOV.U32 R13, RZ, RZ, RZ ;  /* 0x000000ffff0d7224 */ /* 0x001fce00078e00ff */
[----:B------:R-:W-:-:S07]  /*126d0*/  LEPC R20, `(.L_x_1126) ;  /* 0x000000001014794e */ /* 0x000fce0000000000 */
[----:B-1----:R-:W-:Y:S05]  /*126e0*/  CALL.ABS.NOINC R2 ;  /* 0x0000000002007343 */ /* 0x002fea0003c00000 */
.L_x_1126:
        /* <DEDUP_REMOVED lines=15> */
[----:B0-----:R-:W-:Y:S05]  /*127e0*/  CALL.ABS.NOINC R2 ;  /* 0x0000000002007343 */ /* 0x001fea0003c00000 */
.L_x_1125:
[----:B------:R-:W2:Y:S01]  /*127f0*/  LDL.LU R2, [R1+0x24] ;  /* 0x0000240001027983 */ /* 0x000ea20000300800 */
[----:B------:R-:W-:-:S03]  /*12800*/  ULDC.64 UR4, c[0x0][0xaf0] ;  /* 0x0002bc0000047ab9 */ /* 0x000fc60000000a00 */
[----:B------:R-:W3:Y:S04]  /*12810*/  LDL.LU R0, [R1+0x28] ;  /* 0x0000280001007983 */ /* 0x000ee80000300800 */
[----:B------:R-:W4:Y:S04]  /*12820*/  LDL.LU R4, [R1+0x34] ;  /* 0x0000340001047983 */ /* 0x000f280000300800 */
[----:B-----5:R-:W4:Y:S01]  /*12830*/  LDL.LU R6, [R1+0x1c] ;  /* 0x00001c0001067983 */ /* 0x020f220000300800 */
        /* <DEDUP_REMOVED lines=12> */
[----:B----4-:R-:W-:Y:S02]  /*12900*/  LEA R17, R17, R4, 0x7 ;  /* 0x0000000411117211 */ /* 0x010fe400078e38ff */
[----:B------:R-:W0:Y:S01]  /*12910*/  LDC R4, c[0x0][0x428] ;  /* 0x00010a00ff047b82 */ /* 0x000e220000000800 */
[----:B------:R-:W-:-:S06]  /*12920*/  IMAD.MOV.U32 R0, RZ, RZ, R6 ;  /* 0x000000ffff007224 */ /* 0x000fcc00078e0006 */
[----:B------:R1:W5:Y:S01]  /*12930*/  @P0 LDG.E R0, desc[UR60][R2.64] ;  /* 0x0000003c02000981 */ /* 0x000362000c1e1900 */
[----:B------:R-:W-:Y:S02]  /*12940*/  PLOP3.LUT P1, PT, P6, PT, PT, 0x8, 0x0 ;  /* 0x000000000000781c */ /* 0x000fe4000372e170 */
[----:B0-----:R-:W-:Y:S01]  /*12950*/  ISETP.NE.AND P0, PT, R4, 0x1, PT ;  /* 0x000000010400780c */ /* 0x001fe20003f05270 */
[----:B------:R-:W-:-:S12]  /*12960*/  IMAD.MOV.U32 R4, RZ, RZ, R18 ;  /* 0x000000ffff047224 */ /* 0x000fd800078e0012 */
[----:B------:R-:W0:Y:S08]  /*12970*/  @P0 LDC R5, c[0x0][0x42c] ;  /* 0x00010b00ff050b82 */ /* 0x000e300000000800 */
[----:B-1----:R-:W1:Y:S01]  /*12980*/  @P0 LDC R2, c[0x0][0x430] ;  /* 0x00010c00ff020b82 */ /* 0x002e620000000800 */
[----:B0-----:R-:W-:-:S05]  /*12990*/  @P0 IMAD.HI.U32 R3, R18, R5, RZ ;  /* 0x0000000512030227 */ /* 0x001fca00078e00ff */
[----:B-1----:R-:W-:Y:S02]  /*129a0*/  @P0 SHF.R.U32.HI R4, RZ, R2, R3 ;  /* 0x00000002ff040219 */ /* 0x002fe40000011603 */
[----:B------:R-:W-:-:S04]  /*129b0*/  ISETP.NE.U32.AND P0, PT, RZ, UR4, PT ;  /* 0x00000004ff007c0c */ /* 0x000fc8000bf05070 */
[----:B------:R-:W-:-:S04]  /*129c0*/  ISETP.NE.AND.EX P0, PT, RZ, UR5, PT, P0 ;  /* 0x00000005ff007c0c */ /* 0x000fc8000bf05300 */
[----:B------:R-:W-:-:S09]  /*129d0*/  SEL R2, R6, RZ, !P0 ;  /* 0x000000ff06027207 */ /* 0x000fd20004000000 */
.L_x_1127:
        /* <DEDUP_REMOVED lines=17> */
.L_x_1240:
[----:B------:R-:W2:Y:S01]  /*12af0*/  LDL R3, [R1+0x20] ;  /* 0x0000200001037983 */ /* 0x000ea20000100800 */
[----:B------:R-:W-:Y:S01]  /*12b00*/  UMOV UR4, 0xffffffff ;  /* 0xffffffff00047882 */ /* 0x000fe20000000000 */
[----:B------:R-:W-:Y:S01]  /*12b10*/  SHF.R.S32.HI R8, RZ, 0x1f, R0 ;  /* 0x0000001fff087819 */ /* 0x000fe20000011400 */
[----:B--2---:R-:W-:Y:S01]  /*12b20*/  VIADD R3, R3, 0xffffffff ;  /* 0xffffffff03037836 */ /* 0x004fe20000000000 */
[----:B------:R-:W-:Y:S06]  /*12b30*/  BRA.DIV UR4, `(.L_x_1129) ;  /* 0x0000003e04bc7947 */ /* 0x000fec000b800000 */
[----:B------:R-:W-:-:S13]  /*12b40*/  ELECT P6, URZ, PT ;  /* 0x00000000003f782f */ /* 0x000fda00038c0000 */
.L_x_1243:
        /* <DEDUP_REMOVED lines=19> */
[----:B------:R-:W-:-:S05]  /*12c80*/  IMAD.WIDE.U32 R6, R0, UR4, R6 ;  /* 0x0000000400067c25 */ /* 0x000fca000f8e0006 */
[----:B------:R-:W-:Y:S02]  /*12c90*/  IADD3 R5, R7, R9, RZ ;  /* 0x0000000907057210 */ /* 0x000fe40007ffe0ff */
[----:B------:R-:W-:-:S04]  /*12ca0*/  LEA R10, P0, R6, R20, 0x2 ;  /* 0x00000014060a7211 */ /* 0x000fc800078010ff */
[----:B------:R-:W-:-:S05]  /*12cb0*/  LEA.HI.X R11, R6, R21, R5, 0x2, P0 ;  /* 0x00000015060b7211 */ /* 0x000fca00000f1405 */
[----:B------:R0:W5:Y:S04]  /*12cc0*/  LDG.E R6, desc[UR60][R10.64] ;  /* 0x0000003c0a067981 */ /* 0x000168000c1e1900 */
.L_x_1131:
        /* <DEDUP_REMOVED lines=9> */
.L_x_1244:
        /* <DEDUP_REMOVED lines=11> */
.L_x_1133:
        /* <DEDUP_REMOVED lines=23> */
.L_x_1130:
        /* <DEDUP_REMOVED lines=55> */
.L_x_1135:
[----:B------:R-:W-:Y:S05]  /*132f0*/  BSYNC B0 ;  /* 0x0000000000007941 */ /* 0x000fea0003800000 */
.L_x_1134:
        /* <DEDUP_REMOVED lines=8> */
.L_x_1245:
[----:B------:R-:W-:Y:S01]  /*13380*/  ULDC.64 UR38, c[0x0][0x3f8] ;  /* 0x0000fe0000267ab9 */ /* 0x000fe20000000a00 */
[----:B------:R-:W-:Y:S01]  /*13390*/  ULDC.64 UR46, c[0x0][0x408] ;  /* 0x00010200002e7ab9 */ /* 0x000fe20000000a00 */
[----:B------:R-:W-:Y:S04]  /*133a0*/  BSSY B0, `(.L_x_1137) ;  /* 0x000003c000007945 */ /* 0x000fe80003800000 */
[----:B------:R-:W-:Y:S05]  /*133b0*/  @!P6 BRA `(.L_x_1138) ;  /* 0x0000000000e8e947 */ /* 0x000fea0003800000 */
[----:B------:R-:W2:Y:S01]  /*133c0*/  LDL R7, [R1] ;  /* 0x0000000001077983 */ /* 0x000ea20000100800 */
[----:B------:R-:W-:-:S03]  /*133d0*/  MOV R9, 0x400 ;  /* 0x0000040000097802 */ /* 0x000fc60000000f00 */
[----:B0-----:R-:W3:Y:S01]  /*133e0*/  LDL R5, [R1+0x8] ;  /* 0x0000080001057983 */ /* 0x001ee20000100800 */
[----:B------:R-:W0:Y:S02]  /*133f0*/  S2R R10, SR_CgaCtaId ;  /* 0x00000000000a7919 */ /* 0x000e240000008800 */
[----:B0-----:R-:W-:-:S04]  /*13400*/  LEA R9, R10, R9, 0x18 ;  /* 0x000000090a097211 */ /* 0x001fc800078ec0ff */
[----:B--2---:R-:W-:Y:S02]  /*13410*/  LEA R2, R7, R9, 0x3 ;  /* 0x0000000907027211 */ /* 0x004fe400078e18ff */
[----:B---3--:R-:W-:-:S04]  /*13420*/  SHF.L.U32 R5, R5, 0x1f, RZ ;  /* 0x0000001f05057819 */ /* 0x008fc800000006ff */
[----:B------:R-:W0:Y:S02]  /*13430*/  SYNCS.PHASECHK.TRANS64.TRYWAIT P0, [R2+URZ+0x32460], R5 ;  /* 0x03246005020075a7 */ /* 0x000e24000800017f */
[----:B0-----:R-:W-:Y:S05]  /*13440*/  @!P0 BRA `(.L_x_1139) ;  /* 0x0000003400cc8947 */ /* 0x001fea0003800000 */
.L_x_1246:
        /* <DEDUP_REMOVED lines=11> */
.L_x_1140:
        /* <DEDUP_REMOVED lines=38> */
.L_x_1138:
[----:B------:R-:W-:Y:S05]  /*13760*/  BSYNC B0 ;  /* 0x0000000000007941 */ /* 0x000fea0003800000 */
.L_x_1137:
        /* <DEDUP_REMOVED lines=17> */
[----:B--2---:R-:W-:-:S04]  /*13880*/  IADD3 R2, R7, 0x1, RZ ;  /* 0x0000000107027810 */ /* 0x004fc80007ffe0ff */
        /* <DEDUP_REMOVED lines=23> */
[----:B------:R-:W-:Y:S01]  /*13a00*/  IMAD.IADD R10, R10, 0x1, R7 ;  /* 0x000000010a0a7824 */ /* 0x000fe200078e0207 */
[----:B------:R-:W-:Y:S01]  /*13a10*/  LEA R20, P0, R6, R20, 0x2 ;  /* 0x0000001406147211 */ /* 0x000fe200078010ff */
[----:B------:R-:W-:-:S03]  /*13a20*/  IMAD R5, R11, R2, R5 ;  /* 0x000000020b057224 */ /* 0x000fc600078e0205 */
[----:B------:R-:W-:-:S05]  /*13a30*/  LEA.HI.X R21, R6, R21, R10, 0x2, P0 ;  /* 0x0000001506157211 */ /* 0x000fca00000f140a */
[----:B------:R1:W5:Y:S04]  /*13a40*/  LDG.E R6, desc[UR60][R20.64] ;  /* 0x0000003c14067981 */ /* 0x000368000c1e1900 */
.L_x_1147:
[----:B------:R-:W2:Y:S01]  /*13a50*/  S2R R7, SR_CgaCtaId ;  /* 0x0000000000077919 */ /* 0x000ea20000008800 */
[----:B------:R-:W-:-:S04]  /*13a60*/  MOV R2, 0x400 ;  /* 0x0000040000027802 */ /* 0x000fc80000000f00 */
[----:B--2---:R-:W-:Y:S02]  /*13a70*/  LEA R2, R7, R2, 0x18 ;  /* 0x0000000207027211 */ /* 0x004fe400078ec0ff */
[----:B------:R-:W-:-:S03]  /*13a80*/  SHF.L.U32 R7, R12, 0x1f, RZ ;  /* 0x0000001f0c077819 */ /* 0x000fc600000006ff */
[----:B------:R-:W-:-:S04]  /*13a90*/  IMAD R2, R13, 0x8, R2 ;  /* 0x000000080d027824 */ /* 0x000fc800078e0202 */
[----:B------:R-:W2:Y:S02]  /*13aa0*/  SYNCS.PHASECHK.TRANS64.TRYWAIT P0, [R2+URZ+0x32440], R7 ;  /* 0x03244007020075a7 */ /* 0x000ea4000800017f */
[----:B--2---:R-:W-:Y:S05]  /*13ab0*/  @!P0 BRA `(.L_x_1148) ;  /* 0x0000003000448947 */ /* 0x004fea0003800000 */
.L_x_1247:
[----:B------:R-:W3:Y:S02]  /*13ac0*/  S2R R10, SR_TID.X ;  /* 0x00000000000a7919 */ /* 0x000ee40000002100 */
[----:B---3--:R-:W-:-:S04]  /*13ad0*/  LOP3.LUT R10, R10, 0x7f, RZ, 0xc0, !PT ;  /* 0x0000007f0a0a7812 */ /* 0x008fc800078ec0ff */
[----:B------:R-:W-:-:S13]  /*13ae0*/  ISETP.NE.AND P1, PT, R10, RZ, PT ;  /* 0x000000ff0a00720c */ /* 0x000fda0003f25270 */
[----:B------:R-:W-:Y:S05]  /*13af0*/  @P1 BRA `(.L_x_1149) ;  /* 0x00000000001c1947 */ /* 0x000fea0003800000 */
[----:B------:R-:W3:Y:S02]  /*13b00*/  S2R R10, SR_TID.X ;  /* 0x00000000000a7919 */ /* 0x000ee40000002100 */
[----:B---3--:R-:W-:-:S04]  /*13b10*/  LOP3.LUT R10, R10, 0x1f, RZ, 0xc0, !PT ;  /* 0x0000001f0a0a7812 */ /* 0x008fc800078ec0ff */
[----:B------:R-:W-:Y:S02]  /*13b20*/  ISETP.NE.AND P0, PT, R10, RZ, PT ;  /* 0x000000ff0a00720c */ /* 0x000fe40003f05270 */
[----:B------:R-:W-:-:S04]  /*13b30*/  MOV R10, 0x3000 ;  /* 0x00003000000a7802 */ /* 0x000fc80000000f00 */
[----:B------:R3:W-:Y:S07]  /*13b40*/  SYNCS.ARRIVE.TRANS64 RZ, [R2+URZ+0x32430], R10 ;  /* 0x0324300a02ff79a7 */ /* 0x0007ee000800003f */
[----:B------:R-:W-:Y:S05]  /*13b50*/  @!P0 BRA `(.L_x_1149) ;  /* 0x0000000000048947 */ /* 0x000fea0003800000 */
[----:B------:R-:W-:Y:S01]  /*13b60*/  BPT.TRAP 0x1 ;  /* 0x000000040000795c */ /* 0x000fe20000300000 */
.L_x_1149:
        /* <DEDUP_REMOVED lines=22> */
.L_x_1248:
        /* <DEDUP_REMOVED lines=8> */
.L_x_1151:
        /* <DEDUP_REMOVED lines=34> */
.L_x_1146:
[----:B------:R-:W-:Y:S05]  /*13f70*/  BSYNC B2 ;  /* 0x0000000000027941 */ /* 0x000fea0003800000 */
.L_x_1145:
[----:B------:R-:W2:Y:S02]  /*13f80*/  LDL.LU R2, [R1+0x20] ;  /* 0x0000200001027983 */ /* 0x000ea40000300800 */
[----:B--2---:R-:W-:-:S07]  /*13f90*/  VIADD R5, R2, 0xfffffffd ;  /* 0xfffffffd02057836 */ /* 0x004fce0000000000 */
.L_x_1144:
[----:B------:R-:W-:Y:S05]  /*13fa0*/  BSYNC B1 ;  /* 0x0000000000017941 */ /* 0x000fea0003800000 */
.L_x_1143:
[----:B------:R-:W-:-:S05]  /*13fb0*/  IMAD.MOV R2, RZ, RZ, -R9 ;  /* 0x000000ffff027224 */ /* 0x000fca00078e0a09 */
[----:B------:R-:W-:-:S13]  /*13fc0*/  ISETP.NE.AND P0, PT, R3, R2, PT ;  /* 0x000000020300720c */ /* 0x000fda0003f05270 */
[----:B------:R-:W-:Y:S05]  /*13fd0*/  @!P0 BRA `(.L_x_1142) ;  /* 0x0000000c008c8947 */ /* 0x000fea0003800000 */
.L_x_1166:
        /* <DEDUP_REMOVED lines=10> */
[----:B------:R-:W-:Y:S02]  /*14080*/  ISETP.NE.U32.AND P0, PT, RZ, UR38, PT ;  /* 0x00000026ff007c0c */ /* 0x000fe4000bf05070 */
[----:B------:R-:W-:Y:S02]  /*14090*/  MOV R11, R5 ;  /* 0x00000005000b7202 */ /* 0x000fe40000000f00 */
[----:B------:R-:W-:-:S13]  /*140a0*/  ISETP.NE.AND.EX P0, PT, RZ, UR39, PT, P0 ;  /* 0x00000027ff007c0c */ /* 0x000fda000bf05300 */
[----:B------:R-:W-:Y:S05]  /*140b0*/  @!P0 BRA `(.L_x_1154) ;  /* 0x0000000000408947 */ /* 0x000fea0003800000 */
[----:B------:R-:W2:Y:S02]  /*140c0*/  LDC R6, c[0x0][0x41c] ;  /* 0x00010700ff067b82 */ /* 0x000ea40000000800 */
        /* <DEDUP_REMOVED lines=15> */
.L_x_1154:
[----:B------:R-:W3:Y:S01]  /*141c0*/  S2R R3, SR_CgaCtaId ;  /* 0x0000000000037919 */ /* 0x000ee20000008800 */
[----:B------:R-:W-:Y:S02]  /*141d0*/  MOV R2, 0x400 ;  /* 0x0000040000027802 */ /* 0x000fe40000000f00 */
[----:B--2---:R-:W-:Y:S02]  /*141e0*/  SHF.L.U32 R7, R10, 0x1f, RZ ;  /* 0x0000001f0a077819 */ /* 0x004fe400000006ff */
[----:B---3--:R-:W-:-:S05]  /*141f0*/  LEA R2, R3, R2, 0x18 ;  /* 0x0000000203027211 */ /* 0x008fca00078ec0ff */
[----:B------:R-:W-:-:S04]  /*14200*/  IMAD R3, R9, 0x8, R2 ;  /* 0x0000000809037824 */ /* 0x000fc800078e0202 */
[----:B------:R-:W2:Y:S02]  /*14210*/  SYNCS.PHASECHK.TRANS64.TRYWAIT P0, [R3+URZ+0x32440], R7 ;  /* 0x03244007030075a7 */ /* 0x000ea4000800017f */
[----:B--2---:R-:W-:Y:S05]  /*14220*/  @!P0 BRA `(.L_x_1155) ;  /* 0x0000002800908947 */ /* 0x004fea0003800000 */
.L_x_1249:
        /* <DEDUP_REMOVED lines=11> */
.L_x_1156:
        /* <DEDUP_REMOVED lines=21> */
.L_x_1250:
        /* <DEDUP_REMOVED lines=8> */
.L_x_1158:
        /* <DEDUP_REMOVED lines=33> */
.L_x_1153:
[----:B------:R-:W-:Y:S05]  /*146c0*/  BSYNC B1 ;  /* 0x0000000000017941 */ /* 0x000fea0003800000 */
.L_x_1152:
        /* <DEDUP_REMOVED lines=13> */
[----:B------:R-:W3:Y:S02]  /*147a0*/  LDC R6, c[0x0][0x41c] ;  /* 0x00010700ff067b82 */ /* 0x000ee40000000800 */
        /* <DEDUP_REMOVED lines=15> */
.L_x_1161:
[----:B------:R-:W4:Y:S01]  /*148a0*/  S2R R3, SR_CgaCtaId ;  /* 0x0000000000037919 */ /* 0x000f220000008800 */
[----:B------:R-:W-:Y:S02]  /*148b0*/  MOV R2, 0x400 ;  /* 0x0000040000027802 */ /* 0x000fe40000000f00 */
[----:B---3--:R-:W-:Y:S02]  /*148c0*/  SHF.L.U32 R7, R10, 0x1f, RZ ;  /* 0x0000001f0a077819 */ /* 0x008fe400000006ff */
[----:B----4-:R-:W-:-:S05]  /*148d0*/  LEA R2, R3, R2, 0x18 ;  /* 0x0000000203027211 */ /* 0x010fca00078ec0ff */
[----:B------:R-:W-:-:S04]  /*148e0*/  IMAD R3, R11, 0x8, R2 ;  /* 0x000000080b037824 */ /* 0x000fc800078e0202 */
[----:B------:R-:W3:Y:S02]  /*148f0*/  SYNCS.PHASECHK.TRANS64.TRYWAIT P0, [R3+URZ+0x32440], R7 ;  /* 0x03244007030075a7 */ /* 0x000ee4000800017f */
[----:B---3--:R-:W-:Y:S05]  /*14900*/  @!P0 BRA `(.L_x_1162) ;  /* 0x0000002400008947 */ /* 0x008fea0003800000 */
.L_x_1251:
        /* <DEDUP_REMOVED lines=11> */
.L_x_1163:
        /* <DEDUP_REMOVED lines=22> */
.L_x_1252:
        /* <DEDUP_REMOVED lines=8> */
.L_x_1165:
        /* <DEDUP_REMOVED lines=34> */
.L_x_1160:
[----:B------:R-:W-:Y:S05]  /*14dc0*/  BSYNC B1 ;  /* 0x0000000000017941 */ /* 0x000fea0003800000 */
.L_x_1159:
[C---:B------:R-:W-:Y:S02]  /*14dd0*/  ISETP.GT.AND P0, PT, R5.reuse, 0x1, PT ;  /* 0x000000010500780c */ /* 0x040fe40003f04270 */
[----:B------:R-:W-:-:S05]  /*14de0*/  IADD3 R2, R5, -0x2, RZ ;  /* 0xfffffffe05027810 */ /* 0x000fca0007ffe0ff */
[----:B------:R-:W-:-:S06]  /*14df0*/  IMAD.MOV.U32 R5, RZ, RZ, R2 ;  /* 0x000000ffff057224 */ /* 0x000fcc00078e0002 */
[----:B------:R-:W-:Y:S05]  /*14e00*/  @P0 BRA `(.L_x_1166) ;  /* 0xfffffff000740947 */ /* 0x000fea000383ffff */
.L_x_1142:
[----:B------:R-:W-:Y:S05]  /*14e10*/  BSYNC B0 ;  /* 0x0000000000007941 */ /* 0x000fea0003800000 */
.L_x_1141:
        /* <DEDUP_REMOVED lines=23> */
.L_x_1168:
[----:B------:R-:W-:Y:S05]  /*14f90*/  BSYNC B0 ;  /* 0x0000000000007941 */ /* 0x000fea0003800000 */
.L_x_1167:
[----:B---3--:R-:W3:Y:S02]  /*14fa0*/  LDL.LU R2, [R1+0x8] ;  /* 0x0000080001027983 */ /* 0x008ee40000300800 */
[----:B---3--:R-:W-:-:S05]  /*14fb0*/  LOP3.LUT R2, R2, R0, RZ, 0x3c, !PT ;  /* 0x0000000002027212 */ /* 0x008fca00078e3cff */
[----:B------:R3:W-:Y:S02]  /*14fc0*/  STL [R1+0x8], R2 ;  /* 0x0000080201007387 */ /* 0x0007e40000100800 */
.L_x_1123:
[----:B------:R-:W-:Y:S05]  /*14fd0*/  BSYNC B6 ;  /* 0x0000000000067941 */ /* 0x000fea0003800000 */
.L_x_1121:
[----:B------:R-:W-:-:S03]  /*14fe0*/  UMOV UR4, 0xffffffff ;  /* 0xffffffff00047882 */ /* 0x000fc60000000000 */
[----:B------:R-:W-:Y:S05]  /*14ff0*/  BRA.DIV UR4, `(.L_x_1169) ;  /* 0x0000001e046c7947 */ /* 0x000fea000b800000 */
[----:B0-----:R0:W4:Y:S04]  /*15000*/  SHFL.IDX PT, R4, R16, RZ, 0x1f ;  /* 0x00001fff10047589 */ /* 0x00112800000e0000 */
[----:B------:R0:W0:Y:S02]  /*15010*/  SHFL.IDX PT, R5, R16, 0x1, 0x1f ;  /* 0x00201f0010057f89 */ /* 0x00002400000e0000 */
.L_x_1256:
[----:B------:R-:W1:Y:S01]  /*15020*/  S2R R0, SR_TID.X ;  /* 0x0000000000007919 */ /* 0x000e620000002100 */
[----:B------:R-:W-:Y:S01]  /*15030*/  ULDC UR4, c[0x0][0xd14] ;  /* 0x0003450000047ab9 */ /* 0x000fe20000000800 */
[----:B------:R-:W-:Y:S01]  /*15040*/  BSSY B0, `(.L_x_1170) ;  /* 0x000000b000007945 */ /* 0x000fe20003800000 */
[----:B------:R-:W-:Y:S02]  /*15050*/  MOV R17, RZ ;  /* 0x000000ff00117202 */ /* 0x000fe40000000f00 */
        /* <DEDUP_REMOVED lines=9> */
.L_x_1171:
[----:B------:R-:W-:Y:S05]  /*150f0*/  BSYNC B0 ;  /* 0x0000000000007941 */ /* 0x000fea0003800000 */
.L_x_1170:
        /* <DEDUP_REMOVED lines=8> */
[----:B------:R-:W1:Y:S02]  /*15180*/  SHFL.UP PT, R14, R13, 0x2, RZ ;  /* 0x044000000d0e7989 */ /* 0x000e6400000e00ff */
[----:B-1-3--:R-:W-:Y:S02]  /*15190*/  SEL R2, R14, RZ, P1 ;  /* 0x000000ff0e027207 */ /* 0x00afe40000800000 */
        /* <DEDUP_REMOVED lines=10> */
[----:B0-----:R-:W-:-:S04]  /*15240*/  SEL R14, R14, RZ, P0 ;  /* 0x000000ff0e0e7207 */ /* 0x001fc80000000000 */
[----:B------:R-:W-:-:S05]  /*15250*/  IADD3 R3, R7, R14, RZ ;  /* 0x0000000e07037210 */ /* 0x000fca0007ffe0ff */
[----:B------:R0:W1:Y:S02]  /*15260*/  SHFL.IDX PT, R14, R3, 0x1f, 0x1f ;  /* 0x03e01f00030e7f89 */ /* 0x00006400000e0000 */
.L_x_1264:
[----:B------:R-:W-:Y:S02]  /*15270*/  ULDC UR4, c[0x0][0xd10] ;  /* 0x0003440000047ab9 */ /* 0x000fe40000000800 */
[----:B------:R-:W-:-:S04]  /*15280*/  IMAD.U32 R16, RZ, RZ, UR4 ;  /* 0x00000004ff107e24 */ /* 0x000fc8000f8e00ff */
[----:B-1----:R-:W-:-:S04]  /*15290*/  IMAD R2, R14, R16, RZ ;  /* 0x000000100e027224 */ /* 0x002fc800078e02ff */
[----:B------:R-:W-:-:S05]  /*152a0*/  IMAD.IADD R5, R5, 0x1, R2 ;  /* 0x0000000105057824 */ /* 0x000fca00078e0202 */
[----:B----4-:R-:W-:-:S13]  /*152b0*/  ISETP.GT.AND P0, PT, R5, R4, PT ;  /* 0x000000040500720c */ /* 0x010fda0003f04270 */
[----:B------:R-:W-:Y:S05]  /*152c0*/  @P0 BRA `(.L_x_1173) ;  /* 0x0000000000b40947 */ /* 0x000fea0003800000 */
[----:B------:R-:W1:Y:S02]  /*152d0*/  LDC R0, c[0x0][0xd14] ;  /* 0x00034500ff007b82 */ /* 0x000e640000000800 */
.L_x_1178:
[----:B------:R-:W-:-:S05]  /*152e0*/  VIADD R19, R19, 0x1f ;  /* 0x0000001f13137836 */ /* 0x000fca0000000000 */
[----:B-1----:R-:W-:-:S13]  /*152f0*/  ISETP.GE.AND P0, PT, R19, R0, PT ;  /* 0x000000001300720c */ /* 0x002fda0003f06270 */
[----:B------:R-:W-:Y:S05]  /*15300*/  @P0 BRA `(.L_x_1174) ;  /* 0x00000004005c0947 */ /* 0x000fea0003800000 */
[----:B------:R-:W1:Y:S01]  /*15310*/  S2R R2, SR_TID.X ;  /* 0x0000000000027919 */ /* 0x000e620000002100 */
[----:B------:R-:W-:Y:S01]  /*15320*/  BSSY B0, `(.L_x_1175) ;  /* 0x000000a000007945 */ /* 0x000fe20003800000 */
[----:B------:R-:W-:Y:S02]  /*15330*/  MOV R17, RZ ;  /* 0x000000ff00117202 */ /* 0x000fe40000000f00 */
[----:B-1----:R-:W-:-:S04]  /*15340*/  LOP3.LUT R8, R2, 0x1f, RZ, 0xc0, !PT ;  /* 0x0000001f02087812 */ /* 0x002fc800078ec0ff */
[C---:B------:R-:W-:Y:S01]  /*15350*/  ISETP.NE.AND P1, PT, R8.reuse, 0x1f, PT ;  /* 0x0000001f0800780c */ /* 0x040fe20003f25270 */
[----:B------:R-:W-:-:S05]  /*15360*/  IMAD.IADD R7, R8, 0x1, R19 ;  /* 0x0000000108077824 */ /* 0x000fca00078e0213 */
[----:B------:R-:W-:-:S13]  /*15370*/  ISETP.GE.OR P0, PT, R7, R0, !P1 ;  /* 0x000000000700720c */ /* 0x000fda0004f06670 */
[----:B------:R-:W-:Y:S05]  /*15380*/  @P0 BRA `(.L_x_1176) ;  /* 0x00000000000c0947 */ /* 0x000fea0003800000 */
[----:B0-----:R-:W0:Y:S02]  /*15390*/  LDC.64 R2, c[0x0][0xd58] ;  /* 0x00035600ff027b82 */ /* 0x001e240000000a00 */
[----:B0-----:R-:W-:-:S05]  /*153a0*/  IMAD.WIDE R2, R7, 0x4, R2 ;  /* 0x0000000407027825 */ /* 0x001fca00078e0202 */
[----:B------:R1:W5:Y:S02]  /*153b0*/  LDG.E R17, desc[UR60][R2.64] ;  /* 0x0000003c02117981 */ /* 0x000364000c1e1900 */
.L_x_1176:
[----:B------:R-:W-:Y:S05]  /*153c0*/  BSYNC B0 ;  /* 0x0000000000007941 */ /* 0x000fea0003800000 */
.L_x_1175:
[----:B------:R-:W-:-:S03]  /*153d0*/  UMOV UR4, 0xffffffff ;  /* 0xffffffff00047882 */ /* 0x000fc60000000000 */
[----:B------:R-:W-:Y:S05]  /*153e0*/  BRA.DIV UR4, `(.L_x_1177) ;  /* 0x0000001e048c7947 */ /* 0x000fea000b800000 */
[----:B-----5:R-:W3:Y:S01]  /*153f0*/  SHFL.UP PT, R14, R17, 0x1, RZ ;  /* 0x04200000110e7989 */ /* 0x020ee200000e00ff */
[C---:B------:R-:W-:Y:S02]  /*15400*/  ISETP.NE.AND P0, PT, R8.reuse, RZ, PT ;  /* 0x000000ff0800720c */ /* 0x040fe40003f05270 */
[----:B------:R-:W-:Y:S02]  /*15410*/  ISETP.GE.U32.AND P1, PT, R8, 0x2, PT ;  /* 0x000000020800780c */ /* 0x000fe40003f26070 */
[----:B---3--:R-:W-:Y:S02]  /*15420*/  SEL R14, R14, RZ, P0 ;  /* 0x000000ff0e0e7207 */ /* 0x008fe40000000000 */
[----:B------:R-:W-:-:S03]  /*15430*/  ISETP.GE.U32.AND P0, PT, R8, 0x4, PT ;  /* 0x000000040800780c */ /* 0x000fc60003f06070 */
[----:B------:R-:W-:-:S05]  /*15440*/  IMAD.IADD R13, R17, 0x1, R14 ;  /* 0x00000001110d7824 */ /* 0x000fca00078e020e */
[----:B------:R-:W1:Y:S02]  /*15450*/  SHFL.UP PT, R14, R13, 0x2, RZ ;  /* 0x044000000d0e7989 */ /* 0x000e6400000e00ff */
[----:B-1----:R-:W-:Y:S02]  /*15460*/  SEL R2, R14, RZ, P1 ;  /* 0x000000ff0e027207 */ /* 0x002fe40000800000 */
        /* <DEDUP_REMOVED lines=13> */
.L_x_1272:
[----:B------:R-:W-:Y:S02]  /*15540*/  ULDC UR4, c[0x0][0xd10] ;  /* 0x0003440000047ab9 */ /* 0x000fe40000000800 */
[----:B------:R-:W-:-:S04]  /*15550*/  IMAD.U32 R16, RZ, RZ, UR4 ;  /* 0x00000004ff107e24 */ /* 0x000fc8000f8e00ff */
[----:B-1----:R-:W-:-:S04]  /*15560*/  IMAD R2, R14, R16, RZ ;  /* 0x000000100e027224 */ /* 0x002fc800078e02ff */
[----:B------:R-:W-:-:S05]  /*15570*/  IMAD.IADD R5, R2, 0x1, R5 ;  /* 0x0000000102057824 */ /* 0x000fca00078e0205 */
[----:B------:R-:W-:-:S13]  /*15580*/  ISETP.GT.AND P0, PT, R5, R4, PT ;  /* 0x000000040500720c */ /* 0x000fda0003f04270 */
[----:B------:R-:W-:Y:S05]  /*15590*/  @!P0 BRA `(.L_x_1178) ;  /* 0xfffffffc00508947 */ /* 0x000fea000383ffff */
.L_x_1173:
        /* <DEDUP_REMOVED lines=8> */
.L_x_1276:
[----:B------:R-:W-:Y:S01]  /*15620*/  ISETP.NE.AND P0, PT, R6, RZ, PT ;  /* 0x000000ff0600720c */ /* 0x000fe20003f05270 */
[----:B------:R-:W-:-:S12]  /*15630*/  IMAD.MOV.U32 R14, RZ, RZ, RZ ;  /* 0x000000ffff0e7224 */ /* 0x000fd800078e00ff */
[----:B------:R-:W-:Y:S05]  /*15640*/  @!P0 BRA `(.L_x_1180) ;  /* 0x0000000000108947 */ /* 0x000fea0003800000 */
[----:B------:R-:W-:Y:S01]  /*15650*/  UMOV UR4, 0xffffffff ;  /* 0xffffffff00047882 */ /* 0x000fe20000000000 */
[----:B------:R-:W-:Y:S02]  /*15660*/  IADD3 R12, R5, -0x1, RZ ;  /* 0xffffffff050c7810 */ /* 0x000fe40007ffe0ff */
[----:B------:R-:W-:Y:S05]  /*15670*/  BRA.DIV UR4, `(.L_x_1181) ;  /* 0x0000002204007947 */ /* 0x000fea000b800000 */
[----:B------:R4:W0:Y:S02]  /*15680*/  SHFL.IDX PT, R14, R3, R12, 0x1f ;  /* 0x00001f0c030e7589 */ /* 0x00082400000e0000 */
.L_x_1180:
[----:B---3--:R-:W-:Y:S01]  /*15690*/  IABS R6, R17 ;  /* 0x0000001100067213 */ /* 0x008fe20000000000 */
[----:B0-----:R-:W-:Y:S02]  /*156a0*/  IMAD R16, R14, R16, R2 ;  /* 0x000000100e107224 */ /* 0x001fe400078e0202 */
[----:B------:R-:W-:Y:S01]  /*156b0*/  IMAD.MOV.U32 R2, RZ, RZ, RZ ;  /* 0x000000ffff027224 */ /* 0x000fe200078e00ff */
[----:B------:R-:W0:Y:S01]  /*156c0*/  I2F.RP R7, R6 ;  /* 0x0000000600077306 */ /* 0x000e220000209400 */
[----:B------:R-:W-:-:S07]  /*156d0*/  IMAD.IADD R19, R5, 0x1, R19 ;  /* 0x0000000105137824 */ /* 0x000fce00078e0213 */
[----:B0-----:R-:W0:Y:S02]  /*156e0*/  MUFU.RCP R7, R7 ;  /* 0x0000000700077308 */ /* 0x001e240000001000 */
[----:B0-----:R-:W-:-:S06]  /*156f0*/  VIADD R8, R7, 0xffffffe ;  /* 0x0ffffffe07087836 */ /* 0x001fcc0000000000 */
[----:B----4-:R-:W0:Y:S02]  /*15700*/  F2I.FTZ.U32.TRUNC.NTZ R3, R8 ;  /* 0x0000000800037305 */ /* 0x010e24000021f000 */
[----:B0-----:R-:W-:-:S04]  /*15710*/  IMAD.MOV R9, RZ, RZ, -R3 ;  /* 0x000000ffff097224 */ /* 0x001fc800078e0a03 */
[----:B------:R-:W-:-:S04]  /*15720*/  IMAD R9, R9, R6, RZ ;  /* 0x0000000609097224 */ /* 0x000fc800078e02ff */
[----:B------:R-:W-:Y:S01]  /*15730*/  IMAD.HI.U32 R3, R3, R9, R2 ;  /* 0x0000000903037227 */ /* 0x000fe200078e0002 */
[----:B------:R-:W-:-:S03]  /*15740*/  IABS R9, R17 ;  /* 0x0000001100097213 */ /* 0x000fc60000000000 */
[----:B------:R-:W-:Y:S01]  /*15750*/  IMAD.IADD R2, R4, 0x1, -R16 ;  /* 0x0000000104027824 */ /* 0x000fe200078e0a10 */
[----:B------:R-:W-:-:S04]  /*15760*/  IADD3 R7, RZ, -R9, RZ ;  /* 0x80000009ff077210 */ /* 0x000fc80007ffe0ff */
[----:B------:R-:W-:-:S05]  /*15770*/  IABS R4, R2 ;  /* 0x0000000200047213 */ /* 0x000fca0000000000 */
        /* <DEDUP_REMOVED lines=11> */
[----:B------:R-:W-:-:S04]  /*15830*/  @!P0 LOP3.LUT R3, RZ, R17, RZ, 0x33, !PT ;  /* 0x00000011ff038212 */ /* 0x000fc800078e33ff */
[----:B------:R-:W-:Y:S01]  /*15840*/  IADD3 R4, -R3, RZ, RZ ;  /* 0x000000ff03047210 */ /* 0x000fe20007ffe1ff */
[----:B------:R-:W-:-:S04]  /*15850*/  IMAD.MOV.U32 R18, RZ, RZ, R3 ;  /* 0x000000ffff127224 */ /* 0x000fc800078e0003 */
[----:B------:R-:W-:Y:S01]  /*15860*/  IMAD R17, R17, R4, R2 ;  /* 0x0000000411117224 */ /* 0x000fe200078e0202 */
[----:B------:R-:W-:Y:S06]  /*15870*/  BRA `(.L_x_1182) ;  /* 0x00000000001c7947 */ /* 0x000fec0003800000 */
.L_x_1174:
[----:B------:R-:W-:Y:S01]  /*15880*/  UMOV UR4, URZ ;  /* 0x0000003f00047c82 */ /* 0x000fe20008000000 */
[----:B------:R-:W-:Y:S01]  /*15890*/  UMOV UR5, URZ ;  /* 0x0000003f00057c82 */ /* 0x000fe20008000000 */
[----:B------:R-:W-:Y:S01]  /*158a0*/  ULDC UR6, c[0x0][0xd14] ;  /* 0x0003450000067ab9 */ /* 0x000fe20000000800 */
[----:B------:R-:W-:Y:S01]  /*158b0*/  IMAD.MOV.U32 R16, RZ, RZ, R4 ;  /* 0x000000ffff107224 */ /* 0x000fe200078e0004 */
[----:B------:R-:W-:Y:S01]  /*158c0*/  MOV R18, UR5 ;  /* 0x0000000500127c02 */ /* 0x000fe20008000f00 */
[----:B------:R-:W-:Y:S02]  /*158d0*/  IMAD.U32 R17, RZ, RZ, UR4 ;  /* 0x00000004ff117e24 */ /* 0x000fe4000f8e00ff */
[----:B------:R-:W-:-:S07]  /*158e0*/  IMAD.U32 R19, RZ, RZ, UR6 ;  /* 0x00000006ff137e24 */ /* 0x000fce000f8e00ff */
.L_x_1182:
[----:B------:R-:W3:Y:S01]  /*158f0*/  S2R R2, SR_TID.X ;  /* 0x0000000000027919 */ /* 0x000ee20000002100 */
[----:B------:R-:W-:Y:S05]  /*15900*/  WARPSYNC.ALL ;  /* 0x0000000000007948 */ /* 0x000fea0003800000 */
[----:B------:R-:W-:Y:S01]  /*15910*/  BAR.SYNC.DEFER_BLOCKING 0x4, 0x120 ;  /* 0x0104800000007b1d */ /* 0x000fe20000010000 */
[----:B---3--:R-:W-:-:S04]  /*15920*/  LOP3.LUT R2, R2, 0x1f, RZ, 0xc0, !PT ;  /* 0x0000001f02027812 */ /* 0x008fc800078ec0ff */
[----:B------:R-:W-:-:S13]  /*15930*/  ISETP.NE.AND P0, PT, R2, RZ, PT ;  /* 0x000000ff0200720c */ /* 0x000fda0003f05270 */
[----:B0-----:R-:W0:Y:S01]  /*15940*/  @!P0 S2R R3, SR_CgaCtaId ;  /* 0x0000000000038919 */ /* 0x001e220000008800 */
[----:B------:R-:W-:-:S04]  /*15950*/  @!P0 MOV R2, 0x400 ;  /* 0x0000040000028802 */ /* 0x000fc80000000f00 */
[----:B0-----:R-:W-:-:S05]  /*15960*/  @!P0 LEA R2, R3, R2, 0x18 ;  /* 0x0000000203028211 */ /* 0x001fca00078ec0ff */
[----:B------:R3:W-:Y:S01]  /*15970*/  @!P0 STS.128 [R2+0x324d0], R16 ;  /* 0x0324d01002008388 */ /* 0x0007e20000000c00 */
[----:B------:R-:W-:Y:S06]  /*15980*/  BAR.ARV 0x5, 0x120 ;  /* 0x0144800000007b1d */ /* 0x000fec0000002000 */
[----:B------:R-:W-:-:S13]  /*15990*/  ISETP.GE.AND P0, PT, R19, R0, PT ;  /* 0x000000001300720c */ /* 0x000fda0003f06270 */
[----:B------:R-:W-:Y:S05]  /*159a0*/  @!P0 BRA `(.L_x_1183) ;  /* 0xffffffb400a08947 */ /* 0x000fea000383ffff */
.L_x_1101:
[----:B------:R-:W4:Y:S01]  /*159b0*/  S2R R3, SR_CgaCtaId ;  /* 0x0000000000037919 */ /* 0x000f220000008800 */
[----:B------:R-:W-:Y:S01]  /*159c0*/  UIADD3 UR4, UR50, 0x1, URZ ;  /* 0x0000000132047890 */ /* 0x000fe2000fffe03f */
[----:B0-----:R-:W-:-:S03]  /*159d0*/  MOV R0, 0x400 ;  /* 0x0000040000007802 */ /* 0x001fc60000000f00 */
[----:B------:R-:W-:-:S04]  /*159e0*/  ULEA.HI UR5, UR4, UR4, URZ, 0x1 ;  /* 0x0000000404057291 */ /* 0x000fc8000f8f083f */
[----:B------:R-:W-:-:S04]  /*159f0*/  ULOP3.LUT UR5, UR5, 0xfffffffe, URZ, 0xc0, !UPT ;  /* 0xfffffffe05057892 */ /* 0x000fc8000f8ec03f */
[----:B------:R-:W-:Y:S01]  /*15a00*/  UIADD3 UR5, UR4, -UR5, URZ ;  /* 0x8000000504057290 */ /* 0x000fe2000fffe03f */
[----:B----4-:R-:W-:-:S05]  /*15a10*/  LEA R0, R3, R0, 0x18 ;  /* 0x0000000003007211 */ /* 0x010fca00078ec0ff */
[----:B------:R-:W-:-:S05]  /*15a20*/  IMAD.U32 R3, RZ, RZ, UR5 ;  /* 0x00000005ff037e24 */ /* 0x000fca000f8e00ff */
[----:B------:R-:W-:-:S04]  /*15a30*/  SHF.L.U32 R3, R3, 0x1f, RZ ;  /* 0x0000001f03037819 */ /* 0x000fc800000006ff */
[----:B------:R-:W0:Y:S02]  /*15a40*/  SYNCS.PHASECHK.TRANS64.TRYWAIT P0, [R0+URZ+0x32420], R3 ;  /* 0x03242003000075a7 */ /* 0x000e24000800017f */
[----:B0-----:R-:W-:Y:S05]  /*15a50*/  @!P0 BRA `(.L_x_1184) ;  /* 0x0000001c002c8947 */ /* 0x001fea0003800000 */
.L_x_1279:
[----:B------:R-:W-:-:S03]  /*15a60*/  UMOV UR4, 0xffffffff ;  /* 0xffffffff00047882 */ /* 0x000fc60000000000 */
[----:B------:R-:W-:Y:S05]  /*15a70*/  BRA.DIV UR4, `(.L_x_1185) ;  /* 0x0000001e04387947 */ /* 0x000fea000b800000 */
[----:B---3--:R-:W3:Y:S02]  /*15a80*/  S2R R2, SR_TID.X ;  /* 0x0000000000027919 */ /* 0x008ee40000002100 */
[----:B---3--:R-:W-:-:S04]  /*15a90*/  SHF.R.U32.HI R2, RZ, 0x5, R2 ;  /* 0x00000005ff027819 */ /* 0x008fc80000011602 */
[----:B------:R-:W-:-:S05]  /*15aa0*/  LOP3.LUT R2, R2, 0x3, RZ, 0xc0, !PT ;  /* 0x0000000302027812 */ /* 0x000fca00078ec0ff */
[----:B------:R3:W4:Y:S02]  /*15ab0*/  SHFL.IDX PT, R14, R2, RZ, 0x1f ;  /* 0x00001fff020e7589 */ /* 0x00072400000e0000 */
.L_x_1282:
[----:B----4-:R-:W-:-:S13]  /*15ac0*/  ISETP.NE.AND P0, PT, R14, RZ, PT ;  /* 0x000000ff0e00720c */ /* 0x010fda0003f05270 */
[----:B------:R-:W-:Y:S05]  /*15ad0*/  @P0 BRA `(.L_x_958) ;  /* 0x00000000009c0947 */ /* 0x000fea0003800000 */
[----:B------:R-:W-:-:S03]  /*15ae0*/  UMOV UR4, 0xffffffff ;  /* 0xffffffff00047882 */ /* 0x000fc60000000000 */
[----:B------:R-:W-:Y:S05]  /*15af0*/  BRA.DIV UR4, `(.L_x_1186) ;  /* 0x0000001e044c7947 */ /* 0x000fea000b800000 */
[----:B------:R-:W-:-:S13]  /*15b00*/  ELECT P6, URZ, PT ;  /* 0x00000000003f782f */ /* 0x000fda00038c0000 */
.L_x_1285:
[----:B------:R-:W-:Y:S05]  /*15b10*/  @!P6 BRA `(.L_x_958) ;  /* 0x00000000008ce947 */ /* 0x000fea0003800000 */
[----:B---3--:R-:W3:Y:S02]  /*15b20*/  LDL R2, [R1+0x80] ;  /* 0x0000800001027983 */ /* 0x008ee40000100800 */
[----:B---3--:R-:W-:-:S13]  /*15b30*/  R2UR UR4, R2 ;  /* 0x00000000020472ca */ /* 0x008fda00000e0000 */
[----:B------:R-:W-:-:S06]  /*15b40*/  ULOP3.LUT UR4, UR4, 0x2, URZ, 0xfc, !UPT ;  /* 0x0000000204047892 */ /* 0x000fcc000f8efc3f */
[----:B------:R-:W-:-:S05]  /*15b50*/  IMAD.U32 R2, RZ, RZ, UR4 ;  /* 0x00000004ff027e24 */ /* 0x000fca000f8e00ff */
[----:B------:R-:W-:-:S13]  /*15b60*/  ISETP.NE.AND P2, PT, R2, 0x3, PT ;  /* 0x000000030200780c */ /* 0x000fda0003f45270 */
[----:B------:R-:W-:Y:S05]  /*15b70*/  @!P2 BRA `(.L_x_1187) ;  /* 0x000000000004a947 */ /* 0x000fea0003800000 */
[----:B------:R-:W-:Y:S01]  /*15b80*/  BPT.TRAP 0x1 ;  /* 0x000000040000795c */ /* 0x000fe20000300000 */
.L_x_1187:
[----:B0-----:R-:W3:Y:S04]  /*15b90*/  LDL R3, [R1] ;  /* 0x0000000001037983 */ /* 0x001ee80000100800 */
[----:B------:R-:W1:Y:S01]  /*15ba0*/  LDL.LU R7, [R1+0x8] ;  /* 0x0000080001077983 */ /* 0x000e620000300800 */
[----:B------:R-:W-:-:S05]  /*15bb0*/  VIADD R2, R0, 0x32440 ;  /* 0x0003244000027836 */ /* 0x000fca0000000000 */
[C---:B---3--:R-:W-:Y:S01]  /*15bc0*/  LEA R6, R3.reuse, R2, 0x3 ;  /* 0x0000000203067211 */ /* 0x048fe200078e18ff */
[----:B------:R-:W-:Y:S01]  /*15bd0*/  VIADD R3, R3, 0x1 ;  /* 0x0000000103037836 */ /* 0x000fe20000000000 */
[----:B-1----:R-:W-:-:S04]  /*15be0*/  SHF.L.U32 R5, R7, 0x1f, RZ ;  /* 0x0000001f07057819 */ /* 0x002fc800000006ff */
        /* <DEDUP_REMOVED lines=8> */
.L_x_1286:
[----:B------:R-:W1:Y:S02]  /*15c70*/  SYNCS.PHASECHK.TRANS64.TRYWAIT P0, [R7+URZ], R2 ;  /* 0x00000002070075a7 */ /* 0x000e64000800017f */
[----:B-1----:R-:W-:Y:S05]  /*15c80*/  @!P0 BRA `(.L_x_1189) ;  /* 0x0000001c001c8947 */ /* 0x002fea0003800000 */
.L_x_1287:
[----:B------:R-:W-:Y:S05]  /*15c90*/  @!P2 BRA `(.L_x_1190) ;  /* 0x000000000004a947 */ /* 0x000fea0003800000 */
[----:B------:R-:W-:Y:S01]  /*15ca0*/  BPT.TRAP 0x1 ;  /* 0x000000040000795c */ /* 0x000fe20000300000 */
.L_x_1190:
[----:B------:R-:W3:Y:S01]  /*15cb0*/  LDL.LU R4, [R1] ;  /* 0x0000000001047983 */ /* 0x000ee20000300800 */
[----:B------:R-:W-:-:S04]  /*15cc0*/  VIADD R0, R0, 0x32460 ;  /* 0x0003246000007836 */ /* 0x000fc80000000000 */
[----:B---3--:R-:W-:-:S04]  /*15cd0*/  IMAD R4, R4, 0x8, R0 ;  /* 0x0000000804047824 */ /* 0x008fc800078e0200 */
[----:B------:R-:W3:Y:S02]  /*15ce0*/  SYNCS.PHASECHK.TRANS64.TRYWAIT P0, [R4+URZ], R5 ;  /* 0x00000005040075a7 */ /* 0x000ee4000800017f */
[----:B---3--:R-:W-:Y:S05]  /*15cf0*/  @!P0 BRA `(.L_x_1191) ;  /* 0x0000001c00148947 */ /* 0x008fea0003800000 */
.L_x_1288:
[----:B------:R-:W-:-:S07]  /*15d00*/  LEA R3, R3, R0, 0x3 ;  /* 0x0000000003037211 */ /* 0x000fce00078e18ff */
.L_x_1192:
[----:B----4-:R4:W0:Y:S02]  /*15d10*/  SYNCS.PHASECHK.TRANS64.TRYWAIT P0, [R3+URZ], R2 ;  /* 0x00000002030075a7 */ /* 0x010824000800017f */
[----:B0-----:R-:W-:Y:S05]  /*15d20*/  @!P0 NANOSLEEP.SYNCS 0x989680 ;  /* 0x009896800000895d */ /* 0x001fea0003900000 */
[----:B------:R-:W0:Y:S02]  /*15d30*/  @!P0 SYNCS.PHASECHK.TRANS64 P0, [R3+URZ], R2 ;  /* 0x00000002030085a7 */ /* 0x000e24000800007f */
[----:B0-----:R-:W-:Y:S05]  /*15d40*/  @!P0 BRA `(.L_x_1192) ;  /* 0xfffffffc00f08947 */ /* 0x001fea000383ffff */
.L_x_958:
[----:B------:R-:W-:Y:S05]  /*15d50*/  BSYNC B7 ;  /* 0x0000000000077941 */ /* 0x000fea0003800000 */
.L_x_955:
[----:B------:R-:W-:Y:S05]  /*15d60*/  EXIT ;  /* 0x000000000000794d */ /* 0x000fea0003800000 */
.L_x_976:
[----:B0-----:R0:W1:Y:S02]  /*15d70*/  SYNCS.PHASECHK.TRANS64.TRYWAIT P6, [R95+URZ+0x32490], R110 ;  /* 0x0324906e5f0075a7 */ /* 0x00106400080c017f */
[----:B-1----:R-:W-:Y:S05]  /*15d80*/  @!P6 NANOSLEEP.SYNCS 0x989680 ;  /* 0x009896800000e95d */ /* 0x002fea0003900000 */
[----:B------:R-:W1:Y:S02]  /*15d90*/  @!P6 SYNCS.PHASECHK.TRANS64 P6, [R95+URZ+0x32490], R110 ;  /* 0x0324906e5f00e5a7 */ /* 0x000e6400080c007f */
[----:B-1----:R-:W-:Y:S05]  /*15da0*/  @!P6 BRA `(.L_x_976) ;  /* 0xfffffffc00f0e947 */ /* 0x002fea000383ffff */
[----:B------:R-:W-:Y:S05]  /*15db0*/  BRA `(.L_x_1193) ;  /* 0xfffffecc00847947 */ /* 0x000fea000383ffff */
.L_x_994:
[----:B0-----:R0:W1:Y:S02]  /*15dc0*/  SYNCS.PHASECHK.TRANS64.TRYWAIT P5, [R95+URZ+0x32490], R110 ;  /* 0x0324906e5f0075a7 */ /* 0x00106400080a017f */
[----:B-1----:R-:W-:Y:S05]  /*15dd0*/  @!P5 NANOSLEEP.SYNCS 0x989680 ;  /* 0x009896800000d95d */ /* 0x002fea0003900000 */
[----:B------:R-:W1:Y:S02]  /*15de0*/  @!P5 SYNCS.PHASECHK.TRANS64 P5, [R95+URZ+0x32490], R110 ;  /* 0x0324906e5f00d5a7 */ /* 0x000e6400080a007f */
[----:B-1----:R-:W-:Y:S05]  /*15df0*/  @!P5 BRA `(.L_x_994) ;  /* 0xfffffffc00f0d947 */ /* 0x002fea000383ffff */
[----:B------:R-:W-:Y:S05]  /*15e00*/  BRA `(.L_x_1194) ;  /* 0xfffffedc00e07947 */ /* 0x000fea000383ffff */
.L_x_1003:
[----:B0-----:R0:W1:Y:S02]  /*15e10*/  SYNCS.PHASECHK.TRANS64.TRYWAIT P4, [R95+URZ+0x32490], R110 ;  /* 0x0324906e5f0075a7 */ /* 0x001064000808017f */
[----:B-1----:R-:W-:Y:S05]  /*15e20*/  @!P4 NANOSLEEP.SYNCS 0x989680 ;  /* 0x009896800000c95d */ /* 0x002fea0003900000 */
[----:B------:R-:W1:Y:S02]  /*15e30*/  @!P4 SYNCS.PHASECHK.TRANS64 P4, [R95+URZ+0x32490], R110 ;  /* 0x0324906e5f00c5a7 */ /* 0x000e64000808007f */
[----:B-1----:R-:W-:Y:S05]  /*15e40*/  @!P4 BRA `(.L_x_1003) ;  /* 0xfffffffc00f0c947 */ /* 0x002fea000383ffff */
[----:B------:R-:W-:Y:S05]  /*15e50*/  BRA `(.L_x_1195) ;  /* 0xfffffeec00dc7947 */ /* 0x000fea000383ffff */
.L_x_1009:
[----:B-1----:R1:W2:Y:S02]  /*15e60*/  SYNCS.PHASECHK.TRANS64.TRYWAIT P3, [R95+URZ+0x324b0], R110 ;  /* 0x0324b06e5f0075a7 */ /* 0x0022a4000806017f */
[----:B--2---:R-:W-:Y:S05]  /*15e70*/  @!P3 NANOSLEEP.SYNCS 0x989680 ;  /* 0x009896800000b95d */ /* 0x004fea0003900000 */
[----:B------:R-:W2:Y:S02]  /*15e80*/  @!P3 SYNCS.PHASECHK.TRANS64 P3, [R95+URZ+0x324b0], R110 ;  /* 0x0324b06e5f00b5a7 */ /* 0x000ea4000806007f */
[----:B--2---:R-:W-:Y:S05]  /*15e90*/  @!P3 BRA `(.L_x_1009) ;  /* 0xfffffffc00f0b947 */ /* 0x004fea000383ffff */
[----:B------:R-:W-:Y:S05]  /*15ea0*/  BRA `(.L_x_1196) ;  /* 0xfffffef000687947 */ /* 0x000fea000383ffff */
.L_x_1017:
        /* <DEDUP_REMOVED lines=8> */
.L_x_1198:
[----:B------:R-:W-:Y:S05]  /*15f30*/  BSYNC B0 ;  /* 0x0000000000007941 */ /* 0x000fea0003800000 */
.L_x_1197:
[----:B------:R-:W-:Y:S05]  /*15f40*/  BRA `(.L_x_1199) ;  /* 0xfffffefc001c7947 */ /* 0x000fea000383ffff */
.L_x_1031:
        /* <DEDUP_REMOVED lines=8> */
.L_x_1201:
[----:B------:R-:W-:Y:S05]  /*15fd0*/  BSYNC B1 ;  /* 0x0000000000017941 */ /* 0x000fea0003800000 */
.L_x_1200:
[----:B------:R-:W-:Y:S05]  /*15fe0*/  BRA `(.L_x_1202) ;  /* 0xffffff04000c7947 */ /* 0x000fea000383ffff */
.L_x_1032:
        /* <DEDUP_REMOVED lines=8> */
.L_x_1204:
[----:B------:R-:W-:Y:S05]  /*16070*/  BSYNC B1 ;  /* 0x0000000000017941 */ /* 0x000fea0003800000 */
.L_x_1203:
[----:B------:R-:W-:Y:S05]  /*16080*/  BRA `(.L_x_1205) ;  /* 0xffffff0000ec7947 */ /* 0x000fea000383ffff */
.L_x_1033:
        /* <DEDUP_REMOVED lines=8> */
.L_x_1207:
[----:B------:R-:W-:Y:S05]  /*16110*/  BSYNC B1 ;  /* 0x0000000000017941 */ /* 0x000fea0003800000 */
.L_x_1206:
[----:B------:R-:W-:Y:S05]  /*16120*/  BRA `(.L_x_1208) ;  /* 0xffffff0000cc7947 */ /* 0x000fea000383ffff */
.L_x_1034:
        /* <DEDUP_REMOVED lines=8> */
.L_x_1210:
[----:B------:R-:W-:Y:S05]  /*161b0*/  BSYNC B1 ;  /* 0x0000000000017941 */ /* 0x000fea0003800000 */
.L_x_1209:
[----:B------:R-:W-:Y:S05]  /*161c0*/  BRA `(.L_x_1211) ;  /* 0xffffff0000ac7947 */ /* 0x000fea000383ffff */
.L_x_1036:
[----:B-1----:R1:W2:Y:S02]  /*161d0*/  SYNCS.PHASECHK.TRANS64.TRYWAIT P1, [R18+URZ+0x32400], R25 ;  /* 0x03240019120075a7 */ /* 0x0022a4000802017f */
[----:B--2---:R-:W-:Y:S05]  /*161e0*/  @!P1 NANOSLEEP.SYNCS 0x989680 ;  /* 0x009896800000995d */ /* 0x004fea0003900000 */
[----:B------:R-:W2:Y:S02]  /*161f0*/  @!P1 SYNCS.PHASECHK.TRANS64 P1, [R18+URZ+0x32400], R25 ;  /* 0x03240019120095a7 */ /* 0x000ea4000802007f */
[----:B--2---:R-:W-:Y:S05]  /*16200*/  @!P1 BRA `(.L_x_1036) ;  /* 0xfffffffc00f09947 */ /* 0x004fea000383ffff */
[----:B------:R-:W-:Y:S05]  /*16210*/  BRA `(.L_x_1212) ;  /* 0xffffff0400187947 */ /* 0x000fea000383ffff */
.L_x_1044:
        /* <DEDUP_REMOVED lines=8> */
.L_x_1214:
[----:B------:R-:W-:Y:S05]  /*162a0*/  BSYNC B1 ;  /* 0x0000000000017941 */ /* 0x000fea0003800000 */
.L_x_1213:
[----:B------:R-:W-:Y:S05]  /*162b0*/  BRA `(.L_x_1215) ;  /* 0xffffff0c00e87947 */ /* 0x000fea000383ffff */
.L_x_1045:
        /* <DEDUP_REMOVED lines=8> */
.L_x_1217:
[----:B------:R-:W-:Y:S05]  /*16340*/  BSYNC B1 ;  /* 0x0000000000017941 */ /* 0x000fea0003800000 */
.L_x_1216:
[----:B------:R-:W-:Y:S05]  /*16350*/  BRA `(.L_x_1218) ;  /* 0xffffff0c00cc7947 */ /* 0x000fea000383ffff */
.L_x_1046:
        /* <DEDUP_REMOVED lines=8> */
.L_x_1220:
[----:B------:R-:W-:Y:S05]  /*163e0*/  BSYNC B1 ;  /* 0x0000000000017941 */ /* 0x000fea0003800000 */
.L_x_1219:
[----:B------:R-:W-:Y:S05]  /*163f0*/  BRA `(.L_x_1221) ;  /* 0xffffff0c00b07947 */ /* 0x000fea000383ffff */
.L_x_1047:
        /* <DEDUP_REMOVED lines=8> */
.L_x_1223:
[----:B------:R-:W-:Y:S05]  /*16480*/  BSYNC B1 ;  /* 0x0000000000017941 */ /* 0x000fea0003800000 */
.L_x_1222:
[----:B------:R-:W-:Y:S05]  /*16490*/  BRA `(.L_x_1224) ;  /* 0xffffff0c00947947 */ /* 0x000fea000383ffff */
.L_x_1049:
[----:B-1----:R1:W2:Y:S02]  /*164a0*/  SYNCS.PHASECHK.TRANS64.TRYWAIT P1, [R18+URZ+0x32400], R9 ;  /* 0x03240009120075a7 */ /* 0x0022a4000802017f */
[----:B--2---:R-:W-:Y:S05]  /*164b0*/  @!P1 NANOSLEEP.SYNCS 0x989680 ;  /* 0x009896800000995d */ /* 0x004fea0003900000 */
[----:B------:R-:W2:Y:S02]  /*164c0*/  @!P1 SYNCS.PHASECHK.TRANS64 P1, [R18+URZ+0x32400], R9 ;  /* 0x03240009120095a7 */ /* 0x000ea4000802007f */
[----:B--2---:R-:W-:Y:S05]  /*164d0*/  @!P1 BRA `(.L_x_1049) ;  /* 0xfffffffc00f09947 */ /* 0x004fea000383ffff */
[----:B------:R-:W-:Y:S05]  /*164e0*/  BRA `(.L_x_1225) ;  /* 0xffffff0c00f87947 */ /* 0x000fea000383ffff */
.L_x_1055:
[----:B--2---:R2:W3:Y:S02]  /*164f0*/  SYNCS.PHASECHK.TRANS64.TRYWAIT P1, [R3+URZ+0x32430], R6 ;  /* 0x03243006030075a7 */ /* 0x0044e4000802017f */
[----:B---3--:R-:W-:Y:S05]  /*16500*/  @!P1 NANOSLEEP.SYNCS 0x989680 ;  /* 0x009896800000995d */ /* 0x008fea0003900000 */
[----:B------:R-:W3:Y:S02]  /*16510*/  @!P1 SYNCS.PHASECHK.TRANS64 P1, [R3+URZ+0x32430], R6 ;  /* 0x03243006030095a7 */ /* 0x000ee4000802007f */
[----:B---3--:R-:W-:Y:S05]  /*16520*/  @!P1 BRA `(.L_x_1055) ;  /* 0xfffffffc00f09947 */ /* 0x008fea000383ffff */
[----:B------:R-:W-:Y:S05]  /*16530*/  BRA `(.L_x_1054) ;  /* 0xffffff1c000c7947 */ /* 0x000fea000383ffff */
.L_x_1057:
[----:B---3--:R3:W4:Y:S02]  /*16540*/  SYNCS.PHASECHK.TRANS64.TRYWAIT P1, [R18+URZ+0x32410], R5 ;  /* 0x03241005120075a7 */ /* 0x008724000802017f */
[----:B----4-:R-:W-:Y:S05]  /*16550*/  @!P1 NANOSLEEP.SYNCS 0x989680 ;  /* 0x009896800000995d */ /* 0x010fea0003900000 */
[----:B------:R-:W4:Y:S02]  /*16560*/  @!P1 SYNCS.PHASECHK.TRANS64 P1, [R18+URZ+0x32410], R5 ;  /* 0x03241005120095a7 */ /* 0x000f24000802007f */
[----:B----4-:R-:W-:Y:S05]  /*16570*/  @!P1 BRA `(.L_x_1057) ;  /* 0xfffffffc00f09947 */ /* 0x010fea000383ffff */
[----:B------:R-:W-:Y:S05]  /*16580*/  BRA `(.L_x_1226) ;  /* 0xffffff1c00f47947 */ /* 0x000fea000383ffff */
.L_x_1062:
[----:B------:R0:W0:Y:S02]  /*16590*/  SYNCS.PHASECHK.TRANS64.TRYWAIT P2, [R3+URZ+0x32450], R6 ;  /* 0x03245006030075a7 */ /* 0x000024000804017f */
[----:B0-----:R-:W-:Y:S05]  /*165a0*/  @!P2 NANOSLEEP.SYNCS 0x989680 ;  /* 0x009896800000a95d */ /* 0x001fea0003900000 */
[----:B------:R-:W0:Y:S02]  /*165b0*/  @!P2 SYNCS.PHASECHK.TRANS64 P2, [R3+URZ+0x32450], R6 ;  /* 0x032450060300a5a7 */ /* 0x000e24000804007f */
[----:B0-----:R-:W-:Y:S05]  /*165c0*/  @!P2 BRA `(.L_x_1062) ;  /* 0xfffffffc00f0a947 */ /* 0x001fea000383ffff */
[----:B------:R-:W-:Y:S05]  /*165d0*/  BRA `(.L_x_1061) ;  /* 0xffffff2000147947 */ /* 0x000fea000383ffff */
.L_x_1067:
[----:B-1----:R1:W2:Y:S02]  /*165e0*/  SYNCS.PHASECHK.TRANS64.TRYWAIT P3, [R6+URZ+0x32430], R0 ;  /* 0x03243000060075a7 */ /* 0x0022a4000806017f */
[----:B--2---:R-:W-:Y:S05]  /*165f0*/  @!P3 NANOSLEEP.SYNCS 0x989680 ;  /* 0x009896800000b95d */ /* 0x004fea0003900000 */
[----:B------:R-:W2:Y:S02]  /*16600*/  @!P3 SYNCS.PHASECHK.TRANS64 P3, [R6+URZ+0x32430], R0 ;  /* 0x032430000600b5a7 */ /* 0x000ea4000806007f */
[----:B--2---:R-:W-:Y:S05]  /*16610*/  @!P3 BRA `(.L_x_1067) ;  /* 0xfffffffc00f0b947 */ /* 0x004fea000383ffff */
[----:B------:R-:W-:Y:S05]  /*16620*/  BRA `(.L_x_1066) ;  /* 0xffffff4400207947 */ /* 0x000fea000383ffff */
.L_x_1072:
[----:B---3--:R3:W4:Y:S02]  /*16630*/  SYNCS.PHASECHK.TRANS64.TRYWAIT P3, [R6+URZ+0x32450], R0 ;  /* 0x03245000060075a7 */ /* 0x008724000806017f */
[----:B----4-:R-:W-:Y:S05]  /*16640*/  @!P3 NANOSLEEP.SYNCS 0x989680 ;  /* 0x009896800000b95d */ /* 0x010fea0003900000 */
[----:B------:R-:W4:Y:S02]  /*16650*/  @!P3 SYNCS.PHASECHK.TRANS64 P3, [R6+URZ+0x32450], R0 ;  /* 0x032450000600b5a7 */ /* 0x000f24000806007f */
[----:B----4-:R-:W-:Y:S05]  /*16660*/  @!P3 BRA `(.L_x_1072) ;  /* 0xfffffffc00f0b947 */ /* 0x010fea000383ffff */
[----:B------:R-:W-:Y:S05]  /*16670*/  BRA `(.L_x_1071) ;  /* 0xffffff4400cc7947 */ /* 0x000fea000383ffff */
.L_x_1105:
        /* <DEDUP_REMOVED lines=11> */
.L_x_1228:
[----:B------:R-:W-:Y:S05]  /*16730*/  BSYNC B1 ;  /* 0x0000000000017941 */ /* 0x000fea0003800000 */
.L_x_1227:
[----:B------:R-:W-:Y:S05]  /*16740*/  BRA `(.L_x_1229) ;  /* 0xffffffac00c47947 */ /* 0x000fea000383ffff */
.L_x_1106:
[----:B------:R-:W-:Y:S01]  /*16750*/  BSSY B1, `(.L_x_1230) ;  /* 0x0000006000017945 */ /* 0x000fe20003800000 */
[----:B------:R-:W-:-:S07]  /*16760*/  IMAD.MOV.U32 R15, RZ, RZ, -0x1 ;  /* 0xffffffffff0f7424 */ /* 0x000fce00078e00ff */
[----:B-----5:R-:W-:Y:S05]  /*16770*/  WARPSYNC.COLLECTIVE R15, `(.L_x_1231) ;  /* 0x000000000f0c7348 */ /* 0x020fea0003c00000 */
[----:B------:R-:W-:Y:S02]  /*16780*/  ELECT P6, UR62, PT ;  /* 0x00000000003e782f */ /* 0x000fe400038c0000 */
[----:B------:R-:W-:Y:S01]  /*16790*/  MOV R14, UR62 ;  /* 0x0000003e000e7c02 */ /* 0x000fe20008000f00 */
[----:B-----5:R-:W-:Y:S10]  /*167a0*/  ENDCOLLECTIVE ;  /* 0x000000000000791b */ /* 0x020ff40003800000 */
.L_x_1231:
[----:B------:R-:W-:Y:S05]  /*167b0*/  BSYNC B1 ;  /* 0x0000000000017941 */ /* 0x000fea0003800000 */
.L_x_1230:
[----:B------:R-:W-:Y:S05]  /*167c0*/  BRA `(.L_x_1232) ;  /* 0xffffffac00b07947 */ /* 0x000fea000383ffff */
.L_x_1107:
[----:B0-----:R0:W1:Y:S02]  /*167d0*/  SYNCS.PHASECHK.TRANS64.TRYWAIT P0, [R5+URZ+0x32420], R7 ;  /* 0x03242007050075a7 */ /* 0x001064000800017f */
[----:B-1----:R-:W-:Y:S05]  /*167e0*/  @!P0 NANOSLEEP.SYNCS 0x989680 ;  /* 0x009896800000895d */ /* 0x002fea0003900000 */
[----:B------:R-:W1:Y:S02]  /*167f0*/  @!P0 SYNCS.PHASECHK.TRANS64 P0, [R5+URZ+0x32420], R7 ;  /* 0x03242007050085a7 */ /* 0x000e64000800007f */
[----:B-1----:R-:W-:Y:S05]  /*16800*/  @!P0 BRA `(.L_x_1107) ;  /* 0xfffffffc00f08947 */ /* 0x002fea000383ffff */
[----:B------:R-:W-:Y:S05]  /*16810*/  BRA `(.L_x_1233) ;  /* 0xffffffac00c87947 */ /* 0x000fea000383ffff */
.L_x_1110:
[----:B0-----:R0:W1:Y:S02]  /*16820*/  SYNCS.PHASECHK.TRANS64.TRYWAIT P0, [R7+URZ+0x324a0], R9 ;  /* 0x0324a009070075a7 */ /* 0x001064000800017f */
[----:B-1----:R-:W-:Y:S05]  /*16830*/  @!P0 NANOSLEEP.SYNCS 0x989680 ;  /* 0x009896800000895d */ /* 0x002fea0003900000 */
[----:B------:R-:W1:Y:S02]  /*16840*/  @!P0 SYNCS.PHASECHK.TRANS64 P0, [R7+URZ+0x324a0], R9 ;  /* 0x0324a009070085a7 */ /* 0x000e64000800007f */
[----:B-1----:R-:W-:Y:S05]  /*16850*/  @!P0 BRA `(.L_x_1110) ;  /* 0xfffffffc00f08947 */ /* 0x002fea000383ffff */
[----:B------:R-:W-:Y:S05]  /*16860*/  BRA `(.L_x_1234) ;  /* 0xffffffac00d47947 */ /* 0x000fea000383ffff */
.L_x_1112:
[----:B-1----:R1:W2:Y:S02]  /*16870*/  SYNCS.PHASECHK.TRANS64.TRYWAIT P0, [R7+URZ+0x324c0], R9 ;  /* 0x0324c009070075a7 */ /* 0x0022a4000800017f */
[----:B--2---:R-:W-:Y:S05]  /*16880*/  @!P0 NANOSLEEP.SYNCS 0x989680 ;  /* 0x009896800000895d */ /* 0x004fea0003900000 */
[----:B------:R-:W2:Y:S02]  /*16890*/  @!P0 SYNCS.PHASECHK.TRANS64 P0, [R7+URZ+0x324c0], R9 ;  /* 0x0324c009070085a7 */ /* 0x000ea4000800007f */
[----:B--2---:R-:W-:Y:S05]  /*168a0*/  @!P0 BRA `(.L_x_1112) ;  /* 0xfffffffc00f08947 */ /* 0x004fea000383ffff */
[----:B------:R-:W-:Y:S05]  /*168b0*/  BRA `(.L_x_1235) ;  /* 0xffffffb000387947 */ /* 0x000fea000383ffff */
.L_x_1116:
[----:B0-----:R0:W1:Y:S02]  /*168c0*/  SYNCS.PHASECHK.TRANS64.TRYWAIT P0, [R7+URZ+0x324a0], R8 ;  /* 0x0324a008070075a7 */ /* 0x001064000800017f */
[----:B-1----:R-:W-:Y:S05]  /*168d0*/  @!P0 NANOSLEEP.SYNCS 0x989680 ;  /* 0x009896800000895d */ /* 0x002fea0003900000 */
[----:B------:R-:W1:Y:S02]  /*168e0*/  @!P0 SYNCS.PHASECHK.TRANS64 P0, [R7+URZ+0x324a0], R8 ;  /* 0x0324a008070085a7 */ /* 0x000e64000800007f */
[----:B-1----:R-:W-:Y:S05]  /*168f0*/  @!P0 BRA `(.L_x_1116) ;  /* 0xfffffffc00f08947 */ /* 0x002fea000383ffff */
[----:B------:R-:W-:Y:S05]  /*16900*/  BRA `(.L_x_1236) ;  /* 0xffffffb400287947 */ /* 0x000fea000383ffff */
.L_x_1118:
[----:B-1----:R1:W2:Y:S02]  /*16910*/  SYNCS.PHASECHK.TRANS64.TRYWAIT P1, [R7+URZ+0x324c0], R8 ;  /* 0x0324c008070075a7 */ /* 0x0022a4000802017f */
[----:B--2---:R-:W-:Y:S05]  /*16920*/  @!P1 NANOSLEEP.SYNCS 0x989680 ;  /* 0x009896800000995d */ /* 0x004fea0003900000 */
[----:B------:R-:W2:Y:S02]  /*16930*/  @!P1 SYNCS.PHASECHK.TRANS64 P1, [R7+URZ+0x324c0], R8 ;  /* 0x0324c008070095a7 */ /* 0x000ea4000802007f */
[----:B--2---:R-:W-:Y:S05]  /*16940*/  @!P1 BRA `(.L_x_1118) ;  /* 0xfffffffc00f09947 */ /* 0x004fea000383ffff */
[----:B------:R-:W-:Y:S05]  /*16950*/  BRA `(.L_x_1237) ;  /* 0xffffffb400847947 */ /* 0x000fea000383ffff */
.L_x_1128:
        /* <DEDUP_REMOVED lines=8> */
[----:B------:R-:W-:Y:S05]  /*169e0*/  WARPSYNC.COLLECTIVE R15, `(.L_x_1239) ;  /* 0x000000000f087348 */ /* 0x000fea0003c00000 */
[----:B------:R0:W1:Y:S02]  /*169f0*/  SHFL.IDX P6, R14, R13, R12, R11 ;  /* 0x0000000c0d0e7389 */ /* 0x00006400000c000b */
[----:B01----:R-:W-:Y:S01]  /*16a00*/  ENDCOLLECTIVE ;  /* 0x000000000000791b */ /* 0x003fe20003800000 */
.L_x_1239:
[----:B------:R-:W-:Y:S05]  /*16a10*/  BSYNC B0 ;  /* 0x0000000000007941 */ /* 0x000fea0003800000 */
.L_x_1238:
[----:B------:R-:W-:Y:S05]  /*16a20*/  BRA `(.L_x_1240) ;  /* 0xffffffc000307947 */ /* 0x000fea000383ffff */
.L_x_1129:
[----:B------:R-:W-:Y:S01]  /*16a30*/  BSSY B0, `(.L_x_1241) ;  /* 0x0000006000007945 */ /* 0x000fe20003800000 */
[----:B------:R-:W-:-:S07]  /*16a40*/  IMAD.MOV.U32 R15, RZ, RZ, -0x1 ;  /* 0xffffffffff0f7424 */ /* 0x000fce00078e00ff */
[----:B------:R-:W-:Y:S05]  /*16a50*/  WARPSYNC.COLLECTIVE R15, `(.L_x_1242) ;  /* 0x000000000f0c7348 */ /* 0x000fea0003c00000 */
[----:B------:R-:W-:Y:S02]  /*16a60*/  ELECT P6, UR62, PT ;  /* 0x00000000003e782f */ /* 0x000fe400038c0000 */
[----:B------:R-:W-:Y:S01]  /*16a70*/  MOV R14, UR62 ;  /* 0x0000003e000e7c02 */ /* 0x000fe20008000f00 */
[----:B------:R-:W-:Y:S10]  /*16a80*/  ENDCOLLECTIVE ;  /* 0x000000000000791b */ /* 0x000ff40003800000 */
.L_x_1242:
[----:B------:R-:W-:Y:S05]  /*16a90*/  BSYNC B0 ;  /* 0x0000000000007941 */ /* 0x000fea0003800000 */
.L_x_1241:
[----:B------:R-:W-:Y:S05]  /*16aa0*/  BRA `(.L_x_1243) ;  /* 0xffffffc000287947 */ /* 0x000fea000383ffff */
.L_x_1132:
[----:B0-----:R0:W1:Y:S02]  /*16ab0*/  SYNCS.PHASECHK.TRANS64.TRYWAIT P0, [R5+URZ+0x32440], R7 ;  /* 0x03244007050075a7 */ /* 0x001064000800017f */
[----:B-1----:R-:W-:Y:S05]  /*16ac0*/  @!P0 NANOSLEEP.SYNCS 0x989680 ;  /* 0x009896800000895d */ /* 0x002fea0003900000 */
[----:B------:R-:W1:Y:S02]  /*16ad0*/  @!P0 SYNCS.PHASECHK.TRANS64 P0, [R5+URZ+0x32440], R7 ;  /* 0x03244007050085a7 */ /* 0x000e64000800007f */
[----:B-1----:R-:W-:Y:S05]  /*16ae0*/  @!P0 BRA `(.L_x_1132) ;  /* 0xfffffffc00f08947 */ /* 0x002fea000383ffff */
[----:B------:R-:W-:Y:S05]  /*16af0*/  BRA `(.L_x_1244) ;  /* 0xffffffc000987947 */ /* 0x000fea000383ffff */
.L_x_1136:
        /* <DEDUP_REMOVED lines=8> */
.L_x_1139:
[----:B0-----:R0:W1:Y:S02]  /*16b80*/  SYNCS.PHASECHK.TRANS64.TRYWAIT P0, [R2+URZ+0x32460], R5 ;  /* 0x03246005020075a7 */ /* 0x001064000800017f */
[----:B-1----:R-:W-:Y:S05]  /*16b90*/  @!P0 NANOSLEEP.SYNCS 0x989680 ;  /* 0x009896800000895d */ /* 0x002fea0003900000 */
[----:B------:R-:W1:Y:S02]  /*16ba0*/  @!P0 SYNCS.PHASECHK.TRANS64 P0, [R2+URZ+0x32460], R5 ;  /* 0x03246005020085a7 */ /* 0x000e64000800007f */
[----:B-1----:R-:W-:Y:S05]  /*16bb0*/  @!P0 BRA `(.L_x_1139) ;  /* 0xfffffffc00f08947 */ /* 0x002fea000383ffff */
[----:B------:R-:W-:Y:S05]  /*16bc0*/  BRA `(.L_x_1246) ;  /* 0xffffffc800207947 */ /* 0x000fea000383ffff */
.L_x_1148:
[----:B--2---:R2:W3:Y:S02]  /*16bd0*/  SYNCS.PHASECHK.TRANS64.TRYWAIT P0, [R2+URZ+0x32440], R7 ;  /* 0x03244007020075a7 */ /* 0x0044e4000800017f */
[----:B---3--:R-:W-:Y:S05]  /*16be0*/  @!P0 NANOSLEEP.SYNCS 0x989680 ;  /* 0x009896800000895d */ /* 0x008fea0003900000 */
[----:B------:R-:W3:Y:S02]  /*16bf0*/  @!P0 SYNCS.PHASECHK.TRANS64 P0, [R2+URZ+0x32440], R7 ;  /* 0x03244007020085a7 */ /* 0x000ee4000800007f */
[----:B---3--:R-:W-:Y:S05]  /*16c00*/  @!P0 BRA `(.L_x_1148) ;  /* 0xfffffffc00f08947 */ /* 0x008fea000383ffff */
[----:B------:R-:W-:Y:S05]  /*16c10*/  BRA `(.L_x_1247) ;  /* 0xffffffcc00a87947 */ /* 0x000fea000383ffff */
.L_x_1150:
[----:B0-----:R0:W3:Y:S02]  /*16c20*/  SYNCS.PHASECHK.TRANS64.TRYWAIT P0, [R2+URZ+0x32460], R7 ;  /* 0x03246007020075a7 */ /* 0x0010e4000800017f */
[----:B---3--:R-:W-:Y:S05]  /*16c30*/  @!P0 NANOSLEEP.SYNCS 0x989680 ;  /* 0x009896800000895d */ /* 0x008fea0003900000 */
[----:B------:R-:W3:Y:S02]  /*16c40*/  @!P0 SYNCS.PHASECHK.TRANS64 P0, [R2+URZ+0x32460], R7 ;  /* 0x03246007020085a7 */ /* 0x000ee4000800007f */
[----:B---3--:R-:W-:Y:S05]  /*16c50*/  @!P0 BRA `(.L_x_1150) ;  /* 0xfffffffc00f08947 */ /* 0x008fea000383ffff */
[----:B------:R-:W-:Y:S05]  /*16c60*/  BRA `(.L_x_1248) ;  /* 0xffffffd000187947 */ /* 0x000fea000383ffff */
.L_x_1155:
[----:B--2---:R2:W3:Y:S02]  /*16c70*/  SYNCS.PHASECHK.TRANS64.TRYWAIT P0, [R3+URZ+0x32440], R7 ;  /* 0x03244007030075a7 */ /* 0x0044e4000800017f */
[----:B---3--:R-:W-:Y:S05]  /*16c80*/  @!P0 NANOSLEEP.SYNCS 0x989680 ;  /* 0x009896800000895d */ /* 0x008fea0003900000 */
[----:B------:R-:W3:Y:S02]  /*16c90*/  @!P0 SYNCS.PHASECHK.TRANS64 P0, [R3+URZ+0x32440], R7 ;  /* 0x03244007030085a7 */ /* 0x000ee4000800007f */
[----:B---3--:R-:W-:Y:S05]  /*16ca0*/  @!P0 BRA `(.L_x_1155) ;  /* 0xfffffffc00f08947 */ /* 0x008fea000383ffff */
[----:B------:R-:W-:Y:S05]  /*16cb0*/  BRA `(.L_x_1249) ;  /* 0xffffffd4005c7947 */ /* 0x000fea000383ffff */
.L_x_1157:
[----:B0-----:R0:W3:Y:S02]  /*16cc0*/  SYNCS.PHASECHK.TRANS64.TRYWAIT P1, [R3+URZ+0x32460], R7 ;  /* 0x03246007030075a7 */ /* 0x0010e4000802017f */
[----:B---3--:R-:W-:Y:S05]  /*16cd0*/  @!P1 NANOSLEEP.SYNCS 0x989680 ;  /* 0x009896800000995d */ /* 0x008fea0003900000 */
[----:B------:R-:W3:Y:S02]  /*16ce0*/  @!P1 SYNCS.PHASECHK.TRANS64 P1, [R3+URZ+0x32460], R7 ;  /* 0x03246007030095a7 */ /* 0x000ee4000802007f */
[----:B---3--:R-:W-:Y:S05]  /*16cf0*/  @!P1 BRA `(.L_x_1157) ;  /* 0xfffffffc00f09947 */ /* 0x008fea000383ffff */
[----:B------:R-:W-:Y:S05]  /*16d00*/  BRA `(.L_x_1250) ;  /* 0xffffffd400c87947 */ /* 0x000fea000383ffff */
.L_x_1162:
[----:B---3--:R3:W4:Y:S02]  /*16d10*/  SYNCS.PHASECHK.TRANS64.TRYWAIT P0, [R3+URZ+0x32440], R7 ;  /* 0x03244007030075a7 */ /* 0x008724000800017f */
[----:B----4-:R-:W-:Y:S05]  /*16d20*/  @!P0 NANOSLEEP.SYNCS 0x989680 ;  /* 0x009896800000895d */ /* 0x010fea0003900000 */
[----:B------:R-:W4:Y:S02]  /*16d30*/  @!P0 SYNCS.PHASECHK.TRANS64 P0, [R3+URZ+0x32440], R7 ;  /* 0x03244007030085a7 */ /* 0x000f24000800007f */
[----:B----4-:R-:W-:Y:S05]  /*16d40*/  @!P0 BRA `(.L_x_1162) ;  /* 0xfffffffc00f08947 */ /* 0x010fea000383ffff */
[----:B------:R-:W-:Y:S05]  /*16d50*/  BRA `(.L_x_1251) ;  /* 0xffffffd800ec7947 */ /* 0x000fea000383ffff */
.L_x_1164:
[----:B0-----:R0:W2:Y:S02]  /*16d60*/  SYNCS.PHASECHK.TRANS64.TRYWAIT P1, [R3+URZ+0x32460], R7 ;  /* 0x03246007030075a7 */ /* 0x0010a4000802017f */
[----:B--2---:R-:W-:Y:S05]  /*16d70*/  @!P1 NANOSLEEP.SYNCS 0x989680 ;  /* 0x009896800000995d */ /* 0x004fea0003900000 */
[----:B------:R-:W2:Y:S02]  /*16d80*/  @!P1 SYNCS.PHASECHK.TRANS64 P1, [R3+URZ+0x32460], R7 ;  /* 0x03246007030095a7 */ /* 0x000ea4000802007f */
[----:B--2---:R-:W-:Y:S05]  /*16d90*/  @!P1 BRA `(.L_x_1164) ;  /* 0xfffffffc00f09947 */ /* 0x004fea000383ffff */
[----:B------:R-:W-:Y:S05]  /*16da0*/  BRA `(.L_x_1252) ;  /* 0xffffffdc005c7947 */ /* 0x000fea000383ffff */
.L_x_1169:
[----:B------:R-:W-:Y:S01]  /*16db0*/  BSSY B0, `(.L_x_1253) ;  /* 0x0000008000007945 */ /* 0x000fe20003800000 */
[----:B0-----:R-:W-:Y:S01]  /*16dc0*/  IMAD.MOV.U32 R13, RZ, RZ, R16 ;  /* 0x000000ffff0d7224 */ /* 0x001fe200078e0010 */
[----:B------:R-:W-:Y:S01]  /*16dd0*/  MOV R15, 0xffffffff ;  /* 0xffffffff000f7802 */ /* 0x000fe20000000f00 */
[----:B------:R-:W-:Y:S02]  /*16de0*/  IMAD.MOV.U32 R12, RZ, RZ, RZ ;  /* 0x000000ffff0c7224 */ /* 0x000fe400078e00ff */
[----:B--2---:R-:W-:-:S07]  /*16df0*/  IMAD.MOV.U32 R11, RZ, RZ, 0x1f ;  /* 0x0000001fff0b7424 */ /* 0x004fce00078e00ff */
[----:B-1-3-5:R-:W-:Y:S05]  /*16e00*/  WARPSYNC.COLLECTIVE R15, `(.L_x_1254) ;  /* 0x000000000f087348 */ /* 0x02afea0003c00000 */
[----:B------:R0:W2:Y:S02]  /*16e10*/  SHFL.IDX P6, R14, R13, R12, R11 ;  /* 0x0000000c0d0e7389 */ /* 0x0000a400000c000b */
[----:B0123-5:R-:W-:Y:S01]  /*16e20*/  ENDCOLLECTIVE ;  /* 0x000000000000791b */ /* 0x02ffe20003800000 */
.L_x_1254:
[----:B------:R-:W-:Y:S05]  /*16e30*/  BSYNC B0 ;  /* 0x0000000000007941 */ /* 0x000fea0003800000 */
.L_x_1253:
        /* <DEDUP_REMOVED lines=8> */
.L_x_1255:
[----:B------:R-:W-:Y:S01]  /*16ec0*/  IMAD.MOV.U32 R5, RZ, RZ, R14 ;  /* 0x000000ffff057224 */ /* 0x000fe200078e000e */
[----:B------:R-:W-:Y:S06]  /*16ed0*/  BRA `(.L_x_1256) ;  /* 0xffffffe000507947 */ /* 0x000fec000383ffff */
.L_x_1172:
        /* <DEDUP_REMOVED lines=8> */
.L_x_1258:
[----:B------:R-:W-:Y:S05]  /*16f60*/  BSYNC B0 ;  /* 0x0000000000007941 */ /* 0x000fea0003800000 */
.L_x_1257:
        /* <DEDUP_REMOVED lines=10> */
.L_x_1259:
        /* <DEDUP_REMOVED lines=8> */
.L_x_1260:
        /* <DEDUP_REMOVED lines=8> */
.L_x_1261:
        /* <DEDUP_REMOVED lines=8> */
.L_x_1262:
        /* <DEDUP_REMOVED lines=8> */
.L_x_1263:
[----:B------:R-:W-:Y:S05]  /*17210*/  BRA `(.L_x_1264) ;  /* 0xffffffe000147947 */ /* 0x000fea000383ffff */
.L_x_1177:
[----:B------:R-:W-:Y:S01]  /*17220*/  BSSY B0, `(.L_x_1265) ;  /* 0x0000008000007945 */ /* 0x000fe20003800000 */
[----:B-----5:R-:W-:Y:S01]  /*17230*/  IMAD.MOV.U32 R13, RZ, RZ, R17 ;  /* 0x000000ffff0d7224 */ /* 0x020fe200078e0011 */
[----:B--2---:R-:W-:Y:S01]  /*17240*/  MOV R11, RZ ;  /* 0x000000ff000b7202 */ /* 0x004fe20000000f00 */
[----:B------:R-:W-:Y:S02]  /*17250*/  IMAD.MOV.U32 R12, RZ, RZ, 0x1 ;  /* 0x00000001ff0c7424 */ /* 0x000fe400078e00ff */
[----:B------:R-:W-:-:S07]  /*17260*/  IMAD.MOV.U32 R15, RZ, RZ, -0x1 ;  /* 0xffffffffff0f7424 */ /* 0x000fce00078e00ff */
[----:B01----:R-:W-:Y:S05]  /*17270*/  WARPSYNC.COLLECTIVE R15, `(.L_x_1266) ;  /* 0x000000000f087348 */ /* 0x003fea0003c00000 */
[----:B------:R2:W3:Y:S02]  /*17280*/  SHFL.UP P6, R14, R13, R12, R11 ;  /* 0x0400000c0d0e7389 */ /* 0x0004e400000c000b */
[----:B0123--:R-:W-:Y:S01]  /*17290*/  ENDCOLLECTIVE ;  /* 0x000000000000791b */ /* 0x00ffe20003800000 */
.L_x_1266:
[----:B------:R-:W-:Y:S05]  /*172a0*/  BSYNC B0 ;  /* 0x0000000000007941 */ /* 0x000fea0003800000 */
.L_x_1265:
        /* <DEDUP_REMOVED lines=10> */
.L_x_1267:
        /* <DEDUP_REMOVED lines=8> */
.L_x_1268:
        /* <DEDUP_REMOVED lines=8> */
.L_x_1269:
        /* <DEDUP_REMOVED lines=8> */
.L_x_1270:
        /* <DEDUP_REMOVED lines=8> */
.L_x_1271:
[----:B------:R-:W-:Y:S05]  /*17550*/  BRA `(.L_x_1272) ;  /* 0xffffffdc00f87947 */ /* 0x000fea000383ffff */
.L_x_1179:
[----:B------:R-:W-:Y:S01]  /*17560*/  BSSY B0, `(.L_x_1273) ;  /* 0x0000006000007945 */ /* 0x000fe20003800000 */
[----:B------:R-:W-:Y:S01]  /*17570*/  PLOP3.LUT P6, PT, P6, PT, PT, 0x8, 0x0 ;  /* 0x000000000000781c */ /* 0x000fe200037ce170 */
[----:B------:R-:W-:-:S12]  /*17580*/  IMAD.MOV.U32 R15, RZ, RZ, -0x1 ;  /* 0xffffffffff0f7424 */ /* 0x000fd800078e00ff */
[----:B0-2---:R-:W-:Y:S05]  /*17590*/  WARPSYNC.COLLECTIVE R15, `(.L_x_1274) ;  /* 0x000000000f087348 */ /* 0x005fea0003c00000 */
[----:B------:R-:W-:Y:S01]  /*175a0*/  VOTE.ANY R14, PT, P6 ;  /* 0x00000000000e7806 */ /* 0x000fe200030e0100 */
[----:B0-2---:R-:W-:Y:S06]  /*175b0*/  ENDCOLLECTIVE ;  /* 0x000000000000791b */ /* 0x005fec0003800000 */
.L_x_1274:
[----:B------:R-:W-:Y:S05]  /*175c0*/  BSYNC B0 ;  /* 0x0000000000007941 */ /* 0x000fea0003800000 */
.L_x_1273:
        /* <DEDUP_REMOVED lines=9> */
.L_x_1275:
[----:B------:R-:W-:Y:S01]  /*17660*/  MOV R17, R14 ;  /* 0x0000000e00117202 */ /* 0x000fe20000000f00 */
[----:B------:R-:W-:Y:S06]  /*17670*/  BRA `(.L_x_1276) ;  /* 0xffffffdc00e87947 */ /* 0x000fec000383ffff */
.L_x_1181:
[----:B------:R-:W-:Y:S01]  /*17680*/  BSSY B0, `(.L_x_1277) ;  /* 0x0000007000007945 */ /* 0x000fe20003800000 */
[----:B------:R-:W-:Y:S02]  /*17690*/  IMAD.MOV.U32 R13, RZ, RZ, R3 ;  /* 0x000000ffff0d7224 */ /* 0x000fe400078e0003 */
[----:B--2---:R-:W-:Y:S02]  /*176a0*/  IMAD.MOV.U32 R11, RZ, RZ, 0x1f ;  /* 0x0000001fff0b7424 */ /* 0x004fe400078e00ff */
[----:B------:R-:W-:-:S07]  /*176b0*/  IMAD.MOV.U32 R15, RZ, RZ, -0x1 ;  /* 0xffffffffff0f7424 */ /* 0x000fce00078e00ff */
[----:B01-3--:R-:W-:Y:S05]  /*176c0*/  WARPSYNC.COLLECTIVE R15, `(.L_x_1278) ;  /* 0x000000000f087348 */ /* 0x00bfea0003c00000 */
[----:B------:R2:W4:Y:S02]  /*176d0*/  SHFL.IDX P6, R14, R13, R12, R11 ;  /* 0x0000000c0d0e7389 */ /* 0x00052400000c000b */
[----:B01234-:R-:W-:Y:S01]  /*176e0*/  ENDCOLLECTIVE ;  /* 0x000000000000791b */ /* 0x01ffe20003800000 */
.L_x_1278:
[----:B------:R-:W-:Y:S05]  /*176f0*/  BSYNC B0 ;  /* 0x0000000000007941 */ /* 0x000fea0003800000 */
.L_x_1277:
[----:B------:R-:W-:Y:S05]  /*17700*/  BRA `(.L_x_1180) ;  /* 0xffffffdc00e07947 */ /* 0x000fea000383ffff */
.L_x_1184:
[----:B0-----:R0:W4:Y:S02]  /*17710*/  SYNCS.PHASECHK.TRANS64.TRYWAIT P0, [R0+URZ+0x32420], R3 ;  /* 0x03242003000075a7 */ /* 0x001124000800017f */
[----:B----4-:R-:W-:Y:S05]  /*17720*/  @!P0 NANOSLEEP.SYNCS 0x989680 ;  /* 0x009896800000895d */ /* 0x010fea0003900000 */
[----:B------:R-:W4:Y:S02]  /*17730*/  @!P0 SYNCS.PHASECHK.TRANS64 P0, [R0+URZ+0x32420], R3 ;  /* 0x03242003000085a7 */ /* 0x000f24000800007f */
[----:B----4-:R-:W-:Y:S05]  /*17740*/  @!P0 BRA `(.L_x_1184) ;  /* 0xfffffffc00f08947 */ /* 0x010fea000383ffff */
[----:B------:R-:W-:Y:S05]  /*17750*/  BRA `(.L_x_1279) ;  /* 0xffffffe000c07947 */ /* 0x000fea000383ffff */
.L_x_1185:
[----:B---3--:R-:W3:Y:S01]  /*17760*/  S2R R2, SR_TID.X ;  /* 0x0000000000027919 */ /* 0x008ee20000002100 */
[----:B------:R-:W-:Y:S01]  /*17770*/  BSSY B0, `(.L_x_1280) ;  /* 0x000000a000007945 */ /* 0x000fe20003800000 */
[----:B------:R-:W-:Y:S01]  /*17780*/  MOV R12, RZ ;  /* 0x000000ff000c7202 */ /* 0x000fe20000000f00 */
[----:B--2---:R-:W-:Y:S02]  /*17790*/  IMAD.MOV.U32 R11, RZ, RZ, 0x1f ;  /* 0x0000001fff0b7424 */ /* 0x004fe400078e00ff */
[----:B------:R-:W-:Y:S01]  /*177a0*/  IMAD.MOV.U32 R15, RZ, RZ, -0x1 ;  /* 0xffffffffff0f7424 */ /* 0x000fe200078e00ff */
[----:B---3--:R-:W-:-:S04]  /*177b0*/  SHF.R.U32.HI R2, RZ, 0x5, R2 ;  /* 0x00000005ff027819 */ /* 0x008fc80000011602 */
[----:B------:R-:W-:-:S05]  /*177c0*/  LOP3.LUT R2, R2, 0x3, RZ, 0xc0, !PT ;  /* 0x0000000302027812 */ /* 0x000fca00078ec0ff */
[----:B------:R-:W-:-:S07]  /*177d0*/  IMAD.MOV.U32 R13, RZ, RZ, R2 ;  /* 0x000000ffff0d7224 */ /* 0x000fce00078e0002 */
[----:B01----:R-:W-:Y:S05]  /*177e0*/  WARPSYNC.COLLECTIVE R15, `(.L_x_1281) ;  /* 0x000000000f087348 */ /* 0x003fea0003c00000 */
[----:B------:R2:W3:Y:S02]  /*177f0*/  SHFL.IDX P6, R14, R13, R12, R11 ;  /* 0x0000000c0d0e7389 */ /* 0x0004e400000c000b */
[----:B0123--:R-:W-:Y:S01]  /*17800*/  ENDCOLLECTIVE ;  /* 0x000000000000791b */ /* 0x00ffe20003800000 */
.L_x_1281:
[----:B------:R-:W-:Y:S05]  /*17810*/  BSYNC B0 ;  /* 0x0000000000007941 */ /* 0x000fea0003800000 */
.L_x_1280:
[----:B------:R-:W-:Y:S05]  /*17820*/  BRA `(.L_x_1282) ;  /* 0xffffffe000a47947 */ /* 0x000fea000383ffff */
.L_x_1186:
[----:B------:R-:W-:Y:S01]  /*17830*/  BSSY B0, `(.L_x_1283) ;  /* 0x0000006000007945 */ /* 0x000fe20003800000 */
[----:B------:R-:W-:-:S07]  /*17840*/  IMAD.MOV.U32 R15, RZ, RZ, -0x1 ;  /* 0xffffffffff0f7424 */ /* 0x000fce00078e00ff */
[----:B0123--:R-:W-:Y:S05]  /*17850*/  WARPSYNC.COLLECTIVE R15, `(.L_x_1284) ;  /* 0x000000000f0c7348 */ /* 0x00ffea0003c00000 */
[----:B------:R-:W-:Y:S02]  /*17860*/  ELECT P6, UR62, PT ;  /* 0x00000000003e782f */ /* 0x000fe400038c0000 */
[----:B------:R-:W-:Y:S01]  /*17870*/  MOV R14, UR62 ;  /* 0x0000003e000e7c02 */ /* 0x000fe20008000f00 */
[----:B0123--:R-:W-:Y:S10]  /*17880*/  ENDCOLLECTIVE ;  /* 0x000000000000791b */ /* 0x00fff40003800000 */
.L_x_1284:
[----:B------:R-:W-:Y:S05]  /*17890*/  BSYNC B0 ;  /* 0x0000000000007941 */ /* 0x000fea0003800000 */
.L_x_1283:
[----:B------:R-:W-:Y:S05]  /*178a0*/  BRA `(.L_x_1285) ;  /* 0xffffffe000987947 */ /* 0x000fea000383ffff */
.L_x_1188:
[----:B0-----:R0:W1:Y:S02]  /*178b0*/  SYNCS.PHASECHK.TRANS64.TRYWAIT P0, [R6+URZ], R5 ;  /* 0x00000005060075a7 */ /* 0x001064000800017f */
[----:B-1----:R-:W-:Y:S05]  /*178c0*/  @!P0 NANOSLEEP.SYNCS 0x989680 ;  /* 0x009896800000895d */ /* 0x002fea0003900000 */
[----:B------:R-:W1:Y:S02]  /*178d0*/  @!P0 SYNCS.PHASECHK.TRANS64 P0, [R6+URZ], R5 ;  /* 0x00000005060085a7 */ /* 0x000e64000800007f */
[----:B-1----:R-:W-:Y:S05]  /*178e0*/  @!P0 BRA `(.L_x_1188) ;  /* 0xfffffffc00f08947 */ /* 0x002fea000383ffff */
[----:B------:R-:W-:Y:S05]  /*178f0*/  BRA `(.L_x_1286) ;  /* 0xffffffe000dc7947 */ /* 0x000fea000383ffff */
.L_x_1189:
[----:B-1----:R1:W3:Y:S02]  /*17900*/  SYNCS.PHASECHK.TRANS64.TRYWAIT P0, [R7+URZ], R2 ;  /* 0x00000002070075a7 */ /* 0x0022e4000800017f */
[----:B---3--:R-:W-:Y:S05]  /*17910*/  @!P0 NANOSLEEP.SYNCS 0x989680 ;  /* 0x009896800000895d */ /* 0x008fea0003900000 */
[----:B------:R-:W3:Y:S02]  /*17920*/  @!P0 SYNCS.PHASECHK.TRANS64 P0, [R7+URZ], R2 ;  /* 0x00000002070085a7 */ /* 0x000ee4000800007f */
[----:B---3--:R-:W-:Y:S05]  /*17930*/  @!P0 BRA `(.L_x_1189) ;  /* 0xfffffffc00f08947 */ /* 0x008fea000383ffff */
[----:B------:R-:W-:Y:S05]  /*17940*/  BRA `(.L_x_1287) ;  /* 0xffffffe000d07947 */ /* 0x000fea000383ffff */
.L_x_1191:
[----:B---3--:R3:W4:Y:S02]  /*17950*/  SYNCS.PHASECHK.TRANS64.TRYWAIT P0, [R4+URZ], R5 ;  /* 0x00000005040075a7 */ /* 0x008724000800017f */
[----:B----4-:R-:W-:Y:S05]  /*17960*/  @!P0 NANOSLEEP.SYNCS 0x989680 ;  /* 0x009896800000895d */ /* 0x010fea0003900000 */
[----:B------:R-:W4:Y:S02]  /*17970*/  @!P0 SYNCS.PHASECHK.TRANS64 P0, [R4+URZ], R5 ;  /* 0x00000005040085a7 */ /* 0x000f24000800007f */
[----:B----4-:R-:W-:Y:S05]  /*17980*/  @!P0 BRA `(.L_x_1191) ;  /* 0xfffffffc00f08947 */ /* 0x010fea000383ffff */
[----:B------:R-:W-:Y:S05]  /*17990*/  BRA `(.L_x_1288) ;  /* 0xffffffe000d87947 */ /* 0x000fea000383ffff */
.L_x_1289:
        /* <DEDUP_REMOVED lines=14> */
.L_x_4719:


//--------------------- .text._ZN7cutlass13device_kernelIN5flash11enable_sm90INS1_16FlashAttnFwdSm90INS1_25CollectiveMainloopFwdSm90ILi2EN4cute5tupleIJNS5_1CILi1EEES8_S8_EEENS6_IJNS7_ILi128EEENS7_ILi96EEENS7_ILi64EEEEEELi256ENS_6half_tEfNS_4arch4Sm90ELb0ELb1ELb0ELb0ELb0ELb0ELb0ELb1ELb0ELb0ELb0ELb0EEENS1_21CollectiveEpilogueFwdINS6_IJSA_NS7_ILi256EEESB_EEES9_SE_SG_Li256ELb0ELb0ELb0ELb0EEENS1_30DynamicPersistentTileSchedulerILi256ELi32ELb0ELb0ELb1EEEEEEEEEvNT_6ParamsE --------------------------
	.section	.text._ZN7cutlass13device_kernelIN5flash11enable_sm90INS1_16FlashAttnFwdSm90INS1_25CollectiveMainloopFwdSm90ILi2EN4cute5tupleIJNS5_1CILi1EEES8_S8_EEENS6_IJNS7_ILi128EEENS7_ILi96EEENS7_ILi64EEEEEELi256ENS_6half_tEfNS_4arch4Sm90ELb0ELb1ELb0ELb0ELb0ELb0ELb0ELb1ELb0ELb0ELb0ELb0EEENS1_21CollectiveEpilogueFwdINS6_IJSA_NS7_ILi256EEESB_EEES9_SE_SG_Li256ELb0ELb0ELb0ELb0EEENS1_30DynamicPersistentTileSchedulerILi256ELi32ELb0ELb0ELb1EEEEEEEEEvNT_6ParamsE,"ax",@progbits
	.align	128
.text._ZN7cutlass13device_kernelIN5flash11enable_sm90INS1_16FlashAttnFwdSm90INS1_25CollectiveMainloopFwdSm90ILi2EN4cute5tupleIJNS5_1CILi1EEES8_S8_EEENS6_IJNS7_ILi128EEENS7_ILi96EEENS7_ILi64EEEEEELi256ENS_6half_tEfNS_4arch4Sm90ELb0ELb1ELb0ELb0ELb0ELb0ELb0ELb1ELb0ELb0ELb0ELb0EEENS1_21CollectiveEpilogueFwdINS6_IJSA_NS7_ILi256EEESB_EEES9_SE_SG_Li256ELb0ELb0ELb0ELb0EEENS1_30DynamicPersistentTileSchedulerILi256ELi32ELb0ELb0ELb1EEEEEEEEEvNT_6ParamsE:
        .type           _ZN7cutlass13device_kernelIN5flash11enable_sm90INS1_16FlashAttnFwdSm90INS1_25CollectiveMainloopFwdSm90ILi2EN4cute5tupleIJNS5_1CILi1EEES8_S8_EEENS6_IJNS7_ILi128EEENS7_ILi96EEENS7_ILi64EEEEEELi256ENS_6half_tEfNS_4arch4Sm90ELb0ELb1ELb0ELb0ELb0ELb0ELb0ELb1ELb0ELb0ELb0ELb0EEENS1_21CollectiveEpilogueFwdINS6_IJSA_NS7_ILi256EEESB_EEES9_SE_SG_Li256ELb0ELb0ELb0ELb0EEENS1_30DynamicPersistentTileSchedulerILi256ELi32ELb0ELb0ELb1EEEEEEEEEvNT_6ParamsE,@function
        .size           _ZN7cutlass13device_kernelIN5flash11enable_sm90INS1_16FlashAttnFwdSm90INS1_25CollectiveMainloopFwdSm90ILi2EN4cute5tupleIJNS5_1CILi1EEES8_S8_EEENS6_IJNS7_ILi128EEENS7_ILi96EEENS7_ILi64EEEEEELi256ENS_6half_tEfNS_4arch4Sm90ELb0ELb1ELb0ELb0ELb0ELb0ELb0ELb1ELb0ELb0ELb0ELb0EEENS1_21CollectiveEpilogueFwdINS6_IJSA_NS7_ILi256EEESB_EEES9_SE_SG_Li256ELb0ELb0ELb0ELb0EEENS1_30DynamicPersistentTileSchedulerILi256ELi32ELb0ELb0ELb1EEEEEEEEEvNT_6ParamsE,(.L_x_4720 - _ZN7cutlass13device_kernelIN5flash11enable_sm90INS1_16FlashAttnFwdSm90INS1_25CollectiveMainloopFwdSm90ILi2EN4cute5tupleIJNS5_1CILi1EEES8_S8_EEENS6_IJNS7_ILi128EEENS7_ILi96EEENS7_ILi64EEEEEELi256ENS_6half_tEfNS_4arch4Sm90ELb0ELb1ELb0ELb0ELb0ELb0ELb0ELb1ELb0ELb0ELb0ELb0EEENS1_21CollectiveEpilogueFwdINS6_IJSA_NS7_ILi256EEESB_EEES9_SE_SG_Li256ELb0ELb0ELb0ELb0EEENS1_30DynamicPersistentTileSchedulerILi256ELi32ELb0ELb0ELb1EEEEEEEEEvNT_6ParamsE)
        .other          _ZN7cutlass13device_kernelIN5flash11enable_sm90INS1_16FlashAttnFwdSm90INS1_25CollectiveMainloopFwdSm90ILi2EN4cute5tupleIJNS5_1CILi1EEES8_S8_EEENS6_IJNS7_ILi128EEENS7_ILi96EEENS7_ILi64EEEEEELi256ENS_6half_tEfNS_4arch4Sm90ELb0ELb1ELb0ELb0ELb0ELb0ELb0ELb1ELb0ELb0ELb0ELb0EEENS1_21CollectiveEpilogueFwdINS6_IJSA_NS7_ILi256EEESB_EEES9_SE_SG_Li256ELb0ELb0ELb0ELb0EEENS1_30DynamicPersistentTileSchedulerILi256ELi32ELb0ELb0ELb1EEEEEEEEEvNT_6ParamsE,@"STO_CUDA_ENTRY STV_DEFAULT"
_ZN7cutlass13device_kernelIN5flash11enable_sm90INS1_16FlashAttnFwdSm90INS1_25CollectiveMainloopFwdSm90ILi2EN4cute5tupleIJNS5_1CILi1EEES8_S8_EEENS6_IJNS7_ILi128EEENS7_ILi96EEENS7_ILi64EEEEEELi256ENS_6half_tEfNS_4arch4Sm90ELb0ELb1ELb0ELb0ELb0ELb0ELb0ELb1ELb0ELb0ELb0ELb0EEENS1_21CollectiveEpilogueFwdINS6_IJSA_NS7_ILi256EEESB_EEES9_SE_SG_Li256ELb0ELb0ELb0ELb0EEENS1_30DynamicPersistentTileSchedulerILi256ELi32ELb0ELb0ELb1EEEEEEEEEvNT_6ParamsE:
[----:B------:R-:W1:Y:S01]  /*0000*/  LDC R1, c[0x0][0x28] ;  /* 0x00000a00ff017b82 */ /* 0x000e620000000800 */
[----:B------:R-:W2:Y:S01]  /*0010*/  S2R R3, SR_TID.X ;  /* 0x0000000000037919 */ /* 0x000ea20000002100 */
[----:B------:R-:W-:Y:S01]  /*0020*/  ELECT P0, URZ, PT ;  /* 0x00000000003f782f */ /* 0x000fe20003800000 */
[----:B------:R-:W-:Y:S01]  /*0030*/  BSSY B0, `(.L_x_1290) ;  /* 0x0000014000007945 */ /* 0x000fe20003800000 */
[--C-:B--2---:R-:W-:Y:S02]  /*0040*/  SHF.R.U32.HI R0, RZ, 0x5, R3.reuse ;  /* 0x00000005ff007819 */ /* 0x104fe40000011603 */
[----:B------:R-:W-:-:S03]  /*0050*/  SHF.R.U32.HI R23, RZ, 0x7, R3 ;  /* 0x00000007ff177819 */ /* 0x000fc60000011603 */
[----:B------:R-:W2:Y:S02]  /*0060*/  SHFL.IDX PT, R2, R0, RZ, 0x1f ;  /* 0x00001fff00027589 */ /* 0x000ea400000e0000 */
[----:B--2---:R-:W-:-:S13]  /*0070*/  ISETP.EQ.AND P0, PT, R2, RZ, P0 ;  /* 0x000000ff0200720c */ /* 0x004fda0000702270 */
[----:B-1----:R-:W-:Y:S05]  /*0080*/  @!P0 BRA `(.L_x_1291) ;  /* 0x0000000000388947 */ /* 0x002fea0003800000 */
        /* <DEDUP_REMOVED lines=14> */
.L_x_1291:
[----:B------:R-:W-:Y:S05]  /*0170*/  BSYNC B0 ;  /* 0x0000000000007941 */ /* 0x000fea0003800000 */
.L_x_1290:
        /* <DEDUP_REMOVED lines=37> */
.L_x_1292:
        /* <DEDUP_REMOVED lines=22> */
.L_x_1293:
        /* <DEDUP_REMOVED lines=18> */
.L_x_1294:
        /* <DEDUP_REMOVED lines=22> */
.L_x_1295:
        /* <DEDUP_REMOVED lines=22> */
.L_x_1296:
[----:B------:R-:W-:Y:S01]  /*0910*/  PLOP3.LUT P0, PT, PT, PT, UP0, 0x80, 0x0 ;  /* 0x000000000000781c */ /* 0x000fe20003f0f008 */
[----:B------:R-:W-:Y:S01]  /*0920*/  UMOV UR36, 0x1 ;  /* 0x0000000100247882 */ /* 0x000fe20000000000 */
[----:B------:R-:W-:Y:S01]  /*0930*/  NOP ;  /* 0x0000000000007918 */ /* 0x000fe20000000000 */
[----:B------:R-:W-:Y:S01]  /*0940*/  USEL UR36, UR36, 0x2, !UP0 ;  /* 0x0000000224247887 */ /* 0x000fe2000c000000 */
[----:B------:R-:W-:Y:S01]  /*0950*/  ULDC.64 UR48, c[0x0][0x208] ;  /* 0x0000820000307ab9 */ /* 0x000fe20000000a00 */
[----:B-123--:R-:W-:Y:S08]  /*0960*/  BAR.SYNC.DEFER_BLOCKING 0x0 ;  /* 0x0000000000007b1d */ /* 0x00eff00000010000 */
[----:B------:R-:W-:Y:S05]  /*0970*/  @!P0 BRA `(.L_x_1297) ;  /* 0x000000dc003c8947 */ /* 0x000fea0003800000 */
.L_x_1298:
[----:B------:R-:W-:-:S08]  /*0980*/  NOP ;  /* 0x0000000000007918 */ /* 0x000fd00000000000 */
[----:B------:R-:W1:Y:S02]  /*0990*/  USETMAXREG.TRY_ALLOC.CTAPOOL UP0, 0xf0 ;  /* 0x000000f0000079c8 */ /* 0x000e640008000600 */
[----:B-1----:R-:W-:-:S13]  /*09a0*/  PLOP3.LUT P0, PT, PT, PT, UP0, 0x80, 0x0 ;  /* 0x000000000000781c */ /* 0x002fda0003f0f008 */
[----:B------:R-:W-:Y:S05]  /*09b0*/  @!P0 BRA `(.L_x_1298) ;  /* 0xfffffffc00f08947 */ /* 0x000fea000383ffff */
[----:B------:R-:W1:Y:S08]  /*09c0*/  S2UR UR7, SR_CTAID.X ;  /* 0x00000000000779c3 */ /* 0x000e700000002500 */
[----:B------:R-:W-:Y:S08]  /*09d0*/  BAR.ARV 0x4, 0x120 ;  /* 0x0104800000007b1d */ /* 0x000ff00000002000 */
[----:B------:R-:W-:Y:S08]  /*09e0*/  BAR.ARV 0x8, 0x120 ;  /* 0x0204800000007b1d */ /* 0x000ff00000002000 */
[----:B------:R-:W1:Y:S01]  /*09f0*/  LDC R0, c[0x0][0xda8] ;  /* 0x00036a00ff007b82 */ /* 0x000e620000000800 */
[----:B------:R-:W-:-:S13]  /*0a00*/  ISETP.NE.AND P0, PT, R23, 0x1, PT ;  /* 0x000000011700780c */ /* 0x000fda0003f05270 */
[----:B------:R-:W-:Y:S06]  /*0a10*/  @!P0 BAR.ARV 0x9, 0x100 ;  /* 0x0244000000008b1d */ /* 0x000fec0000002000 */
[----:B-1----:R-:W-:-:S13]  /*0a20*/  ISETP.LE.AND P0, PT, R0, UR7, PT ;  /* 0x0000000700007c0c */ /* 0x002fda000bf03270 */
[----:B------:R-:W-:Y:S05]  /*0a30*/  @P0 EXIT ;  /* 0x000000000000094d */ /* 0x000fea0003800000 */
[----:B------:R-:W1:Y:S01]  /*0a40*/  S2R R2, SR_TID.X ;  /* 0x0000000000027919 */ /* 0x000e620000002100 */
[----:B------:R-:W2:Y:S01]  /*0a50*/  S2UR UR4, SR_CgaCtaId ;  /* 0x00000000000479c3 */ /* 0x000ea20000008800 */
[----:B------:R-:W-:Y:S01]  /*0a60*/  UMOV UR46, 0x400 ;  /* 0x00000400002e7882 */ /* 0x000fe20000000000 */
[----:B------:R-:W-:Y:S01]  /*0a70*/  ULOP3.LUT UR47, UR36, 0x1, URZ, 0xfc, !UPT ;  /* 0x00000001242f7892 */ /* 0x000fe2000f8efc3f */
[----:B------:R-:W-:Y:S01]  /*0a80*/  ULDC.64 UR50, c[0x0][0x198] ;  /* 0x0000660000327ab9 */ /* 0x000fe20000000a00 */
[----:B------:R-:W-:Y:S01]  /*0a90*/  UMOV UR37, URZ ;  /* 0x0000003f00257c82 */ /* 0x000fe20008000000 */
[----:B------:R-:W-:Y:S01]  /*0aa0*/  UMOV UR38, URZ ;  /* 0x0000003f00267c82 */ /* 0x000fe20008000000 */
[----:B------:R-:W-:Y:S02]  /*0ab0*/  UMOV UR39, URZ ;  /* 0x0000003f00277c82 */ /* 0x000fe40008000000 */
[----:B------:R-:W3:Y:S01]  /*0ac0*/  S2UR UR6, SR_SWINHI ;  /* 0x00000000000679c3 */ /* 0x000ee20000002f00 */
[----:B--2---:R-:W-:Y:S01]  /*0ad0*/  ULEA UR46, UR4, UR46, 0x18 ;  /* 0x0000002e042e7291 */ /* 0x004fe2000f8ec03f */
[----:B-1----:R-:W-:-:S06]  /*0ae0*/  VIADD R202, R2, 0xffffff80 ;  /* 0xffffff8002ca7836 */ /* 0x002fcc0000000000 */
[----:B------:R-:W-:Y:S01]  /*0af0*/  UMOV UR4, UR46 ;  /* 0x0000002e00047c82 */ /* 0x000fe20008000000 */
[----:B---3--:R-:W-:Y:S01]  /*0b00*/  UMOV UR5, UR6 ;  /* 0x0000000600057c82 */ /* 0x008fe20008000000 */
[----:B------:R-:W-:Y:S01]  /*0b10*/  IMAD.U32 R18, RZ, RZ, UR4 ;  /* 0x00000004ff127e24 */ /* 0x000fe2000f8e00ff */
[----:B------:R-:W-:Y:S01]  /*0b20*/  UMOV UR4, UR7 ;  /* 0x0000000700047c82 */ /* 0x000fe20008000000 */
[----:B------:R-:W-:Y:S01]  /*0b30*/  SHF.R.S32.HI R3, RZ, 0x1f, R202 ;  /* 0x0000001fff037819 */ /* 0x000fe200000114ca */
[----:B------:R-:W-:-:S03]  /*0b40*/  IMAD.U32 R19, RZ, RZ, UR5 ;  /* 0x00000005ff137e24 */ /* 0x000fc6000f8e00ff */
[CC--:B------:R-:W-:Y:S02]  /*0b50*/  LEA.HI R0, R3.reuse, R202.reuse, RZ, 0x7 ;  /* 0x000000ca03007211 */ /* 0x0c0fe400078f38ff */
[CC--:B------:R-:W-:Y:S02]  /*0b60*/  LEA.HI R2, R3.reuse, R202.reuse, RZ, 0x4 ;  /* 0x000000ca03027211 */ /* 0x0c0fe400078f20ff */
[----:B------:R-:W-:Y:S02]  /*0b70*/  LOP3.LUT R5, R0, 0xffffff80, RZ, 0xc0, !PT ;  /* 0xffffff8000057812 */ /* 0x000fe400078ec0ff */
[----:B------:R-:W-:Y:S02]  /*0b80*/  LEA.HI R4, R3, R202, RZ, 0x5 ;  /* 0x000000ca03047211 */ /* 0x000fe400078f28ff */
[----:B------:R-:W-:Y:S01]  /*0b90*/  LOP3.LUT R3, R2, 0x3fffff0, RZ, 0xc0, !PT ;  /* 0x03fffff002037812 */ /* 0x000fe200078ec0ff */
[----:B------:R-:W-:Y:S01]  /*0ba0*/  IMAD.IADD R6, R202, 0x1, -R5 ;  /* 0x00000001ca067824 */ /* 0x000fe200078e0a05 */
[----:B------:R-:W-:-:S02]  /*0bb0*/  SHF.R.S32.HI R5, RZ, 0x4, R2 ;  /* 0x00000004ff057819 */ /* 0x000fc40000011402 */
[----:B------:R-:W-:Y:S01]  /*0bc0*/  SHF.R.S32.HI R4, RZ, 0x5, R4 ;  /* 0x00000005ff047819 */ /* 0x000fe20000011404 */
[----:B------:R-:W-:Y:S01]  /*0bd0*/  IMAD.IADD R3, R202, 0x1, -R3 ;  /* 0x00000001ca037824 */ /* 0x000fe200078e0a03 */
[----:B------:R-:W-:Y:S02]  /*0be0*/  SHF.R.S32.HI R7, RZ, 0x1f, R6 ;  /* 0x0000001fff077819 */ /* 0x000fe40000011406 */
[----:B------:R-:W-:Y:S01]  /*0bf0*/  LEA.HI R2, R2, R5, RZ, 0x1 ;  /* 0x0000000502027211 */ /* 0x000fe200078f08ff */
[----:B------:R-:W-:Y:S01]  /*0c00*/  IMAD R11, R4, 0x10, R3 ;  /* 0x00000010040b7824 */ /* 0x000fe200078e0203 */
[----:B------:R-:W-:Y:S02]  /*0c10*/  LEA.HI R8, R7, R6, RZ, 0x2 ;  /* 0x0000000607087211 */ /* 0x000fe400078f10ff */
[----:B------:R-:W-:Y:S02]  /*0c20*/  LOP3.LUT R2, R2, 0x1ffffffe, RZ, 0xc0, !PT ;  /* 0x1ffffffe02027812 */ /* 0x000fe400078ec0ff */
[----:B------:R-:W-:-:S02]  /*0c30*/  SHF.R.S32.HI R9, RZ, 0x2, R8 ;  /* 0x00000002ff097819 */ /* 0x000fc40000011408 */
[----:B------:R-:W-:Y:S01]  /*0c40*/  SHF.R.S32.HI R10, RZ, 0x1f, R8 ;  /* 0x0000001fff0a7819 */ /* 0x000fe20000011408 */
[----:B------:R-:W-:Y:S01]  /*0c50*/  IMAD.IADD R2, R5, 0x1, -R2 ;  /* 0x0000000105027824 */ /* 0x000fe200078e0a02 */
[----:B------:R-:W-:Y:S02]  /*0c60*/  SHF.R.S32.HI R3, RZ, 0x7, R0 ;  /* 0x00000007ff037819 */ /* 0x000fe40000011400 */
[----:B------:R-:W-:Y:S01]  /*0c70*/  LEA.HI R10, R10, R9, RZ, 0x3 ;  /* 0x000000090a0a7211 */ /* 0x000fe200078f18ff */
[----:B------:R-:W-:Y:S01]  /*0c80*/  IMAD R2, R11, 0x8, R2 ;  /* 0x000000080b027824 */ /* 0x000fe200078e0202 */
[----:B------:R-:W-:Y:S02]  /*0c90*/  LEA.HI R0, R0, R3, RZ, 0x1 ;  /* 0x0000000300007211 */ /* 0x000fe400078f08ff */
[----:B------:R-:W-:Y:S01]  /*0ca0*/  LOP3.LUT R10, R10, 0xfffffff8, RZ, 0xc0, !PT ;  /* 0xfffffff80a0a7812 */ /* 0x000fe200078ec0ff */
[----:B------:R-:W-:Y:S01]  /*0cb0*/  IMAD.SHL.U32 R5, R2, 0x8, RZ ;  /* 0x0000000802057824 */ /* 0x000fe200078e00ff */
[----:B------:R-:W-:-:S02]  /*0cc0*/  LEA.HI R7, R7, R6, RZ, 0x5 ;  /* 0x0000000607077211 */ /* 0x000fc400078f28ff */
[----:B------:R-:W-:Y:S01]  /*0cd0*/  LOP3.LUT R0, R0, 0x3fffffe, RZ, 0xc0, !PT ;  /* 0x03fffffe00007812 */ /* 0x000fe200078ec0ff */
[----:B------:R-:W-:Y:S01]  /*0ce0*/  IMAD.IADD R10, R9, 0x1, -R10 ;  /* 0x00000001090a7824 */ /* 0x000fe200078e0a0a */
[----:B------:R-:W-:Y:S01]  /*0cf0*/  SHF.R.S32.HI R7, RZ, 0x5, R7 ;  /* 0x00000005ff077819 */ /* 0x000fe20000011407 */
[----:B------:R-:W-:Y:S01]  /*0d00*/  IMAD.WIDE R18, R5, 0x2, R18 ;  /* 0x0000000205127825 */ /* 0x000fe200078e0212 */
[----:B------:R-:W-:-:S03]  /*0d10*/  LOP3.LUT R9, R8, 0x7ffffffc, RZ, 0xc0, !PT ;  /* 0x7ffffffc08097812 */ /* 0x000fc600078ec0ff */
[----:B------:R-:W-:Y:S02]  /*0d20*/  IMAD.IADD R0, R3, 0x1, -R0 ;  /* 0x0000000103007824 */ /* 0x000fe400078e0a00 */
[----:B------:R-:W-:Y:S02]  /*0d30*/  IMAD R7, R7, 0x10, R10 ;  /* 0x0000001007077824 */ /* 0x000fe400078e020a */
[----:B------:R-:W-:Y:S02]  /*0d40*/  IMAD.IADD R9, R6, 0x1, -R9 ;  /* 0x0000000106097824 */ /* 0x000fe400078e0a09 */
[----:B------:R-:W-:Y:S02]  /*0d50*/  IMAD R201, R0, 0x40, R7 ;  /* 0x0000004000c97824 */ /* 0x000fe400078e0207 */
[----:B------:R-:W-:-:S07]  /*0d60*/  IMAD.SHL.U32 R16, R9, 0x2, RZ ;  /* 0x0000000209107824 */ /* 0x000fce00078e00ff */
.L_x_1391:
[----:B------:R-:W-:Y:S01]  /*0d70*/  ULDC UR5, c[0x0][0xdd0] ;  /* 0x0003740000057ab9 */ /* 0x000fe20000000800 */
[----:B-1----:R-:W1:Y:S01]  /*0d80*/  LDC R0, c[0x0][0xde8] ;  /* 0x00037a00ff007b82 */ /* 0x002e620000000800 */
[----:B------:R-:W-:Y:S01]  /*0d90*/  UISETP.NE.AND UP0, UPT, UR5, 0x1, UPT ;  /* 0x000000010500788c */ /* 0x000fe2000bf05270 */
[----:B------:R-:W-:-:S10]  /*0da0*/  UMOV UR8, UR4 ;  /* 0x0000000400087c82 */ /* 0x000fd40008000000 */
[----:B------:R-:W-:Y:S01]  /*0db0*/  @UP0 ULDC UR6, c[0x0][0xdd4] ;  /* 0x0003750000060ab9 */ /* 0x000fe20000000800 */
[----:B------:R-:W-:Y:S01]  /*0dc0*/  @UP0 ULDC UR9, c[0x0][0xdd8] ;  /* 0x0003760000090ab9 */ /* 0x000fe20000000800 */
[----:B------:R-:W-:-:S04]  /*0dd0*/  UIMAD.WIDE.U32 UR6, UR4, UR6, URZ ;  /* 0x00000006040672a5 */ /* 0x000fc8000f8e003f */
[----:B------:R-:W-:-:S04]  /*0de0*/  @UP0 USHF.R.U32.HI UR8, URZ, UR9, UR7 ;  /* 0x000000093f080299 */ /* 0x000fc80008011607 */
[----:B------:R-:W-:Y:S02]  /*0df0*/  UIADD3 UR6, -UR8, URZ, URZ ;  /* 0x0000003f08067290 */ /* 0x000fe4000fffe13f */
[----:B-1----:R-:W-:Y:S02]  /*0e00*/  ISETP.LE.AND P0, PT, R0, UR8, PT ;  /* 0x0000000800007c0c */ /* 0x002fe4000bf03270 */
[----:B------:R-:W-:-:S11]  /*0e10*/  UIMAD UR7, UR5, UR6, UR4 ;  /* 0x00000006050772a4 */ /* 0x000fd6000f8e0204 */
[----:B--234-:R-:W-:Y:S05]  /*0e20*/  @!P0 BRA `(.L_x_1299) ;  /* 0x0000000000208947 */ /* 0x01cfea0003800000 */
[----:B------:R-:W-:Y:S01]  /*0e30*/  ULDC UR6, c[0x0][0xddc] ;  /* 0x0003770000067ab9 */ /* 0x000fe20000000800 */
[----:B------:R-:W-:Y:S01]  /*0e40*/  UMOV UR41, UR7 ;  /* 0x0000000700297c82 */ /* 0x000fe20008000000 */
[----:B------:R-:W-:-:S11]  /*0e50*/  UISETP.NE.AND UP0, UPT, UR6, 0x1, UPT ;  /* 0x000000010600788c */ /* 0x000fd6000bf05270 */
[----:B------:R-:W-:Y:S02]  /*0e60*/  @UP0 ULDC.64 UR10, c[0x0][0xde0] ;  /* 0x00037800000a0ab9 */ /* 0x000fe40000000a00 */
[----:B------:R-:W-:-:S04]  /*0e70*/  UIMAD.WIDE.U32 UR4, UR7, UR10, URZ ;  /* 0x0000000a070472a5 */ /* 0x000fc8000f8e003f */
[----:B------:R-:W-:-:S04]  /*0e80*/  @UP0 USHF.R.U32.HI UR41, URZ, UR11, UR5 ;  /* 0x0000000b3f290299 */ /* 0x000fc80008011605 */
[----:B------:R-:W-:Y:S01]  /*0e90*/  UIMAD UR4, UR41, UR6, URZ ;  /* 0x00000006290472a4 */ /* 0x000fe2000f8e023f */
[----:B------:R-:W-:Y:S11]  /*0ea0*/  BRA `(.L_x_1300) ;  /* 0x00000000001c7947 */ /* 0x000ff60003800000 */
.L_x_1299:
[----:B------:R-:W-:Y:S01]  /*0eb0*/  ULDC UR6, c[0x0][0xdc4] ;  /* 0x0003710000067ab9 */ /* 0x000fe20000000800 */
[----:B------:R-:W-:Y:S01]  /*0ec0*/  UMOV UR41, UR7 ;  /* 0x0000000700297c82 */ /* 0x000fe20008000000 */
[----:B------:R-:W-:-:S11]  /*0ed0*/  UISETP.NE.AND UP0, UPT, UR6, 0x1, UPT ;  /* 0x000000010600788c */ /* 0x000fd6000bf05270 */
[----:B------:R-:W-:Y:S02]  /*0ee0*/  @UP0 ULDC.64 UR10, c[0x0][0xdc8] ;  /* 0x00037200000a0ab9 */ /* 0x000fe40000000a00 */
[----:B------:R-:W-:-:S04]  /*0ef0*/  UIMAD.WIDE.U32 UR4, UR7, UR10, URZ ;  /* 0x0000000a070472a5 */ /* 0x000fc8000f8e003f */
[----:B------:R-:W-:-:S04]  /*0f00*/  @UP0 USHF.R.U32.HI UR41, URZ, UR11, UR5 ;  /* 0x0000000b3f290299 */ /* 0x000fc80008011605 */
[----:B------:R-:W-:-:S12]  /*0f10*/  UIMAD UR4, UR41, UR6, URZ ;  /* 0x00000006290472a4 */ /* 0x000fd8000f8e023f */
.L_x_1300:
[----:B------:R-:W1:Y:S01]  /*0f20*/  LDC.64 R8, c[0x0][0x9e0] ;  /* 0x00027800ff087b82 */ /* 0x000e620000000a00 */
[----:B------:R-:W-:Y:S01]  /*0f30*/  ULDC UR43, c[0x0][0xdb8] ;  /* 0x00036e00002b7ab9 */ /* 0x000fe20000000800 */
[----:B------:R-:W-:Y:S02]  /*0f40*/  ULOP3.LUT UR5, URZ, UR41, URZ, 0x33, !UPT ;  /* 0x000000293f057292 */ /* 0x000fe4000f8e333f */
[----:B------:R-:W-:Y:S01]  /*0f50*/  UISETP.NE.AND UP1, UPT, UR43, 0x1, UPT ;  /* 0x000000012b00788c */ /* 0x000fe2000bf25270 */
[----:B------:R-:W-:Y:S01]  /*0f60*/  ULDC UR42, c[0x0][0xdac] ;  /* 0x00036b00002a7ab9 */ /* 0x000fe20000000800 */
[----:B------:R-:W-:Y:S02]  /*0f70*/  ULDC.64 UR10, c[0x0][0x3f8] ;  /* 0x0000fe00000a7ab9 */ /* 0x000fe40000000a00 */
[----:B------:R-:W2:Y:S01]  /*0f80*/  LDC R7, c[0x0][0x288] ;  /* 0x0000a200ff077b82 */ /* 0x000ea20000000800 */
[----:B------:R-:W-:Y:S02]  /*0f90*/  UIADD3 UR4, UR7, -UR4, URZ ;  /* 0x8000000407047290 */ /* 0x000fe4000fffe03f */
[----:B------:R-:W-:-:S02]  /*0fa0*/  UIADD3 UR42, UR5, UR42, URZ ;  /* 0x0000002a052a7290 */ /* 0x000fc4000fffe03f */
[----:B------:R-:W-:Y:S01]  /*0fb0*/  UISETP.NE.U32.AND UP0, UPT, UR10, URZ, UPT ;  /* 0x0000003f0a00728c */ /* 0x000fe2000bf05070 */
[----:B------:R-:W-:Y:S02]  /*0fc0*/  ULDC UR7, c[0x0][0xdc4] ;  /* 0x0003710000077ab9 */ /* 0x000fe40000000800 */
[----:B------:R-:W3:Y:S01]  /*0fd0*/  LDC R5, c[0x0][0x2e0] ;  /* 0x0000b800ff057b82 */ /* 0x000ee20000000800 */
[----:B------:R-:W-:Y:S02]  /*0fe0*/  USHF.L.U32 UR42, UR42, 0x7, URZ ;  /* 0x000000072a2a7899 */ /* 0x000fe4000800063f */
[----:B------:R-:W-:Y:S02]  /*0ff0*/  UIMAD UR8, UR8, UR7, UR4 ;  /* 0x00000007080872a4 */ /* 0x000fe4000f8e0204 */
[----:B------:R-:W-:Y:S01]  /*1000*/  UISETP.NE.AND.EX UP0, UPT, UR11, URZ, UPT, UP0 ;  /* 0x0000003f0b00728c */ /* 0x000fe2000bf05300 */
[----:B------:R-:W-:Y:S01]  /*1010*/  @UP1 ULDC UR4, c[0x0][0xdbc] ;  /* 0x00036f0000041ab9 */ /* 0x000fe20000000800 */
[----:B------:R-:W-:Y:S01]  /*1020*/  ULDC UR6, c[0x0][0x404] ;  /* 0x0001010000067ab9 */ /* 0x000fe20000000800 */
[----:B------:R-:W-:Y:S01]  /*1030*/  UIMAD.WIDE.U32 UR4, UR8, UR4, URZ ;  /* 0x00000004080472a5 */ /* 0x000fe2000f8e003f */
[----:B-1----:R-:W-:Y:S01]  /*1040*/  ISETP.GE.AND P1, PT, R9, 0x1, PT ;  /* 0x000000010900780c */ /* 0x002fe20003f26270 */
[----:B------:R-:W-:Y:S01]  /*1050*/  USEL UR6, UR6, 0x1, UP0 ;  /* 0x0000000106067887 */ /* 0x000fe20008000000 */
[----:B------:R-:W-:Y:S01]  /*1060*/  IMAD.U32 R200, RZ, RZ, UR42 ;  /* 0x0000002affc87e24 */ /* 0x000fe2000f8e00ff */
[----:B------:R-:W-:Y:S01]  /*1070*/  @UP1 ULDC UR7, c[0x0][0xdc0] ;  /* 0x0003700000071ab9 */ /* 0x000fe20000000800 */
[----:B------:R-:W-:Y:S01]  /*1080*/  UMOV UR44, UR8 ;  /* 0x00000008002c7c82 */ /* 0x000fe20008000000 */
[----:B------:R-:W-:-:S02]  /*1090*/  @UP1 USHF.R.U32.HI UR44, URZ, UR7, UR5 ;  /* 0x000000073f2c1299 */ /* 0x000fc40008011605 */
[----:B--2---:R-:W-:Y:S02]  /*10a0*/  IADD3 R22, R200, 0x80, -R7 ;  /* 0x00000080c8167810 */ /* 0x004fe40007ffe807 */
[----:B------:R-:W-:-:S04]  /*10b0*/  UIADD3 UR4, -UR44, URZ, URZ ;  /* 0x0000003f2c047290 */ /* 0x000fc8000fffe13f */
[----:B------:R-:W-:Y:S01]  /*10c0*/  UIMAD UR43, UR43, UR4, UR8 ;  /* 0x000000042b2b72a4 */ /* 0x000fe2000f8e0208 */
[----:B---3--:R-:W-:-:S04]  /*10d0*/  IMAD R17, R5, UR6, RZ ;  /* 0x0000000605117c24 */ /* 0x008fc8000f8e02ff */
[----:B------:R-:W-:-:S04]  /*10e0*/  IMAD.IADD R22, R17, 0x1, R22 ;  /* 0x0000000111167824 */ /* 0x000fc800078e0216 */
[----:B------:R-:W-:Y:S01]  /*10f0*/  IMAD.IADD R0, R22, 0x1, R8 ;  /* 0x0000000116007824 */ /* 0x000fe200078e0208 */
[----:B------:R-:W-:Y:S06]  /*1100*/  @!P1 BRA `(.L_x_1301) ;  /* 0x0000000000409947 */ /* 0x000fec0003800000 */
[C---:B------:R-:W-:Y:S01]  /*1110*/  ISETP.GT.AND P0, PT, R22.reuse, RZ, PT ;  /* 0x000000ff1600720c */ /* 0x040fe20003f04270 */
[----:B------:R-:W-:-:S12]  /*1120*/  VIADD R3, R22, 0xffffffff ;  /* 0xffffffff16037836 */ /* 0x000fd80000000000 */
[----:B------:R-:W-:Y:S05]  /*1130*/  @P0 BRA `(.L_x_1302) ;  /* 0x00000000001c0947 */ /* 0x000fea0003800000 */
[----:B------:R-:W-:Y:S01]  /*1140*/  ISETP.NE.AND P0, PT, R9, 0x1, PT ;  /* 0x000000010900780c */ /* 0x000fe20003f05270 */
[----:B------:R-:W-:-:S12]  /*1150*/  IMAD.MOV R3, RZ, RZ, -R22 ;  /* 0x000000ffff037224 */ /* 0x000fd800078e0a16 */
[----:B------:R-:W1:Y:S02]  /*1160*/  @P0 LDC.64 R10, c[0x0][0x9e8] ;  /* 0x00027a00ff0a0b82 */ /* 0x000e640000000a00 */
[----:B-1----:R-:W-:-:S05]  /*1170*/  @P0 IMAD.HI.U32 R4, R3, R10, RZ ;  /* 0x0000000a03040227 */ /* 0x002fca00078e00ff */
[----:B------:R-:W-:-:S04]  /*1180*/  @P0 SHF.R.U32.HI R3, RZ, R11, R4 ;  /* 0x0000000bff030219 */ /* 0x000fc80000011604 */
[----:B------:R-:W-:Y:S01]  /*1190*/  LOP3.LUT R3, RZ, R3, RZ, 0x33, !PT ;  /* 0x00000003ff037212 */ /* 0x000fe200078e33ff */
[----:B------:R-:W-:Y:S06]  /*11a0*/  BRA `(.L_x_1303) ;  /* 0x0000000000107947 */ /* 0x000fec0003800000 */
.L_x_1302:
[----:B------:R-:W-:-:S13]  /*11b0*/  ISETP.NE.AND P0, PT, R9, 0x1, PT ;  /* 0x000000010900780c */ /* 0x000fda0003f05270 */
[----:B------:R-:W1:Y:S02]  /*11c0*/  @P0 LDC.64 R10, c[0x0][0x9e8] ;  /* 0x00027a00ff0a0b82 */ /* 0x000e640000000a00 */
[----:B-1----:R-:W-:-:S05]  /*11d0*/  @P0 IMAD.HI.U32 R4, R3, R10, RZ ;  /* 0x0000000a03040227 */ /* 0x002fca00078e00ff */
[----:B------:R-:W-:-:S07]  /*11e0*/  @P0 SHF.R.U32.HI R3, RZ, R11, R4 ;  /* 0x0000000bff030219 */ /* 0x000fce0000011604 */
.L_x_1303:
[----:B------:R-:W-:-:S05]  /*11f0*/  IMAD R3, R3, R9, R9 ;  /* 0x0000000903037224 */ /* 0x000fca00078e0209 */
[----:B------:R-:W-:-:S07]  /*1200*/  VIMNMX R0, R0, R3, PT ;  /* 0x0000000300007248 */ /* 0x000fce0003fe0100 */
.L_x_1301:
[----:B------:R-:W-:Y:S01]  /*1210*/  IADD3 R4, -R7, UR42, RZ ;  /* 0x0000002a07047c10 */ /* 0x000fe2000fffe1ff */
[----:B------:R-:W-:Y:S01]  /*1220*/  VIADD R3, R0, 0x5f ;  /* 0x0000005f00037836 */ /* 0x000fe20000000000 */
[----:B------:R-:W-:Y:S01]  /*1230*/  ULDC UR4, c[0x0][0x9dc] ;  /* 0x0002770000047ab9 */ /* 0x000fe20000000800 */
[----:B------:R-:W-:Y:S02]  /*1240*/  VIADD R0, R17, 0x5f ;  /* 0x0000005f11007836 */ /* 0x000fe40000000000 */
[----:B------:R-:W-:Y:S02]  /*1250*/  IMAD R6, R5, UR6, R4 ;  /* 0x0000000605067c24 */ /* 0x000fe4000f8e0204 */
[----:B------:R-:W-:-:S04]  /*1260*/  IMAD.HI R4, R3, 0x2aaaaaab, RZ ;  /* 0x2aaaaaab03047827 */ /* 0x000fc800078e02ff */
[----:B------:R-:W-:Y:S01]  /*1270*/  IMAD.HI R0, R0, 0x2aaaaaab, RZ ;  /* 0x2aaaaaab00007827 */ /* 0x000fe200078e02ff */
[----:B------:R-:W-:-:S03]  /*1280*/  SHF.R.U32.HI R5, RZ, 0x1f, R4 ;  /* 0x0000001fff057819 */ /* 0x000fc60000011604 */
[----:B------:R-:W-:Y:S01]  /*1290*/  VIADD R7, R6, -UR4 ;  /* 0x8000000406077c36 */ /* 0x000fe20008000000 */
[----:B------:R-:W-:Y:S02]  /*12a0*/  SHF.R.U32.HI R3, RZ, 0x1f, R0 ;  /* 0x0000001fff037819 */ /* 0x000fe40000011600 */
[----:B------:R-:W-:Y:S02]  /*12b0*/  LEA.HI.SX32 R176, R4, R5, 0x1c ;  /* 0x0000000504b07211 */ /* 0x000fe400078fe2ff */
[----:B------:R-:W-:Y:S02]  /*12c0*/  LEA.HI.SX32 R3, R0, R3, 0x1c ;  /* 0x0000000300037211 */ /* 0x000fe400078fe2ff */
[----:B------:R-:W-:Y:S02]  /*12d0*/  R2UR UR4, R7 ;  /* 0x00000000070472ca */ /* 0x000fe400000e0000 */
[----:B------:R-:W-:Y:S01]  /*12e0*/  VIMNMX R176, R3, R176, PT ;  /* 0x000000b003b07248 */ /* 0x000fe20003fe0100 */
[----:B------:R-:W-:-:S12]  /*12f0*/  @!P1 BRA `(.L_x_1304) ;  /* 0x0000000000449947 */ /* 0x000fd80003800000 */
[----:B------:R-:W-:-:S13]  /*1300*/  ISETP.GT.AND P0, PT, R6, -0x1, PT ;  /* 0xffffffff0600780c */ /* 0x000fda0003f04270 */
[----:B------:R-:W-:Y:S05]  /*1310*/  @P0 BRA `(.L_x_1305) ;  /* 0x00000000001c0947 */ /* 0x000fea0003800000 */
[----:B------:R-:W-:Y:S02]  /*1320*/  ISETP.NE.AND P0, PT, R9, 0x1, PT ;  /* 0x000000010900780c */ /* 0x000fe40003f05270 */
[----:B------:R-:W-:-:S11]  /*1330*/  LOP3.LUT R3, RZ, R6, RZ, 0x33, !PT ;  /* 0x00000006ff037212 */ /* 0x000fd600078e33ff */
[----:B------:R-:W1:Y:S02]  /*1340*/  @P0 LDC.64 R4, c[0x0][0x9e8] ;  /* 0x00027a00ff040b82 */ /* 0x000e640000000a00 */
[----:B-1----:R-:W-:-:S05]  /*1350*/  @P0 IMAD.HI.U32 R0, R3, R4, RZ ;  /* 0x0000000403000227 */ /* 0x002fca00078e00ff */
[----:B------:R-:W-:-:S04]  /*1360*/  @P0 SHF.R.U32.HI R3, RZ, R5, R0 ;  /* 0x00000005ff030219 */ /* 0x000fc80000011600 */
[----:B------:R-:W-:Y:S01]  /*1370*/  LOP3.LUT R6, RZ, R3, RZ, 0x33, !PT ;  /* 0x00000003ff067212 */ /* 0x000fe200078e33ff */
[----:B------:R-:W-:Y:S06]  /*1380*/  BRA `(.L_x_1306) ;  /* 0x0000000000107947 */ /* 0x000fec0003800000 */
.L_x_1305:
[----:B------:R-:W-:-:S13]  /*1390*/  ISETP.NE.AND P0, PT, R9, 0x1, PT ;  /* 0x000000010900780c */ /* 0x000fda0003f05270 */
[----:B------:R-:W1:Y:S02]  /*13a0*/  @P0 LDC.64 R4, c[0x0][0x9e8] ;  /* 0x00027a00ff040b82 */ /* 0x000e640000000a00 */
[----:B-1----:R-:W-:-:S05]  /*13b0*/  @P0 IMAD.HI.U32 R0, R6, R4, RZ ;  /* 0x0000000406000227 */ /* 0x002fca00078e00ff */
[----:B------:R-:W-:-:S07]  /*13c0*/  @P0 SHF.R.U32.HI R6, RZ, R5, R0 ;  /* 0x00000005ff060219 */ /* 0x000fce0000011600 */
.L_x_1306:
[----:B------:R-:W-:-:S05]  /*13d0*/  IMAD R6, R6, R9, RZ ;  /* 0x0000000906067224 */ /* 0x000fca00078e02ff */
[----:B------:R-:W-:-:S13]  /*13e0*/  R2UR UR5, R6 ;  /* 0x00000000060572ca */ /* 0x000fda00000e0000 */
[----:B------:R-:W-:-:S04]  /*13f0*/  UISETP.LT.AND UP0, UPT, UR4, UR5, UPT ;  /* 0x000000050400728c */ /* 0x000fc8000bf01270 */
[----:B------:R-:W-:-:S12]  /*1400*/  USEL UR4, UR4, UR5, !UP0 ;  /* 0x0000000504047287 */ /* 0x000fd8000c000000 */
.L_x_1304:
[----:B------:R-:W-:Y:S01]  /*1410*/  UIMAD.WIDE UR4, UR4, 0x2aaaaaab, URZ ;  /* 0x2aaaaaab040478a5 */ /* 0x000fe2000f8e023f */
[----:B------:R-:W-:Y:S02]  /*1420*/  PLOP3.LUT P0, PT, PT, PT, PT, 0x80, 0x0 ;  /* 0x000000000000781c */ /* 0x000fe40003f0f070 */
[----:B------:R-:W-:Y:S01]  /*1430*/  CS2R R20, SRZ ;  /* 0x0000000000147805 */ /* 0x000fe2000001ff00 */
[----:B------:R-:W-:Y:S01]  /*1440*/  IMAD.MOV.U32 R0, RZ, RZ, RZ ;  /* 0x000000ffff007224 */ /* 0x000fe200078e00ff */
[----:B------:R-:W-:Y:S01]  /*1450*/  USHF.R.U32.HI UR4, URZ, 0x1f, UR5 ;  /* 0x0000001f3f047899 */ /* 0x000fe20008011605 */
[----:B------:R-:W-:Y:S02]  /*1460*/  CS2R R150, SRZ ;  /* 0x0000000000967805 */ /* 0x000fe4000001ff00 */
[----:B------:R-:W-:Y:S02]  /*1470*/  CS2R R148, SRZ ;  /* 0x0000000000947805 */ /* 0x000fe4000001ff00 */
[----:B------:R-:W-:Y:S01]  /*1480*/  CS2R R146, SRZ ;  /* 0x0000000000927805 */ /* 0x000fe2000001ff00 */
[----:B------:R-:W-:Y:S01]  /*1490*/  ULEA.HI.SX32 UR4, UR5, UR4, 0x1c ;  /* 0x0000000405047291 */ /* 0x000fe2000f8fe23f */
[----:B------:R-:W-:-:S02]  /*14a0*/  CS2R R144, SRZ ;  /* 0x0000000000907805 */ /* 0x000fc4000001ff00 */
[----:B------:R-:W-:Y:S02]  /*14b0*/  CS2R R142, SRZ ;  /* 0x00000000008e7805 */ /* 0x000fe4000001ff00 */
[----:B------:R-:W-:Y:S01]  /*14c0*/  CS2R R140, SRZ ;  /* 0x00000000008c7805 */ /* 0x000fe2000001ff00 */
[----:B------:R-:W-:Y:S01]  /*14d0*/  UISETP.LT.AND UP0, UPT, URZ, UR4, UPT ;  /* 0x000000043f00728c */ /* 0x000fe2000bf01270 */
[----:B------:R-:W-:Y:S02]  /*14e0*/  CS2R R138, SRZ ;  /* 0x00000000008a7805 */ /* 0x000fe4000001ff00 */
[----:B------:R-:W-:Y:S02]  /*14f0*/  CS2R R136, SRZ ;  /* 0x0000000000887805 */ /* 0x000fe4000001ff00 */
[----:B------:R-:W-:Y:S01]  /*1500*/  CS2R R134, SRZ ;  /* 0x0000000000867805 */ /* 0x000fe2000001ff00 */
[----:B------:R-:W-:Y:S01]  /*1510*/  USEL UR40, URZ, UR4, !UP0 ;  /* 0x000000043f287287 */ /* 0x000fe2000c000000 */
[----:B------:R-:W-:-:S02]  /*1520*/  CS2R R132, SRZ ;  /* 0x0000000000847805 */ /* 0x000fc4000001ff00 */
[----:B------:R-:W-:Y:S02]  /*1530*/  CS2R R130, SRZ ;  /* 0x0000000000827805 */ /* 0x000fe4000001ff00 */
[----:B------:R-:W-:Y:S02]  /*1540*/  CS2R R128, SRZ ;  /* 0x0000000000807805 */ /* 0x000fe4000001ff00 */
[----:B------:R-:W-:Y:S02]  /*1550*/  CS2R R126, SRZ ;  /* 0x00000000007e7805 */ /* 0x000fe4000001ff00 */
[----:B------:R-:W-:Y:S02]  /*1560*/  CS2R R124, SRZ ;  /* 0x00000000007c7805 */ /* 0x000fe4000001ff00 */
[----:B------:R-:W-:Y:S02]  /*1570*/  ISETP.GT.AND P1, PT, R176, UR40, PT ;  /* 0x00000028b0007c0c */ /* 0x000fe4000bf24270 */
        /* <DEDUP_REMOVED lines=46> */
[----:B------:R-:W-:Y:S01]  /*1860*/  CS2R R32, SRZ ;  /* 0x0000000000207805 */ /* 0x000fe2000001ff00 */
[----:B------:R-:W-:Y:S01]  /*1870*/  IMAD.MOV.U32 R49, RZ, RZ, RZ ;  /* 0x000000ffff317224 */ /* 0x000fe200078e00ff */
[----:B------:R-:W-:Y:S01]  /*1880*/  CS2R R4, SRZ ;  /* 0x0000000000047805 */ /* 0x000fe2000001ff00 */
[----:B------:R-:W-:Y:S02]  /*1890*/  IMAD.MOV.U32 R29, RZ, RZ, RZ ;  /* 0x000000ffff1d7224 */ /* 0x000fe400078e00ff */
[----:B------:R-:W-:Y:S02]  /*18a0*/  IMAD.MOV.U32 R6, RZ, RZ, RZ ;  /* 0x000000ffff067224 */ /* 0x000fe400078e00ff */
[----:B------:R-:W-:Y:S01]  /*18b0*/  IMAD.MOV.U32 R172, RZ, RZ, RZ ;  /* 0x000000ffffac7224 */ /* 0x000fe200078e00ff */
[----:B------:R-:W-:Y:S06]  /*18c0*/  @!P1 BRA `(.L_x_1307) ;  /* 0x000000b000b89947 */ /* 0x000fec0003800000 */
[----:B------:R-:W-:Y:S01]  /*18d0*/  SHF.R.S32.HI R3, RZ, 0x1f, R202 ;  /* 0x0000001fff037819 */ /* 0x000fe200000114ca */
[----:B------:R-:W-:-:S03]  /*18e0*/  UIADD3 UR6, UR46, 0x18400, URZ ;  /* 0x000184002e067890 */ /* 0x000fc6000fffe03f */
[----:B------:R-:W-:Y:S01]  /*18f0*/  LEA.HI R3, R3, R202, RZ, 0x7 ;  /* 0x000000ca03037211 */ /* 0x000fe200078f38ff */
[----:B------:R-:W-:-:S03]  /*1900*/  ULOP3.LUT UP0, URZ, UR6, 0x1bf, URZ, 0xc0, !UPT ;  /* 0x000001bf063f7892 */ /* 0x000fc6000f80c03f */
[----:B------:R-:W-:-:S03]  /*1910*/  SHF.R.S32.HI R3, RZ, 0x7, R3 ;  /* 0x00000007ff037819 */ /* 0x000fc60000011403 */
[----:B------:R-:W-:-:S03]  /*1920*/  PLOP3.LUT P0, PT, PT, PT, UP0, 0x80, 0x0 ;  /* 0x000000000000781c */ /* 0x000fc60003f0f008 */
[----:B------:R-:W1:Y:S02]  /*1930*/  SHFL.IDX PT, R3, R3, RZ, 0x1f ;  /* 0x00001fff03037589 */ /* 0x000e6400000e0000 */
[----:B-1----:R-:W-:-:S13]  /*1940*/  R2UR UR4, R3 ;  /* 0x00000000030472ca */ /* 0x002fda00000e0000 */
[----:B------:R-:W-:-:S04]  /*1950*/  ULEA.HI UR5, UR4, UR4, URZ, 0x1 ;  /* 0x0000000404057291 */ /* 0x000fc8000f8f083f */
        /* <DEDUP_REMOVED lines=22> */
.L_x_1308:
[----:B------:R-:W-:Y:S01]  /*1ac0*/  ULEA.HI UR4, UR37, UR37, URZ, 0x1 ;  /* 0x0000002525047291 */ /* 0x000fe2000f8f083f */
[----:B------:R-:W-:-:S03]  /*1ad0*/  VIADD R9, R23, 0x8 ;  /* 0x0000000817097836 */ /* 0x000fc60000000000 */
[----:B------:R-:W-:-:S04]  /*1ae0*/  ULOP3.LUT UR4, UR4, 0xfffffffe, URZ, 0xc0, !UPT ;  /* 0xfffffffe04047892 */ /* 0x000fc8000f8ec03f */
[----:B------:R-:W-:-:S06]  /*1af0*/  UIADD3 UR4, UR37, -UR4, URZ ;  /* 0x8000000425047290 */ /* 0x000fcc000fffe03f */
[----:B------:R-:W-:-:S05]  /*1b00*/  IMAD.U32 R0, RZ, RZ, UR4 ;  /* 0x00000004ff007e24 */ /* 0x000fca000f8e00ff */
[----:B------:R-:W-:-:S04]  /*1b10*/  SHF.L.U32 R0, R0, 0x1f, RZ ;  /* 0x0000001f00007819 */ /* 0x000fc800000006ff */
[----:B------:R-:W1:Y:S02]  /*1b20*/  SYNCS.PHASECHK.TRANS64.TRYWAIT P0, [UR46+0x22800], R0 ;  /* 0x02280000ff0075a7 */ /* 0x000e64000800016e */
[----:B-1----:R-:W-:Y:S05]  /*1b30*/  @!P0 BRA `(.L_x_1309) ;  /* 0x000000f800b48947 */ /* 0x002fea0003800000 */
.L_x_1456:
[----:B-1----:R-:W-:Y:S01]  /*1b40*/  IMAD.U32 R0, RZ, RZ, UR47 ;  /* 0x0000002fff007e24 */ /* 0x002fe2000f8e00ff */
[----:B------:R-:W-:Y:S05]  /*1b50*/  WARPSYNC.ALL ;  /* 0x0000000000007948 */ /* 0x000fea0003800000 */
[----:B------:R1:W-:Y:S01]  /*1b60*/  BAR.SYNC.DEFER_BLOCKING R9, 0x100 ;  /* 0x000400090000751d */ /* 0x0003e20000010000 */
[----:B------:R-:W-:-:S13]  /*1b70*/  ISETP.NE.AND P0, PT, R0, 0x3, PT ;  /* 0x000000030000780c */ /* 0x000fda0003f05270 */
[----:B-1----:R-:W-:Y:S05]  /*1b80*/  @!P0 BRA `(.L_x_1310) ;  /* 0x0000000000048947 */ /* 0x002fea0003800000 */
[----:B------:R-:W-:Y:S01]  /*1b90*/  BPT.TRAP 0x1 ;  /* 0x000000040000795c */ /* 0x000fe20000300000 */
.L_x_1310:
[----:B------:R-:W-:Y:S01]  /*1ba0*/  ULEA UR21, UR39, UR46, 0x3 ;  /* 0x0000002e27157291 */ /* 0x000fe2000f8e183f */
[----:B------:R-:W-:-:S05]  /*1bb0*/  IMAD.U32 R11, RZ, RZ, UR38 ;  /* 0x00000026ff0b7e24 */ /* 0x000fca000f8e00ff */
[----:B------:R-:W-:-:S04]  /*1bc0*/  SHF.L.U32 R11, R11, 0x1f, RZ ;  /* 0x0000001f0b0b7819 */ /* 0x000fc800000006ff */
[----:B------:R1:W2:Y:S01]  /*1bd0*/  SYNCS.PHASECHK.TRANS64.TRYWAIT P1, [UR21+0x22830], R11 ;  /* 0x0228300bff0075a7 */ /* 0x0002a20008020155 */
[----:B------:R-:W-:Y:S05]  /*1be0*/  @!P0 BRA `(.L_x_1311) ;  /* 0x0000000000048947 */ /* 0x000fea0003800000 */
[----:B------:R-:W-:Y:S01]  /*1bf0*/  BPT.TRAP 0x1 ;  /* 0x000000040000795c */ /* 0x000fe20000300000 */
.L_x_1311:
[----:B--2---:R-:W-:Y:S05]  /*1c00*/  @P1 BRA `(.L_x_1312) ;  /* 0x0000000000081947 */ /* 0x004fea0003800000 */
[----:B------:R-:W2:Y:S02]  /*1c10*/  SYNCS.PHASECHK.TRANS64.TRYWAIT P1, [UR21+0x22830], R11 ;  /* 0x0228300bff0075a7 */ /* 0x000ea40008020155 */
[----:B--2---:R-:W-:Y:S05]  /*1c20*/  @!P1 BRA `(.L_x_1313) ;  /* 0x000000f800909947 */ /* 0x004fea0003800000 */
.L_x_1312:
[----:B------:R-:W-:Y:S01]  /*1c30*/  UIADD3 UR4, UR46, 0x1c400, URZ ;  /* 0x0001c4002e047890 */ /* 0x000fe2000fffe03f */
[----:B------:R-:W-:Y:S01]  /*1c40*/  WARPGROUP.ARRIVE ;  /* 0x00000000000079c5 */ /* 0x000fe20000000000 */
[----:B------:R-:W-:-:S05]  /*1c50*/  ULOP3.LUT UR16, UR45, 0x10000, URZ, 0xfc, !UPT ;  /* 0x000100002d107892 */ /* 0x000fca000f8efc3f */
[----:B--2---:R-:W2:Y:S01]  /*1c60*/  S2R R0, SR_TID.X ;  /* 0x0000000000007919 */ /* 0x004ea20000002100 */
[----:B------:R-:W-:Y:S01]  /*1c70*/  USHF.R.U32.HI UR4, URZ, 0x4, UR4 ;  /* 0x000000043f047899 */ /* 0x000fe20008011604 */
[----:B------:R-:W3:Y:S01]  /*1c80*/  LDC R12, c[0x0][0x288] ;  /* 0x0000a200ff0c7b82 */ /* 0x000ee20000000800 */
[----:B------:R-:W-:Y:S01]  /*1c90*/  UMOV UR17, 0x40000040 ;  /* 0x4000004000117882 */ /* 0x000fe20000000000 */
[----:B------:R-:W-:Y:S01]  /*1ca0*/  UMOV UR19, 0x40000040 ;  /* 0x4000004000137882 */ /* 0x000fe20000000000 */
[----:B------:R-:W-:Y:S01]  /*1cb0*/  ULOP3.LUT UR4, UR4, 0x3fff, URZ, 0xc0, !UPT ;  /* 0x00003fff04047892 */ /* 0x000fe2000f8ec03f */
[----:B------:R-:W-:Y:S01]  /*1cc0*/  IMAD.U32 R8, RZ, RZ, UR21 ;  /* 0x00000015ff087e24 */ /* 0x000fe2000f8e00ff */
[----:B------:R-:W-:Y:S01]  /*1cd0*/  UMOV UR5, 0x40000040 ;  /* 0x4000004000057882 */ /* 0x000fe20000000000 */
[----:B------:R-:W-:Y:S01]  /*1ce0*/  UMOV UR7, 0x40000040 ;  /* 0x4000004000077882 */ /* 0x000fe20000000000 */
[----:B------:R-:W-:Y:S01]  /*1cf0*/  ULOP3.LUT UR20, UR4, 0x10000, URZ, 0xfc, !UPT ;  /* 0x0001000004147892 */ /* 0x000fe2000f8efc3f */
[----:B------:R-:W-:Y:S01]  /*1d00*/  IMAD.MOV.U32 R3, RZ, RZ, -0x60 ;  /* 0xffffffa0ff037424 */ /* 0x000fe200078e00ff */
[----:B------:R-:W-:Y:S01]  /*1d10*/  UIADD3 UR4, UR16, 0x2, URZ ;  /* 0x0000000210047890 */ /* 0x000fe2000fffe03f */
[----:B------:R-:W-:Y:S01]  /*1d20*/  IADD3 R5, -R23, 0xb, RZ ;  /* 0x0000000b17057810 */ /* 0x000fe20007ffe1ff */
[----:B------:R-:W-:Y:S01]  /*1d30*/  UIMAD UR18, UR39, 0x300, UR20 ;  /* 0x00000300271278a4 */ /* 0x000fe2000f8e0214 */
[----:B------:R-:W-:Y:S01]  /*1d40*/  IMAD R6, R176, R3, 0x60 ;  /* 0x00000060b0067424 */ /* 0x000fe200078e0203 */
[----:B------:R-:W-:Y:S01]  /*1d50*/  UIADD3 UR8, UR16, 0x4, URZ ;  /* 0x0000000410087890 */ /* 0x000fe2000fffe03f */
[----:B------:R-:W-:Y:S01]  /*1d60*/  LOP3.LUT R2, R2, 0xfff7ffff, RZ, 0xc0, !PT ;  /* 0xfff7ffff02027812 */ /* 0x000fe200078ec0ff */
[----:B------:R-:W-:Y:S01]  /*1d70*/  UIADD3 UR6, UR18, 0x2, URZ ;  /* 0x0000000212067890 */ /* 0x000fe2000fffe03f */
[----:B------:R-:W-:Y:S01]  /*1d80*/  IMAD.IADD R3, R17, 0x1, R6 ;  /* 0x0000000111037824 */ /* 0x000fe200078e0206 */
[----:B------:R-:W-:Y:S01]  /*1d90*/  UIADD3 UR10, UR18, 0x4, URZ ;  /* 0x00000004120a7890 */ /* 0x000fe2000fffe03f */
[--C-:B------:R-:W-:Y:S01]  /*1da0*/  IMAD.IADD R15, R6, 0x1, -R16.reuse ;  /* 0x00000001060f7824 */ /* 0x100fe200078e0a10 */
[----:B------:R-:W-:Y:S01]  /*1db0*/  UMOV UR9, 0x40000040 ;  /* 0x4000004000097882 */ /* 0x000fe20000000000 */
[----:B------:R-:W-:Y:S01]  /*1dc0*/  HGMMA.64x96x16.F32 R24, gdesc[UR16], RZ, !UPT, gsb0 ;  /* 0x01600000101879f0 */ /* 0x000fe2000c0008ff */
[----:B------:R-:W-:Y:S01]  /*1dd0*/  UMOV UR11, 0x40000040 ;  /* 0x40000040000b7882 */ /* 0x000fe20000000000 */
[----:B------:R-:W-:Y:S01]  /*1de0*/  UIADD3 UR12, UR16, 0x6, URZ ;  /* 0x00000006100c7890 */ /* 0x000fe2000fffe03f */
[C---:B------:R-:W-:Y:S01]  /*1df0*/  IMAD.IADD R10, R3.reuse, 0x1, -R16 ;  /* 0x00000001030a7824 */ /* 0x040fe200078e0a10 */
[----:B------:R-:W-:Y:S01]  /*1e00*/  UIADD3 UR14, UR18, 0x6, URZ ;  /* 0x00000006120e7890 */ /* 0x000fe2000fffe03f */
[----:B---3--:R-:W-:Y:S01]  /*1e10*/  IADD3 R7, R3, 0x1, -R12 ;  /* 0x0000000103077810 */ /* 0x008fe20007ffe80c */
[----:B------:R-:W-:Y:S01]  /*1e20*/  UMOV UR13, 0x40000040 ;  /* 0x40000040000d7882 */ /* 0x000fe20000000000 */
[----:B------:R-:W-:Y:S01]  /*1e30*/  UMOV UR15, 0x40000040 ;  /* 0x40000040000f7882 */ /* 0x000fe20000000000 */
[----:B------:R-:W-:Y:S01]  /*1e40*/  ULDC UR22, c[0x0][0x9dc] ;  /* 0x0002770000167ab9 */ /* 0x000fe20000000800 */
[----:B--2---:R-:W-:-:S13]  /*1e50*/  LOP3.LUT P1, RZ, R0, 0x7f, RZ, 0xc0, !PT ;  /* 0x0000007f00ff7812 */ /* 0x004fda000782c0ff */
[----:B------:R-:W-:Y:S01]  /*1e60*/  @!P1 VIADD R0, R8, 0x22840 ;  /* 0x0002284008009836 */ /* 0x000fe20000000000 */
[----:B------:R-:W-:-:S04]  /*1e70*/  @P1 LOP3.LUT R2, R2, 0x80000, RZ, 0xfc, !PT ;  /* 0x0008000002021812 */ /* 0x000fc800078efcff */
[----:B------:R-:W-:Y:S01]  /*1e80*/  @!P1 PRMT R0, RZ, 0x654, R0 ;  /* 0x00000654ff009816 */ /* 0x000fe20000000000 */
[----:B------:R-:W-:Y:S02]  /*1e90*/  WARPGROUP.DEPBAR.LE gsb0, 0x0 ;  /* 0x00008000000079c5 */ /* 0x000fe40000010000 */
[----:B------:R-:W-:-:S06]  /*1ea0*/  WARPGROUP.ARRIVE ;  /* 0x00000000000079c5 */ /* 0x000fcc0000000000 */
[----:B------:R-:W-:Y:S01]  /*1eb0*/  HGMMA.64x96x16.F32 R24, gdesc[UR4], R24, gsb0 ;  /* 0x01600000041879f0 */ /* 0x000fe20008000818 */
[----:B------:R-:W-:Y:S02]  /*1ec0*/  ULOP3.LUT UR6, URZ, UR22, URZ, 0x33, !UPT ;  /* 0x000000163f067292 */ /* 0x000fe4000f8e333f */
[----:B------:R-:W-:Y:S02]  /*1ed0*/  WARPGROUP.DEPBAR.LE gsb0, 0x0 ;  /* 0x00008000000079c5 */ /* 0x000fe40000010000 */
[----:B------:R-:W-:-:S06]  /*1ee0*/  WARPGROUP.ARRIVE ;  /* 0x00000000000079c5 */ /* 0x000fcc0000000000 */
[----:B------:R-:W-:Y:S03]  /*1ef0*/  HGMMA.64x96x16.F32 R24, gdesc[UR8], R24, gsb0 ;  /* 0x01600000081879f0 */ /* 0x000fe60008000818 */
[----:B------:R-:W-:Y:S02]  /*1f00*/  WARPGROUP.DEPBAR.LE gsb0, 0x0 ;  /* 0x00008000000079c5 */ /* 0x000fe40000010000 */
[----:B------:R-:W-:-:S06]  /*1f10*/  WARPGROUP.ARRIVE ;  /* 0x00000000000079c5 */ /* 0x000fcc0000000000 */
[----:B------:R-:W-:Y:S01]  /*1f20*/  HGMMA.64x96x16.F32 R24, gdesc[UR12], R24, gsb0 ;  /* 0x016000000c1879f0 */ /* 0x000fe20008000818 */
[----:B------:R-:W-:Y:S02]  /*1f30*/  ULDC.64 UR14, c[0x0][0x9e0] ;  /* 0x00027800000e7ab9 */ /* 0x000fe40000000a00 */
[----:B------:R-:W-:Y:S01]  /*1f40*/  UISETP.GE.AND UP0, UPT, UR15, 0x1, UPT ;  /* 0x000000010f00788c */ /* 0x000fe2000bf06270 */
[----:B------:R-:W-:Y:S02]  /*1f50*/  WARPGROUP.DEPBAR.LE gsb0, 0x0 ;  /* 0x00008000000079c5 */ /* 0x000fe40000010000 */
[----:B------:R2:W-:Y:S06]  /*1f60*/  BAR.ARV R5, 0x100 ;  /* 0x000400050000751d */ /* 0x0005ec0000002000 */
[----:B------:R3:W-:Y:S01]  /*1f70*/  @!P1 SYNCS.ARRIVE.TRANS64.RED.A1T0 RZ, [R0+URZ], RZ ;  /* 0x000000ff00ff99a7 */ /* 0x0007e2000810043f */
[----:B------:R-:W-:Y:S01]  /*1f80*/  PLOP3.LUT P1, PT, PT, PT, UP0, 0x40, 0x0 ;  /* 0x000000000000781c */ /* 0x000fe20003f2e808 */
[----:B---3--:R-:W-:-:S02]  /*1f90*/  IMAD.IADD R0, R7, 0x1, -R16 ;  /* 0x0000000107007824 */ /* 0x008fc400078e0a10 */
[----:B------:R-:W-:Y:S02]  /*1fa0*/  VIADD R7, R201, UR42 ;  /* 0x0000002ac9077c36 */ /* 0x000fe40008000000 */
[C---:B------:R-:W-:Y:S02]  /*1fb0*/  VIADD R13, R0.reuse, UR14 ;  /* 0x0000000e000d7c36 */ /* 0x040fe40008000000 */
[----:B------:R-:W-:-:S03]  /*1fc0*/  VIADD R14, R0, UR6 ;  /* 0x00000006000e7c36 */ /* 0x000fc60008000000 */
[----:B------:R-:W-:Y:S01]  /*1fd0*/  VIADDMNMX R0, R7, R13, R10, PT ;  /* 0x0000000d07007246 */ /* 0x000fe2000380010a */
[----:B------:R-:W-:Y:S02]  /*1fe0*/  IMAD.IADD R3, R14, 0x1, R7 ;  /* 0x000000010e037824 */ /* 0x000fe400078e0207 */
[----:B--2---:R-:W-:Y:S05]  /*1ff0*/  @P1 BRA `(.L_x_1314) ;  /* 0x0000000000541947 */ /* 0x004fea0003800000 */
[----:B------:R-:W-:Y:S01]  /*2000*/  IADD3 R4, R7, -R12, R17 ;  /* 0x8000000c07047210 */ /* 0x000fe20007ffe011 */
[----:B------:R-:W-:Y:S03]  /*2010*/  BSSY B0, `(.L_x_1315) ;  /* 0x0000010000007945 */ /* 0x000fe60003800000 */
[----:B------:R-:W-:-:S13]  /*2020*/  ISETP.GT.AND P1, PT, R4, -0x1, PT ;  /* 0xffffffff0400780c */ /* 0x000fda0003f24270 */
[----:B------:R-:W-:Y:S05]  /*2030*/  @P1 BRA `(.L_x_1316) ;  /* 0x0000000000201947 */ /* 0x000fea0003800000 */
[----:B------:R-:W-:Y:S01]  /*2040*/  UISETP.NE.AND UP1, UPT, UR15, 0x1, UPT ;  /* 0x000000010f00788c */ /* 0x000fe2000bf25270 */
[----:B------:R-:W-:-:S05]  /*2050*/  LOP3.LUT R4, RZ, R4, RZ, 0x33, !PT ;  /* 0x00000004ff047212 */ /* 0x000fca00078e33ff */
[----:B------:R-:W-:-:S05]  /*2060*/  PLOP3.LUT P1, PT, PT, PT, UP1, 0x80, 0x0 ;  /* 0x000000000000781c */ /* 0x000fca0003f2f018 */
[----:B------:R-:W-:-:S08]  /*2070*/  @UP1 ULDC.64 UR6, c[0x0][0x9e8] ;  /* 0x00027a0000061ab9 */ /* 0x000fd00000000a00 */
[----:B------:R-:W-:-:S05]  /*2080*/  @P1 IMAD.HI.U32 R20, R4, UR6, RZ ;  /* 0x0000000604141c27 */ /* 0x000fca000f8e00ff */
[----:B------:R-:W-:-:S04]  /*2090*/  @P1 SHF.R.U32.HI R4, RZ, UR7, R20 ;  /* 0x00000007ff041c19 */ /* 0x000fc80008011614 */
[----:B------:R-:W-:Y:S01]  /*20a0*/  LOP3.LUT R4, RZ, R4, RZ, 0x33, !PT ;  /* 0x00000004ff047212 */ /* 0x000fe200078e33ff */
[----:B------:R-:W-:Y:S06]  /*20b0*/  BRA `(.L_x_1317) ;  /* 0x0000000000147947 */ /* 0x000fec0003800000 */
.L_x_1316:
[----:B------:R-:W-:-:S06]  /*20c0*/  UISETP.NE.AND UP1, UPT, UR15, 0x1, UPT ;  /* 0x000000010f00788c */ /* 0x000fcc000bf25270 */
[----:B------:R-:W-:-:S05]  /*20d0*/  PLOP3.LUT P1, PT, PT, PT, UP1, 0x80, 0x0 ;  /* 0x000000000000781c */ /* 0x000fca0003f2f018 */
[----:B------:R-:W-:-:S08]  /*20e0*/  @UP1 ULDC.64 UR6, c[0x0][0x9e8] ;  /* 0x00027a0000061ab9 */ /* 0x000fd00000000a00 */
[----:B------:R-:W-:-:S05]  /*20f0*/  @P1 IMAD.HI.U32 R20, R4, UR6, RZ ;  /* 0x0000000604141c27 */ /* 0x000fca000f8e00ff */
[----:B------:R-:W-:-:S07]  /*2100*/  @P1 SHF.R.U32.HI R4, RZ, UR7, R20 ;  /* 0x00000007ff041c19 */ /* 0x000fce0008011614 */
.L_x_1317:
[----:B------:R-:W-:Y:S05]  /*2110*/  BSYNC B0 ;  /* 0x0000000000007941 */ /* 0x000fea0003800000 */
.L_x_1315:
[----:B------:R-:W-:-:S05]  /*2120*/  IMAD R4, R4, UR15, R15 ;  /* 0x0000000f04047c24 */ /* 0x000fca000f8e020f */
[----:B------:R-:W-:Y:S02]  /*2130*/  VIMNMX R3, R3, R4, !PT ;  /* 0x0000000403037248 */ /* 0x000fe40007fe0100 */
[----:B------:R-:W-:-:S07]  /*2140*/  VIADDMNMX R0, R4, UR15, R0, PT ;  /* 0x0000000f04007c46 */ /* 0x000fce000b800100 */
.L_x_1314:
[C---:B------:R-:W-:Y:S02]  /*2150*/  ISETP.GE.AND P1, PT, R6.reuse, 0x2, PT ;  /* 0x000000020600780c */ /* 0x040fe40003f26270 */
[C---:B------:R-:W-:Y:S02]  /*2160*/  ISETP.GE.AND P5, PT, R6.reuse, 0xa, PT ;  /* 0x0000000a0600780c */ /* 0x040fe40003fa6270 */
[----:B------:R-:W-:Y:S02]  /*2170*/  ISETP.GT.AND P3, PT, R3, 0x1, !P1 ;  /* 0x000000010300780c */ /* 0x000fe40004f64270 */
[----:B------:R-:W-:Y:S02]  /*2180*/  ISETP.GE.AND P2, PT, R6, 0x9, PT ;  /* 0x000000090600780c */ /* 0x000fe40003f46270 */
[----:B------:R-:W-:Y:S02]  /*2190*/  ISETP.LT.OR P3, PT, R0, 0x2, P3 ;  /* 0x000000020000780c */ /* 0x000fe40001f61670 */
[----:B------:R-:W-:-:S02]  /*21a0*/  P2R R21, PR, RZ, 0x20 ;  /* 0x00000020ff157803 */ /* 0x000fc40000000000 */
[----:B------:R-:W-:Y:S02]  /*21b0*/  FSEL R72, R25, -INF , !P3 ;  /* 0xff80000019487808 */ /* 0x000fe40005800000 */
[C---:B------:R-:W-:Y:S02]  /*21c0*/  ISETP.GT.AND P3, PT, R3.reuse, 0x9, !P5 ;  /* 0x000000090300780c */ /* 0x040fe40006f64270 */
[----:B------:R-:W-:Y:S02]  /*21d0*/  ISETP.GT.AND P4, PT, R3, 0x8, !P2 ;  /* 0x000000080300780c */ /* 0x000fe40005784270 */
[----:B------:R-:W-:Y:S02]  /*21e0*/  ISETP.LT.OR P3, PT, R0, 0xa, P3 ;  /* 0x0000000a0000780c */ /* 0x000fe40001f61670 */
[----:B------:R-:W-:Y:S02]  /*21f0*/  ISETP.GE.AND P5, PT, R6, 0x11, PT ;  /* 0x000000110600780c */ /* 0x000fe40003fa6270 */
[----:B------:R-:W-:-:S02]  /*2200*/  FSEL R74, R29, -INF , !P3 ;  /* 0xff8000001d4a7808 */ /* 0x000fc40005800000 */
[----:B------:R-:W-:Y:S02]  /*2210*/  ISETP.LT.OR P4, PT, R0, 0x9, P4 ;  /* 0x000000090000780c */ /* 0x000fe40002781670 */
[----:B------:R-:W-:Y:S02]  /*2220*/  ISETP.GT.AND P3, PT, R3, 0x10, !P5 ;  /* 0x000000100300780c */ /* 0x000fe40006f64270 */
[----:B------:R-:W-:Y:S02]  /*2230*/  FSEL R28, R28, -INF , !P4 ;  /* 0xff8000001c1c7808 */ /* 0x000fe40006000000 */
[----:B------:R-:W-:Y:S02]  /*2240*/  ISETP.LT.OR P3, PT, R0, 0x11, P3 ;  /* 0x000000110000780c */ /* 0x000fe40001f61670 */
[----:B------:R-:W-:Y:S02]  /*2250*/  ISETP.GE.AND P4, PT, R6, 0x12, PT ;  /* 0x000000120600780c */ /* 0x000fe40003f86270 */
[----:B------:R-:W-:-:S02]  /*2260*/  FSEL R32, R32, -INF , !P3 ;  /* 0xff80000020207808 */ /* 0x000fc40005800000 */
[----:B------:R-:W-:Y:S02]  /*2270*/  ISETP.GT.AND P3, PT, R3, 0x11, !P4 ;  /* 0x000000110300780c */ /* 0x000fe40006764270 */
[----:B------:R-:W-:Y:S02]  /*2280*/  P2R R29, PR, RZ, 0x10 ;  /* 0x00000010ff1d7803 */ /* 0x000fe40000000000 */
[----:B------:R-:W-:Y:S02]  /*2290*/  ISETP.LT.OR P3, PT, R0, 0x12, P3 ;  /* 0x000000120000780c */ /* 0x000fe40001f61670 */
[----:B------:R-:W-:Y:S02]  /*22a0*/  ISETP.GE.AND P4, PT, R6, 0x19, PT ;  /* 0x000000190600780c */ /* 0x000fe40003f86270 */
[----:B------:R-:W-:Y:S02]  /*22b0*/  FSEL R76, R33, -INF , !P3 ;  /* 0xff800000214c7808 */ /* 0x000fe40005800000 */
[----:B------:R-:W-:-:S02]  /*22c0*/  ISETP.GT.AND P3, PT, R3, 0x18, !P4 ;  /* 0x000000180300780c */ /* 0x000fc40006764270 */
[----:B------:R-:W-:Y:S02]  /*22d0*/  P2R R33, PR, RZ, 0x10 ;  /* 0x00000010ff217803 */ /* 0x000fe40000000000 */
[----:B------:R-:W-:Y:S02]  /*22e0*/  ISETP.LT.OR P3, PT, R0, 0x19, P3 ;  /* 0x000000190000780c */ /* 0x000fe40001f61670 */
[----:B------:R-:W-:Y:S02]  /*22f0*/  ISETP.GE.AND P4, PT, R6, 0x1a, PT ;  /* 0x0000001a0600780c */ /* 0x000fe40003f86270 */
[----:B------:R-:W-:Y:S02]  /*2300*/  FSEL R36, R36, -INF , !P3 ;  /* 0xff80000024247808 */ /* 0x000fe40005800000 */
[----:B------:R-:W-:Y:S02]  /*2310*/  ISETP.GT.AND P3, PT, R3, 0x19, !P4 ;  /* 0x000000190300780c */ /* 0x000fe40006764270 */
[----:B------:R-:W-:-:S02]  /*2320*/  P2R R73, PR, RZ, 0x10 ;  /* 0x00000010ff497803 */ /* 0x000fc40000000000 */
[----:B------:R-:W-:Y:S02]  /*2330*/  ISETP.LT.OR P3, PT, R0, 0x1a, P3 ;  /* 0x0000001a0000780c */ /* 0x000fe40001f61670 */
[----:B------:R-:W-:Y:S02]  /*2340*/  ISETP.GE.AND P4, PT, R6, 0x21, PT ;  /* 0x000000210600780c */ /* 0x000fe40003f86270 */
[----:B------:R-:W-:Y:S02]  /*2350*/  FSEL R78, R37, -INF , !P3 ;  /* 0xff800000254e7808 */ /* 0x000fe40005800000 */
[----:B------:R-:W-:Y:S02]  /*2360*/  ISETP.GT.AND P3, PT, R3, 0x20, !P4 ;  /* 0x000000200300780c */ /* 0x000fe40006764270 */
[----:B------:R-:W-:Y:S02]  /*2370*/  P2R R37, PR, RZ, 0x10 ;  /* 0x00000010ff257803 */ /* 0x000fe40000000000 */
[----:B------:R-:W-:-:S02]  /*2380*/  ISETP.LT.OR P3, PT, R0, 0x21, P3 ;  /* 0x000000210000780c */ /* 0x000fc40001f61670 */
[----:B------:R-:W-:Y:S02]  /*2390*/  ISETP.GE.AND P4, PT, R6, 0x22, PT ;  /* 0x000000220600780c */ /* 0x000fe40003f86270 */
[----:B------:R-:W-:Y:S02]  /*23a0*/  FSEL R40, R40, -INF , !P3 ;  /* 0xff80000028287808 */ /* 0x000fe40005800000 */
[----:B------:R-:W-:Y:S02]  /*23b0*/  ISETP.GT.AND P3, PT, R3, 0x21, !P4 ;  /* 0x000000210300780c */ /* 0x000fe40006764270 */
[----:B------:R-:W-:Y:S02]  /*23c0*/  P2R R75, PR, RZ, 0x10 ;  /* 0x00000010ff4b7803 */ /* 0x000fe40000000000 */
[----:B------:R-:W-:Y:S02]  /*23d0*/  ISETP.LT.OR P3, PT, R0, 0x22, P3 ;  /* 0x000000220000780c */ /* 0x000fe40001f61670 */
[----:B------:R-:W-:-:S02]  /*23e0*/  ISETP.GE.AND P4, PT, R6, 0x29, PT ;  /* 0x000000290600780c */ /* 0x000fc40003f86270 */
[----:B------:R-:W-:Y:S02]  /*23f0*/  FSEL R80, R41, -INF , !P3 ;  /* 0xff80000029507808 */ /* 0x000fe40005800000 */
[----:B------:R-:W-:Y:S02]  /*2400*/  ISETP.GT.AND P3, PT, R3, 0x28, !P4 ;  /* 0x000000280300780c */ /* 0x000fe40006764270 */
[----:B------:R-:W-:Y:S02]  /*2410*/  P2R R41, PR, RZ, 0x10 ;  /* 0x00000010ff297803 */ /* 0x000fe40000000000 */
        /* <DEDUP_REMOVED lines=51> */
[----:B------:R-:W-:Y:S02]  /*2750*/  P2R R25, PR, RZ, 0x20 ;  /* 0x00000020ff197803 */ /* 0x000fe40000000000 */
[----:B------:R-:W-:Y:S02]  /*2760*/  FSEL R64, R64, -INF , !P3 ;  /* 0xff80000040407808 */ /* 0x000fe40005800000 */
[C---:B------:R-:W-:Y:S02]  /*2770*/  ISETP.GE.AND P3, PT, R6.reuse, 0x52, PT ;  /* 0x000000520600780c */ /* 0x040fe40003f66270 */
[----:B------:R-:W-:Y:S02]  /*2780*/  ISETP.GE.AND P6, PT, R6, 0x1, PT ;  /* 0x000000010600780c */ /* 0x000fe40003fc6270 */
[----:B------:R-:W-:-:S04]  /*2790*/  ISETP.GT.AND P4, PT, R3, 0x51, !P3 ;  /* 0x000000510300780c */ /* 0x000fc80005f84270 */
[----:B------:R-:W-:-:S04]  /*27a0*/  ISETP.LT.OR P4, PT, R0, 0x52, P4 ;  /* 0x000000520000780c */ /* 0x000fc80002781670 */
[----:B------:R-:W-:Y:S02]  /*27b0*/  FSEL R92, R65, -INF , !P4 ;  /* 0xff800000415c7808 */ /* 0x000fe40006000000 */
[----:B------:R-:W-:-:S04]  /*27c0*/  ISETP.GE.AND P4, PT, R6, 0x59, PT ;  /* 0x000000590600780c */ /* 0x000fc80003f86270 */
[----:B------:R-:W-:-:S04]  /*27d0*/  ISETP.GT.AND P5, PT, R3, 0x58, !P4 ;  /* 0x000000580300780c */ /* 0x000fc800067a4270 */
[----:B------:R-:W-:-:S04]  /*27e0*/  ISETP.LT.OR P5, PT, R0, 0x59, P5 ;  /* 0x000000590000780c */ /* 0x000fc80002fa1670 */
[----:B------:R-:W-:Y:S02]  /*27f0*/  FSEL R68, R68, -INF , !P5 ;  /* 0xff80000044447808 */ /* 0x000fe40006800000 */
[----:B------:R-:W-:-:S04]  /*2800*/  ISETP.GT.AND P5, PT, R3, RZ, !P6 ;  /* 0x000000ff0300720c */ /* 0x000fc800077a4270 */
[----:B------:R-:W-:-:S04]  /*2810*/  ISETP.LT.OR P5, PT, R0, 0x1, P5 ;  /* 0x000000010000780c */ /* 0x000fc80002fa1670 */
[----:B------:R-:W-:Y:S02]  /*2820*/  FSEL R20, R24, -INF , !P5 ;  /* 0xff80000018147808 */ /* 0x000fe40006800000 */
[----:B------:R-:W-:Y:S01]  /*2830*/  ISETP.GE.AND P5, PT, R6, 0x5a, PT ;  /* 0x0000005a0600780c */ /* 0x000fe20003fa6270 */
[----:B------:R-:W-:-:S03]  /*2840*/  VIADD R6, R7, 0x8 ;  /* 0x0000000807067836 */ /* 0x000fc60000000000 */
[----:B------:R-:W-:Y:S01]  /*2850*/  P2R R24, PR, RZ, 0x20 ;  /* 0x00000020ff187803 */ /* 0x000fe20000000000 */
[----:B------:R-:W-:Y:S01]  /*2860*/  IMAD.IADD R4, R14, 0x1, R6 ;  /* 0x000000010e047824 */ /* 0x000fe200078e0206 */
[----:B------:R-:W-:-:S04]  /*2870*/  ISETP.GT.AND P5, PT, R3, 0x59, !P5 ;  /* 0x000000590300780c */ /* 0x000fc80006fa4270 */
[----:B------:R-:W-:Y:S02]  /*2880*/  ISETP.LT.OR P5, PT, R0, 0x5a, P5 ;  /* 0x0000005a0000780c */ /* 0x000fe40002fa1670 */
[----:B------:R-:W-:Y:S02]  /*2890*/  VIADDMNMX R0, R6, R13, R10, PT ;  /* 0x0000000d06007246 */ /* 0x000fe4000380010a */
[----:B------:R-:W-:Y:S02]  /*28a0*/  FSEL R94, R69, -INF , !P5 ;  /* 0xff800000455e7808 */ /* 0x000fe40006800000 */
[----:B------:R-:W-:-:S13]  /*28b0*/  PLOP3.LUT P5, PT, PT, PT, UP0, 0x40, 0x0 ;  /* 0x000000000000781c */ /* 0x000fda0003fae808 */
[----:B------:R-:W-:Y:S05]  /*28c0*/  @P5 BRA `(.L_x_1318) ;  /* 0x00000000005c5947 */ /* 0x000fea0003800000 */
        /* <DEDUP_REMOVED lines=8> */
[----:B------:R-:W-:Y:S01]  /*2950*/  @P5 IMAD.HI.U32 R10, R3, UR6, RZ ;  /* 0x00000006030a5c27 */ /* 0x000fe2000f8e00ff */
[----:B------:R-:W-:-:S13]  /*2960*/  PLOP3.LUT P5, PT, PT, PT, UP1, 0x80, 0x0 ;  /* 0x000000000000781c */ /* 0x000fda0003faf018 */
[----:B------:R-:W-:-:S04]  /*2970*/  @P5 SHF.R.U32.HI R3, RZ, UR7, R10 ;  /* 0x00000007ff035c19 */ /* 0x000fc8000801160a */
[----:B------:R-:W-:Y:S01]  /*2980*/  LOP3.LUT R3, RZ, R3, RZ, 0x33, !PT ;  /* 0x00000003ff037212 */ /* 0x000fe200078e33ff */
[----:B------:R-:W-:Y:S06]  /*2990*/  BRA `(.L_x_1321) ;  /* 0x0000000000187947 */ /* 0x000fec0003800000 */
.L_x_1320:
[----:B------:R-:W-:-:S06]  /*29a0*/  UISETP.NE.AND UP1, UPT, UR15, 0x1, UPT ;  /* 0x000000010f00788c */ /* 0x000fcc000bf25270 */
[----:B------:R-:W-:-:S05]  /*29b0*/  PLOP3.LUT P5, PT, PT, PT, UP1, 0x80, 0x0 ;  /* 0x000000000000781c */ /* 0x000fca0003faf018 */
[----:B------:R-:W-:-:S08]  /*29c0*/  @UP1 ULDC.64 UR6, c[0x0][0x9e8] ;  /* 0x00027a0000061ab9 */ /* 0x000fd00000000a00 */
[----:B------:R-:W-:Y:S01]  /*29d0*/  @P5 IMAD.HI.U32 R10, R3, UR6, RZ ;  /* 0x00000006030a5c27 */ /* 0x000fe2000f8e00ff */
[----:B------:R-:W-:-:S13]  /*29e0*/  PLOP3.LUT P5, PT, PT, PT, UP1, 0x80, 0x0 ;  /* 0x000000000000781c */ /* 0x000fda0003faf018 */
[----:B------:R-:W-:-:S07]  /*29f0*/  @P5 SHF.R.U32.HI R3, RZ, UR7, R10 ;  /* 0x00000007ff035c19 */ /* 0x000fce000801160a */
.L_x_1321:
[----:B------:R-:W-:Y:S05]  /*2a00*/  BSYNC B0 ;  /* 0x0000000000007941 */ /* 0x000fea0003800000 */
.L_x_1319:
[----:B------:R-:W-:-:S05]  /*2a10*/  IMAD R3, R3, UR15, R15 ;  /* 0x0000000f03037c24 */ /* 0x000fca000f8e020f */
[----:B------:R-:W-:Y:S02]  /*2a20*/  VIMNMX R4, R4, R3, !PT ;  /* 0x0000000304047248 */ /* 0x000fe40007fe0100 */
[----:B------:R-:W-:-:S07]  /*2a30*/  VIADDMNMX R0, R3, UR15, R0, PT ;  /* 0x0000000f03007c46 */ /* 0x000fce000b800100 */
.L_x_1318:
[C---:B------:R-:W-:Y:S01]  /*2a40*/  ISETP.GT.AND P1, PT, R4.reuse, 0x1, !P1 ;  /* 0x000000010400780c */ /* 0x040fe20004f24270 */
[----:B------:R-:W-:Y:S01]  /*2a50*/  ULDC UR10, c[0x0][0x988] ;  /* 0x00026200000a7ab9 */ /* 0x000fe20000000800 */
[----:B------:R-:W-:Y:S02]  /*2a60*/  ISETP.GT.AND P2, PT, R4, 0x8, !P2 ;  /* 0x000000080400780c */ /* 0x000fe40005744270 */
[C---:B------:R-:W-:Y:S02]  /*2a70*/  ISETP.LT.OR P1, PT, R0.reuse, 0x2, P1 ;  /* 0x000000020000780c */ /* 0x040fe40000f21670 */
[----:B------:R-:W-:Y:S02]  /*2a80*/  ISETP.LT.OR P2, PT, R0, 0x9, P2 ;  /* 0x000000090000780c */ /* 0x000fe40001741670 */
[----:B------:R-:W-:Y:S02]  /*2a90*/  FSEL R27, R27, -INF , !P1 ;  /* 0xff8000001b1b7808 */ /* 0x000fe40004800000 */
[----:B------:R-:W-:-:S02]  /*2aa0*/  ISETP.NE.AND P1, PT, R21, RZ, PT ;  /* 0x000000ff1500720c */ /* 0x000fc40003f25270 */
[----:B------:R-:W-:Y:S02]  /*2ab0*/  FSEL R30, R30, -INF , !P2 ;  /* 0xff8000001e1e7808 */ /* 0x000fe40005000000 */
[----:B------:R-:W-:Y:S02]  /*2ac0*/  ISETP.GT.AND P1, PT, R4, 0x9, !P1 ;  /* 0x000000090400780c */ /* 0x000fe40004f24270 */
[----:B------:R-:W-:Y:S02]  /*2ad0*/  ISETP.NE.AND P2, PT, R29, RZ, PT ;  /* 0x000000ff1d00720c */ /* 0x000fe40003f45270 */
[----:B------:R-:W-:Y:S02]  /*2ae0*/  ISETP.LT.OR P1, PT, R0, 0xa, P1 ;  /* 0x0000000a0000780c */ /* 0x000fe40000f21670 */
[----:B------:R-:W-:Y:S02]  /*2af0*/  FMNMX.FTZ R3, R20, R72, !PT ;  /* 0x0000004814037209 */ /* 0x000fe40007810000 */
[----:B------:R-:W-:-:S02]  /*2b00*/  FSEL R31, R31, -INF , !P1 ;  /* 0xff8000001f1f7808 */ /* 0x000fc40004800000 */
[----:B------:R-:W-:Y:S02]  /*2b10*/  ISETP.NE.AND P1, PT, R25, RZ, PT ;  /* 0x000000ff1900720c */ /* 0x000fe40003f25270 */
[----:B------:R-:W-:Y:S02]  /*2b20*/  ISETP.NE.AND P5, PT, R33, RZ, PT ;  /* 0x000000ff2100720c */ /* 0x000fe40003fa5270 */
[----:B------:R-:W-:Y:S02]  /*2b30*/  ISETP.GT.AND P1, PT, R4, 0x10, !P1 ;  /* 0x000000100400780c */ /* 0x000fe40004f24270 */
[----:B------:R-:W-:Y:S02]  /*2b40*/  FMNMX.FTZ R3, R28, R3, !PT ;  /* 0x000000031c037209 */ /* 0x000fe40007810000 */
[----:B------:R-:W-:Y:S02]  /*2b50*/  ISETP.LT.OR P1, PT, R0, 0x11, P1 ;  /* 0x000000110000780c */ /* 0x000fe40000f21670 */
[----:B------:R-:W-:-:S02]  /*2b60*/  FMNMX.FTZ R3, R74, R3, !PT ;  /* 0x000000034a037209 */ /* 0x000fc40007810000 */
[----:B------:R-:W-:Y:S02]  /*2b70*/  FSEL R34, R34, -INF , !P1 ;  /* 0xff80000022227808 */ /* 0x000fe40004800000 */
[----:B------:R-:W-:Y:S02]  /*2b80*/  ISETP.GT.AND P1, PT, R4, 0x11, !P2 ;  /* 0x000000110400780c */ /* 0x000fe40005724270 */
[----:B------:R-:W-:Y:S02]  /*2b90*/  FMNMX.FTZ R3, R32, R3, !PT ;  /* 0x0000000320037209 */ /* 0x000fe40007810000 */
[----:B------:R-:W-:Y:S02]  /*2ba0*/  ISETP.LT.OR P1, PT, R0, 0x12, P1 ;  /* 0x000000120000780c */ /* 0x000fe40000f21670 */
[----:B------:R-:W-:Y:S02]  /*2bb0*/  FMNMX.FTZ R3, R76, R3, !PT ;  /* 0x000000034c037209 */ /* 0x000fe40007810000 */
[----:B------:R-:W-:-:S02]  /*2bc0*/  FSEL R35, R35, -INF , !P1 ;  /* 0xff80000023237808 */ /* 0x000fc40004800000 */
[----:B------:R-:W-:Y:S02]  /*2bd0*/  ISETP.GT.AND P1, PT, R4, 0x18, !P5 ;  /* 0x000000180400780c */ /* 0x000fe40006f24270 */
[----:B------:R-:W-:Y:S02]  /*2be0*/  FMNMX.FTZ R3, R36, R3, !PT ;  /* 0x0000000324037209 */ /* 0x000fe40007810000 */
[----:B------:R-:W-:Y:S02]  /*2bf0*/  ISETP.LT.OR P1, PT, R0, 0x19, P1 ;  /* 0x000000190000780c */ /* 0x000fe40000f21670 */
[----:B------:R-:W-:Y:S02]  /*2c00*/  FMNMX.FTZ R3, R78, R3, !PT ;  /* 0x000000034e037209 */ /* 0x000fe40007810000 */
[----:B------:R-:W-:Y:S02]  /*2c10*/  FSEL R38, R38, -INF , !P1 ;  /* 0xff80000026267808 */ /* 0x000fe40004800000 */
[----:B------:R-:W-:-:S02]  /*2c20*/  ISETP.NE.AND P1, PT, R73, RZ, PT ;  /* 0x000000ff4900720c */ /* 0x000fc40003f25270 */
[----:B------:R-:W-:Y:S02]  /*2c30*/  FMNMX.FTZ R3, R40, R3, !PT ;  /* 0x0000000328037209 */ /* 0x000fe40007810000 */
[----:B------:R-:W-:Y:S02]  /*2c40*/  ISETP.GT.AND P1, PT, R4, 0x19, !P1 ;  /* 0x000000190400780c */ /* 0x000fe40004f24270 */
[----:B------:R-:W-:Y:S02]  /*2c50*/  FMNMX.FTZ R3, R80, R3, !PT ;  /* 0x0000000350037209 */ /* 0x000fe40007810000 */
[----:B------:R-:W-:Y:S02]  /*2c60*/  ISETP.LT.OR P1, PT, R0, 0x1a, P1 ;  /* 0x0000001a0000780c */ /* 0x000fe40000f21670 */
[----:B------:R-:W-:Y:S02]  /*2c70*/  FMNMX.FTZ R3, R44, R3, !PT ;  /* 0x000000032c037209 */ /* 0x000fe40007810000 */
[----:B------:R-:W-:-:S02]  /*2c80*/  FSEL R39, R39, -INF , !P1 ;  /* 0xff80000027277808 */ /* 0x000fc40004800000 */
[----:B------:R-:W-:Y:S02]  /*2c90*/  ISETP.NE.AND P1, PT, R37, RZ, PT ;  /* 0x000000ff2500720c */ /* 0x000fe40003f25270 */
[----:B------:R-:W-:Y:S02]  /*2ca0*/  FMNMX.FTZ R3, R82, R3, !PT ;  /* 0x0000000352037209 */ /* 0x000fe40007810000 */
[----:B------:R-:W-:Y:S02]  /*2cb0*/  ISETP.GT.AND P1, PT, R4, 0x20, !P1 ;  /* 0x000000200400780c */ /* 0x000fe40004f24270 */
[----:B------:R-:W-:Y:S02]  /*2cc0*/  FMNMX.FTZ R3, R48, R3, !PT ;  /* 0x0000000330037209 */ /* 0x000fe40007810000 */
[----:B------:R-:W-:Y:S02]  /*2cd0*/  ISETP.LT.OR P1, PT, R0, 0x21, P1 ;  /* 0x000000210000780c */ /* 0x000fe40000f21670 */
[----:B------:R-:W-:-:S02]  /*2ce0*/  FMNMX.FTZ R3, R84, R3, !PT ;  /* 0x0000000354037209 */ /* 0x000fc40007810000 */
[----:B------:R-:W-:Y:S02]  /*2cf0*/  FSEL R42, R42, -INF , !P1 ;  /* 0xff8000002a2a7808 */ /* 0x000fe40004800000 */
[----:B------:R-:W-:Y:S02]  /*2d00*/  ISETP.NE.AND P1, PT, R75, RZ, PT ;  /* 0x000000ff4b00720c */ /* 0x000fe40003f25270 */
[----:B------:R-:W-:Y:S02]  /*2d10*/  FMNMX.FTZ R3, R52, R3, !PT ;  /* 0x0000000334037209 */ /* 0x000fe40007810000 */
[----:B------:R-:W-:Y:S02]  /*2d20*/  ISETP.GT.AND P1, PT, R4, 0x21, !P1 ;  /* 0x000000210400780c */ /* 0x000fe40004f24270 */
[----:B------:R-:W-:Y:S02]  /*2d30*/  FMNMX.FTZ R3, R86, R3, !PT ;  /* 0x0000000356037209 */ /* 0x000fe40007810000 */
[----:B------:R-:W-:-:S02]  /*2d40*/  ISETP.LT.OR P1, PT, R0, 0x22, P1 ;  /* 0x000000220000780c */ /* 0x000fc40000f21670 */
[----:B------:R-:W-:Y:S02]  /*2d50*/  FMNMX.FTZ R3, R56, R3, !PT ;  /* 0x0000000338037209 */ /* 0x000fe40007810000 */
[----:B------:R-:W-:Y:S02]  /*2d60*/  FSEL R43, R43, -INF , !P1 ;  /* 0xff8000002b2b7808 */ /* 0x000fe40004800000 */
[----:B------:R-:W-:Y:S02]  /*2d70*/  ISETP.NE.AND P1, PT, R41, RZ, PT ;  /* 0x000000ff2900720c */ /* 0x000fe40003f25270 */
[----:B------:R-:W-:Y:S02]  /*2d80*/  FMNMX.FTZ R3, R88, R3, !PT ;  /* 0x0000000358037209 */ /* 0x000fe40007810000 */
[----:B------:R-:W-:Y:S02]  /*2d90*/  ISETP.GT.AND P1, PT, R4, 0x28, !P1 ;  /* 0x000000280400780c */ /* 0x000fe40004f24270 */
[----:B------:R-:W-:-:S02]  /*2da0*/  FMNMX.FTZ R3, R60, R3, !PT ;  /* 0x000000033c037209 */ /* 0x000fc40007810000 */
[----:B------:R-:W-:Y:S02]  /*2db0*/  ISETP.LT.OR P1, PT, R0, 0x29, P1 ;  /* 0x000000290000780c */ /* 0x000fe40000f21670 */
[----:B------:R-:W-:Y:S02]  /*2dc0*/  FMNMX.FTZ R3, R90, R3, !PT ;  /* 0x000000035a037209 */ /* 0x000fe40007810000 */
[----:B------:R-:W-:Y:S02]  /*2dd0*/  FSEL R46, R46, -INF , !P1 ;  /* 0xff8000002e2e7808 */ /* 0x000fe40004800000 */
[----:B------:R-:W-:Y:S02]  /*2de0*/  ISETP.NE.AND P1, PT, R77, RZ, PT ;  /* 0x000000ff4d00720c */ /* 0x000fe40003f25270 */
[----:B------:R-:W-:Y:S02]  /*2df0*/  FMNMX.FTZ R3, R64, R3, !PT ;  /* 0x0000000340037209 */ /* 0x000fe40007810000 */
[----:B------:R-:W-:-:S02]  /*2e00*/  ISETP.GT.AND P1, PT, R4, 0x29, !P1 ;  /* 0x000000290400780c */ /* 0x000fc40004f24270 */
[----:B------:R-:W-:Y:S02]  /*2e10*/  FMNMX.FTZ R3, R92, R3, !PT ;  /* 0x000000035c037209 */ /* 0x000fe40007810000 */
[----:B------:R-:W-:Y:S02]  /*2e20*/  ISETP.LT.OR P1, PT, R0, 0x2a, P1 ;  /* 0x0000002a0000780c */ /* 0x000fe40000f21670 */
[----:B------:R-:W-:Y:S02]  /*2e30*/  FMNMX.FTZ R3, R68, R3, !PT ;  /* 0x0000000344037209 */ /* 0x000fe40007810000 */
[----:B------:R-:W-:Y:S02]  /*2e40*/  FSEL R47, R47, -INF , !P1 ;  /* 0xff8000002f2f7808 */ /* 0x000fe40004800000 */
[----:B------:R-:W-:Y:S02]  /*2e50*/  ISETP.NE.AND P1, PT, R45, RZ, PT ;  /* 0x000000ff2d00720c */ /* 0x000fe40003f25270 */
[----:B------:R-:W-:-:S02]  /*2e60*/  FMNMX.FTZ R10, R94, R3, !PT ;  /* 0x000000035e0a7209 */ /* 0x000fc40007810000 */
[----:B------:R-:W-:Y:S02]  /*2e70*/  ISETP.GT.AND P1, PT, R4, 0x30, !P1 ;  /* 0x000000300400780c */ /* 0x000fe40004f24270 */
[----:B------:R-:W-:Y:S01]  /*2e80*/  ISETP.NE.AND P2, PT, R53, RZ, PT ;  /* 0x000000ff3500720c */ /* 0x000fe20003f45270 */
[----:B------:R-:W2:Y:S01]  /*2e90*/  SHFL.BFLY PT, R3, R10, 0x2, 0x1f ;  /* 0x0c401f000a037f89 */ /* 0x000ea200000e0000 */
[----:B------:R-:W-:Y:S02]  /*2ea0*/  ISETP.LT.OR P1, PT, R0, 0x31, P1 ;  /* 0x000000310000780c */ /* 0x000fe40000f21670 */
[----:B------:R-:W-:Y:S02]  /*2eb0*/  ISETP.NE.AND P5, PT, R83, RZ, PT ;  /* 0x000000ff5300720c */ /* 0x000fe40003fa5270 */
[----:B------:R-:W-:Y:S02]  /*2ec0*/  FSEL R50, R50, -INF , !P1 ;  /* 0xff80000032327808 */ /* 0x000fe40004800000 */
[----:B------:R-:W-:-:S02]  /*2ed0*/  ISETP.NE.AND P1, PT, R79, RZ, PT ;  /* 0x000000ff4f00720c */ /* 0x000fc40003f25270 */
[C---:B------:R-:W-:Y:S02]  /*2ee0*/  ISETP.GT.AND P6, PT, R4.reuse, RZ, !P6 ;  /* 0x000000ff0400720c */ /* 0x040fe400077c4270 */
[----:B------:R-:W-:Y:S02]  /*2ef0*/  ISETP.GT.AND P1, PT, R4, 0x31, !P1 ;  /* 0x000000310400780c */ /* 0x000fe40004f24270 */
[C---:B------:R-:W-:Y:S02]  /*2f00*/  ISETP.LT.OR P6, PT, R0.reuse, 0x1, P6 ;  /* 0x000000010000780c */ /* 0x040fe400037c1670 */
[----:B------:R-:W-:Y:S02]  /*2f10*/  ISETP.LT.OR P1, PT, R0, 0x32, P1 ;  /* 0x000000320000780c */ /* 0x000fe40000f21670 */
[----:B------:R-:W-:Y:S02]  /*2f20*/  FSEL R26, R26, -INF , !P6 ;  /* 0xff8000001a1a7808 */ /* 0x000fe40007000000 */
[----:B------:R-:W-:-:S02]  /*2f30*/  FSEL R51, R51, -INF , !P1 ;  /* 0xff80000033337808 */ /* 0x000fc40004800000 */
[----:B------:R-:W-:Y:S02]  /*2f40*/  ISETP.NE.AND P1, PT, R49, RZ, PT ;  /* 0x000000ff3100720c */ /* 0x000fe40003f25270 */
[----:B------:R-:W-:Y:S02]  /*2f50*/  ISETP.NE.AND P6, PT, R85, RZ, PT ;  /* 0x000000ff5500720c */ /* 0x000fe40003fc5270 */
[----:B------:R-:W-:Y:S02]  /*2f60*/  ISETP.GT.AND P1, PT, R4, 0x38, !P1 ;  /* 0x000000380400780c */ /* 0x000fe40004f24270 */
[----:B--2---:R-:W-:Y:S02]  /*2f70*/  FMNMX.FTZ R14, R10, R3, !PT ;  /* 0x000000030a0e7209 */ /* 0x004fe40007810000 */
[----:B------:R-:W-:Y:S02]  /*2f80*/  ISETP.LT.OR P1, PT, R0, 0x39, P1 ;  /* 0x000000390000780c */ /* 0x000fe40000f21670 */
[----:B------:R-:W-:Y:S01]  /*2f90*/  ISETP.GT.AND P3, PT, R4, 0x51, !P3 ;  /* 0x000000510400780c */ /* 0x000fe20005f64270 */
[----:B------:R-:W2:Y:S01]  /*2fa0*/  SHFL.BFLY PT, R3, R14, 0x1, 0x1f ;  /* 0x0c201f000e037f89 */ /* 0x000ea200000e0000 */
[----:B------:R-:W-:-:S02]  /*2fb0*/  FSEL R54, R54, -INF , !P1 ;  /* 0xff80000036367808 */ /* 0x000fc40004800000 */
[----:B------:R-:W-:Y:S02]  /*2fc0*/  ISETP.NE.AND P1, PT, R81, RZ, PT ;  /* 0x000000ff5100720c */ /* 0x000fe40003f25270 */
[C---:B------:R-:W-:Y:S02]  /*2fd0*/  ISETP.GT.AND P4, PT, R4.reuse, 0x58, !P4 ;  /* 0x000000580400780c */ /* 0x040fe40006784270 */
[----:B------:R-:W-:Y:S02]  /*2fe0*/  ISETP.GT.AND P1, PT, R4, 0x39, !P1 ;  /* 0x000000390400780c */ /* 0x000fe40004f24270 */
[C---:B------:R-:W-:Y:S02]  /*2ff0*/  ISETP.LT.OR P3, PT, R0.reuse, 0x52, P3 ;  /* 0x000000520000780c */ /* 0x040fe40001f61670 */
[C---:B------:R-:W-:Y:S02]  /*3000*/  ISETP.LT.OR P1, PT, R0.reuse, 0x3a, P1 ;  /* 0x0000003a0000780c */ /* 0x040fe40000f21670 */
[----:B------:R-:W-:-:S02]  /*3010*/  ISETP.LT.OR P4, PT, R0, 0x59, P4 ;  /* 0x000000590000780c */ /* 0x000fc40002781670 */
[----:B------:R-:W-:Y:S02]  /*3020*/  FSEL R55, R55, -INF , !P1 ;  /* 0xff80000037377808 */ /* 0x000fe40004800000 */
[----:B------:R-:W-:Y:S02]  /*3030*/  ISETP.GT.AND P1, PT, R4, 0x40, !P2 ;  /* 0x000000400400780c */ /* 0x000fe40005724270 */
[----:B------:R-:W-:Y:S02]  /*3040*/  ISETP.NE.AND P2, PT, R61, RZ, PT ;  /* 0x000000ff3d00720c */ /* 0x000fe40003f45270 */
[----:B------:R-:W-:Y:S02]  /*3050*/  ISETP.LT.OR P1, PT, R0, 0x41, P1 ;  /* 0x000000410000780c */ /* 0x000fe40000f21670 */
[----:B------:R-:W-:Y:S02]  /*3060*/  ISETP.GT.AND P2, PT, R4, 0x50, !P2 ;  /* 0x000000500400780c */ /* 0x000fe40005744270 */
[----:B------:R-:W-:-:S02]  /*3070*/  FSEL R58, R58, -INF , !P1 ;  /* 0xff8000003a3a7808 */ /* 0x000fc40004800000 */
[----:B------:R-:W-:Y:S02]  /*3080*/  ISETP.GT.AND P1, PT, R4, 0x41, !P5 ;  /* 0x000000410400780c */ /* 0x000fe40006f24270 */
[----:B--2---:R-:W-:Y:S02]  /*3090*/  FMNMX.FTZ R3, R14, R3, !PT ;  /* 0x000000030e037209 */ /* 0x004fe40007810000 */
[----:B------:R-:W-:Y:S02]  /*30a0*/  ISETP.LT.OR P1, PT, R0, 0x42, P1 ;  /* 0x000000420000780c */ /* 0x000fe40000f21670 */
[----:B------:R-:W-:Y:S01]  /*30b0*/  ISETP.NE.AND P5, PT, R57, RZ, PT ;  /* 0x000000ff3900720c */ /* 0x000fe20003fa5270 */
[----:B------:R-:W-:Y:S01]  /*30c0*/  FMUL.FTZ R13, R3, UR10 ;  /* 0x0000000a030d7c20 */ /* 0x000fe20008410000 */
[----:B------:R-:W-:Y:S02]  /*30d0*/  FSEL R59, R59, -INF , !P1 ;  /* 0xff8000003b3b7808 */ /* 0x000fe40004800000 */
[----:B------:R-:W-:-:S02]  /*30e0*/  FSETP.NEU.FTZ.AND P1, PT, R3, -INF , PT ;  /* 0xff8000000300780b */ /* 0x000fc40003f3d000 */
[----:B------:R-:W-:Y:S02]  /*30f0*/  ISETP.LT.OR P2, PT, R0, 0x51, P2 ;  /* 0x000000510000780c */ /* 0x000fe40001741670 */
[----:B------:R-:W-:Y:S02]  /*3100*/  FSEL R15, R13, RZ, P1 ;  /* 0x000000ff0d0f7208 */ /* 0x000fe40000800000 */
[----:B------:R-:W-:Y:S02]  /*3110*/  FMNMX.FTZ R13, R26, R27, !PT ;  /* 0x0000001b1a0d7209 */ /* 0x000fe40007810000 */
[----:B------:R-:W-:Y:S01]  /*3120*/  ISETP.GT.AND P1, PT, R4, 0x48, !P5 ;  /* 0x000000480400780c */ /* 0x000fe20006f24270 */
[--C-:B------:R-:W-:Y:S01]  /*3130*/  FFMA.FTZ R14, R72, UR10, -R15.reuse ;  /* 0x0000000a480e7c23 */ /* 0x100fe2000801080f */
[----:B------:R-:W-:Y:S01]  /*3140*/  FMNMX.FTZ R10, R30, R13, !PT ;  /* 0x0000000d1e0a7209 */ /* 0x000fe20007810000 */
[--C-:B------:R-:W-:Y:S01]  /*3150*/  FFMA.FTZ R20, R20, UR10, -R15.reuse ;  /* 0x0000000a14147c23 */ /* 0x100fe2000801080f */
[----:B------:R-:W-:Y:S01]  /*3160*/  ISETP.LT.OR P1, PT, R0, 0x49, P1 ;  /* 0x000000490000780c */ /* 0x000fe20000f21670 */
[----:B------:R2:W-:Y:S01]  /*3170*/  MUFU.EX2 R21, R14 ;  /* 0x0000000e00157308 */ /* 0x0005e20000000800 */
[----:B------:R-:W-:Y:S01]  /*3180*/  FMNMX.FTZ R13, R31, R10, !PT ;  /* 0x0000000a1f0d7209 */ /* 0x000fe20007810000 */
[--C-:B------:R-:W-:Y:S01]  /*3190*/  FFMA.FTZ R25, R74, UR10, -R15.reuse ;  /* 0x0000000a4a197c23 */ /* 0x100fe2000801080f */
[----:B------:R-:W-:Y:S01]  /*31a0*/  FSEL R62, R62, -INF , !P1 ;  /* 0xff8000003e3e7808 */ /* 0x000fe20004800000 */
[----:B------:R-:W-:Y:S01]  /*31b0*/  FFMA.FTZ R33, R78, UR10, -R15 ;  /* 0x0000000a4e217c23 */ /* 0x000fe2000801080f */
[----:B------:R-:W-:-:S02]  /*31c0*/  FMNMX.FTZ R10, R34, R13, !PT ;  /* 0x0000000d220a7209 */ /* 0x000fc40007810000 */
[----:B------:R-:W-:Y:S01]  /*31d0*/  ISETP.GT.AND P1, PT, R4, 0x49, !P6 ;  /* 0x000000490400780c */ /* 0x000fe20007724270 */
[----:B------:R-:W3:Y:S01]  /*31e0*/  MUFU.EX2 R20, R20 ;  /* 0x0000001400147308 */ /* 0x000ee20000000800 */
[----:B------:R-:W-:Y:S01]  /*31f0*/  FMNMX.FTZ R13, R35, R10, !PT ;  /* 0x0000000a230d7209 */ /* 0x000fe20007810000 */
[--C-:B--2---:R-:W-:Y:S01]  /*3200*/  FFMA.FTZ R14, R76, UR10, -R15.reuse ;  /* 0x0000000a4c0e7c23 */ /* 0x104fe2000801080f */
[----:B------:R-:W-:Y:S01]  /*3210*/  ISETP.NE.AND P5, PT, R24, RZ, PT ;  /* 0x000000ff1800720c */ /* 0x000fe20003fa5270 */
[--C-:B------:R-:W-:Y:S01]  /*3220*/  FFMA.FTZ R24, R28, UR10, -R15.reuse ;  /* 0x0000000a1c187c23 */ /* 0x100fe2000801080f */
[----:B------:R-:W-:Y:S01]  /*3230*/  FMNMX.FTZ R10, R38, R13, !PT ;  /* 0x0000000d260a7209 */ /* 0x000fe20007810000 */
[--C-:B------:R-:W-:Y:S01]  /*3240*/  FFMA.FTZ R28, R32, UR10, -R15.reuse ;  /* 0x0000000a201c7c23 */ /* 0x100fe2000801080f */
[----:B------:R-:W-:Y:S01]  /*3250*/  ISETP.LT.OR P1, PT, R0, 0x4a, P1 ;  /* 0x0000004a0000780c */ /* 0x000fe20000f21670 */
[----:B------:R2:W-:Y:S01]  /*3260*/  MUFU.EX2 R29, R14 ;  /* 0x0000000e001d7308 */ /* 0x0005e20000000800 */
[----:B------:R-:W-:Y:S01]  /*3270*/  FMNMX.FTZ R13, R39, R10, !PT ;  /* 0x0000000a270d7209 */ /* 0x000fe20007810000 */
[--C-:B------:R-:W-:Y:S01]  /*3280*/  FFMA.FTZ R32, R36, UR10, -R15.reuse ;  /* 0x0000000a24207c23 */ /* 0x100fe2000801080f */
[----:B------:R-:W-:Y:S01]  /*3290*/  ISETP.GT.AND P5, PT, R4, 0x59, !P5 ;  /* 0x000000590400780c */ /* 0x000fe20006fa4270 */
[--C-:B------:R-:W-:Y:S01]  /*32a0*/  FFMA.FTZ R36, R48, UR10, -R15.reuse ;  /* 0x0000000a30247c23 */ /* 0x100fe2000801080f */
[----:B------:R-:W-:Y:S01]  /*32b0*/  FMNMX.FTZ R10, R42, R13, !PT ;  /* 0x0000000d2a0a7209 */ /* 0x000fe20007810000 */
[--C-:B------:R-:W-:Y:S01]  /*32c0*/  FFMA.FTZ R48, R56, UR10, -R15.reuse ;  /* 0x0000000a38307c23 */ /* 0x100fe2000801080f */
[----:B------:R-:W-:Y:S01]  /*32d0*/  FSEL R63, R63, -INF , !P1 ;  /* 0xff8000003f3f7808 */ /* 0x000fe20004800000 */
[----:B------:R-:W-:Y:S01]  /*32e0*/  MUFU.EX2 R24, R24 ;  /* 0x0000001800187308 */ /* 0x000fe20000000800 */
[----:B------:R-:W-:Y:S01]  /*32f0*/  FMNMX.FTZ R13, R43, R10, !PT ;  /* 0x0000000a2b0d7209 */ /* 0x000fe20007810000 */
[--C-:B--2---:R-:W-:Y:S01]  /*3300*/  FFMA.FTZ R14, R80, UR10, -R15.reuse ;  /* 0x0000000a500e7c23 */ /* 0x104fe2000801080f */
[----:B------:R-:W-:Y:S01]  /*3310*/  FSEL R66, R66, -INF , !P2 ;  /* 0xff80000042427808 */ /* 0x000fe20005000000 */
[----:B------:R-:W-:Y:S01]  /*3320*/  FFMA.FTZ R56, R92, UR10, -R15 ;  /* 0x0000000a5c387c23 */ /* 0x000fe2000801080f */
[----:B------:R-:W-:-:S02]  /*3330*/  FMNMX.FTZ R10, R46, R13, !PT ;  /* 0x0000000d2e0a7209 */ /* 0x000fc40007810000 */
[----:B------:R-:W-:Y:S01]  /*3340*/  FSEL R67, R67, -INF , !P3 ;  /* 0xff80000043437808 */ /* 0x000fe20005800000 */
[----:B------:R2:W-:Y:S01]  /*3350*/  MUFU.EX2 R37, R14 ;  /* 0x0000000e00257308 */ /* 0x0005e20000000800 */
[----:B------:R-:W-:Y:S02]  /*3360*/  FMNMX.FTZ R13, R47, R10, !PT ;  /* 0x0000000a2f0d7209 */ /* 0x000fe40007810000 */
[----:B------:R-:W-:Y:S02]  /*3370*/  ISETP.LT.OR P5, PT, R0, 0x5a, P5 ;  /* 0x0000005a0000780c */ /* 0x000fe40002fa1670 */
[----:B------:R-:W-:Y:S02]  /*3380*/  FMNMX.FTZ R10, R50, R13, !PT ;  /* 0x0000000d320a7209 */ /* 0x000fe40007810000 */
[----:B------:R-:W-:Y:S01]  /*3390*/  FSEL R70, R70, -INF , !P4 ;  /* 0xff80000046467808 */ /* 0x000fe20006000000 */
[----:B------:R-:W4:Y:S01]  /*33a0*/  MUFU.EX2 R25, R25 ;  /* 0x0000001900197308 */ /* 0x000f220000000800 */
[----:B------:R-:W-:Y:S01]  /*33b0*/  FMNMX.FTZ R13, R51, R10, !PT ;  /* 0x0000000a330d7209 */ /* 0x000fe20007810000 */
[----:B--2---:R-:W-:Y:S01]  /*33c0*/  FFMA.FTZ R14, R84, UR10, -R15 ;  /* 0x0000000a540e7c23 */ /* 0x004fe2000801080f */
[----:B------:R-:W-:-:S02]  /*33d0*/  FSEL R71, R71, -INF , !P5 ;  /* 0xff80000047477808 */ /* 0x000fc40006800000 */
[----:B------:R-:W-:Y:S02]  /*33e0*/  FMNMX.FTZ R10, R54, R13, !PT ;  /* 0x0000000d360a7209 */ /* 0x000fe40007810000 */
[----:B---3--:R-:W-:Y:S01]  /*33f0*/  F2FP.F16.F32.PACK_AB R152, R21, R20 ;  /* 0x000000141598723e */ /* 0x008fe200000000ff */
[----:B------:R2:W-:Y:S01]  /*3400*/  MUFU.EX2 R45, R14 ;  /* 0x0000000e002d7308 */ /* 0x0005e20000000800 */
[----:B------:R-:W-:-:S04]  /*3410*/  FMNMX.FTZ R13, R55, R10, !PT ;  /* 0x0000000a370d7209 */ /* 0x000fc80007810000 */
[----:B------:R-:W-:-:S03]  /*3420*/  FMNMX.FTZ R10, R58, R13, !PT ;  /* 0x0000000d3a0a7209 */ /* 0x000fc60007810000 */
[----:B------:R-:W3:Y:S01]  /*3430*/  MUFU.EX2 R28, R28 ;  /* 0x0000001c001c7308 */ /* 0x000ee20000000800 */
[----:B------:R-:W-:Y:S01]  /*3440*/  FMNMX.FTZ R13, R59, R10, !PT ;  /* 0x0000000a3b0d7209 */ /* 0x000fe20007810000 */
[--C-:B------:R-:W-:Y:S01]  /*3450*/  FFMA.FTZ R10, R40, UR10, -R15.reuse ;  /* 0x0000000a280a7c23 */ /* 0x100fe2000801080f */
[--C-:B------:R-:W-:Y:S01]  /*3460*/  FFMA.FTZ R40, R52, UR10, -R15.reuse ;  /* 0x0000000a34287c23 */ /* 0x100fe2000801080f */
[--C-:B--2---:R-:W-:Y:S01]  /*3470*/  FFMA.FTZ R14, R60, UR10, -R15.reuse ;  /* 0x0000000a3c0e7c23 */ /* 0x104fe2000801080f */
[----:B------:R-:W-:Y:S01]  /*3480*/  FMNMX.FTZ R4, R62, R13, !PT ;  /* 0x0000000d3e047209 */ /* 0x000fe20007810000 */
[----:B------:R-:W-:Y:S01]  /*3490*/  FFMA.FTZ R52, R90, UR10, -R15 ;  /* 0x0000000a5a347c23 */ /* 0x000fe2000801080f */
[----:B----4-:R-:W-:Y:S01]  /*34a0*/  F2FP.F16.F32.PACK_AB R154, R25, R24 ;  /* 0x00000018199a723e */ /* 0x010fe200000000ff */
[----:B------:R2:W-:Y:S01]  /*34b0*/  MUFU.EX2 R160, R10 ;  /* 0x0000000a00a07308 */ /* 0x0005e20000000800 */
[----:B------:R-:W-:-:S04]  /*34c0*/  FMNMX.FTZ R13, R63, R4, !PT ;  /* 0x000000043f0d7209 */ /* 0x000fc80007810000 */
[----:B------:R-:W-:-:S03]  /*34d0*/  FMNMX.FTZ R4, R66, R13, !PT ;  /* 0x0000000d42047209 */ /* 0x000fc60007810000 */
[----:B------:R-:W-:Y:S01]  /*34e0*/  MUFU.EX2 R57, R52 ;  /* 0x0000003400397308 */ /* 0x000fe20000000800 */
[----:B------:R-:W-:Y:S01]  /*34f0*/  FMNMX.FTZ R13, R67, R4, !PT ;  /* 0x00000004430d7209 */ /* 0x000fe20007810000 */
[--C-:B--2---:R-:W-:Y:S01]  /*3500*/  FFMA.FTZ R10, R82, UR10, -R15.reuse ;  /* 0x0000000a520a7c23 */ /* 0x104fe2000801080f */
[--C-:B------:R-:W-:Y:S01]  /*3510*/  FFMA.FTZ R4, R44, UR10, -R15.reuse ;  /* 0x0000000a2c047c23 */ /* 0x100fe2000801080f */
[----:B------:R-:W-:Y:S01]  /*3520*/  FFMA.FTZ R44, R86, UR10, -R15 ;  /* 0x0000000a562c7c23 */ /* 0x000fe2000801080f */
[----:B------:R-:W-:Y:S02]  /*3530*/  FMNMX.FTZ R0, R70, R13, !PT ;  /* 0x0000000d46007209 */ /* 0x000fe40007810000 */
[----:B---3--:R-:W-:Y:S01]  /*3540*/  F2FP.F16.F32.PACK_AB R156, R29, R28 ;  /* 0x0000001c1d9c723e */ /* 0x008fe200000000ff */
[----:B------:R-:W-:Y:S01]  /*3550*/  MUFU.EX2 R41, R10 ;  /* 0x0000000a00297308 */ /* 0x000fe20000000800 */
[----:B------:R-:W-:-:S05]  /*3560*/  FMNMX.FTZ R0, R71, R0, !PT ;  /* 0x0000000047007209 */ /* 0x000fca0007810000 */
[----:B------:R-:W2:Y:S02]  /*3570*/  SHFL.BFLY PT, R13, R0, 0x2, 0x1f ;  /* 0x0c401f00000d7f89 */ /* 0x000ea400000e0000 */
[----:B------:R3:W-:Y:S08]  /*3580*/  MUFU.EX2 R49, R44 ;  /* 0x0000002c00317308 */ /* 0x0007f00000000800 */
[----:B------:R-:W-:Y:S01]  /*3590*/  MUFU.EX2 R32, R32 ;  /* 0x0000002000207308 */ /* 0x000fe20000000800 */
[----:B---3--:R-:W-:-:S07]  /*35a0*/  FFMA.FTZ R44, R64, UR10, -R15 ;  /* 0x0000000a402c7c23 */ /* 0x008fce000801080f */
[----:B------:R-:W3:Y:S01]  /*35b0*/  MUFU.EX2 R33, R33 ;  /* 0x0000002100217308 */ /* 0x000ee20000000800 */
[----:B--2---:R-:W-:Y:S01]  /*35c0*/  FMNMX.FTZ R13, R0, R13, !PT ;  /* 0x0000000d000d7209 */ /* 0x004fe20007810000 */
[----:B------:R-:W-:-:S06]  /*35d0*/  FFMA.FTZ R0, R88, UR10, -R15 ;  /* 0x0000000a58007c23 */ /* 0x000fcc000801080f */
[----:B------:R-:W2:Y:S01]  /*35e0*/  MUFU.EX2 R4, R4 ;  /* 0x0000000400047308 */ /* 0x000ea20000000800 */
[----:B------:R-:W4:Y:S07]  /*35f0*/  SHFL.BFLY PT, R10, R13, 0x1, 0x1f ;  /* 0x0c201f000d0a7f89 */ /* 0x000f2e00000e0000 */
[----:B------:R5:W-:Y:S01]  /*3600*/  MUFU.EX2 R53, R0 ;  /* 0x0000000000357308 */ /* 0x000be20000000800 */
[----:B---3--:R-:W-:-:S07]  /*3610*/  F2FP.F16.F32.PACK_AB R158, R33, R32 ;  /* 0x00000020219e723e */ /* 0x008fce00000000ff */
[----:B------:R-:W-:Y:S01]  /*3620*/  MUFU.EX2 R61, R56 ;  /* 0x00000038003d7308 */ /* 0x000fe20000000800 */
[----:B--2---:R-:W-:-:S07]  /*3630*/  F2FP.F16.F32.PACK_AB R162, R41, R4 ;  /* 0x0000000429a2723e */ /* 0x004fce00000000ff */
[----:B------:R-:W-:Y:S01]  /*3640*/  MUFU.EX2 R36, R36 ;  /* 0x0000002400247308 */ /* 0x000fe20000000800 */
[----:B----4-:R-:W-:Y:S01]  /*3650*/  FMNMX.FTZ R10, R13, R10, !PT ;  /* 0x0000000a0d0a7209 */ /* 0x010fe20007810000 */
[--C-:B------:R-:W-:Y:S01]  /*3660*/  FFMA.FTZ R13, R68, UR10, -R15.reuse ;  /* 0x0000000a440d7c23 */ /* 0x100fe2000801080f */
[----:B------:R-:W-:Y:S02]  /*3670*/  FFMA.FTZ R15, R94, UR10, -R15 ;  /* 0x0000000a5e0f7c23 */ /* 0x000fe4000801080f */
[C---:B------:R-:W-:Y:S01]  /*3680*/  FSETP.NEU.FTZ.AND P1, PT, R10.reuse, -INF , PT ;  /* 0xff8000000a00780b */ /* 0x040fe20003f3d000 */
[----:B-----5:R-:W-:Y:S02]  /*3690*/  FMUL.FTZ R0, R10, UR10 ;  /* 0x0000000a0a007c20 */ /* 0x020fe40008410000 */
[----:B------:R2:W-:Y:S03]  /*36a0*/  MUFU.EX2 R174, R15 ;  /* 0x0000000f00ae7308 */ /* 0x0005e60000000800 */
[----:B------:R-:W-:-:S05]  /*36b0*/  FSEL R0, R0, RZ, P1 ;  /* 0x000000ff00007208 */ /* 0x000fca0000800000 */
[----:B------:R-:W-:Y:S01]  /*36c0*/  MUFU.EX2 R40, R40 ;  /* 0x0000002800287308 */ /* 0x000fe20000000800 */
[--C-:B------:R-:W-:Y:S01]  /*36d0*/  FFMA.FTZ R26, R26, UR10, -R0.reuse ;  /* 0x0000000a1a1a7c23 */ /* 0x100fe20008010800 */
[--C-:B------:R-:W-:Y:S01]  /*36e0*/  FFMA.FTZ R27, R27, UR10, -R0.reuse ;  /* 0x0000000a1b1b7c23 */ /* 0x100fe20008010800 */
[--C-:B------:R-:W-:Y:S01]  /*36f0*/  FFMA.FTZ R30, R30, UR10, -R0.reuse ;  /* 0x0000000a1e1e7c23 */ /* 0x100fe20008010800 */
[--C-:B------:R-:W-:Y:S01]  /*3700*/  FFMA.FTZ R31, R31, UR10, -R0.reuse ;  /* 0x0000000a1f1f7c23 */ /* 0x100fe20008010800 */
[----:B--2---:R-:W-:Y:S01]  /*3710*/  FADD.FTZ R15, R20, R21 ;  /* 0x00000015140f7221 */ /* 0x004fe20000010000 */
        /* <DEDUP_REMOVED lines=25> */
[--C-:B------:R-:W-:Y:S01]  /*38b0*/  FFMA.FTZ R66, R66, UR10, -R0.reuse ;  /* 0x0000000a42427c23 */ /* 0x100fe20008010800 */
[----:B------:R-:W4:Y:S01]  /*38c0*/  MUFU.EX2 R31, R31 ;  /* 0x0000001f001f7308 */ /* 0x000f220000000800 */
[----:B--2---:R-:W-:Y:S01]  /*38d0*/  FADD.FTZ R15, R26, R27 ;  /* 0x0000001b1a0f7221 */ /* 0x004fe20000010000 */
[----:B------:R-:W-:Y:S01]  /*38e0*/  FADD.FTZ R56, R160, R65 ;  /* 0x00000041a0387221 */ /* 0x000fe20000010000 */
[--C-:B------:R-:W-:Y:S01]  /*38f0*/  FFMA.FTZ R67, R67, UR10, -R0.reuse ;  /* 0x0000000a43437c23 */ /* 0x100fe20008010800 */
[--C-:B------:R-:W-:Y:S01]  /*3900*/  FFMA.FTZ R70, R70, UR10, -R0.reuse ;  /* 0x0000000a46467c23 */ /* 0x100fe20008010800 */
[----:B------:R-:W-:Y:S01]  /*3910*/  FFMA.FTZ R0, R71, UR10, -R0 ;  /* 0x0000000a47007c23 */ /* 0x000fe20008010800 */
[C---:B------:R-:W-:Y:S01]  /*3920*/  FADD.FTZ R65, R37.reuse, R56 ;  /* 0x0000003825417221 */ /* 0x040fe20000010000 */
[----:B------:R-:W-:Y:S01]  /*3930*/  F2FP.F16.F32.PACK_AB R160, R37, R160 ;  /* 0x000000a025a0723e */ /* 0x000fe200000000ff */
[----:B------:R-:W2:Y:S01]  /*3940*/  MUFU.EX2 R34, R34 ;  /* 0x0000002200227308 */ /* 0x000ea20000000800 */
[----:B---3--:R-:W-:Y:S01]  /*3950*/  FADD.FTZ R52, R30, R15 ;  /* 0x0000000f1e347221 */ /* 0x008fe20000010000 */
[----:B------:R-:W-:Y:S01]  /*3960*/  FADD.FTZ R56, R4, R65 ;  /* 0x0000004104387221 */ /* 0x000fe20000010000 */
[----:B------:R-:W-:-:S02]  /*3970*/  F2FP.F16.F32.PACK_AB R164, R45, R36 ;  /* 0x000000242da4723e */ /* 0x000fc400000000ff */
[----:B------:R-:W-:Y:S01]  /*3980*/  F2FP.F16.F32.PACK_AB R166, R49, R40 ;  /* 0x0000002831a6723e */ /* 0x000fe200000000ff */
[----:B------:R-:W-:Y:S01]  /*3990*/  FADD.FTZ R65, R41, R56 ;  /* 0x0000003829417221 */ /* 0x000fe20000010000 */
[----:B------:R-:W-:Y:S01]  /*39a0*/  F2FP.F16.F32.PACK_AB R153, R27, R26 ;  /* 0x0000001a1b99723e */ /* 0x000fe200000000ff */
[----:B------:R-:W3:Y:S01]  /*39b0*/  MUFU.EX2 R35, R35 ;  /* 0x0000002300237308 */ /* 0x000ee20000000800 */
[C---:B----4-:R-:W-:Y:S01]  /*39c0*/  FADD.FTZ R15, R31.reuse, R52 ;  /* 0x000000341f0f7221 */ /* 0x050fe20000010000 */
[----:B------:R-:W-:Y:S01]  /*39d0*/  FADD.FTZ R56, R36, R65 ;  /* 0x0000004124387221 */ /* 0x000fe20000010000 */
[----:B------:R-:W-:-:S03]  /*39e0*/  F2FP.F16.F32.PACK_AB R155, R31, R30 ;  /* 0x0000001e1f9b723e */ /* 0x000fc600000000ff */
[----:B------:R-:W-:Y:S02]  /*39f0*/  FADD.FTZ R65, R45, R56 ;  /* 0x000000382d417221 */ /* 0x000fe40000010000 */
[----:B------:R-:W4:Y:S01]  /*3a00*/  MUFU.EX2 R38, R38 ;  /* 0x0000002600267308 */ /* 0x000f220000000800 */
[----:B--2---:R-:W-:Y:S01]  /*3a10*/  FADD.FTZ R52, R34, R15 ;  /* 0x0000000f22347221 */ /* 0x004fe20000010000 */
[----:B------:R-:W-:-:S04]  /*3a20*/  FADD.FTZ R56, R40, R65 ;  /* 0x0000004128387221 */ /* 0x000fc80000010000 */
[----:B------:R-:W-:Y:S02]  /*3a30*/  FADD.FTZ R65, R49, R56 ;  /* 0x0000003831417221 */ /* 0x000fe40000010000 */
[----:B------:R-:W2:Y:S01]  /*3a40*/  MUFU.EX2 R39, R39 ;  /* 0x0000002700277308 */ /* 0x000ea20000000800 */
[C---:B---3--:R-:W-:Y:S01]  /*3a50*/  FADD.FTZ R15, R35.reuse, R52 ;  /* 0x00000034230f7221 */ /* 0x048fe20000010000 */
[----:B------:R-:W-:-:S06]  /*3a60*/  F2FP.F16.F32.PACK_AB R157, R35, R34 ;  /* 0x00000022239d723e */ /* 0x000fcc00000000ff */
[----:B------:R-:W3:Y:S01]  /*3a70*/  MUFU.EX2 R42, R42 ;  /* 0x0000002a002a7308 */ /* 0x000ee20000000800 */
[----:B----4-:R-:W-:-:S07]  /*3a80*/  FADD.FTZ R52, R38, R15 ;  /* 0x0000000f26347221 */ /* 0x010fce0000010000 */
[----:B------:R-:W4:Y:S01]  /*3a90*/  MUFU.EX2 R43, R43 ;  /* 0x0000002b002b7308 */ /* 0x000f220000000800 */
[C---:B--2---:R-:W-:Y:S01]  /*3aa0*/  FADD.FTZ R15, R39.reuse, R52 ;  /* 0x00000034270f7221 */ /* 0x044fe20000010000 */
[----:B------:R-:W-:-:S06]  /*3ab0*/  F2FP.F16.F32.PACK_AB R159, R39, R38 ;  /* 0x00000026279f723e */ /* 0x000fcc00000000ff */
[----:B------:R-:W2:Y:S01]  /*3ac0*/  MUFU.EX2 R46, R46 ;  /* 0x0000002e002e7308 */ /* 0x000ea20000000800 */
[----:B---3--:R-:W-:-:S07]  /*3ad0*/  FADD.FTZ R52, R42, R15 ;  /* 0x0000000f2a347221 */ /* 0x008fce0000010000 */
[----:B------:R-:W3:Y:S01]  /*3ae0*/  MUFU.EX2 R47, R47 ;  /* 0x0000002f002f7308 */ /* 0x000ee20000000800 */
[C---:B----4-:R-:W-:Y:S01]  /*3af0*/  FADD.FTZ R15, R43.reuse, R52 ;  /* 0x000000342b0f7221 */ /* 0x050fe20000010000 */
[----:B------:R-:W-:-:S06]  /*3b00*/  F2FP.F16.F32.PACK_AB R161, R43, R42 ;  /* 0x0000002a2ba1723e */ /* 0x000fcc00000000ff */
[----:B------:R-:W4:Y:S01]  /*3b10*/  MUFU.EX2 R50, R50 ;  /* 0x0000003200327308 */ /* 0x000f220000000800 */
[----:B--2---:R-:W-:-:S07]  /*3b20*/  FADD.FTZ R52, R46, R15 ;  /* 0x0000000f2e347221 */ /* 0x004fce0000010000 */
        /* <DEDUP_REMOVED lines=9> */
[----:B---3--:R-:W-:Y:S01]  /*3bc0*/  FADD.FTZ R52, R48, R65 ;  /* 0x0000004130347221 */ /* 0x008fe20000010000 */
[----:B------:R-:W-:-:S03]  /*3bd0*/  F2FP.F16.F32.PACK_AB R168, R53, R48 ;  /* 0x0000003035a8723e */ /* 0x000fc600000000ff */
[----:B------:R-:W-:-:S03]  /*3be0*/  FADD.FTZ R21, R53, R52 ;  /* 0x0000003435157221 */ /* 0x000fc60000010000 */
        /* <DEDUP_REMOVED lines=24> */
[----:B---3--:R-:W-:-:S04]  /*3d70*/  FADD.FTZ R21, R13, R20 ;  /* 0x000000140d157221 */ /* 0x008fc80000010000 */
[C---:B------:R-:W-:Y:S01]  /*3d80*/  FADD.FTZ R4, R174.reuse, R21 ;  /* 0x00000015ae047221 */ /* 0x040fe20000010000 */
[----:B------:R-:W-:Y:S02]  /*3d90*/  F2FP.F16.F32.PACK_AB R174, R174, R13 ;  /* 0x0000000daeae723e */ /* 0x000fe400000000ff */
[----:B------:R-:W3:Y:S01]  /*3da0*/  MUFU.EX2 R70, R70 ;  /* 0x0000004600467308 */ /* 0x000ee20000000800 */
[----:B----4-:R-:W-:-:S07]  /*3db0*/  FADD.FTZ R14, R66, R15 ;  /* 0x0000000f420e7221 */ /* 0x010fce0000010000 */
[----:B------:R3:W4:Y:S01]  /*3dc0*/  MUFU.EX2 R175, R0 ;  /* 0x0000000000af7308 */ /* 0x0007220000000800 */
[C---:B--2---:R-:W-:Y:S01]  /*3dd0*/  FADD.FTZ R13, R67.reuse, R14 ;  /* 0x0000000e430d7221 */ /* 0x044fe20000010000 */
[----:B------:R-:W-:-:S03]  /*3de0*/  F2FP.F16.F32.PACK_AB R173, R67, R66 ;  /* 0x0000004243ad723e */ /* 0x000fc600000000ff */
[----:B---3--:R-:W-:-:S04]  /*3df0*/  FADD.FTZ R0, R70, R13 ;  /* 0x0000000d46007221 */ /* 0x008fc80000010000 */
[C---:B----4-:R-:W-:Y:S01]  /*3e00*/  FADD.FTZ R0, R175.reuse, R0 ;  /* 0x00000000af007221 */ /* 0x050fe20000010000 */
[----:B------:R-:W-:Y:S01]  /*3e10*/  F2FP.F16.F32.PACK_AB R175, R175, R70 ;  /* 0x00000046afaf723e */ /* 0x000fe200000000ff */
[----:B------:R-:W-:Y:S06]  /*3e20*/  @!P0 BRA `(.L_x_1322) ;  /* 0x0000000000048947 */ /* 0x000fec0003800000 */
[----:B------:R-:W-:Y:S01]  /*3e30*/  BPT.TRAP 0x1 ;  /* 0x000000040000795c */ /* 0x000fe20000300000 */
.L_x_1322:
[----:B------:R2:W3:Y:S01]  /*3e40*/  SYNCS.PHASECHK.TRANS64.TRYWAIT P1, [UR21+0x22850], R11 ;  /* 0x0228500bff0075a7 */ /* 0x0004e20008020155 */
[----:B------:R-:W-:Y:S05]  /*3e50*/  @!P0 BRA `(.L_x_1323) ;  /* 0x0000000000048947 */ /* 0x000fea0003800000 */
[----:B------:R-:W-:Y:S01]  /*3e60*/  BPT.TRAP 0x1 ;  /* 0x000000040000795c */ /* 0x000fe20000300000 */
.L_x_1323:
[----:B---3--:R-:W-:Y:S05]  /*3e70*/  @P1 BRA `(.L_x_1324) ;  /* 0x0000000000081947 */ /* 0x008fea0003800000 */
[----:B------:R-:W3:Y:S02]  /*3e80*/  SYNCS.PHASECHK.TRANS64.TRYWAIT P1, [UR21+0x22850], R11 ;  /* 0x0228500bff0075a7 */ /* 0x000ee40008020155 */
[----:B---3--:R-:W-:Y:S05]  /*3e90*/  @!P1 BRA `(.L_x_1325) ;  /* 0x000000d8000c9947 */ /* 0x008fea0003800000 */
.L_x_1324:
[----:B------:R4:W-:Y:S01]  /*3ea0*/  BAR.SYNC.DEFER_BLOCKING R9, 0x100 ;  /* 0x000400090000751d */ /* 0x0009e20000010000 */
[----:B------:R-:W-:-:S04]  /*3eb0*/  UIADD3 UR6, UR46, 0x400, URZ ;  /* 0x000004002e067890 */ /* 0x000fc8000fffe03f */
[----:B------:R-:W-:Y:S01]  /*3ec0*/  USHF.R.U32.HI UR6, URZ, 0x4, UR6 ;  /* 0x000000043f067899 */ /* 0x000fe20008011606 */
[----:B------:R-:W-:Y:S01]  /*3ed0*/  UMOV UR7, 0x40000040 ;  /* 0x4000004000077882 */ /* 0x000fe20000000000 */
[----:B------:R-:W5:Y:S02]  /*3ee0*/  S2R R13, SR_TID.X ;  /* 0x00000000000d7919 */ /* 0x000f640000002100 */
[----:B------:R-:W-:Y:S01]  /*3ef0*/  ULOP3.LUT UR6, UR6, 0x3fff, URZ, 0xc0, !UPT ;  /* 0x00003fff06067892 */ /* 0x000fe2000f8ec03f */
[----:B----4-:R-:W-:-:S03]  /*3f00*/  IMAD.IADD R9, R17, 0x1, -R12 ;  /* 0x0000000111097824 */ /* 0x010fc600078e0a0c */
[----:B------:R-:W-:Y:S01]  /*3f10*/  ULOP3.LUT UR21, UR6, 0x3000000, URZ, 0xfc, !UPT ;  /* 0x0300000006157892 */ /* 0x000fe2000f8efc3f */
[----:B------:R-:W-:-:S03]  /*3f20*/  VIADD R12, R9, UR42 ;  /* 0x0000002a090c7c36 */ /* 0x000fc60008000000 */
[----:B------:R-:W-:Y:S01]  /*3f30*/  UIMAD UR11, UR39, 0xc00, UR21 ;  /* 0x00000c00270b78a4 */ /* 0x000fe2000f8e0215 */
[----:B------:R-:W-:-:S06]  /*3f40*/  WARPGROUP.ARRIVE ;  /* 0x00000000000079c5 */ /* 0x000fcc0000000000 */
[----:B------:R-:W-:Y:S02]  /*3f50*/  UMOV UR6, UR11 ;  /* 0x0000000b00067c82 */ /* 0x000fe40008000000 */
[----:B------:R-:W-:Y:S01]  /*3f60*/  HGMMA.64x256x16.F32 R24, R152, gdesc[UR4].tnspB, RZ, !UPT, gsb0 ;  /* 0x43e0000498187df0 */ /* 0x000fe2000c0008ff */
[----:B------:R-:W-:Y:S01]  /*3f70*/  UIADD3 UR6, UR11, 0x80, URZ ;  /* 0x000000800b067890 */ /* 0x000fe2000fffe03f */
[----:B------:R-:W-:Y:S01]  /*3f80*/  UMOV UR7, 0x40000040 ;  /* 0x4000004000077882 */ /* 0x000fe20000000000 */
[----:B-----5:R-:W-:-:S13]  /*3f90*/  LOP3.LUT P1, RZ, R13, 0x7f, RZ, 0xc0, !PT ;  /* 0x0000007f0dff7812 */ /* 0x020fda000782c0ff */
[----:B---3--:R-:W-:-:S05]  /*3fa0*/  @!P1 VIADD R8, R8, 0x22860 ;  /* 0x0002286008089836 */ /* 0x008fca0000000000 */
[----:B------:R-:W-:Y:S01]  /*3fb0*/  @!P1 PRMT R8, RZ, 0x654, R8 ;  /* 0x00000654ff089816 */ /* 0x000fe20000000008 */
[----:B------:R-:W-:Y:S02]  /*3fc0*/  WARPGROUP.DEPBAR.LE gsb0, 0x0 ;  /* 0x00008000000079c5 */ /* 0x000fe40000010000 */
        /* <DEDUP_REMOVED lines=26> */
[----:B------:R-:W-:-:S13]  /*4170*/  R2UR UR6, R12 ;  /* 0x000000000c0672ca */ /* 0x000fda00000e0000 */
[----:B------:R-:W-:Y:S01]  /*4180*/  UIADD3 UR14, UR6, UR14, URZ ;  /* 0x0000000e060e7290 */ /* 0x000fe2000fffe03f */
[----:B------:R-:W-:Y:S02]  /*4190*/  WARPGROUP.DEPBAR.LE gsb0, 0x0 ;  /* 0x00008000000079c5 */ /* 0x000fe40000010000 */
[----:B------:R3:W-:Y:S01]  /*41a0*/  @!P1 SYNCS.ARRIVE.TRANS64.RED.A1T0 RZ, [R8+URZ], RZ ;  /* 0x000000ff08ff99a7 */ /* 0x0007e2000810043f */
[----:B------:R-:W-:Y:S01]  /*41b0*/  PLOP3.LUT P1, PT, PT, PT, UP0, 0x40, 0x0 ;  /* 0x000000000000781c */ /* 0x000fe20003f2e808 */
[----:B---3--:R-:W-:-:S12]  /*41c0*/  VIADD R8, R176, 0xfffffffe ;  /* 0xfffffffeb0087836 */ /* 0x008fd80000000000 */
[----:B------:R-:W-:Y:S05]  /*41d0*/  @P1 BRA `(.L_x_1326) ;  /* 0x0000000000481947 */ /* 0x000fea0003800000 */
[C---:B------:R-:W-:Y:S01]  /*41e0*/  ISETP.GT.AND P1, PT, R12.reuse, RZ, PT ;  /* 0x000000ff0c00720c */ /* 0x040fe20003f24270 */
[----:B-12---:R-:W-:-:S05]  /*41f0*/  VIADD R11, R12, 0xffffffff ;  /* 0xffffffff0c0b7836 */ /* 0x006fca0000000000 */
[----:B------:R-:W-:-:S07]  /*4200*/  R2UR UR11, R11 ;  /* 0x000000000b0b72ca */ /* 0x000fce00000e0000 */
[----:B------:R-:W-:Y:S08]  /*4210*/  @P1 BRA `(.L_x_1327) ;  /* 0x00000000001c1947 */ /* 0x000ff00003800000 */
[----:B------:R-:W-:Y:S02]  /*4220*/  UISETP.NE.AND UP1, UPT, UR15, 0x1, UPT ;  /* 0x000000010f00788c */ /* 0x000fe4000bf25270 */
[----:B------:R-:W-:-:S09]  /*4230*/  UIADD3 UR11, -UR6, URZ, URZ ;  /* 0x0000003f060b7290 */ /* 0x000fd2000fffe13f */
[----:B------:R-:W-:Y:S02]  /*4240*/  @UP1 ULDC.64 UR18, c[0x0][0x9e8] ;  /* 0x00027a0000121ab9 */ /* 0x000fe40000000a00 */
[----:B------:R-:W-:-:S04]  /*4250*/  UIMAD.WIDE.U32 UR6, UR11, UR18, URZ ;  /* 0x000000120b0672a5 */ /* 0x000fc8000f8e003f */
[----:B------:R-:W-:-:S04]  /*4260*/  @UP1 USHF.R.U32.HI UR11, URZ, UR19, UR7 ;  /* 0x000000133f0b1299 */ /* 0x000fc80008011607 */
[----:B------:R-:W-:Y:S01]  /*4270*/  ULOP3.LUT UR11, URZ, UR11, URZ, 0x33, !UPT ;  /* 0x0000000b3f0b7292 */ /* 0x000fe2000f8e333f */
[----:B------:R-:W-:Y:S11]  /*4280*/  BRA `(.L_x_1328) ;  /* 0x0000000000107947 */ /* 0x000ff60003800000 */
.L_x_1327:
[----:B------:R-:W-:-:S11]  /*4290*/  UISETP.NE.AND UP1, UPT, UR15, 0x1, UPT ;  /* 0x000000010f00788c */ /* 0x000fd6000bf25270 */
[----:B------:R-:W-:Y:S02]  /*42a0*/  @UP1 ULDC.64 UR18, c[0x0][0x9e8] ;  /* 0x00027a0000121ab9 */ /* 0x000fe40000000a00 */
[----:B------:R-:W-:-:S04]  /*42b0*/  UIMAD.WIDE.U32 UR6, UR11, UR18, URZ ;  /* 0x000000120b0672a5 */ /* 0x000fc8000f8e003f */
[----:B------:R-:W-:-:S12]  /*42c0*/  @UP1 USHF.R.U32.HI UR11, URZ, UR19, UR7 ;  /* 0x000000133f0b1299 */ /* 0x000fd80008011607 */
.L_x_1328:
[----:B------:R-:W-:-:S04]  /*42d0*/  UIMAD UR11, UR11, UR15, UR15 ;  /* 0x0000000f0b0b72a4 */ /* 0x000fc8000f8e020f */
[----:B------:R-:W-:-:S04]  /*42e0*/  UISETP.LT.AND UP1, UPT, UR14, UR11, UPT ;  /* 0x0000000b0e00728c */ /* 0x000fc8000bf21270 */
[----:B------:R-:W-:-:S12]  /*42f0*/  USEL UR14, UR14, UR11, UP1 ;  /* 0x0000000b0e0e7287 */ /* 0x000fd80008800000 */
.L_x_1326:
[----:B------:R-:W-:-:S04]  /*4300*/  UIMAD.WIDE UR6, UR14, 0x2aaaaaab, URZ ;  /* 0x2aaaaaab0e0678a5 */ /* 0x000fc8000f8e023f */
[----:B------:R-:W-:-:S04]  /*4310*/  USHF.R.U32.HI UR6, URZ, 0x1f, UR7 ;  /* 0x0000001f3f067899 */ /* 0x000fc80008011607 */
[----:B------:R-:W-:-:S04]  /*4320*/  ULEA.HI.SX32 UR6, UR7, UR6, 0x1c ;  /* 0x0000000607067291 */ /* 0x000fc8000f8fe23f */
[----:B------:R-:W-:-:S04]  /*4330*/  UISETP.LT.AND UP1, UPT, UR40, UR6, UPT ;  /* 0x000000062800728c */ /* 0x000fc8000bf21270 */
[----:B------:R-:W-:-:S06]  /*4340*/  USEL UR23, UR40, UR6, !UP1 ;  /* 0x0000000628177287 */ /* 0x000fcc000c800000 */
[----:B------:R-:W-:-:S13]  /*4350*/  ISETP.GE.AND P1, PT, R8, UR23, PT ;  /* 0x0000001708007c0c */ /* 0x000fda000bf26270 */
[----:B------:R-:W-:Y:S05]  /*4360*/  @!P1 BRA `(.L_x_1329) ;  /* 0x0000002c00dc9947 */ /* 0x000fea0003800000 */
[----:B------:R-:W-:Y:S01]  /*4370*/  IMAD.IADD R13, R7, 0x1, R9 ;  /* 0x00000001070d7824 */ /* 0x000fe200078e0209 */
[----:B------:R-:W-:Y:S01]  /*4380*/  ULDC UR24, c[0x0][0x9e4] ;  /* 0x0002790000187ab9 */ /* 0x000fe20000000800 */
[----:B------:R-:W-:Y:S01]  /*4390*/  ULDC UR22, c[0x0][0x9dc] ;  /* 0x0002770000167ab9 */ /* 0x000fe20000000800 */
[----:B------:R-:W-:Y:S01]  /*43a0*/  ULDC UR26, c[0x0][0x988] ;  /* 0x00026200001a7ab9 */ /* 0x000fe20000000800 */
[----:B------:R-:W-:-:S05]  /*43b0*/  ULDC UR25, c[0x0][0x9e0] ;  /* 0x0002780000197ab9 */ /* 0x000fca0000000800 */
.L_x_1346:
[----:B------:R-:W-:-:S04]  /*43c0*/  UIADD3 UR39, UR39, 0x1, URZ ;  /* 0x0000000127277890 */ /* 0x000fc8000fffe03f */
[----:B------:R-:W-:-:S04]  /*43d0*/  UISETP.NE.AND UP1, UPT, UR39, 0x2, UPT ;  /* 0x000000022700788c */ /* 0x000fc8000bf25270 */
[----:B------:R-:W-:Y:S02]  /*43e0*/  USEL UR6, URZ, 0x1, UP1 ;  /* 0x000000013f067887 */ /* 0x000fe40008800000 */
[----:B------:R-:W-:Y:S02]  /*43f0*/  USEL UR39, UR39, URZ, UP1 ;  /* 0x0000003f27277287 */ /* 0x000fe40008800000 */
[----:B------:R-:W-:Y:S01]  /*4400*/  ULOP3.LUT UR38, UR38, UR6, URZ, 0x3c, !UPT ;  /* 0x0000000626267292 */ /* 0x000fe2000f8e3c3f */
[----:B-1----:R-:W-:Y:S11]  /*4410*/  @!P0 BRA `(.L_x_1330) ;  /* 0x0000000000048947 */ /* 0x002ff60003800000 */
[----:B------:R-:W-:Y:S01]  /*4420*/  BPT.TRAP 0x1 ;  /* 0x000000040000795c */ /* 0x000fe20000300000 */
.L_x_1330:
[----:B------:R-:W-:Y:S01]  /*4430*/  ULEA UR27, UR39, UR46, 0x3 ;  /* 0x0000002e271b7291 */ /* 0x000fe2000f8e183f */
[----:B------:R-:W-:-:S05]  /*4440*/  IMAD.U32 R12, RZ, RZ, UR38 ;  /* 0x00000026ff0c7e24 */ /* 0x000fca000f8e00ff */
[----:B------:R-:W-:-:S04]  /*4450*/  SHF.L.U32 R12, R12, 0x1f, RZ ;  /* 0x0000001f0c0c7819 */ /* 0x000fc800000006ff */
[----:B------:R3:W4:Y:S01]  /*4460*/  SYNCS.PHASECHK.TRANS64.TRYWAIT P1, [UR27+0x22830], R12 ;  /* 0x0228300cff0075a7 */ /* 0x000722000802015b */
[----:B------:R-:W-:Y:S05]  /*4470*/  @!P0 BRA `(.L_x_1331) ;  /* 0x0000000000048947 */ /* 0x000fea0003800000 */
[----:B------:R-:W-:Y:S01]  /*4480*/  BPT.TRAP 0x1 ;  /* 0x000000040000795c */ /* 0x000fe20000300000 */
.L_x_1331:
[----:B----4-:R-:W-:Y:S05]  /*4490*/  @P1 BRA `(.L_x_1332) ;  /* 0x0000000000081947 */ /* 0x010fea0003800000 */
[----:B------:R-:W4:Y:S02]  /*44a0*/  SYNCS.PHASECHK.TRANS64.TRYWAIT P1, [UR27+0x22830], R12 ;  /* 0x0228300cff0075a7 */ /* 0x000f24000802015b */
[----:B----4-:R-:W-:Y:S05]  /*44b0*/  @!P1 BRA `(.L_x_1333) ;  /* 0x000000d000989947 */ /* 0x010fea0003800000 */
.L_x_1332:
[----:B------:R-:W-:Y:S01]  /*44c0*/  UIMAD UR18, UR39, 0x300, UR20 ;  /* 0x00000300271278a4 */ /* 0x000fe2000f8e0214 */
[----:B------:R-:W-:Y:S01]  /*44d0*/  WARPGROUP.ARRIVE ;  /* 0x00000000000079c5 */ /* 0x000fe20000000000 */
[----:B------:R-:W-:Y:S01]  /*44e0*/  UMOV UR19, 0x40000040 ;  /* 0x4000004000137882 */ /* 0x000fe20000000000 */
[----:B------:R-:W-:Y:S01]  /*44f0*/  UMOV UR7, 0x40000040 ;  /* 0x4000004000077882 */ /* 0x000fe20000000000 */
[----:B------:R-:W-:-:S03]  /*4500*/  UIADD3 UR6, UR18, 0x2, URZ ;  /* 0x0000000212067890 */ /* 0x000fc6000fffe03f */
[----:B----4-:R-:W4:Y:S01]  /*4510*/  S2R R5, SR_TID.X ;  /* 0x0000000000057919 */ /* 0x010f220000002100 */
[----:B------:R-:W-:Y:S01]  /*4520*/  UIADD3 UR10, UR18, 0x4, URZ ;  /* 0x00000004120a7890 */ /* 0x000fe2000fffe03f */
[----:B------:R-:W5:Y:S01]  /*4530*/  LDC R20, c[0x0][0x288] ;  /* 0x0000a200ff147b82 */ /* 0x000f620000000800 */
[----:B------:R-:W-:Y:S01]  /*4540*/  UMOV UR11, 0x40000040 ;  /* 0x40000040000b7882 */ /* 0x000fe20000000000 */
[----:B------:R-:W-:Y:S01]  /*4550*/  HGMMA.64x96x16.F32 R152, gdesc[UR16], RZ, !UPT, gsb0 ;  /* 0x01600000109879f0 */ /* 0x000fe2000c0008ff */
[----:B------:R-:W-:Y:S01]  /*4560*/  UIADD3 UR14, UR18, 0x6, URZ ;  /* 0x00000006120e7890 */ /* 0x000fe2000fffe03f */
[----:B-12---:R-:W-:Y:S01]  /*4570*/  IMAD.U32 R11, RZ, RZ, UR27 ;  /* 0x0000001bff0b7e24 */ /* 0x006fe2000f8e00ff */
[----:B------:R-:W-:Y:S01]  /*4580*/  UMOV UR15, 0x40000040 ;  /* 0x40000040000f7882 */ /* 0x000fe20000000000 */
[----:B------:R-:W-:-:S05]  /*4590*/  IMAD R15, R8, -0x60, R17 ;  /* 0xffffffa0080f7824 */ /* 0x000fca00078e0211 */
[----:B-----5:R-:W-:-:S05]  /*45a0*/  IADD3 R15, R15, 0x1, -R20 ;  /* 0x000000010f0f7810 */ /* 0x020fca0007ffe814 */
[----:B------:R-:W-:Y:S01]  /*45b0*/  IMAD.IADD R15, R15, 0x1, -R16 ;  /* 0x000000010f0f7824 */ /* 0x000fe200078e0a10 */
[----:B----4-:R-:W-:Y:S02]  /*45c0*/  LOP3.LUT P1, RZ, R5, 0x7f, RZ, 0xc0, !PT ;  /* 0x0000007f05ff7812 */ /* 0x010fe4000782c0ff */
[----:B------:R-:W-:Y:S01]  /*45d0*/  IADD3 R5, -R23, 0xb, RZ ;  /* 0x0000000b17057810 */ /* 0x000fe20007ffe1ff */
[----:B------:R-:W-:-:S10]  /*45e0*/  VIADD R20, R15, UR25 ;  /* 0x000000190f147c36 */ /* 0x000fd40008000000 */
[----:B------:R-:W-:-:S05]  /*45f0*/  @!P1 VIADD R14, R11, 0x22840 ;  /* 0x000228400b0e9836 */ /* 0x000fca0000000000 */
        /* <DEDUP_REMOVED lines=10> */
[----:B------:R-:W-:Y:S03]  /*46a0*/  HGMMA.64x96x16.F32 R152, gdesc[UR12], R152, gsb0 ;  /* 0x016000000c9879f0 */ /* 0x000fe60008000898 */
[----:B------:R-:W-:Y:S02]  /*46b0*/  WARPGROUP.DEPBAR.LE gsb0, 0x0 ;  /* 0x00008000000079c5 */ /* 0x000fe40000010000 */
[----:B------:R1:W-:Y:S06]  /*46c0*/  BAR.ARV R5, 0x100 ;  /* 0x000400050000751d */ /* 0x0003ec0000002000 */
[----:B------:R2:W-:Y:S01]  /*46d0*/  @!P1 SYNCS.ARRIVE.TRANS64.RED.A1T0 RZ, [R14+URZ], RZ ;  /* 0x000000ff0eff99a7 */ /* 0x0005e2000810043f */
[----:B------:R-:W-:Y:S01]  /*46e0*/  PLOP3.LUT P1, PT, PT, PT, UP0, 0x40, 0x0 ;  /* 0x000000000000781c */ /* 0x000fe20003f2e808 */
[----:B--2---:R-:W-:-:S02]  /*46f0*/  VIADD R14, R15, UR6 ;  /* 0x000000060f0e7c36 */ /* 0x004fc40008000000 */
[C---:B------:R-:W-:Y:S02]  /*4700*/  IMAD.IADD R15, R7.reuse, 0x1, R20 ;  /* 0x00000001070f7824 */ /* 0x040fe400078e0214 */
[----:B------:R-:W-:-:S08]  /*4710*/  IMAD.IADD R21, R7, 0x1, R14 ;  /* 0x0000000107157824 */ /* 0x000fd000078e020e */
[----:B-1----:R-:W-:Y:S05]  /*4720*/  @P1 BRA `(.L_x_1334) ;  /* 0x00000000005c1947 */ /* 0x002fea0003800000 */
[----:B------:R-:W-:Y:S01]  /*4730*/  ISETP.GT.AND P1, PT, R13, -0x1, PT ;  /* 0xffffffff0d00780c */ /* 0x000fe20003f24270 */
[----:B------:R-:W-:-:S12]  /*4740*/  BSSY B0, `(.L_x_1335) ;  /* 0x0000011000007945 */ /* 0x000fd80003800000 */
[----:B------:R-:W-:Y:S05]  /*4750*/  @P1 BRA `(.L_x_1336) ;  /* 0x0000000000201947 */ /* 0x000fea0003800000 */
[----:B------:R-:W-:Y:S01]  /*4760*/  IMAD.U32 R206, RZ, RZ, UR24 ;  /* 0x00000018ffce7e24 */ /* 0x000fe2000f8e00ff */
[----:B------:R-:W-:-:S04]  /*4770*/  LOP3.LUT R203, RZ, R13, RZ, 0x33, !PT ;  /* 0x0000000dffcb7212 */ /* 0x000fc800078e33ff */
[----:B------:R-:W-:-:S13]  /*4780*/  ISETP.NE.AND P1, PT, R206, 0x1, PT ;  /* 0x00000001ce00780c */ /* 0x000fda0003f25270 */
[----:B------:R-:W1:Y:S02]  /*4790*/  @P1 LDC.64 R204, c[0x0][0x9e8] ;  /* 0x00027a00ffcc1b82 */ /* 0x000e640000000a00 */
[----:B-1----:R-:W-:-:S05]  /*47a0*/  @P1 IMAD.HI.U32 R204, R203, R204, RZ ;  /* 0x000000cccbcc1227 */ /* 0x002fca00078e00ff */
[----:B------:R-:W-:-:S04]  /*47b0*/  @P1 SHF.R.U32.HI R203, RZ, R205, R204 ;  /* 0x000000cdffcb1219 */ /* 0x000fc800000116cc */
[----:B------:R-:W-:Y:S01]  /*47c0*/  LOP3.LUT R203, RZ, R203, RZ, 0x33, !PT ;  /* 0x000000cbffcb7212 */ /* 0x000fe200078e33ff */
[----:B------:R-:W-:Y:S06]  /*47d0*/  BRA `(.L_x_1337) ;  /* 0x00000000001c7947 */ /* 0x000fec0003800000 */
.L_x_1336:
[----:B------:R-:W-:-:S05]  /*47e0*/  IMAD.U32 R206, RZ, RZ, UR24 ;  /* 0x00000018ffce7e24 */ /* 0x000fca000f8e00ff */
[----:B------:R-:W-:-:S13]  /*47f0*/  ISETP.NE.AND P1, PT, R206, 0x1, PT ;  /* 0x00000001ce00780c */ /* 0x000fda0003f25270 */
[----:B------:R-:W1:Y:S01]  /*4800*/  @P1 LDC.64 R204, c[0x0][0x9e8] ;  /* 0x00027a00ffcc1b82 */ /* 0x000e620000000a00 */
[----:B------:R-:W-:-:S04]  /*4810*/  @P1 IMAD.IADD R203, R7, 0x1, R9 ;  /* 0x0000000107cb1824 */ /* 0x000fc800078e0209 */
[----:B-1----:R-:W-:-:S04]  /*4820*/  @P1 IMAD.HI.U32 R204, R203, R204, RZ ;  /* 0x000000cccbcc1227 */ /* 0x002fc800078e00ff */
[----:B------:R-:W-:Y:S01]  /*4830*/  IMAD.MOV.U32 R203, RZ, RZ, R13 ;  /* 0x000000ffffcb7224 */ /* 0x000fe200078e000d */
[----:B------:R-:W-:-:S07]  /*4840*/  @P1 SHF.R.U32.HI R203, RZ, R205, R204 ;  /* 0x000000cdffcb1219 */ /* 0x000fce00000116cc */
.L_x_1337:
[----:B------:R-:W-:Y:S05]  /*4850*/  BSYNC B0 ;  /* 0x0000000000007941 */ /* 0x000fea0003800000 */
.L_x_1335:
[----:B------:R-:W-:-:S04]  /*4860*/  IMAD R204, R8, -0x60, -R16 ;  /* 0xffffffa008cc7824 */ /* 0x000fc800078e0a10 */
[----:B------:R-:W-:-:S05]  /*4870*/  IMAD R204, R203, R206, R204 ;  /* 0x000000cecbcc7224 */ /* 0x000fca00078e02cc */
[----:B------:R-:W-:Y:S02]  /*4880*/  VIADDMNMX R15, R204, R206, R15, PT ;  /* 0x000000cecc0f7246 */ /* 0x000fe4000380010f */
[----:B------:R-:W-:-:S07]  /*4890*/  VIMNMX R21, R21, R204, !PT ;  /* 0x000000cc15157248 */ /* 0x000fce0007fe0100 */
.L_x_1334:
[----:B------:R-:W-:Y:S01]  /*48a0*/  IMAD R205, R8, -0x60, RZ ;  /* 0xffffffa008cd7824 */ /* 0x000fe200078e02ff */
[----:B------:R-:W-:Y:S01]  /*48b0*/  LOP3.LUT R2, R2, 0xfffbffff, RZ, 0xc0, !PT ;  /* 0xfffbffff02027812 */ /* 0x000fe200078ec0ff */
[C---:B------:R-:W-:Y:S02]  /*48c0*/  IMAD.IADD R20, R6.reuse, 0x1, R20 ;  /* 0x0000000106147824 */ /* 0x040fe400078e0214 */
[----:B------:R-:W-:Y:S01]  /*48d0*/  IMAD.IADD R203, R6, 0x1, R14 ;  /* 0x0000000106cb7824 */ /* 0x000fe200078e020e */
[C---:B------:R-:W-:Y:S02]  /*48e0*/  ISETP.GE.AND P1, PT, R205.reuse, 0x1, PT ;  /* 0x00000001cd00780c */ /* 0x040fe40003f26270 */
[----:B------:R-:W-:Y:S02]  /*48f0*/  ISETP.GE.AND P4, PT, R205, 0x9, PT ;  /* 0x00000009cd00780c */ /* 0x000fe40003f86270 */
[----:B------:R-:W-:-:S04]  /*4900*/  ISETP.GT.AND P2, PT, R21, RZ, !P1 ;  /* 0x000000ff1500720c */ /* 0x000fc80004f44270 */
[----:B------:R-:W-:-:S04]  /*4910*/  ISETP.LT.OR P2, PT, R15, 0x1, P2 ;  /* 0x000000010f00780c */ /* 0x000fc80001741670 */
[----:B------:R-:W-:Y:S02]  /*4920*/  FSEL R152, R152, -INF , !P2 ;  /* 0xff80000098987808 */ /* 0x000fe40005000000 */
[----:B------:R-:W-:Y:S02]  /*4930*/  @P1 LOP3.LUT R2, R2, 0x40000, RZ, 0xfc, !PT ;  /* 0x0004000002021812 */ /* 0x000fe400078efcff */
[----:B------:R-:W-:Y:S02]  /*4940*/  ISETP.GE.AND P1, PT, R205, 0x2, PT ;  /* 0x00000002cd00780c */ /* 0x000fe40003f26270 */
[----:B------:R-:W-:Y:S02]  /*4950*/  LOP3.LUT R2, R2, 0xfffffffd, RZ, 0xc0, !PT ;  /* 0xfffffffd02027812 */ /* 0x000fe400078ec0ff */
[----:B------:R-:W-:Y:S02]  /*4960*/  ISETP.GT.AND P3, PT, R21, 0x1, !P1 ;  /* 0x000000011500780c */ /* 0x000fe40004f64270 */
[----:B------:R-:W-:-:S02]  /*4970*/  @P4 LOP3.LUT R2, R2, 0x2, RZ, 0xfc, !PT ;  /* 0x0000000202024812 */ /* 0x000fc400078efcff */
[----:B------:R-:W-:Y:S02]  /*4980*/  ISETP.GT.AND P2, PT, R21, 0x8, !P4 ;  /* 0x000000081500780c */ /* 0x000fe40006744270 */
[----:B------:R-:W-:Y:S02]  /*4990*/  ISETP.GE.AND P4, PT, R205, 0xa, PT ;  /* 0x0000000acd00780c */ /* 0x000fe40003f86270 */
[C---:B------:R-:W-:Y:S02]  /*49a0*/  ISETP.LT.OR P3, PT, R15.reuse, 0x2, P3 ;  /* 0x000000020f00780c */ /* 0x040fe40001f61670 */
[----:B------:R-:W-:Y:S02]  /*49b0*/  ISETP.LT.OR P2, PT, R15, 0x9, P2 ;  /* 0x000000090f00780c */ /* 0x000fe40001741670 */
[----:B------:R-:W-:Y:S02]  /*49c0*/  FSEL R153, R153, -INF , !P3 ;  /* 0xff80000099997808 */ /* 0x000fe40005800000 */
[----:B------:R-:W-:-:S02]  /*49d0*/  ISETP.GE.AND P3, PT, R205, 0x11, PT ;  /* 0x00000011cd00780c */ /* 0x000fc40003f66270 */
[----:B------:R-:W-:Y:S02]  /*49e0*/  LOP3.LUT R2, R2, 0xfffffffb, RZ, 0xc0, !PT ;  /* 0xfffffffb02027812 */ /* 0x000fe400078ec0ff */
[----:B------:R-:W-:Y:S02]  /*49f0*/  FSEL R156, R156, -INF , !P2 ;  /* 0xff8000009c9c7808 */ /* 0x000fe40005000000 */
[----:B------:R-:W-:Y:S02]  /*4a00*/  ISETP.GT.AND P2, PT, R21, 0x9, !P4 ;  /* 0x000000091500780c */ /* 0x000fe40006744270 */
[----:B------:R-:W-:Y:S02]  /*4a10*/  @P4 LOP3.LUT R2, R2, 0x4, RZ, 0xfc, !PT ;  /* 0x0000000402024812 */ /* 0x000fe400078efcff */
[----:B------:R-:W-:Y:S02]  /*4a20*/  ISETP.LT.OR P2, PT, R15, 0xa, P2 ;  /* 0x0000000a0f00780c */ /* 0x000fe40001741670 */
[----:B------:R-:W-:-:S02]  /*4a30*/  LOP3.LUT R2, R2, 0xfffffff7, RZ, 0xc0, !PT ;  /* 0xfffffff702027812 */ /* 0x000fc400078ec0ff */
[----:B------:R-:W-:Y:S02]  /*4a40*/  FSEL R157, R157, -INF , !P2 ;  /* 0xff8000009d9d7808 */ /* 0x000fe40005000000 */
[----:B------:R-:W-:Y:S02]  /*4a50*/  @P3 LOP3.LUT R2, R2, 0x8, RZ, 0xfc, !PT ;  /* 0x0000000802023812 */ /* 0x000fe400078efcff */
[----:B------:R-:W-:Y:S02]  /*4a60*/  ISETP.GT.AND P2, PT, R21, 0x10, !P3 ;  /* 0x000000101500780c */ /* 0x000fe40005f44270 */
[----:B------:R-:W-:Y:S02]  /*4a70*/  ISETP.GE.AND P3, PT, R205, 0x12, PT ;  /* 0x00000012cd00780c */ /* 0x000fe40003f66270 */
[----:B------:R-:W-:Y:S02]  /*4a80*/  ISETP.LT.OR P2, PT, R15, 0x11, P2 ;  /* 0x000000110f00780c */ /* 0x000fe40001741670 */
[----:B------:R-:W-:-:S02]  /*4a90*/  LOP3.LUT R2, R2, 0xffffffef, RZ, 0xc0, !PT ;  /* 0xffffffef02027812 */ /* 0x000fc400078ec0ff */
[----:B------:R-:W-:Y:S02]  /*4aa0*/  FSEL R160, R160, -INF , !P2 ;  /* 0xff800000a0a07808 */ /* 0x000fe40005000000 */
[----:B------:R-:W-:-:S04]  /*4ab0*/  ISETP.GT.AND P2, PT, R21, 0x11, !P3 ;  /* 0x000000111500780c */ /* 0x000fc80005f44270 */
[----:B------:R-:W-:Y:S02]  /*4ac0*/  ISETP.LT.OR P2, PT, R15, 0x12, P2 ;  /* 0x000000120f00780c */ /* 0x000fe40001741670 */
[----:B------:R-:W-:Y:S02]  /*4ad0*/  @P3 LOP3.LUT R2, R2, 0x10, RZ, 0xfc, !PT ;  /* 0x0000001002023812 */ /* 0x000fe400078efcff */
[----:B------:R-:W-:Y:S02]  /*4ae0*/  ISETP.GE.AND P3, PT, R205, 0x19, PT ;  /* 0x00000019cd00780c */ /* 0x000fe40003f66270 */
[----:B------:R-:W-:Y:S02]  /*4af0*/  LOP3.LUT R2, R2, 0xfffdffff, RZ, 0xc0, !PT ;  /* 0xfffdffff02027812 */ /* 0x000fe400078ec0ff */
[----:B------:R-:W-:Y:S02]  /*4b00*/  FSEL R161, R161, -INF , !P2 ;  /* 0xff800000a1a17808 */ /* 0x000fe40005000000 */
[----:B------:R-:W-:-:S04]  /*4b10*/  ISETP.GT.AND P2, PT, R21, 0x18, !P3 ;  /* 0x000000181500780c */ /* 0x000fc80005f44270 */
[----:B------:R-:W-:-:S03]  /*4b20*/  ISETP.LT.OR P2, PT, R15, 0x19, P2 ;  /* 0x000000190f00780c */ /* 0x000fc60001741670 */
        /* <DEDUP_REMOVED lines=62> */
[----:B------:R-:W-:Y:S02]  /*4f10*/  FSEL R184, R184, -INF , !P2 ;  /* 0xff800000b8b87808 */ /* 0x000fe40005000000 */
[----:B------:R-:W-:Y:S02]  /*4f20*/  LOP3.LUT R2, R2, 0xffffffbf, RZ, 0xc0, !PT ;  /* 0xffffffbf02027812 */ /* 0x000fe400078ec0ff */
[----:B------:R-:W-:-:S04]  /*4f30*/  ISETP.GT.AND P2, PT, R21, 0x41, !P3 ;  /* 0x000000411500780c */ /* 0x000fc80005f44270 */
[----:B------:R-:W-:-:S03]  /*4f40*/  ISETP.LT.OR P2, PT, R15, 0x42, P2 ;  /* 0x000000420f00780c */ /* 0x000fc60001741670 */
[----:B------:R-:W-:Y:S02]  /*4f50*/  @P3 LOP3.LUT R2, R2, 0x40, RZ, 0xfc, !PT ;  /* 0x0000004002023812 */ /* 0x000fe400078efcff */
[----:B------:R-:W-:Y:S02]  /*4f60*/  ISETP.GE.AND P3, PT, R205, 0x49, PT ;  /* 0x00000049cd00780c */ /* 0x000fe40003f66270 */
[----:B------:R-:W-:Y:S02]  /*4f70*/  FSEL R185, R185, -INF , !P2 ;  /* 0xff800000b9b97808 */ /* 0x000fe40005000000 */
[----:B------:R-:W-:Y:S02]  /*4f80*/  ISETP.GT.AND P2, PT, R21, 0x48, !P3 ;  /* 0x000000481500780c */ /* 0x000fe40005f44270 */
[----:B------:R-:W-:Y:S02]  /*4f90*/  LOP3.LUT R2, R2, 0xffffffdf, RZ, 0xc0, !PT ;  /* 0xffffffdf02027812 */ /* 0x000fe400078ec0ff */
[----:B------:R-:W-:-:S04]  /*4fa0*/  ISETP.LT.OR P2, PT, R15, 0x49, P2 ;  /* 0x000000490f00780c */ /* 0x000fc80001741670 */
[----:B------:R-:W-:Y:S02]  /*4fb0*/  FSEL R188, R188, -INF , !P2 ;  /* 0xff800000bcbc7808 */ /* 0x000fe40005000000 */
[----:B------:R-:W-:Y:S02]  /*4fc0*/  ISETP.GE.AND P2, PT, R205, 0x4a, PT ;  /* 0x0000004acd00780c */ /* 0x000fe40003f46270 */
[----:B------:R-:W-:Y:S02]  /*4fd0*/  @P3 LOP3.LUT R2, R2, 0x20, RZ, 0xfc, !PT ;  /* 0x0000002002023812 */ /* 0x000fe400078efcff */
[----:B------:R-:W-:Y:S02]  /*4fe0*/  ISETP.GT.AND P3, PT, R21, 0x49, !P2 ;  /* 0x000000491500780c */ /* 0x000fe40005764270 */
[----:B------:R-:W-:Y:S02]  /*4ff0*/  LOP3.LUT R2, R2, 0xfffffffe, RZ, 0xc0, !PT ;  /* 0xfffffffe02027812 */ /* 0x000fe400078ec0ff */
[----:B------:R-:W-:-:S04]  /*5000*/  ISETP.LT.OR P3, PT, R15, 0x4a, P3 ;  /* 0x0000004a0f00780c */ /* 0x000fc80001f61670 */
[----:B------:R-:W-:Y:S02]  /*5010*/  FSEL R189, R189, -INF , !P3 ;  /* 0xff800000bdbd7808 */ /* 0x000fe40005800000 */
[----:B------:R-:W-:-:S04]  /*5020*/  ISETP.GE.AND P3, PT, R205, 0x51, PT ;  /* 0x00000051cd00780c */ /* 0x000fc80003f66270 */
[----:B------:R-:W-:-:S04]  /*5030*/  ISETP.GT.AND P4, PT, R21, 0x50, !P3 ;  /* 0x000000501500780c */ /* 0x000fc80005f84270 */
        /* <DEDUP_REMOVED lines=10> */
[----:B------:R-:W-:-:S13]  /*50e0*/  ISETP.GE.AND P6, PT, R205, 0x5a, PT ;  /* 0x0000005acd00780c */ /* 0x000fda0003fc6270 */
[----:B------:R-:W-:Y:S02]  /*50f0*/  @P6 LOP3.LUT R2, R2, 0x1, RZ, 0xfc, !PT ;  /* 0x0000000102026812 */ /* 0x000fe400078efcff */
[----:B------:R-:W-:-:S04]  /*5100*/  ISETP.GT.AND P6, PT, R21, 0x59, !P6 ;  /* 0x000000591500780c */ /* 0x000fc800077c4270 */
[----:B------:R-:W-:-:S04]  /*5110*/  ISETP.LT.OR P6, PT, R15, 0x5a, P6 ;  /* 0x0000005a0f00780c */ /* 0x000fc800037c1670 */
[----:B------:R-:W-:Y:S02]  /*5120*/  FSEL R197, R197, -INF , !P6 ;  /* 0xff800000c5c57808 */ /* 0x000fe40007000000 */
[----:B------:R-:W-:-:S13]  /*5130*/  PLOP3.LUT P6, PT, PT, PT, UP0, 0x40, 0x0 ;  /* 0x000000000000781c */ /* 0x000fda0003fce808 */
[----:B------:R-:W-:Y:S05]  /*5140*/  @P6 BRA `(.L_x_1338) ;  /* 0x0000000000586947 */ /* 0x000fea0003800000 */
[----:B------:R-:W-:Y:S01]  /*5150*/  IMAD.IADD R21, R6, 0x1, R9 ;  /* 0x0000000106157824 */ /* 0x000fe200078e0209 */
[----:B------:R-:W-:Y:S04]  /*5160*/  BSSY B0, `(.L_x_1339) ;  /* 0x0000010000007945 */ /* 0x000fe80003800000 */
[----:B------:R-:W-:-:S13]  /*5170*/  ISETP.GT.AND P6, PT, R21, -0x1, PT ;  /* 0xffffffff1500780c */ /* 0x000fda0003fc4270 */
        /* <DEDUP_REMOVED lines=9> */
.L_x_1340:
[----:B------:R-:W-:-:S05]  /*5210*/  IMAD.U32 R207, RZ, RZ, UR24 ;  /* 0x00000018ffcf7e24 */ /* 0x000fca000f8e00ff */
[----:B------:R-:W-:-:S13]  /*5220*/  ISETP.NE.AND P6, PT, R207, 0x1, PT ;  /* 0x00000001cf00780c */ /* 0x000fda0003fc5270 */
[----:B------:R-:W1:Y:S02]  /*5230*/  @P6 LDC.64 R14, c[0x0][0x9e8] ;  /* 0x00027a00ff0e6b82 */ /* 0x000e640000000a00 */
[----:B-1----:R-:W-:-:S05]  /*5240*/  @P6 IMAD.HI.U32 R14, R21, R14, RZ ;  /* 0x0000000e150e6227 */ /* 0x002fca00078e00ff */
[----:B------:R-:W-:-:S07]  /*5250*/  @P6 SHF.R.U32.HI R21, RZ, R15, R14 ;  /* 0x0000000fff156219 */ /* 0x000fce000001160e */
.L_x_1341:
[----:B------:R-:W-:Y:S05]  /*5260*/  BSYNC B0 ;  /* 0x0000000000007941 */ /* 0x000fea0003800000 */
.L_x_1339:
[----:B------:R-:W-:-:S04]  /*5270*/  IMAD.IADD R14, R205, 0x1, -R16 ;  /* 0x00000001cd0e7824 */ /* 0x000fc800078e0a10 */
[----:B------:R-:W-:-:S05]  /*5280*/  IMAD R14, R21, R207, R14 ;  /* 0x000000cf150e7224 */ /* 0x000fca00078e020e */
[----:B------:R-:W-:Y:S02]  /*5290*/  VIADDMNMX R20, R14, R207, R20, PT ;  /* 0x000000cf0e147246 */ /* 0x000fe40003800114 */
[----:B------:R-:W-:-:S07]  /*52a0*/  VIMNMX R203, R203, R14, !PT ;  /* 0x0000000ecbcb7248 */ /* 0x000fce0007fe0100 */
.L_x_1338:
[----:B------:R-:W-:Y:S01]  /*52b0*/  ISETP.GT.AND P1, PT, R203, 0x1, !P1 ;  /* 0x00000001cb00780c */ /* 0x000fe20004f24270 */
[----:B------:R-:W-:Y:S01]  /*52c0*/  UMOV UR10, UR26 ;  /* 0x0000001a000a7c82 */ /* 0x000fe20008000000 */
[----:B------:R-:W-:Y:S02]  /*52d0*/  LOP3.LUT P6, RZ, R2, 0x10000, RZ, 0xc0, !PT ;  /* 0x0001000002ff7812 */ /* 0x000fe400078cc0ff */
[----:B------:R-:W-:Y:S02]  /*52e0*/  ISETP.LT.OR P1, PT, R20, 0x2, P1 ;  /* 0x000000021400780c */ /* 0x000fe40000f21670 */
[----:B------:R-:W-:Y:S02]  /*52f0*/  FMNMX.FTZ R14, R152, R3, !PT ;  /* 0x00000003980e7209 */ /* 0x000fe40007810000 */
[----:B------:R-:W-:Y:S02]  /*5300*/  FSEL R155, R155, -INF , !P1 ;  /* 0xff8000009b9b7808 */ /* 0x000fe40004800000 */
[----:B------:R-:W-:-:S02]  /*5310*/  LOP3.LUT P1, RZ, R2, 0x2, RZ, 0xc0, !PT ;  /* 0x0000000202ff7812 */ /* 0x000fc4000782c0ff */
[----:B------:R-:W-:Y:S02]  /*5320*/  FMNMX.FTZ R15, R153, R14, !PT ;  /* 0x0000000e990f7209 */ /* 0x000fe40007810000 */
[----:B------:R-:W-:Y:S02]  /*5330*/  ISETP.GT.AND P1, PT, R203, 0x8, !P1 ;  /* 0x00000008cb00780c */ /* 0x000fe40004f24270 */
[----:B------:R-:W-:Y:S02]  /*5340*/  FMNMX.FTZ R14, R156, R15, !PT ;  /* 0x0000000f9c0e7209 */ /* 0x000fe40007810000 */
[----:B------:R-:W-:Y:S02]  /*5350*/  ISETP.LT.OR P1, PT, R20, 0x9, P1 ;  /* 0x000000091400780c */ /* 0x000fe40000f21670 */
[----:B------:R-:W-:Y:S02]  /*5360*/  FMNMX.FTZ R15, R157, R14, !PT ;  /* 0x0000000e9d0f7209 */ /* 0x000fe40007810000 */
[----:B------:R-:W-:-:S02]  /*5370*/  FSEL R158, R158, -INF , !P1 ;  /* 0xff8000009e9e7808 */ /* 0x000fc40004800000 */
[----:B------:R-:W-:Y:S02]  /*5380*/  LOP3.LUT P1, RZ, R2, 0x4, RZ, 0xc0, !PT ;  /* 0x0000000402ff7812 */ /* 0x000fe4000782c0ff */
[----:B------:R-:W-:Y:S02]  /*5390*/  FMNMX.FTZ R14, R160, R15, !PT ;  /* 0x0000000fa00e7209 */ /* 0x000fe40007810000 */
[----:B------:R-:W-:Y:S02]  /*53a0*/  ISETP.GT.AND P1, PT, R203, 0x9, !P1 ;  /* 0x00000009cb00780c */ /* 0x000fe40004f24270 */
[----:B------:R-:W-:Y:S02]  /*53b0*/  FMNMX.FTZ R15, R161, R14, !PT ;  /* 0x0000000ea10f7209 */ /* 0x000fe40007810000 */
[----:B------:R-:W-:Y:S02]  /*53c0*/  ISETP.LT.OR P1, PT, R20, 0xa, P1 ;  /* 0x0000000a1400780c */ /* 0x000fe40000f21670 */
[----:B------:R-:W-:-:S02]  /*53d0*/  FMNMX.FTZ R14, R164, R15, !PT ;  /* 0x0000000fa40e7209 */ /* 0x000fc40007810000 */
[----:B------:R-:W-:Y:S02]  /*53e0*/  FSEL R159, R159, -INF , !P1 ;  /* 0xff8000009f9f7808 */ /* 0x000fe40004800000 */
[----:B------:R-:W-:Y:S02]  /*53f0*/  LOP3.LUT P1, RZ, R2, 0x8, RZ, 0xc0, !PT ;  /* 0x0000000802ff7812 */ /* 0x000fe4000782c0ff */
[----:B------:R-:W-:Y:S02]  /*5400*/  FMNMX.FTZ R15, R165, R14, !PT ;  /* 0x0000000ea50f7209 */ /* 0x000fe40007810000 */
[----:B------:R-:W-:Y:S02]  /*5410*/  ISETP.GT.AND P1, PT, R203, 0x10, !P1 ;  /* 0x00000010cb00780c */ /* 0x000fe40004f24270 */
[----:B------:R-:W-:Y:S02]  /*5420*/  FMNMX.FTZ R14, R168, R15, !PT ;  /* 0x0000000fa80e7209 */ /* 0x000fe40007810000 */
[----:B------:R-:W-:-:S02]  /*5430*/  ISETP.LT.OR P1, PT, R20, 0x11, P1 ;  /* 0x000000111400780c */ /* 0x000fc40000f21670 */
[----:B------:R-:W-:Y:S02]  /*5440*/  FMNMX.FTZ R15, R169, R14, !PT ;  /* 0x0000000ea90f7209 */ /* 0x000fe40007810000 */
[----:B------:R-:W-:Y:S02]  /*5450*/  FSEL R162, R162, -INF , !P1 ;  /* 0xff800000a2a27808 */ /* 0x000fe40004800000 */
[----:B------:R-:W-:Y:S02]  /*5460*/  LOP3.LUT P1, RZ, R2, 0x10, RZ, 0xc0, !PT ;  /* 0x0000001002ff7812 */ /* 0x000fe4000782c0ff */
[----:B------:R-:W-:Y:S02]  /*5470*/  FMNMX.FTZ R14, R172, R15, !PT ;  /* 0x0000000fac0e7209 */ /* 0x000fe40007810000 */
[----:B------:R-:W-:Y:S02]  /*5480*/  ISETP.GT.AND P1, PT, R203, 0x11, !P1 ;  /* 0x00000011cb00780c */ /* 0x000fe40004f24270 */
[----:B------:R-:W-:-:S02]  /*5490*/  FMNMX.FTZ R15, R173, R14, !PT ;  /* 0x0000000ead0f7209 */ /* 0x000fc40007810000 */
[----:B------:R-:W-:Y:S02]  /*54a0*/  ISETP.LT.OR P1, PT, R20, 0x12, P1 ;  /* 0x000000121400780c */ /* 0x000fe40000f21670 */
[----:B------:R-:W-:Y:S02]  /*54b0*/  FMNMX.FTZ R14, R176, R15, !PT ;  /* 0x0000000fb00e7209 */ /* 0x000fe40007810000 */
[----:B------:R-:W-:Y:S02]  /*54c0*/  FSEL R163, R163, -INF , !P1 ;  /* 0xff800000a3a37808 */ /* 0x000fe40004800000 */
[----:B------:R-:W-:Y:S02]  /*54d0*/  LOP3.LUT P1, RZ, R2, 0x20000, RZ, 0xc0, !PT ;  /* 0x0002000002ff7812 */ /* 0x000fe4000782c0ff */
[----:B------:R-:W-:Y:S02]  /*54e0*/  FMNMX.FTZ R15, R177, R14, !PT ;  /* 0x0000000eb10f7209 */ /* 0x000fe40007810000 */
[----:B------:R-:W-:-:S02]  /*54f0*/  ISETP.GT.AND P1, PT, R203, 0x18, !P1 ;  /* 0x00000018cb00780c */ /* 0x000fc40004f24270 */
[----:B------:R-:W-:Y:S02]  /*5500*/  FMNMX.FTZ R14, R180, R15, !PT ;  /* 0x0000000fb40e7209 */ /* 0x000fe40007810000 */
[----:B------:R-:W-:Y:S02]  /*5510*/  ISETP.LT.OR P1, PT, R20, 0x19, P1 ;  /* 0x000000191400780c */ /* 0x000fe40000f21670 */
[----:B------:R-:W-:Y:S02]  /*5520*/  FMNMX.FTZ R15, R181, R14, !PT ;  /* 0x0000000eb50f7209 */ /* 0x000fe40007810000 */
[----:B------:R-:W-:Y:S02]  /*5530*/  FSEL R166, R166, -INF , !P1 ;  /* 0xff800000a6a67808 */ /* 0x000fe40004800000 */
        /* <DEDUP_REMOVED lines=12> */
[----:B------:R-:W-:Y:S02]  /*5600*/  LOP3.LUT P1, RZ, R2, 0x4000, RZ, 0xc0, !PT ;  /* 0x0000400002ff7812 */ /* 0x000fe4000782c0ff */
[----:B------:R-:W-:-:S02]  /*5610*/  FMNMX.FTZ R15, R193, R14, !PT ;  /* 0x0000000ec10f7209 */ /* 0x000fc40007810000 */
[----:B------:R-:W-:Y:S02]  /*5620*/  ISETP.GT.AND P1, PT, R203, 0x21, !P1 ;  /* 0x00000021cb00780c */ /* 0x000fe40004f24270 */
[----:B------:R-:W-:Y:S02]  /*5630*/  FMNMX.FTZ R14, R196, R15, !PT ;  /* 0x0000000fc40e7209 */ /* 0x000fe40007810000 */
[----:B------:R-:W-:Y:S02]  /*5640*/  ISETP.LT.OR P1, PT, R20, 0x22, P1 ;  /* 0x000000221400780c */ /* 0x000fe40000f21670 */
[----:B------:R-:W-:Y:S02]  /*5650*/  FMNMX.FTZ R15, R197, R14, !PT ;  /* 0x0000000ec50f7209 */ /* 0x000fe40007810000 */
[----:B------:R-:W-:Y:S02]  /*5660*/  FSEL R171, R171, -INF , !P1 ;  /* 0xff800000abab7808 */ /* 0x000fe40004800000 */
[C---:B------:R-:W-:Y:S01]  /*5670*/  LOP3.LUT P1, RZ, R2.reuse, 0x2000, RZ, 0xc0, !PT ;  /* 0x0000200002ff7812 */ /* 0x040fe2000782c0ff */
[----:B------:R-:W1:Y:S01]  /*5680*/  SHFL.BFLY PT, R14, R15, 0x2, 0x1f ;  /* 0x0c401f000f0e7f89 */ /* 0x000e6200000e0000 */
[----:B------:R-:W-:-:S02]  /*5690*/  LOP3.LUT P6, RZ, R2, 0x20, RZ, 0xc0, !PT ;  /* 0x0000002002ff7812 */ /* 0x000fc400078cc0ff */
[C---:B------:R-:W-:Y:S02]  /*56a0*/  ISETP.GT.AND P1, PT, R203.reuse, 0x28, !P1 ;  /* 0x00000028cb00780c */ /* 0x040fe40004f24270 */
[----:B------:R-:W-:Y:S02]  /*56b0*/  ISETP.GT.AND P2, PT, R203, 0x49, !P2 ;  /* 0x00000049cb00780c */ /* 0x000fe40005744270 */
[C---:B------:R-:W-:Y:S02]  /*56c0*/  ISETP.LT.OR P1, PT, R20.reuse, 0x29, P1 ;  /* 0x000000291400780c */ /* 0x040fe40000f21670 */
[----:B------:R-:W-:Y:S02]  /*56d0*/  ISETP.LT.OR P2, PT, R20, 0x4a, P2 ;  /* 0x0000004a1400780c */ /* 0x000fe40001741670 */
[----:B------:R-:W-:Y:S02]  /*56e0*/  FSEL R174, R174, -INF , !P1 ;  /* 0xff800000aeae7808 */ /* 0x000fe40004800000 */
[----:B------:R-:W-:-:S02]  /*56f0*/  LOP3.LUT P1, RZ, R2, 0x1000, RZ, 0xc0, !PT ;  /* 0x0000100002ff7812 */ /* 0x000fc4000782c0ff */
[C---:B------:R-:W-:Y:S02]  /*5700*/  ISETP.GT.AND P3, PT, R203.reuse, 0x50, !P3 ;  /* 0x00000050cb00780c */ /* 0x040fe40005f64270 */
[----:B------:R-:W-:Y:S02]  /*5710*/  ISETP.GT.AND P1, PT, R203, 0x29, !P1 ;  /* 0x00000029cb00780c */ /* 0x000fe40004f24270 */
[----:B------:R-:W-:Y:S02]  /*5720*/  FSEL R191, R191, -INF , !P2 ;  /* 0xff800000bfbf7808 */ /* 0x000fe40005000000 */
[----:B------:R-:W-:Y:S02]  /*5730*/  ISETP.LT.OR P1, PT, R20, 0x2a, P1 ;  /* 0x0000002a1400780c */ /* 0x000fe40000f21670 */
[----:B------:R-:W-:Y:S02]  /*5740*/  ISETP.GT.AND P4, PT, R203, 0x51, !P4 ;  /* 0x00000051cb00780c */ /* 0x000fe40006784270 */
[----:B------:R-:W-:-:S02]  /*5750*/  FSEL R175, R175, -INF , !P1 ;  /* 0xff800000afaf7808 */ /* 0x000fc40004800000 */
[----:B------:R-:W-:Y:S02]  /*5760*/  LOP3.LUT P1, RZ, R2, 0x800, RZ, 0xc0, !PT ;  /* 0x0000080002ff7812 */ /* 0x000fe4000782c0ff */
[----:B-1----:R-:W-:Y:S02]  /*5770*/  FMNMX.FTZ R21, R15, R14, !PT ;  /* 0x0000000e0f157209 */ /* 0x002fe40007810000 */
[C---:B------:R-:W-:Y:S02]  /*5780*/  ISETP.GT.AND P1, PT, R203.reuse, 0x30, !P1 ;  /* 0x00000030cb00780c */ /* 0x040fe40004f24270 */
[C---:B------:R-:W-:Y:S01]  /*5790*/  ISETP.LT.OR P3, PT, R20.reuse, 0x51, P3 ;  /* 0x000000511400780c */ /* 0x040fe20001f61670 */
[----:B------:R-:W1:Y:S01]  /*57a0*/  SHFL.BFLY PT, R14, R21, 0x1, 0x1f ;  /* 0x0c201f00150e7f89 */ /* 0x000e6200000e0000 */
[----:B------:R-:W-:Y:S02]  /*57b0*/  ISETP.LT.OR P1, PT, R20, 0x31, P1 ;  /* 0x000000311400780c */ /* 0x000fe40000f21670 */
[----:B------:R-:W-:-:S02]  /*57c0*/  ISETP.GT.AND P5, PT, R203, 0x58, !P5 ;  /* 0x00000058cb00780c */ /* 0x000fc40006fa4270 */
[----:B------:R-:W-:Y:S02]  /*57d0*/  FSEL R178, R178, -INF , !P1 ;  /* 0xff800000b2b27808 */ /* 0x000fe40004800000 */
[----:B------:R-:W-:Y:S02]  /*57e0*/  LOP3.LUT P1, RZ, R2, 0x400, RZ, 0xc0, !PT ;  /* 0x0000040002ff7812 */ /* 0x000fe4000782c0ff */
[----:B------:R-:W-:Y:S02]  /*57f0*/  ISETP.LT.OR P4, PT, R20, 0x52, P4 ;  /* 0x000000521400780c */ /* 0x000fe40002781670 */
[----:B------:R-:W-:Y:S02]  /*5800*/  ISETP.GT.AND P1, PT, R203, 0x31, !P1 ;  /* 0x00000031cb00780c */ /* 0x000fe40004f24270 */
[----:B------:R-:W-:Y:S02]  /*5810*/  FSEL R194, R194, -INF , !P3 ;  /* 0xff800000c2c27808 */ /* 0x000fe40005800000 */
[----:B------:R-:W-:-:S02]  /*5820*/  ISETP.LT.OR P1, PT, R20, 0x32, P1 ;  /* 0x000000321400780c */ /* 0x000fc40000f21670 */
[----:B------:R-:W-:Y:S02]  /*5830*/  ISETP.LT.OR P5, PT, R20, 0x59, P5 ;  /* 0x000000591400780c */ /* 0x000fe40002fa1670 */
[----:B------:R-:W-:Y:S02]  /*5840*/  FSEL R179, R179, -INF , !P1 ;  /* 0xff800000b3b37808 */ /* 0x000fe40004800000 */
[----:B------:R-:W-:Y:S02]  /*5850*/  LOP3.LUT P1, RZ, R2, 0x200, RZ, 0xc0, !PT ;  /* 0x0000020002ff7812 */ /* 0x000fe4000782c0ff */
[----:B------:R-:W-:Y:S02]  /*5860*/  FSEL R195, R195, -INF , !P4 ;  /* 0xff800000c3c37808 */ /* 0x000fe40006000000 */
[----:B------:R-:W-:Y:S02]  /*5870*/  ISETP.GT.AND P1, PT, R203, 0x38, !P1 ;  /* 0x00000038cb00780c */ /* 0x000fe40004f24270 */
[----:B-1----:R-:W-:-:S02]  /*5880*/  FMNMX.FTZ R14, R21, R14, !PT ;  /* 0x0000000e150e7209 */ /* 0x002fc40007810000 */
[----:B------:R-:W-:Y:S02]  /*5890*/  ISETP.LT.OR P1, PT, R20, 0x39, P1 ;  /* 0x000000391400780c */ /* 0x000fe40000f21670 */
[----:B------:R-:W-:Y:S01]  /*58a0*/  FSEL R198, R198, -INF , !P5 ;  /* 0xff800000c6c67808 */ /* 0x000fe20006800000 */
[----:B------:R-:W-:Y:S01]  /*58b0*/  FMUL.FTZ R204, R14, UR10 ;  /* 0x0000000a0ecc7c20 */ /* 0x000fe20008410000 */
[----:B------:R-:W-:Y:S02]  /*58c0*/  FSEL R182, R182, -INF , !P1 ;  /* 0xff800000b6b67808 */ /* 0x000fe40004800000 */
[----:B------:R-:W-:-:S04]  /*58d0*/  LOP3.LUT P1, RZ, R2, 0x100, RZ, 0xc0, !PT ;  /* 0x0000010002ff7812 */ /* 0x000fc8000782c0ff */
[----:B------:R-:W-:-:S04]  /*58e0*/  ISETP.GT.AND P1, PT, R203, 0x39, !P1 ;  /* 0x00000039cb00780c */ /* 0x000fc80004f24270 */
[----:B------:R-:W-:-:S04]  /*58f0*/  ISETP.LT.OR P1, PT, R20, 0x3a, P1 ;  /* 0x0000003a1400780c */ /* 0x000fc80000f21670 */
        /* <DEDUP_REMOVED lines=9> */
[----:B------:R-:W-:Y:S02]  /*5990*/  ISETP.GT.AND P1, PT, R203, 0x48, !P6 ;  /* 0x00000048cb00780c */ /* 0x000fe40007724270 */
[----:B------:R-:W-:Y:S02]  /*59a0*/  LOP3.LUT P6, RZ, R2, 0x40000, RZ, 0xc0, !PT ;  /* 0x0004000002ff7812 */ /* 0x000fe400078cc0ff */
[----:B------:R-:W-:-:S04]  /*59b0*/  ISETP.LT.OR P1, PT, R20, 0x49, P1 ;  /* 0x000000491400780c */ /* 0x000fc80000f21670 */
[----:B------:R-:W-:Y:S02]  /*59c0*/  FSEL R190, R190, -INF , !P1 ;  /* 0xff800000bebe7808 */ /* 0x000fe40004800000 */
[C---:B------:R-:W-:Y:S02]  /*59d0*/  ISETP.GT.AND P1, PT, R203.reuse, RZ, !P6 ;  /* 0x000000ffcb00720c */ /* 0x040fe40007724270 */
[----:B------:R-:W-:Y:S02]  /*59e0*/  LOP3.LUT P6, RZ, R2, 0x1, RZ, 0xc0, !PT ;  /* 0x0000000102ff7812 */ /* 0x000fe400078cc0ff */
[----:B------:R-:W-:Y:S02]  /*59f0*/  ISETP.LT.OR P1, PT, R20, 0x1, P1 ;  /* 0x000000011400780c */ /* 0x000fe40000f21670 */
[----:B------:R-:W-:Y:S02]  /*5a00*/  ISETP.GT.AND P2, PT, R203, 0x59, !P6 ;  /* 0x00000059cb00780c */ /* 0x000fe40007744270 */
[----:B------:R-:W-:-:S02]  /*5a10*/  FSEL R205, R154, -INF , !P1 ;  /* 0xff8000009acd7808 */ /* 0x000fc40004800000 */
[----:B------:R-:W-:Y:S02]  /*5a20*/  FSETP.NEU.FTZ.AND P1, PT, R14, -INF , PT ;  /* 0xff8000000e00780b */ /* 0x000fe40003f3d000 */
[----:B------:R-:W-:Y:S02]  /*5a30*/  ISETP.LT.OR P2, PT, R20, 0x5a, P2 ;  /* 0x0000005a1400780c */ /* 0x000fe40001741670 */
[----:B------:R-:W-:Y:S02]  /*5a40*/  FSEL R204, R204, RZ, P1 ;  /* 0x000000ffcccc7208 */ /* 0x000fe40000800000 */
[----:B------:R-:W-:-:S03]  /*5a50*/  FSEL R199, R199, -INF , !P2 ;  /* 0xff800000c7c77808 */ /* 0x000fc60005000000 */
[--C-:B------:R-:W-:Y:S01]  /*5a60*/  FFMA.FTZ R15, R152, UR10, -R204.reuse ;  /* 0x0000000a980f7c23 */ /* 0x100fe200080108cc */
[----:B------:R-:W-:Y:S01]  /*5a70*/  FMNMX.FTZ R152, R205, R10, !PT ;  /* 0x0000000acd987209 */ /* 0x000fe20007810000 */
[--C-:B------:R-:W-:Y:S01]  /*5a80*/  FFMA.FTZ R207, R156, UR10, -R204.reuse ;  /* 0x0000000a9ccf7c23 */ /* 0x100fe200080108cc */
[--C-:B------:R-:W-:Y:S01]  /*5a90*/  FFMA.FTZ R206, R153, UR10, -R204.reuse ;  /* 0x0000000a99ce7c23 */ /* 0x100fe200080108cc */
[----:B------:R-:W-:Y:S01]  /*5aa0*/  FFMA.FTZ R208, R160, UR10, -R204 ;  /* 0x0000000aa0d07c23 */ /* 0x000fe200080108cc */
[----:B------:R-:W-:Y:S01]  /*5ab0*/  FMNMX.FTZ R21, R155, R152, !PT ;  /* 0x000000989b157209 */ /* 0x000fe20007810000 */
[----:B------:R-:W-:Y:S03]  /*5ac0*/  MUFU.EX2 R15, R15 ;  /* 0x0000000f000f7308 */ /* 0x000fe60000000800 */
[----:B------:R-:W-:-:S04]  /*5ad0*/  FMNMX.FTZ R154, R158, R21, !PT ;  /* 0x000000159e9a7209 */ /* 0x000fc80007810000 */
[----:B------:R-:W-:Y:S01]  /*5ae0*/  FMNMX.FTZ R21, R159, R154, !PT ;  /* 0x0000009a9f157209 */ /* 0x000fe20007810000 */
[----:B------:R1:W-:Y:S03]  /*5af0*/  MUFU.EX2 R152, R206 ;  /* 0x000000ce00987308 */ /* 0x0003e60000000800 */
[----:B------:R-:W-:Y:S01]  /*5b00*/  FMNMX.FTZ R156, R162, R21, !PT ;  /* 0x00000015a29c7209 */ /* 0x000fe20007810000 */
[----:B------:R-:W-:-:S03]  /*5b10*/  FFMA.FTZ R21, R157, UR10, -R204 ;  /* 0x0000000a9d157c23 */ /* 0x000fc600080108cc */
[----:B------:R-:W-:Y:S01]  /*5b20*/  FMNMX.FTZ R153, R163, R156, !PT ;  /* 0x0000009ca3997209 */ /* 0x000fe20007810000 */
[----:B------:R2:W-:Y:S01]  /*5b30*/  MUFU.EX2 R154, R207 ;  /* 0x000000cf009a7308 */ /* 0x0005e20000000800 */
[----:B-1----:R-:W-:Y:S02]  /*5b40*/  FFMA.FTZ R206, R165, UR10, -R204 ;  /* 0x0000000aa5ce7c23 */ /* 0x002fe400080108cc */
[----:B------:R-:W-:-:S04]  /*5b50*/  FMNMX.FTZ R156, R166, R153, !PT ;  /* 0x00000099a69c7209 */ /* 0x000fc80007810000 */
[----:B------:R-:W-:Y:S01]  /*5b60*/  FMNMX.FTZ R153, R167, R156, !PT ;  /* 0x0000009ca7997209 */ /* 0x000fe20007810000 */
[----:B------:R-:W-:Y:S01]  /*5b70*/  MUFU.EX2 R21, R21 ;  /* 0x0000001500157308 */ /* 0x000fe20000000800 */
[--C-:B--2---:R-:W-:Y:S02]  /*5b80*/  FFMA.FTZ R207, R169, UR10, -R204.reuse ;  /* 0x0000000aa9cf7c23 */ /* 0x104fe400080108cc */
[----:B------:R-:W-:Y:S01]  /*5b90*/  FMNMX.FTZ R160, R170, R153, !PT ;  /* 0x00000099aaa07209 */ /* 0x000fe20007810000 */
[----:B------:R-:W-:-:S03]  /*5ba0*/  FFMA.FTZ R153, R161, UR10, -R204 ;  /* 0x0000000aa1997c23 */ /* 0x000fc600080108cc */
[----:B------:R-:W-:Y:S01]  /*5bb0*/  FMNMX.FTZ R157, R171, R160, !PT ;  /* 0x000000a0ab9d7209 */ /* 0x000fe20007810000 */
[----:B------:R-:W-:Y:S03]  /*5bc0*/  MUFU.EX2 R156, R208 ;  /* 0x000000d0009c7308 */ /* 0x000fe60000000800 */
[----:B------:R-:W-:Y:S01]  /*5bd0*/  FMNMX.FTZ R160, R174, R157, !PT ;  /* 0x0000009daea07209 */ /* 0x000fe20007810000 */
[----:B------:R-:W-:-:S03]  /*5be0*/  FFMA.FTZ R157, R164, UR10, -R204 ;  /* 0x0000000aa49d7c23 */ /* 0x000fc600080108cc */
[----:B------:R-:W-:Y:S01]  /*5bf0*/  FMNMX.FTZ R161, R175, R160, !PT ;  /* 0x000000a0afa17209 */ /* 0x000fe20007810000 */
[----:B------:R-:W-:Y:S03]  /*5c00*/  MUFU.EX2 R153, R153 ;  /* 0x0000009900997308 */ /* 0x000fe60000000800 */
[----:B------:R-:W-:-:S04]  /*5c10*/  FMNMX.FTZ R160, R178, R161, !PT ;  /* 0x000000a1b2a07209 */ /* 0x000fc80007810000 */
[----:B------:R-:W-:Y:S01]  /*5c20*/  FMNMX.FTZ R161, R179, R160, !PT ;  /* 0x000000a0b3a17209 */ /* 0x000fe20007810000 */
[----:B------:R-:W-:Y:S03]  /*5c30*/  MUFU.EX2 R157, R157 ;  /* 0x0000009d009d7308 */ /* 0x000fe60000000800 */
[----:B------:R-:W-:Y:S01]  /*5c40*/  FMNMX.FTZ R164, R182, R161, !PT ;  /* 0x000000a1b6a47209 */ /* 0x000fe20007810000 */
[----:B------:R-:W-:-:S03]  /*5c50*/  FFMA.FTZ R161, R168, UR10, -R204 ;  /* 0x0000000aa8a17c23 */ /* 0x000fc600080108cc */
[----:B------:R-:W-:Y:S01]  /*5c60*/  FMNMX.FTZ R165, R183, R164, !PT ;  /* 0x000000a4b7a57209 */ /* 0x000fe20007810000 */
[----:B------:R1:W-:Y:S03]  /*5c70*/  MUFU.EX2 R160, R206 ;  /* 0x000000ce00a07308 */ /* 0x0003e60000000800 */
[----:B------:R-:W-:-:S04]  /*5c80*/  FMNMX.FTZ R164, R186, R165, !PT ;  /* 0x000000a5baa47209 */ /* 0x000fc80007810000 */
[----:B------:R-:W-:Y:S01]  /*5c90*/  FMNMX.FTZ R165, R187, R164, !PT ;  /* 0x000000a4bba57209 */ /* 0x000fe20007810000 */
[----:B------:R-:W-:Y:S01]  /*5ca0*/  MUFU.EX2 R161, R161 ;  /* 0x000000a100a17308 */ /* 0x000fe20000000800 */
[--C-:B-1----:R-:W-:Y:S01]  /*5cb0*/  FFMA.FTZ R206, R173, UR10, -R204.reuse ;  /* 0x0000000aadce7c23 */ /* 0x102fe200080108cc */
[--C-:B------:R-:W-:Y:S01]  /*5cc0*/  FFMA.FTZ R173, R180, UR10, -R204.reuse ;  /* 0x0000000ab4ad7c23 */ /* 0x100fe200080108cc */
[----:B------:R-:W-:Y:S01]  /*5cd0*/  FMNMX.FTZ R168, R190, R165, !PT ;  /* 0x000000a5bea87209 */ /* 0x000fe20007810000 */
[--C-:B------:R-:W-:Y:S01]  /*5ce0*/  FFMA.FTZ R180, R185, UR10, -R204.reuse ;  /* 0x0000000ab9b47c23 */ /* 0x100fe200080108cc */
[--C-:B------:R-:W-:Y:S01]  /*5cf0*/  FFMA.FTZ R185, R192, UR10, -R204.reuse ;  /* 0x0000000ac0b97c23 */ /* 0x100fe200080108cc */
[----:B------:R-:W-:Y:S01]  /*5d00*/  FSEL R192, R14, RZ, P1 ;  /* 0x000000ff0ec07208 */ /* 0x000fe20000800000 */
[--C-:B------:R-:W-:Y:S01]  /*5d10*/  FFMA.FTZ R165, R172, UR10, -R204.reuse ;  /* 0x0000000aaca57c23 */ /* 0x100fe200080108cc */
[----:B------:R-:W-:Y:S01]  /*5d20*/  FMNMX.FTZ R169, R191, R168, !PT ;  /* 0x000000a8bfa97209 */ /* 0x000fe20007810000 */
[--C-:B------:R-:W-:Y:S01]  /*5d30*/  FFMA.FTZ R172, R177, UR10, -R204.reuse ;  /* 0x0000000ab1ac7c23 */ /* 0x100fe200080108cc */
[--C-:B------:R-:W-:Y:S01]  /*5d40*/  FFMA.FTZ R177, R184, UR10, -R204.reuse ;  /* 0x0000000ab8b17c23 */ /* 0x100fe200080108cc */
[----:B------:R-:W-:Y:S01]  /*5d50*/  FADD.FTZ R192, -R192, R3 ;  /* 0x00000003c0c07221 */ /* 0x000fe20000010100 */
[----:B------:R-:W-:Y:S01]  /*5d60*/  FMNMX.FTZ R168, R194, R169, !PT ;  /* 0x000000a9c2a87209 */ /* 0x000fe20007810000 */
[----:B------:R-:W-:Y:S01]  /*5d70*/  FFMA.FTZ R184, R189, UR10, -R204 ;  /* 0x0000000abdb87c23 */ /* 0x000fe200080108cc */
[----:B------:R-:W-:Y:S01]  /*5d80*/  MUFU.EX2 R164, R207 ;  /* 0x000000cf00a47308 */ /* 0x000fe20000000800 */
[----:B------:R-:W-:Y:S01]  /*5d90*/  FMUL.FTZ R192, R192, UR10 ;  /* 0x0000000ac0c07c20 */ /* 0x000fe20008410000 */
[----:B------:R-:W-:-:S04]  /*5da0*/  FMNMX.FTZ R169, R195, R168, !PT ;  /* 0x000000a8c3a97209 */ /* 0x000fc80007810000 */
        /* <DEDUP_REMOVED lines=8> */
[----:B------:R-:W-:Y:S01]  /*5e30*/  FFMA.FTZ R196, R197, UR10, -R204 ;  /* 0x0000000ac5c47c23 */ /* 0x000fe200080108cc */
[----:B------:R-:W2:Y:S01]  /*5e40*/  SHFL.BFLY PT, R203, R20, 0x2, 0x1f ;  /* 0x0c401f0014cb7f89 */ /* 0x000ea200000e0000 */
[----:B------:R-:W-:Y:S08]  /*5e50*/  MUFU.EX2 R165, R165 ;  /* 0x000000a500a57308 */ /* 0x000ff00000000800 */
[----:B------:R-:W-:Y:S01]  /*5e60*/  MUFU.EX2 R3, R193 ;  /* 0x000000c100037308 */ /* 0x000fe20000000800 */
[-C--:B-1----:R-:W-:Y:S01]  /*5e70*/  FMUL.FTZ R24, R24, R192.reuse ;  /* 0x000000c018187220 */ /* 0x082fe20000410000 */
        /* <DEDUP_REMOVED lines=13> */
[----:B--2---:R-:W-:Y:S01]  /*5f50*/  FMNMX.FTZ R203, R20, R203, !PT ;  /* 0x000000cb14cb7209 */ /* 0x004fe20007810000 */
[----:B------:R-:W-:Y:S01]  /*5f60*/  MUFU.EX2 R169, R169 ;  /* 0x000000a900a97308 */ /* 0x000fe20000000800 */
[-C--:B------:R-:W-:Y:S01]  /*5f70*/  FMUL.FTZ R49, R49, R192.reuse ;  /* 0x000000c031317220 */ /* 0x080fe20000410000 */
[-C--:B------:R-:W-:Y:S01]  /*5f80*/  FMUL.FTZ R52, R52, R192.reuse ;  /* 0x000000c034347220 */ /* 0x080fe20000410000 */
[-C--:B------:R-:W-:Y:S01]  /*5f90*/  FMUL.FTZ R53, R53, R192.reuse ;  /* 0x000000c035357220 */ /* 0x080fe20000410000 */
[----:B------:R-:W2:Y:S01]  /*5fa0*/  SHFL.BFLY PT, R20, R203, 0x1, 0x1f ;  /* 0x0c201f00cb147f89 */ /* 0x000ea200000e0000 */
        /* <DEDUP_REMOVED lines=20> */
[-C--:B------:R-:W-:Y:S01]  /*60f0*/  FMUL.FTZ R89, R89, R192.reuse ;  /* 0x000000c059597220 */ /* 0x080fe20000410000 */
[-C--:B------:R-:W-:Y:S01]  /*6100*/  FMUL.FTZ R92, R92, R192.reuse ;  /* 0x000000c05c5c7220 */ /* 0x080fe20000410000 */
[----:B------:R-:W-:Y:S01]  /*6110*/  FMUL.FTZ R93, R93, R192 ;  /* 0x000000c05d5d7220 */ /* 0x000fe20000410000 */
[----:B--2---:R-:W-:Y:S01]  /*6120*/  FMNMX.FTZ R20, R203, R20, !PT ;  /* 0x00000014cb147209 */ /* 0x004fe20007810000 */
[-C--:B------:R-:W-:Y:S01]  /*6130*/  FMUL.FTZ R96, R96, R192.reuse ;  /* 0x000000c060607220 */ /* 0x080fe20000410000 */
[-C--:B------:R-:W-:Y:S01]  /*6140*/  FMUL.FTZ R97, R97, R192.reuse ;  /* 0x000000c061617220 */ /* 0x080fe20000410000 */
[-C--:B------:R-:W-:Y:S01]  /*6150*/  FMUL.FTZ R100, R100, R192.reuse ;  /* 0x000000c064647220 */ /* 0x080fe20000410000 */
[C---:B------:R-:W-:Y:S01]  /*6160*/  FSETP.NEU.FTZ.AND P1, PT, R20.reuse, -INF , PT ;  /* 0xff8000001400780b */ /* 0x040fe20003f3d000 */
[----:B------:R-:W-:Y:S01]  /*6170*/  FMUL.FTZ R210, R20, UR10 ;  /* 0x0000000a14d27c20 */ /* 0x000fe20008410000 */
[----:B------:R-:W2:Y:S01]  /*6180*/  MUFU.EX2 R177, R177 ;  /* 0x000000b100b17308 */ /* 0x000ea20000000800 */
[-C--:B------:R-:W-:Y:S01]  /*6190*/  FMUL.FTZ R101, R101, R192.reuse ;  /* 0x000000c065657220 */ /* 0x080fe20000410000 */
[-C--:B------:R-:W-:Y:S01]  /*61a0*/  FMUL.FTZ R104, R104, R192.reuse ;  /* 0x000000c068687220 */ /* 0x080fe20000410000 */
[-C--:B------:R-:W-:Y:S01]  /*61b0*/  FMUL.FTZ R105, R105, R192.reuse ;  /* 0x000000c069697220 */ /* 0x080fe20000410000 */
[----:B------:R-:W-:Y:S01]  /*61c0*/  FSEL R210, R210, RZ, P1 ;  /* 0x000000ffd2d27208 */ /* 0x000fe20000800000 */
[-C--:B------:R-:W-:Y:S01]  /*61d0*/  FMUL.FTZ R108, R108, R192.reuse ;  /* 0x000000c06c6c7220 */ /* 0x080fe20000410000 */
[-C--:B------:R-:W-:Y:S01]  /*61e0*/  FMUL.FTZ R109, R109, R192.reuse ;  /* 0x000000c06d6d7220 */ /* 0x080fe20000410000 */
[----:B------:R-:W-:Y:S01]  /*61f0*/  FMUL.FTZ R112, R112, R192 ;  /* 0x000000c070707220 */ /* 0x000fe20000410000 */
[----:B------:R-:W5:Y:S01]  /*6200*/  MUFU.EX2 R180, R180 ;  /* 0x000000b400b47308 */ /* 0x000f620000000800 */
[--C-:B------:R-:W-:Y:S01]  /*6210*/  FFMA.FTZ R204, R155, UR10, -R210.reuse ;  /* 0x0000000a9bcc7c23 */ /* 0x100fe200080108d2 */
[----:B------:R-:W-:Y:S01]  /*6220*/  FFMA.FTZ R155, R192, R4, R15 ;  /* 0x00000004c09b7223 */ /* 0x000fe2000001000f */
[--C-:B------:R-:W-:Y:S01]  /*6230*/  FFMA.FTZ R208, R163, UR10, -R210.reuse ;  /* 0x0000000aa3d07c23 */ /* 0x100fe200080108d2 */
[--C-:B-1----:R-:W-:Y:S01]  /*6240*/  FFMA.FTZ R206, R159, UR10, -R210.reuse ;  /* 0x0000000a9fce7c23 */ /* 0x102fe200080108d2 */
[--C-:B------:R-:W-:Y:S01]  /*6250*/  FFMA.FTZ R159, R162, UR10, -R210.reuse ;  /* 0x0000000aa29f7c23 */ /* 0x100fe200080108d2 */
[----:B------:R-:W-:Y:S01]  /*6260*/  FADD.FTZ R193, R152, R155 ;  /* 0x0000009b98c17221 */ /* 0x000fe20000010000 */
[--C-:B------:R-:W-:Y:S01]  /*6270*/  FFMA.FTZ R155, R158, UR10, -R210.reuse ;  /* 0x0000000a9e9b7c23 */ /* 0x100fe200080108d2 */
[----:B------:R-:W1:Y:S01]  /*6280*/  MUFU.EX2 R181, R181 ;  /* 0x000000b500b57308 */ /* 0x000e620000000800 */
[--C-:B------:R-:W-:Y:S01]  /*6290*/  FFMA.FTZ R189, R205, UR10, -R210.reuse ;  /* 0x0000000acdbd7c23 */ /* 0x100fe200080108d2 */
[----:B------:R-:W-:Y:S01]  /*62a0*/  FADD.FTZ R4, R154, R193 ;  /* 0x000000c19a047221 */ /* 0x000fe20000010000 */
[C---:B------:R-:W-:Y:S01]  /*62b0*/  F2FP.F16.F32.PACK_AB R154, R21.reuse, R154 ;  /* 0x0000009a159a723e */ /* 0x040fe200000000ff */
[----:B------:R-:W-:Y:S01]  /*62c0*/  FFMA.FTZ R174, R174, UR10, -R210 ;  /* 0x0000000aaeae7c23 */ /* 0x000fe200080108d2 */
[----:B------:R-:W-:Y:S01]  /*62d0*/  F2FP.F16.F32.PACK_AB R152, R152, R15 ;  /* 0x0000000f9898723e */ /* 0x000fe200000000ff */
[----:B------:R-:W-:Y:S01]  /*62e0*/  FADD.FTZ R193, R21, R4 ;  /* 0x0000000415c17221 */ /* 0x000fe20000010000 */
[--C-:B------:R-:W-:Y:S01]  /*62f0*/  FFMA.FTZ R175, R175, UR10, -R210.reuse ;  /* 0x0000000aafaf7c23 */ /* 0x100fe200080108d2 */
[----:B------:R-:W3:Y:S01]  /*6300*/  MUFU.EX2 R184, R184 ;  /* 0x000000b800b87308 */ /* 0x000ee20000000800 */
[--C-:B------:R-:W-:Y:S01]  /*6310*/  FFMA.FTZ R179, R179, UR10, -R210.reuse ;  /* 0x0000000ab3b37c23 */ /* 0x100fe200080108d2 */
[----:B------:R-:W-:Y:S01]  /*6320*/  FADD.FTZ R4, R156, R193 ;  /* 0x000000c19c047221 */ /* 0x000fe20000010000 */
[--C-:B------:R-:W-:Y:S01]  /*6330*/  FFMA.FTZ R182, R182, UR10, -R210.reuse ;  /* 0x0000000ab6b67c23 */ /* 0x100fe200080108d2 */
[--C-:B------:R-:W-:Y:S01]  /*6340*/  FFMA.FTZ R183, R183, UR10, -R210.reuse ;  /* 0x0000000ab7b77c23 */ /* 0x100fe200080108d2 */
[----:B------:R-:W-:Y:S01]  /*6350*/  FFMA.FTZ R186, R186, UR10, -R210 ;  /* 0x0000000ababa7c23 */ /* 0x000fe200080108d2 */
[----:B------:R-:W-:Y:S01]  /*6360*/  FADD.FTZ R4, R153, R4 ;  /* 0x0000000499047221 */ /* 0x000fe20000010000 */
[--C-:B------:R-:W-:Y:S01]  /*6370*/  FFMA.FTZ R187, R187, UR10, -R210.reuse ;  /* 0x0000000abbbb7c23 */ /* 0x100fe200080108d2 */
[----:B------:R-:W-:Y:S01]  /*6380*/  MUFU.EX2 R185, R185 ;  /* 0x000000b900b97308 */ /* 0x000fe20000000800 */
[----:B------:R-:W-:Y:S01]  /*6390*/  FFMA.FTZ R190, R190, UR10, -R210 ;  /* 0x0000000abebe7c23 */ /* 0x000fe200080108d2 */
[----:B------:R-:W-:Y:S01]  /*63a0*/  FADD.FTZ R193, R157, R4 ;  /* 0x000000049dc17221 */ /* 0x000fe20000010000 */
[--C-:B------:R-:W-:Y:S01]  /*63b0*/  FFMA.FTZ R191, R191, UR10, -R210.reuse ;  /* 0x0000000abfbf7c23 */ /* 0x100fe200080108d2 */
[--C-:B------:R-:W-:Y:S01]  /*63c0*/  FFMA.FTZ R194, R194, UR10, -R210.reuse ;  /* 0x0000000ac2c27c23 */ /* 0x100fe200080108d2 */
[--C-:B------:R-:W-:Y:S01]  /*63d0*/  FFMA.FTZ R195, R195, UR10, -R210.reuse ;  /* 0x0000000ac3c37c23 */ /* 0x100fe200080108d2 */
[----:B------:R-:W-:Y:S01]  /*63e0*/  FADD.FTZ R4, R160, R193 ;  /* 0x000000c1a0047221 */ /* 0x000fe20000010000 */
[----:B------:R-:W-:Y:S01]  /*63f0*/  FSEL R193, R20, RZ, P1 ;  /* 0x000000ff14c17208 */ /* 0x000fe20000800000 */
[----:B------:R-:W-:Y:S01]  /*6400*/  MUFU.EX2 R188, R188 ;  /* 0x000000bc00bc7308 */ /* 0x000fe20000000800 */
[----:B------:R-:W-:Y:S01]  /*6410*/  FFMA.FTZ R198, R198, UR10, -R210 ;  /* 0x0000000ac6c67c23 */ /* 0x000fe200080108d2 */
[----:B------:R-:W-:Y:S01]  /*6420*/  FADD.FTZ R163, R161, R4 ;  /* 0x00000004a1a37221 */ /* 0x000fe20000010000 */
[--C-:B------:R-:W-:Y:S01]  /*6430*/  FFMA.FTZ R199, R199, UR10, -R210.reuse ;  /* 0x0000000ac7c77c23 */ /* 0x100fe200080108d2 */
[----:B------:R-:W-:Y:S01]  /*6440*/  F2FP.F16.F32.PACK_AB R156, R153, R156 ;  /* 0x0000009c999c723e */ /* 0x000fe200000000ff */
[-C--:B------:R-:W-:Y:S01]  /*6450*/  FMUL.FTZ R113, R113, R192.reuse ;  /* 0x000000c071717220 */ /* 0x080fe20000410000 */
[----:B------:R-:W-:Y:S01]  /*6460*/  FADD.FTZ R4, R164, R163 ;  /* 0x000000a3a4047221 */ /* 0x000fe20000010000 */
[----:B------:R-:W-:Y:S01]  /*6470*/  FFMA.FTZ R163, R166, UR10, -R210 ;  /* 0x0000000aa6a37c23 */ /* 0x000fe200080108d2 */
[----:B----4-:R-:W-:Y:S01]  /*6480*/  F2FP.F16.F32.PACK_AB R166, R176, R173 ;  /* 0x000000adb0a6723e */ /* 0x010fe200000000ff */
[----:B------:R-:W-:Y:S01]  /*6490*/  MUFU.EX2 R196, R196 ;  /* 0x000000c400c47308 */ /* 0x000fe20000000800 */
[----:B------:R-:W-:Y:S01]  /*64a0*/  FADD.FTZ R197, R165, R4 ;  /* 0x00000004a5c57221 */ /* 0x000fe20000010000 */
[----:B------:R-:W-:Y:S01]  /*64b0*/  FADD.FTZ R4, -R193, R10 ;  /* 0x0000000ac1047221 */ /* 0x000fe20000010100 */
[--C-:B------:R-:W-:Y:S01]  /*64c0*/  FFMA.FTZ R10, R167, UR10, -R210.reuse ;  /* 0x0000000aa70a7c23 */ /* 0x100fe200080108d2 */
[----:B------:R-:W-:Y:S01]  /*64d0*/  FFMA.FTZ R167, R170, UR10, -R210 ;  /* 0x0000000aaaa77c23 */ /* 0x000fe200080108d2 */
[----:B------:R-:W-:Y:S01]  /*64e0*/  FADD.FTZ R158, R168, R197 ;  /* 0x000000c5a89e7221 */ /* 0x000fe20000010000 */
[-C--:B------:R-:W-:Y:S01]  /*64f0*/  FMUL.FTZ R116, R116, R192.reuse ;  /* 0x000000c074747220 */ /* 0x080fe20000410000 */
[-C--:B------:R-:W-:Y:S01]  /*6500*/  FMUL.FTZ R117, R117, R192.reuse ;  /* 0x000000c075757220 */ /* 0x080fe20000410000 */
[----:B------:R-:W-:Y:S01]  /*6510*/  MUFU.EX2 R189, R189 ;  /* 0x000000bd00bd7308 */ /* 0x000fe20000000800 */
[----:B------:R-:W-:Y:S01]  /*6520*/  FADD.FTZ R193, R169, R158 ;  /* 0x0000009ea9c17221 */ /* 0x000fe20000010000 */
[--C-:B------:R-:W-:Y:S01]  /*6530*/  FFMA.FTZ R158, R171, UR10, -R210.reuse ;  /* 0x0000000aab9e7c23 */ /* 0x100fe200080108d2 */
[----:B------:R-:W-:Y:S01]  /*6540*/  FFMA.FTZ R171, R178, UR10, -R210 ;  /* 0x0000000ab2ab7c23 */ /* 0x000fe200080108d2 */
[-C--:B------:R-:W-:Y:S01]  /*6550*/  FMUL.FTZ R120, R120, R192.reuse ;  /* 0x000000c078787220 */ /* 0x080fe20000410000 */
[----:B------:R-:W-:Y:S01]  /*6560*/  FADD.FTZ R162, R172, R193 ;  /* 0x000000c1aca27221 */ /* 0x000fe20000010000 */
[-C--:B------:R-:W-:Y:S01]  /*6570*/  FMUL.FTZ R121, R121, R192.reuse ;  /* 0x000000c079797220 */ /* 0x080fe20000410000 */
[-C--:B------:R-:W-:Y:S01]  /*6580*/  FMUL.FTZ R124, R124, R192.reuse ;  /* 0x000000c07c7c7220 */ /* 0x080fe20000410000 */
[----:B------:R-:W4:Y:S01]  /*6590*/  MUFU.EX2 R204, R204 ;  /* 0x000000cc00cc7308 */ /* 0x000f220000000800 */
[----:B------:R-:W-:Y:S01]  /*65a0*/  FADD.FTZ R193, R173, R162 ;  /* 0x000000a2adc17221 */ /* 0x000fe20000010000 */
[-C--:B------:R-:W-:Y:S01]  /*65b0*/  FMUL.FTZ R125, R125, R192.reuse ;  /* 0x000000c07d7d7220 */ /* 0x080fe20000410000 */
[-C--:B------:R-:W-:Y:S01]  /*65c0*/  FMUL.FTZ R128, R128, R192.reuse ;  /* 0x000000c080807220 */ /* 0x080fe20000410000 */
[-C--:B------:R-:W-:Y:S01]  /*65d0*/  FMUL.FTZ R129, R129, R192.reuse ;  /* 0x000000c081817220 */ /* 0x080fe20000410000 */
[----:B------:R-:W-:Y:S01]  /*65e0*/  FADD.FTZ R162, R176, R193 ;  /* 0x000000c1b0a27221 */ /* 0x000fe20000010000 */
[----:B------:R-:W-:Y:S01]  /*65f0*/  FMUL.FTZ R176, R4, UR10 ;  /* 0x0000000a04b07c20 */ /* 0x000fe20008410000 */
[-C--:B------:R-:W-:Y:S01]  /*6600*/  FMUL.FTZ R132, R132, R192.reuse ;  /* 0x000000c084847220 */ /* 0x080fe20000410000 */
[----:B------:R-:W-:Y:S01]  /*6610*/  MUFU.EX2 R155, R155 ;  /* 0x0000009b009b7308 */ /* 0x000fe20000000800 */
[----:B--2---:R-:W-:Y:S01]  /*6620*/  FADD.FTZ R193, R177, R162 ;  /* 0x000000a2b1c17221 */ /* 0x004fe20000010000 */
[-C--:B------:R-:W-:Y:S01]  /*6630*/  FMUL.FTZ R133, R133, R192.reuse ;  /* 0x000000c085857220 */ /* 0x080fe20000410000 */
[-C--:B------:R-:W-:Y:S01]  /*6640*/  FMUL.FTZ R136, R136, R192.reuse ;  /* 0x000000c088887220 */ /* 0x080fe20000410000 */
[-C--:B------:R-:W-:Y:S01]  /*6650*/  FMUL.FTZ R137, R137, R192.reuse ;  /* 0x000000c089897220 */ /* 0x080fe20000410000 */
[----:B-----5:R-:W-:Y:S01]  /*6660*/  FADD.FTZ R162, R180, R193 ;  /* 0x000000c1b4a27221 */ /* 0x020fe20000010000 */
[-C--:B------:R-:W-:Y:S01]  /*6670*/  FMUL.FTZ R140, R140, R192.reuse ;  /* 0x000000c08c8c7220 */ /* 0x080fe20000410000 */
[-C--:B------:R-:W-:Y:S01]  /*6680*/  FMUL.FTZ R141, R141, R192.reuse ;  /* 0x000000c08d8d7220 */ /* 0x080fe20000410000 */
[----:B------:R-:W2:Y:S01]  /*6690*/  MUFU.EX2 R176, R176 ;  /* 0x000000b000b07308 */ /* 0x000ea20000000800 */
[----:B-1----:R-:W-:Y:S01]  /*66a0*/  FADD.FTZ R193, R181, R162 ;  /* 0x000000a2b5c17221 */ /* 0x002fe20000010000 */
[-C--:B------:R-:W-:Y:S01]  /*66b0*/  FMUL.FTZ R144, R144, R192.reuse ;  /* 0x000000c090907220 */ /* 0x080fe20000410000 */
[-C--:B------:R-:W-:Y:S01]  /*66c0*/  FMUL.FTZ R145, R145, R192.reuse ;  /* 0x000000c091917220 */ /* 0x080fe20000410000 */
[-C--:B------:R-:W-:Y:S01]  /*66d0*/  FMUL.FTZ R148, R148, R192.reuse ;  /* 0x000000c094947220 */ /* 0x080fe20000410000 */
[----:B---3--:R-:W-:Y:S01]  /*66e0*/  FADD.FTZ R162, R184, R193 ;  /* 0x000000c1b8a27221 */ /* 0x008fe20000010000 */
[----:B------:R-:W-:Y:S01]  /*66f0*/  FMUL.FTZ R149, R149, R192 ;  /* 0x000000c095957220 */ /* 0x000fe20000410000 */
[----:B----4-:R-:W-:Y:S01]  /*6700*/  F2FP.F16.F32.PACK_AB R153, R204, R189 ;  /* 0x000000bdcc99723e */ /* 0x010fe200000000ff */
[----:B------:R-:W1:Y:S01]  /*6710*/  MUFU.EX2 R206, R206 ;  /* 0x000000ce00ce7308 */ /* 0x000e620000000800 */
[----:B------:R-:W-:Y:S01]  /*6720*/  FADD.FTZ R21, R185, R162 ;  /* 0x000000a2b9157221 */ /* 0x000fe20000010000 */
[----:B------:R-:W-:-:S02]  /*6730*/  F2FP.F16.F32.PACK_AB R162, R168, R165 ;  /* 0x000000a5a8a2723e */ /* 0x000fc400000000ff */
[----:B------:R-:W-:Y:S01]  /*6740*/  F2FP.F16.F32.PACK_AB R168, R180, R177 ;  /* 0x000000b1b4a8723e */ /* 0x000fe200000000ff */
[----:B------:R-:W-:-:S03]  /*6750*/  FADD.FTZ R170, R188, R21 ;  /* 0x00000015bcaa7221 */ /* 0x000fc60000010000 */
[----:B------:R3:W-:Y:S01]  /*6760*/  MUFU.EX2 R15, R174 ;  /* 0x000000ae000f7308 */ /* 0x0007e20000000800 */
[----:B------:R-:W-:Y:S01]  /*6770*/  FADD.FTZ R21, R3, R170 ;  /* 0x000000aa03157221 */ /* 0x000fe20000010000 */
[----:B------:R-:W-:Y:S01]  /*6780*/  F2FP.F16.F32.PACK_AB R170, R184, R181 ;  /* 0x000000b5b8aa723e */ /* 0x000fe200000000ff */
[-C--:B--2---:R-:W-:Y:S01]  /*6790*/  FMUL.FTZ R26, R26, R176.reuse ;  /* 0x000000b01a1a7220 */ /* 0x084fe20000410000 */
[-C--:B------:R-:W-:Y:S01]  /*67a0*/  FMUL.FTZ R27, R27, R176.reuse ;  /* 0x000000b01b1b7220 */ /* 0x080fe20000410000 */
[----:B------:R-:W-:Y:S01]  /*67b0*/  FADD.FTZ R4, R196, R21 ;  /* 0x00000015c4047221 */ /* 0x000fe20000010000 */
[-C--:B------:R-:W-:Y:S01]  /*67c0*/  FMUL.FTZ R30, R30, R176.reuse ;  /* 0x000000b01e1e7220 */ /* 0x080fe20000410000 */
[----:B------:R-:W-:Y:S01]  /*67d0*/  FMUL.FTZ R31, R31, R176 ;  /* 0x000000b01f1f7220 */ /* 0x000fe20000410000 */
[----:B------:R-:W2:Y:S01]  /*67e0*/  MUFU.EX2 R159, R159 ;  /* 0x0000009f009f7308 */ /* 0x000ea20000000800 */
[----:B---3--:R-:W-:Y:S01]  /*67f0*/  F2FP.F16.F32.PACK_AB R174, R196, R3 ;  /* 0x00000003c4ae723e */ /* 0x008fe200000000ff */
[----:B------:R-:W-:Y:S01]  /*6800*/  FFMA.FTZ R3, R176, R0, R189 ;  /* 0x00000000b0037223 */ /* 0x000fe200000100bd */
[-C--:B------:R-:W-:Y:S01]  /*6810*/  FMUL.FTZ R34, R34, R176.reuse ;  /* 0x000000b022227220 */ /* 0x080fe20000410000 */
[-C--:B------:R-:W-:Y:S01]  /*6820*/  FMUL.FTZ R35, R35, R176.reuse ;  /* 0x000000b023237220 */ /* 0x080fe20000410000 */
[-C--:B------:R-:W-:Y:S01]  /*6830*/  FMUL.FTZ R38, R38, R176.reuse ;  /* 0x000000b026267220 */ /* 0x080fe20000410000 */
[----:B------:R-:W-:Y:S01]  /*6840*/  FADD.FTZ R0, R204, R3 ;  /* 0x00000003cc007221 */ /* 0x000fe20000010000 */
[-C--:B------:R-:W-:Y:S01]  /*6850*/  FMUL.FTZ R39, R39, R176.reuse ;  /* 0x000000b027277220 */ /* 0x080fe20000410000 */
[----:B------:R-:W3:Y:S01]  /*6860*/  MUFU.EX2 R208, R208 ;  /* 0x000000d000d07308 */ /* 0x000ee20000000800 */
[-C--:B------:R-:W-:Y:S01]  /*6870*/  FMUL.FTZ R42, R42, R176.reuse ;  /* 0x000000b02a2a7220 */ /* 0x080fe20000410000 */
[----:B------:R-:W-:Y:S01]  /*6880*/  FADD.FTZ R3, R155, R0 ;  /* 0x000000009b037221 */ /* 0x000fe20000010000 */
[----:B-1----:R-:W-:Y:S01]  /*6890*/  F2FP.F16.F32.PACK_AB R155, R206, R155 ;  /* 0x0000009bce9b723e */ /* 0x002fe200000000ff */
[-C--:B------:R-:W-:Y:S01]  /*68a0*/  FMUL.FTZ R43, R43, R176.reuse ;  /* 0x000000b02b2b7220 */ /* 0x080fe20000410000 */
[-C--:B------:R-:W-:Y:S01]  /*68b0*/  FMUL.FTZ R46, R46, R176.reuse ;  /* 0x000000b02e2e7220 */ /* 0x080fe20000410000 */
[----:B------:R-:W-:Y:S01]  /*68c0*/  FADD.FTZ R0, R206, R3 ;  /* 0x00000003ce007221 */ /* 0x000fe20000010000 */
[-C--:B------:R-:W-:Y:S01]  /*68d0*/  FMUL.FTZ R47, R47, R176.reuse ;  /* 0x000000b02f2f7220 */ /* 0x080fe20000410000 */
[----:B------:R-:W1:Y:S01]  /*68e0*/  MUFU.EX2 R163, R163 ;  /* 0x000000a300a37308 */ /* 0x000e620000000800 */
[-C--:B------:R-:W-:Y:S01]  /*68f0*/  FMUL.FTZ R50, R50, R176.reuse ;  /* 0x000000b032327220 */ /* 0x080fe20000410000 */
[----:B--2---:R-:W-:Y:S01]  /*6900*/  FADD.FTZ R3, R159, R0 ;  /* 0x000000009f037221 */ /* 0x004fe20000010000 */
[-C--:B------:R-:W-:Y:S01]  /*6910*/  FMUL.FTZ R51, R51, R176.reuse ;  /* 0x000000b033337220 */ /* 0x080fe20000410000 */
[-C--:B------:R-:W-:Y:S01]  /*6920*/  FMUL.FTZ R54, R54, R176.reuse ;  /* 0x000000b036367220 */ /* 0x080fe20000410000 */
[-C--:B------:R-:W-:Y:S01]  /*6930*/  FMUL.FTZ R55, R55, R176.reuse ;  /* 0x000000b037377220 */ /* 0x080fe20000410000 */
[-C--:B------:R-:W-:Y:S01]  /*6940*/  FMUL.FTZ R58, R58, R176.reuse ;  /* 0x000000b03a3a7220 */ /* 0x080fe20000410000 */
[-C--:B------:R-:W-:Y:S01]  /*6950*/  FMUL.FTZ R59, R59, R176.reuse ;  /* 0x000000b03b3b7220 */ /* 0x080fe20000410000 */
[----:B------:R-:W2:Y:S01]  /*6960*/  MUFU.EX2 R10, R10 ;  /* 0x0000000a000a7308 */ /* 0x000ea20000000800 */
        /* <DEDUP_REMOVED lines=8> */
[----:B-1----:R-:W-:Y:S01]  /*69f0*/  FADD.FTZ R3, R163, R0 ;  /* 0x00000000a3037221 */ /* 0x002fe20000010000 */
[-C--:B------:R-:W-:Y:S01]  /*6a00*/  FMUL.FTZ R74, R74, R176.reuse ;  /* 0x000000b04a4a7220 */ /* 0x080fe20000410000 */
[-C--:B------:R-:W-:Y:S01]  /*6a10*/  FMUL.FTZ R75, R75, R176.reuse ;  /* 0x000000b04b4b7220 */ /* 0x080fe20000410000 */
[-C--:B------:R-:W-:Y:S01]  /*6a20*/  FMUL.FTZ R78, R78, R176.reuse ;  /* 0x000000b04e4e7220 */ /* 0x080fe20000410000 */
[-C--:B------:R-:W-:Y:S01]  /*6a30*/  FMUL.FTZ R79, R79, R176.reuse ;  /* 0x000000b04f4f7220 */ /* 0x080fe20000410000 */
[-C--:B------:R-:W-:Y:S01]  /*6a40*/  FMUL.FTZ R82, R82, R176.reuse ;  /* 0x000000b052527220 */ /* 0x080fe20000410000 */
[-C--:B------:R-:W-:Y:S01]  /*6a50*/  FMUL.FTZ R83, R83, R176.reuse ;  /* 0x000000b053537220 */ /* 0x080fe20000410000 */
[----:B------:R1:W4:Y:S01]  /*6a60*/  MUFU.EX2 R178, R158 ;  /* 0x0000009e00b27308 */ /* 0x0003220000000800 */
        /* <DEDUP_REMOVED lines=8> */
[----:B---3--:R-:W-:Y:S01]  /*6af0*/  FADD.FTZ R3, R167, R184 ;  /* 0x000000b8a7037221 */ /* 0x008fe20000010000 */
[----:B-1----:R-:W-:Y:S01]  /*6b00*/  F2FP.F16.F32.PACK_AB R158, R160, R157 ;  /* 0x0000009da09e723e */ /* 0x002fe200000000ff */
[-C--:B------:R-:W-:Y:S01]  /*6b10*/  FMUL.FTZ R98, R98, R176.reuse ;  /* 0x000000b062627220 */ /* 0x080fe20000410000 */
[----:B------:R-:W-:Y:S01]  /*6b20*/  F2FP.F16.F32.PACK_AB R160, R164, R161 ;  /* 0x000000a1a4a0723e */ /* 0x000fe200000000ff */
[-C--:B------:R-:W-:Y:S01]  /*6b30*/  FMUL.FTZ R99, R99, R176.reuse ;  /* 0x000000b063637220 */ /* 0x080fe20000410000 */
[----:B------:R-:W-:Y:S01]  /*6b40*/  F2FP.F16.F32.PACK_AB R164, R172, R169 ;  /* 0x000000a9aca4723e */ /* 0x000fe200000000ff */
[-C--:B------:R-:W-:Y:S01]  /*6b50*/  FMUL.FTZ R102, R102, R176.reuse ;  /* 0x000000b066667220 */ /* 0x080fe20000410000 */
[----:B------:R-:W-:Y:S01]  /*6b60*/  MUFU.EX2 R165, R171 ;  /* 0x000000ab00a57308 */ /* 0x000fe20000000800 */
[----:B----4-:R-:W-:Y:S01]  /*6b70*/  FADD.FTZ R184, R178, R3 ;  /* 0x00000003b2b87221 */ /* 0x010fe20000010000 */
[----:B------:R-:W-:Y:S01]  /*6b80*/  F2FP.F16.F32.PACK_AB R172, R188, R185 ;  /* 0x000000b9bcac723e */ /* 0x000fe200000000ff */
[-C--:B------:R-:W-:Y:S01]  /*6b90*/  FMUL.FTZ R103, R103, R176.reuse ;  /* 0x000000b067677220 */ /* 0x080fe20000410000 */
[----:B------:R-:W-:Y:S01]  /*6ba0*/  F2FP.F16.F32.PACK_AB R157, R208, R159 ;  /* 0x0000009fd09d723e */ /* 0x000fe200000000ff */
[----:B------:R-:W-:Y:S01]  /*6bb0*/  FADD.FTZ R3, R15, R184 ;  /* 0x000000b80f037221 */ /* 0x000fe20000010000 */
[----:B------:R-:W-:Y:S01]  /*6bc0*/  F2FP.F16.F32.PACK_AB R159, R10, R163 ;  /* 0x000000a30a9f723e */ /* 0x000fe200000000ff */
[-C--:B------:R-:W-:Y:S01]  /*6bd0*/  FMUL.FTZ R106, R106, R176.reuse ;  /* 0x000000b06a6a7220 */ /* 0x080fe20000410000 */
[----:B------:R-:W-:Y:S01]  /*6be0*/  MUFU.EX2 R180, R179 ;  /* 0x000000b300b47308 */ /* 0x000fe20000000800 */
[----:B------:R-:W-:Y:S01]  /*6bf0*/  F2FP.F16.F32.PACK_AB R161, R178, R167 ;  /* 0x000000a7b2a1723e */ /* 0x000fe200000000ff */
[-C--:B------:R-:W-:Y:S01]  /*6c00*/  FMUL.FTZ R107, R107, R176.reuse ;  /* 0x000000b06b6b7220 */ /* 0x080fe20000410000 */
[----:B--2---:R-:W-:Y:S01]  /*6c10*/  F2FP.F16.F32.PACK_AB R163, R210, R15 ;  /* 0x0000000fd2a3723e */ /* 0x004fe200000000ff */
        /* <DEDUP_REMOVED lines=20> */
[----:B------:R2:W3:Y:S01]  /*6d60*/  MUFU.EX2 R169, R186 ;  /* 0x000000ba00a97308 */ /* 0x0004e20000000800 */
[-C--:B------:R-:W-:Y:S01]  /*6d70*/  FMUL.FTZ R146, R146, R176.reuse ;  /* 0x000000b092927220 */ /* 0x080fe20000410000 */
[-C--:B------:R-:W-:Y:S01]  /*6d80*/  FMUL.FTZ R147, R147, R176.reuse ;  /* 0x000000b093937220 */ /* 0x080fe20000410000 */
[-C--:B------:R-:W-:Y:S01]  /*6d90*/  FMUL.FTZ R150, R150, R176.reuse ;  /* 0x000000b096967220 */ /* 0x080fe20000410000 */
[----:B------:R-:W-:-:S04]  /*6da0*/  FMUL.FTZ R151, R151, R176 ;  /* 0x000000b097977220 */ /* 0x000fc80000410000 */
[----:B------:R-:W4:Y:S01]  /*6db0*/  MUFU.EX2 R0, R187 ;  /* 0x000000bb00007308 */ /* 0x000f220000000800 */
[----:B--2---:R-:W-:Y:S01]  /*6dc0*/  FADD.FTZ R186, R210, R3 ;  /* 0x00000003d2ba7221 */ /* 0x004fe20000010000 */
[----:B-1----:R-:W-:-:S03]  /*6dd0*/  F2FP.F16.F32.PACK_AB R167, R183, R182 ;  /* 0x000000b6b7a7723e */ /* 0x002fc600000000ff */
[----:B------:R-:W-:Y:S01]  /*6de0*/  FADD.FTZ R3, R165, R186 ;  /* 0x000000baa5037221 */ /* 0x000fe20000010000 */
[C---:B------:R-:W-:Y:S02]  /*6df0*/  F2FP.F16.F32.PACK_AB R165, R180.reuse, R165 ;  /* 0x000000a5b4a5723e */ /* 0x040fe400000000ff */
[----:B------:R-:W1:Y:S01]  /*6e00*/  MUFU.EX2 R171, R190 ;  /* 0x000000be00ab7308 */ /* 0x000e620000000800 */
[----:B------:R-:W-:-:S04]  /*6e10*/  FADD.FTZ R3, R180, R3 ;  /* 0x00000003b4037221 */ /* 0x000fc80000010000 */
[----:B------:R-:W-:-:S03]  /*6e20*/  FADD.FTZ R188, R182, R3 ;  /* 0x00000003b6bc7221 */ /* 0x000fc60000010000 */
[----:B------:R-:W2:Y:S01]  /*6e30*/  MUFU.EX2 R184, R191 ;  /* 0x000000bf00b87308 */ /* 0x000ea20000000800 */
[----:B------:R-:W-:-:S04]  /*6e40*/  FADD.FTZ R188, R183, R188 ;  /* 0x000000bcb7bc7221 */ /* 0x000fc80000010000 */
[----:B---3--:R-:W-:Y:S01]  /*6e50*/  FADD.FTZ R3, R169, R188 ;  /* 0x000000bca9037221 */ /* 0x008fe20000010000 */
[C---:B----4-:R-:W-:Y:S02]  /*6e60*/  F2FP.F16.F32.PACK_AB R169, R0.reuse, R169 ;  /* 0x000000a900a9723e */ /* 0x050fe400000000ff */
[----:B------:R-:W3:Y:S01]  /*6e70*/  MUFU.EX2 R173, R194 ;  /* 0x000000c200ad7308 */ /* 0x000ee20000000800 */
[----:B------:R-:W-:-:S04]  /*6e80*/  FADD.FTZ R188, R0, R3 ;  /* 0x0000000300bc7221 */ /* 0x000fc80000010000 */
[----:B-1----:R-:W-:-:S03]  /*6e90*/  FADD.FTZ R3, R171, R188 ;  /* 0x000000bcab037221 */ /* 0x002fc60000010000 */
[----:B------:R-:W1:Y:S01]  /*6ea0*/  MUFU.EX2 R186, R195 ;  /* 0x000000c300ba7308 */ /* 0x000e620000000800 */
[C---:B--2---:R-:W-:Y:S01]  /*6eb0*/  FADD.FTZ R190, R184.reuse, R3 ;  /* 0x00000003b8be7221 */ /* 0x044fe20000010000 */
[----:B------:R-:W-:-:S06]  /*6ec0*/  F2FP.F16.F32.PACK_AB R171, R184, R171 ;  /* 0x000000abb8ab723e */ /* 0x000fcc00000000ff */
[----:B------:R-:W2:Y:S01]  /*6ed0*/  MUFU.EX2 R175, R198 ;  /* 0x000000c600af7308 */ /* 0x000ea20000000800 */
[----:B---3--:R-:W-:-:S07]  /*6ee0*/  FADD.FTZ R3, R173, R190 ;  /* 0x000000bead037221 */ /* 0x008fce0000010000 */
[----:B------:R-:W3:Y:S01]  /*6ef0*/  MUFU.EX2 R188, R199 ;  /* 0x000000c700bc7308 */ /* 0x000ee20000000800 */
[C---:B-1----:R-:W-:Y:S01]  /*6f00*/  FADD.FTZ R10, R186.reuse, R3 ;  /* 0x00000003ba0a7221 */ /* 0x042fe20000010000 */
[----:B------:R-:W-:-:S03]  /*6f10*/  F2FP.F16.F32.PACK_AB R173, R186, R173 ;  /* 0x000000adbaad723e */ /* 0x000fc600000000ff */
[----:B--2---:R-:W-:-:S04]  /*6f20*/  FADD.FTZ R3, R175, R10 ;  /* 0x0000000aaf037221 */ /* 0x004fc80000010000 */
[C---:B---3--:R-:W-:Y:S01]  /*6f30*/  FADD.FTZ R0, R188.reuse, R3 ;  /* 0x00000003bc007221 */ /* 0x048fe20000010000 */
[----:B------:R-:W-:Y:S01]  /*6f40*/  F2FP.F16.F32.PACK_AB R175, R188, R175 ;  /* 0x000000afbcaf723e */ /* 0x000fe200000000ff */
[----:B------:R-:W-:Y:S06]  /*6f50*/  @!P0 BRA `(.L_x_1342) ;  /* 0x0000000000048947 */ /* 0x000fec0003800000 */
[----:B------:R-:W-:Y:S01]  /*6f60*/  BPT.TRAP 0x1 ;  /* 0x000000040000795c */ /* 0x000fe20000300000 */
.L_x_1342:
[----:B------:R1:W2:Y:S01]  /*6f70*/  SYNCS.PHASECHK.TRANS64.TRYWAIT P1, [UR27+0x22850], R12 ;  /* 0x0228500cff0075a7 */ /* 0x0002a2000802015b */
[----:B------:R-:W-:Y:S05]  /*6f80*/  @!P0 BRA `(.L_x_1343) ;  /* 0x0000000000048947 */ /* 0x000fea0003800000 */
[----:B------:R-:W-:Y:S01]  /*6f90*/  BPT.TRAP 0x1 ;  /* 0x000000040000795c */ /* 0x000fe20000300000 */
.L_x_1343:
[----:B--2---:R-:W-:Y:S05]  /*6fa0*/  @P1 BRA `(.L_x_1344) ;  /* 0x0000000000081947 */ /* 0x004fea0003800000 */
[----:B------:R-:W2:Y:S02]  /*6fb0*/  SYNCS.PHASECHK.TRANS64.TRYWAIT P1, [UR27+0x22850], R12 ;  /* 0x0228500cff0075a7 */ /* 0x000ea4000802015b */
[----:B--2---:R-:W-:Y:S05]  /*6fc0*/  @!P1 BRA `(.L_x_1345) ;  /* 0x000000a400ec9947 */ /* 0x004fea0003800000 */
.L_x_1344:
[----:B------:R-:W-:Y:S01]  /*6fd0*/  VIADD R3, R23, 0x8 ;  /* 0x0000000817037836 */ /* 0x000fe20000000000 */
[----:B------:R-:W-:Y:S01]  /*6fe0*/  UIMAD UR11, UR39, 0xc00, UR21 ;  /* 0x00000c00270b78a4 */ /* 0x000fe2000f8e0215 */
[----:B------:R-:W3:Y:S01]  /*6ff0*/  S2R R10, SR_TID.X ;  /* 0x00000000000a7919 */ /* 0x000ee20000002100 */
[----:B------:R-:W-:Y:S02]  /*7000*/  UMOV UR7, 0x40000040 ;  /* 0x4000004000077882 */ /* 0x000fe40000000000 */
[----:B------:R4:W-:Y:S06]  /*7010*/  BAR.SYNC.DEFER_BLOCKING R3, 0x100 ;  /* 0x000400030000751d */ /* 0x0009ec0000010000 */
[----:B------:R-:W-:Y:S01]  /*7020*/  UMOV UR6, UR11 ;  /* 0x0000000b00067c82 */ /* 0x000fe20008000000 */
[----:B----4-:R-:W-:Y:S01]  /*7030*/  IMAD.MOV.U32 R3, RZ, RZ, R14 ;  /* 0x000000ffff037224 */ /* 0x010fe200078e000e */
[----:B------:R-:W-:Y:S01]  /*7040*/  WARPGROUP.ARRIVE ;  /* 0x00000000000079c5 */ /* 0x000fe20000000000 */
[----:B---3--:R-:W-:Y:S01]  /*7050*/  LOP3.LUT P1, RZ, R10, 0x7f, RZ, 0xc0, !PT ;  /* 0x0000007f0aff7812 */ /* 0x008fe2000782c0ff */
[----:B------:R-:W-:-:S04]  /*7060*/  IMAD.MOV.U32 R10, RZ, RZ, R20 ;  /* 0x000000ffff0a7224 */ /* 0x000fc800078e0014 */
[----:B------:R-:W-:Y:S01]  /*7070*/  HGMMA.64x256x16.F32 R24, R152, gdesc[UR4].tnspB, R24, gsb0 ;  /* 0x43e0000498187df0 */ /* 0x000fe20008000818 */
[----:B------:R-:W-:Y:S01]  /*7080*/  UIADD3 UR6, UR11, 0x80, URZ ;  /* 0x000000800b067890 */ /* 0x000fe2000fffe03f */
[----:B------:R-:W-:-:S06]  /*7090*/  UMOV UR7, 0x40000040 ;  /* 0x4000004000077882 */ /* 0x000fcc0000000000 */
[----:B--2---:R-:W-:-:S05]  /*70a0*/  @!P1 VIADD R11, R11, 0x22860 ;  /* 0x000228600b0b9836 */ /* 0x004fca0000000000 */
[----:B------:R-:W-:Y:S01]  /*70b0*/  @!P1 PRMT R11, RZ, 0x654, R11 ;  /* 0x00000654ff0b9816 */ /* 0x000fe2000000000b */
[----:B------:R-:W-:Y:S02]  /*70c0*/  WARPGROUP.DEPBAR.LE gsb0, 0x0 ;  /* 0x00008000000079c5 */ /* 0x000fe40000010000 */
[----:B------:R-:W-:-:S12]  /*70d0*/  WARPGROUP.ARRIVE ;  /* 0x00000000000079c5 */ /* 0x000fd80000000000 */
        /* <DEDUP_REMOVED lines=27> */
[C---:B------:R-:W-:Y:S01]  /*7290*/  ISETP.GT.AND P1, PT, R8.reuse, UR23, PT ;  /* 0x0000001708007c0c */ /* 0x040fe2000bf24270 */
[----:B------:R-:W-:-:S12]  /*72a0*/  VIADD R8, R8, 0xffffffff ;  /* 0xffffffff08087836 */ /* 0x000fd80000000000 */
[----:B---3--:R-:W-:Y:S05]  /*72b0*/  @P1 BRA `(.L_x_1346) ;  /* 0xffffffd000401947 */ /* 0x008fea000383ffff */
[----:B------:R-:W-:Y:S02]  /*72c0*/  IMAD.MOV.U32 R10, RZ, RZ, R20 ;  /* 0x000000ffff0a7224 */ /* 0x000fe400078e0014 */
[----:B------:R-:W-:-:S07]  /*72d0*/  IMAD.MOV.U32 R3, RZ, RZ, R14 ;  /* 0x000000ffff037224 */ /* 0x000fce00078e000e */
.L_x_1329:
[----:B-12---:R-:W1:Y:S01]  /*72e0*/  LDC R11, c[0x0][0x9e4] ;  /* 0x00027900ff0b7b82 */ /* 0x006e620000000800 */
[----:B------:R-:W-:Y:S01]  /*72f0*/  VIADD R12, R22, -UR22 ;  /* 0x80000016160c7c36 */ /* 0x000fe20008000000 */
[----:B------:R-:W-:-:S04]  /*7300*/  LOP3.LUT R2, R2, 0xffefffff, RZ, 0xc0, !PT ;  /* 0xffefffff02027812 */ /* 0x000fc800078ec0ff */
[----:B------:R-:W-:Y:S02]  /*7310*/  R2UR UR6, R12 ;  /* 0x000000000c0672ca */ /* 0x000fe400000e0000 */
[----:B-1----:R-:W-:-:S13]  /*7320*/  ISETP.GE.AND P1, PT, R11, 0x1, PT ;  /* 0x000000010b00780c */ /* 0x002fda0003f26270 */
[----:B------:R-:W-:Y:S01]  /*7330*/  @P1 LOP3.LUT R2, R2, 0x100000, RZ, 0xfc, !PT ;  /* 0x0010000002021812 */ /* 0x000fe200078efcff */
[----:B------:R-:W-:Y:S06]  /*7340*/  @!P1 BRA `(.L_x_1347) ;  /* 0x0000000000449947 */ /* 0x000fec0003800000 */
        /* <DEDUP_REMOVED lines=9> */
.L_x_1348:
[----:B------:R-:W-:-:S13]  /*73e0*/  ISETP.NE.AND P1, PT, R11, 0x1, PT ;  /* 0x000000010b00780c */ /* 0x000fda0003f25270 */
[----:B------:R-:W1:Y:S02]  /*73f0*/  @P1 LDC.64 R12, c[0x0][0x9e8] ;  /* 0x00027a00ff0c1b82 */ /* 0x000e640000000a00 */
[----:B-1----:R-:W-:-:S05]  /*7400*/  @P1 IMAD.HI.U32 R12, R22, R12, RZ ;  /* 0x0000000c160c1227 */ /* 0x002fca00078e00ff */
[----:B------:R-:W-:-:S07]  /*7410*/  @P1 SHF.R.U32.HI R22, RZ, R13, R12 ;  /* 0x0000000dff161219 */ /* 0x000fce000001160c */
.L_x_1349:
[----:B------:R-:W-:-:S05]  /*7420*/  IMAD R22, R22, R11, RZ ;  /* 0x0000000b16167224 */ /* 0x000fca00078e02ff */
[----:B------:R-:W-:-:S13]  /*7430*/  R2UR UR7, R22 ;  /* 0x00000000160772ca */ /* 0x000fda00000e0000 */
[----:B------:R-:W-:-:S04]  /*7440*/  UISETP.LT.AND UP0, UPT, UR6, UR7, UPT ;  /* 0x000000070600728c */ /* 0x000fc8000bf01270 */
[----:B------:R-:W-:-:S12]  /*7450*/  USEL UR6, UR6, UR7, !UP0 ;  /* 0x0000000706067287 */ /* 0x000fd8000c000000 */
.L_x_1347:
[----:B------:R-:W-:-:S04]  /*7460*/  UIADD3 UR6, UR6, 0x5f, URZ ;  /* 0x0000005f06067890 */ /* 0x000fc8000fffe03f */
[----:B------:R-:W-:-:S04]  /*7470*/  UIMAD.WIDE UR6, UR6, 0x2aaaaaab, URZ ;  /* 0x2aaaaaab060678a5 */ /* 0x000fc8000f8e023f */
[----:B------:R-:W-:-:S04]  /*7480*/  USHF.R.U32.HI UR6, URZ, 0x1f, UR7 ;  /* 0x0000001f3f067899 */ /* 0x000fc80008011607 */
[----:B------:R-:W-:-:S04]  /*7490*/  ULEA.HI.SX32 UR6, UR7, UR6, 0x1c ;  /* 0x0000000607067291 */ /* 0x000fc8000f8fe23f */
[----:B------:R-:W-:-:S04]  /*74a0*/  UISETP.LT.AND UP0, UPT, UR40, UR6, UPT ;  /* 0x000000062800728c */ /* 0x000fc8000bf01270 */
[----:B------:R-:W-:-:S06]  /*74b0*/  USEL UR22, UR40, UR6, !UP0 ;  /* 0x0000000628167287 */ /* 0x000fcc000c000000 */
[----:B------:R-:W-:-:S13]  /*74c0*/  ISETP.GE.AND P1, PT, R8, UR22, PT ;  /* 0x0000001608007c0c */ /* 0x000fda000bf26270 */
[----:B------:R-:W-:Y:S05]  /*74d0*/  @!P1 BRA `(.L_x_1350) ;  /* 0x0000001c00449947 */ /* 0x000fea0003800000 */
[----:B------:R-:W-:Y:S01]  /*74e0*/  IMAD.MOV.U32 R203, RZ, RZ, R10 ;  /* 0x000000ffffcb7224 */ /* 0x000fe200078e000a */
[----:B------:R-:W-:Y:S01]  /*74f0*/  ULDC UR23, c[0x0][0x988] ;  /* 0x0002620000177ab9 */ /* 0x000fe20000000800 */
[----:B------:R-:W-:Y:S02]  /*7500*/  IMAD.MOV.U32 R13, RZ, RZ, R3 ;  /* 0x000000ffff0d7224 */ /* 0x000fe400078e0003 */
[----:B------:R-:W-:-:S07]  /*7510*/  IMAD.MOV.U32 R12, RZ, RZ, R8 ;  /* 0x000000ffff0c7224 */ /* 0x000fce00078e0008 */
.L_x_1359:
[----:B------:R-:W-:Y:S01]  /*7520*/  UIADD3 UR39, UR39, 0x1, URZ ;  /* 0x0000000127277890 */ /* 0x000fe2000fffe03f */
[C---:B------:R-:W-:Y:S01]  /*7530*/  ISETP.GT.AND P1, PT, R12.reuse, UR22, PT ;  /* 0x000000160c007c0c */ /* 0x040fe2000bf24270 */
[----:B------:R-:W-:Y:S02]  /*7540*/  VIADD R12, R12, 0xffffffff ;  /* 0xffffffff0c0c7836 */ /* 0x000fe40000000000 */
[----:B------:R-:W-:-:S04]  /*7550*/  UISETP.NE.AND UP0, UPT, UR39, 0x2, UPT ;  /* 0x000000022700788c */ /* 0x000fc8000bf05270 */
[----:B------:R-:W-:Y:S02]  /*7560*/  USEL UR6, URZ, 0x1, UP0 ;  /* 0x000000013f067887 */ /* 0x000fe40008000000 */
[----:B------:R-:W-:Y:S02]  /*7570*/  USEL UR39, UR39, URZ, UP0 ;  /* 0x0000003f27277287 */ /* 0x000fe40008000000 */
[----:B------:R-:W-:Y:S01]  /*7580*/  ULOP3.LUT UR38, UR38, UR6, URZ, 0x3c, !UPT ;  /* 0x0000000626267292 */ /* 0x000fe2000f8e3c3f */
[----:B--2---:R-:W-:Y:S11]  /*7590*/  @!P0 BRA `(.L_x_1351) ;  /* 0x0000000000048947 */ /* 0x004ff60003800000 */
[----:B------:R-:W-:Y:S01]  /*75a0*/  BPT.TRAP 0x1 ;  /* 0x000000040000795c */ /* 0x000fe20000300000 */
.L_x_1351:
[----:B------:R-:W-:Y:S01]  /*75b0*/  ULEA UR24, UR39, UR46, 0x3 ;  /* 0x0000002e27187291 */ /* 0x000fe2000f8e183f */
[----:B------:R-:W-:-:S05]  /*75c0*/  IMAD.U32 R8, RZ, RZ, UR38 ;  /* 0x00000026ff087e24 */ /* 0x000fca000f8e00ff */
[----:B------:R-:W-:-:S04]  /*75d0*/  SHF.L.U32 R8, R8, 0x1f, RZ ;  /* 0x0000001f08087819 */ /* 0x000fc800000006ff */
[----:B------:R1:W2:Y:S01]  /*75e0*/  SYNCS.PHASECHK.TRANS64.TRYWAIT P2, [UR24+0x22830], R8 ;  /* 0x02283008ff0075a7 */ /* 0x0002a20008040158 */
[----:B------:R-:W-:Y:S05]  /*75f0*/  @!P0 BRA `(.L_x_1352) ;  /* 0x0000000000048947 */ /* 0x000fea0003800000 */
[----:B------:R-:W-:Y:S01]  /*7600*/  BPT.TRAP 0x1 ;  /* 0x000000040000795c */ /* 0x000fe20000300000 */
.L_x_1352:
[----:B--2---:R-:W-:Y:S05]  /*7610*/  @P2 BRA `(.L_x_1353) ;  /* 0x0000000000082947 */ /* 0x004fea0003800000 */
[----:B------:R-:W2:Y:S02]  /*7620*/  SYNCS.PHASECHK.TRANS64.TRYWAIT P2, [UR24+0x22830], R8 ;  /* 0x02283008ff0075a7 */ /* 0x000ea40008040158 */
[----:B--2---:R-:W-:Y:S05]  /*7630*/  @!P2 BRA `(.L_x_1354) ;  /* 0x000000a00064a947 */ /* 0x004fea0003800000 */
.L_x_1353:
[----:B------:R-:W-:Y:S01]  /*7640*/  UIMAD UR18, UR39, 0x300, UR20 ;  /* 0x00000300271278a4 */ /* 0x000fe2000f8e0214 */
[----:B------:R-:W-:Y:S01]  /*7650*/  WARPGROUP.ARRIVE ;  /* 0x00000000000079c5 */ /* 0x000fe20000000000 */
[----:B------:R-:W-:Y:S01]  /*7660*/  UMOV UR19, 0x40000040 ;  /* 0x4000004000137882 */ /* 0x000fe20000000000 */
[----:B------:R-:W-:Y:S01]  /*7670*/  UMOV UR7, 0x40000040 ;  /* 0x4000004000077882 */ /* 0x000fe20000000000 */
[----:B------:R-:W-:-:S03]  /*7680*/  UIADD3 UR6, UR18, 0x2, URZ ;  /* 0x0000000212067890 */ /* 0x000fc6000fffe03f */
[----:B------:R-:W3:Y:S01]  /*7690*/  S2R R207, SR_TID.X ;  /* 0x0000000000cf7919 */ /* 0x000ee20000002100 */
[----:B------:R-:W-:Y:S01]  /*76a0*/  UIADD3 UR10, UR18, 0x4, URZ ;  /* 0x00000004120a7890 */ /* 0x000fe2000fffe03f */
[----:B------:R-:W-:Y:S01]  /*76b0*/  UMOV UR11, 0x40000040 ;  /* 0x40000040000b7882 */ /* 0x000fe20000000000 */
[----:B------:R-:W-:Y:S01]  /*76c0*/  HGMMA.64x96x16.F32 R152, gdesc[UR16], RZ, !UPT, gsb0 ;  /* 0x01600000109879f0 */ /* 0x000fe2000c0008ff */
[----:B------:R-:W-:Y:S01]  /*76d0*/  UIADD3 UR14, UR18, 0x6, URZ ;  /* 0x00000006120e7890 */ /* 0x000fe2000fffe03f */
[----:B------:R-:W-:Y:S01]  /*76e0*/  UMOV UR15, 0x40000040 ;  /* 0x40000040000f7882 */ /* 0x000fe20000000000 */
[----:B---3--:R-:W-:Y:S01]  /*76f0*/  LOP3.LUT P2, RZ, R207, 0x7f, RZ, 0xc0, !PT ;  /* 0x0000007fcfff7812 */ /* 0x008fe2000784c0ff */
[----:B------:R-:W-:Y:S02]  /*7700*/  WARPGROUP.DEPBAR.LE gsb0, 0x0 ;  /* 0x00008000000079c5 */ /* 0x000fe40000010000 */
        /* <DEDUP_REMOVED lines=10> */
[----:B------:R-:W-:-:S04]  /*77b0*/  FMNMX.FTZ R10, R152, R13, !PT ;  /* 0x0000000d980a7209 */ /* 0x000fc80007810000 */
[----:B--2---:R-:W-:-:S04]  /*77c0*/  FMNMX.FTZ R3, R153, R10, !PT ;  /* 0x0000000a99037209 */ /* 0x004fc80007810000 */
        /* <DEDUP_REMOVED lines=21> */
[----:B------:R-:W-:Y:S02]  /*7920*/  FMNMX.FTZ R14, R197, R10, !PT ;  /* 0x0000000ac50e7209 */ /* 0x000fe40007810000 */
[----:B------:R-:W-:-:S03]  /*7930*/  FMNMX.FTZ R10, R154, R203, !PT ;  /* 0x000000cb9a0a7209 */ /* 0x000fc60007810000 */
[----:B------:R-:W2:Y:S01]  /*7940*/  SHFL.BFLY PT, R3, R14, 0x2, 0x1f ;  /* 0x0c401f000e037f89 */ /* 0x000ea200000e0000 */
[----:B------:R-:W-:-:S04]  /*7950*/  FMNMX.FTZ R15, R155, R10, !PT ;  /* 0x0000000a9b0f7209 */ /* 0x000fc80007810000 */
[----:B------:R-:W-:-:S04]  /*7960*/  FMNMX.FTZ R10, R158, R15, !PT ;  /* 0x0000000f9e0a7209 */ /* 0x000fc80007810000 */
[----:B------:R-:W-:-:S04]  /*7970*/  FMNMX.FTZ R21, R159, R10, !PT ;  /* 0x0000000a9f157209 */ /* 0x000fc80007810000 */
[----:B------:R-:W-:-:S04]  /*7980*/  FMNMX.FTZ R10, R162, R21, !PT ;  /* 0x00000015a20a7209 */ /* 0x000fc80007810000 */
[----:B------:R-:W-:-:S04]  /*7990*/  FMNMX.FTZ R21, R163, R10, !PT ;  /* 0x0000000aa3157209 */ /* 0x000fc80007810000 */
[----:B------:R-:W-:Y:S02]  /*79a0*/  FMNMX.FTZ R10, R166, R21, !PT ;  /* 0x00000015a60a7209 */ /* 0x000fe40007810000 */
[----:B--2---:R-:W-:-:S05]  /*79b0*/  FMNMX.FTZ R20, R14, R3, !PT ;  /* 0x000000030e147209 */ /* 0x004fca0007810000 */
[----:B------:R-:W2:Y:S02]  /*79c0*/  SHFL.BFLY PT, R3, R20, 0x1, 0x1f ;  /* 0x0c201f0014037f89 */ /* 0x000ea400000e0000 */
[----:B--2---:R-:W-:-:S05]  /*79d0*/  FMNMX.FTZ R3, R20, R3, !PT ;  /* 0x0000000314037209 */ /* 0x004fca0007810000 */
[----:B------:R-:W-:-:S04]  /*79e0*/  FADD.FTZ R5, -R3, R13 ;  /* 0x0000000d03057221 */ /* 0x000fc80000010100 */
[----:B------:R-:W-:Y:S01]  /*79f0*/  FMUL.FTZ R13, R5, UR10 ;  /* 0x0000000a050d7c20 */ /* 0x000fe20008410000 */
[----:B------:R-:W-:-:S04]  /*7a00*/  FMUL.FTZ R5, R3, UR10 ;  /* 0x0000000a03057c20 */ /* 0x000fc80008410000 */
[--C-:B------:R-:W-:Y:S01]  /*7a10*/  FFMA.FTZ R15, R153, UR10, -R5.reuse ;  /* 0x0000000a990f7c23 */ /* 0x100fe20008010805 */
[----:B------:R-:W-:Y:S01]  /*7a20*/  FMNMX.FTZ R153, R167, R10, !PT ;  /* 0x0000000aa7997209 */ /* 0x000fe20007810000 */
[--C-:B------:R-:W-:Y:S01]  /*7a30*/  FFMA.FTZ R21, R157, UR10, -R5.reuse ;  /* 0x0000000a9d157c23 */ /* 0x100fe20008010805 */
[--C-:B------:R-:W-:Y:S01]  /*7a40*/  FFMA.FTZ R152, R152, UR10, -R5.reuse ;  /* 0x0000000a98987c23 */ /* 0x100fe20008010805 */
[----:B------:R-:W2:Y:S01]  /*7a50*/  MUFU.EX2 R13, R13 ;  /* 0x0000000d000d7308 */ /* 0x000ea20000000800 */
[----:B------:R-:W-:Y:S01]  /*7a60*/  FMNMX.FTZ R10, R170, R153, !PT ;  /* 0x00000099aa0a7209 */ /* 0x000fe20007810000 */
[--C-:B------:R-:W-:Y:S01]  /*7a70*/  FFMA.FTZ R14, R156, UR10, -R5.reuse ;  /* 0x0000000a9c0e7c23 */ /* 0x100fe20008010805 */
[--C-:B------:R-:W-:Y:S01]  /*7a80*/  FFMA.FTZ R156, R160, UR10, -R5.reuse ;  /* 0x0000000aa09c7c23 */ /* 0x100fe20008010805 */
[--C-:B------:R-:W-:Y:S01]  /*7a90*/  FFMA.FTZ R20, R164, UR10, -R5.reuse ;  /* 0x0000000aa4147c23 */ /* 0x100fe20008010805 */
[----:B------:R-:W-:Y:S01]  /*7aa0*/  FMNMX.FTZ R153, R171, R10, !PT ;  /* 0x0000000aab997209 */ /* 0x000fe20007810000 */
[--C-:B------:R-:W-:Y:S01]  /*7ab0*/  FFMA.FTZ R160, R168, UR10, -R5.reuse ;  /* 0x0000000aa8a07c23 */ /* 0x100fe20008010805 */
[--C-:B------:R-:W-:Y:S01]  /*7ac0*/  FFMA.FTZ R22, R172, UR10, -R5.reuse ;  /* 0x0000000aac167c23 */ /* 0x100fe20008010805 */
[----:B------:R-:W3:Y:S01]  /*7ad0*/  MUFU.EX2 R152, R152 ;  /* 0x0000009800987308 */ /* 0x000ee20000000800 */
[----:B------:R-:W-:Y:S01]  /*7ae0*/  FMNMX.FTZ R10, R174, R153, !PT ;  /* 0x00000099ae0a7209 */ /* 0x000fe20007810000 */
[--C-:B------:R-:W-:Y:S01]  /*7af0*/  FFMA.FTZ R153, R161, UR10, -R5.reuse ;  /* 0x0000000aa1997c23 */ /* 0x100fe20008010805 */
[--C-:B------:R-:W-:Y:S01]  /*7b00*/  FFMA.FTZ R164, R176, UR10, -R5.reuse ;  /* 0x0000000ab0a47c23 */ /* 0x100fe20008010805 */
[--C-:B------:R-:W-:Y:S01]  /*7b10*/  FFMA.FTZ R168, R180, UR10, -R5.reuse ;  /* 0x0000000ab4a87c23 */ /* 0x100fe20008010805 */
[----:B------:R-:W-:Y:S01]  /*7b20*/  FMNMX.FTZ R157, R175, R10, !PT ;  /* 0x0000000aaf9d7209 */ /* 0x000fe20007810000 */
[--C-:B------:R-:W-:Y:S01]  /*7b30*/  FFMA.FTZ R172, R184, UR10, -R5.reuse ;  /* 0x0000000ab8ac7c23 */ /* 0x100fe20008010805 */
[--C-:B------:R-:W-:Y:S01]  /*7b40*/  FFMA.FTZ R176, R188, UR10, -R5.reuse ;  /* 0x0000000abcb07c23 */ /* 0x100fe20008010805 */
[----:B------:R-:W4:Y:S01]  /*7b50*/  MUFU.EX2 R15, R15 ;  /* 0x0000000f000f7308 */ /* 0x000f220000000800 */
[----:B------:R-:W-:Y:S01]  /*7b60*/  FMNMX.FTZ R10, R178, R157, !PT ;  /* 0x0000009db20a7209 */ /* 0x000fe20007810000 */
[--C-:B------:R-:W-:Y:S01]  /*7b70*/  FFMA.FTZ R180, R192, UR10, -R5.reuse ;  /* 0x0000000ac0b47c23 */ /* 0x100fe20008010805 */
[--C-:B------:R-:W-:Y:S01]  /*7b80*/  FFMA.FTZ R184, R196, UR10, -R5.reuse ;  /* 0x0000000ac4b87c23 */ /* 0x100fe20008010805 */
[-C--:B--2---:R-:W-:Y:S01]  /*7b90*/  FMUL.FTZ R24, R24, R13.reuse ;  /* 0x0000000d18187220 */ /* 0x084fe20000410000 */
[----:B------:R-:W-:Y:S01]  /*7ba0*/  FMNMX.FTZ R157, R179, R10, !PT ;  /* 0x0000000ab39d7209 */ /* 0x000fe20007810000 */
[-C--:B------:R-:W-:Y:S01]  /*7bb0*/  FMUL.FTZ R25, R25, R13.reuse ;  /* 0x0000000d19197220 */ /* 0x080fe20000410000 */
[----:B------:R-:W-:Y:S01]  /*7bc0*/  FMUL.FTZ R28, R28, R13 ;  /* 0x0000000d1c1c7220 */ /* 0x000fe20000410000 */
[----:B------:R-:W2:Y:S01]  /*7bd0*/  MUFU.EX2 R14, R14 ;  /* 0x0000000e000e7308 */ /* 0x000ea20000000800 */
[----:B------:R-:W-:Y:S01]  /*7be0*/  FMNMX.FTZ R10, R182, R157, !PT ;  /* 0x0000009db60a7209 */ /* 0x000fe20007810000 */
[--C-:B------:R-:W-:Y:S01]  /*7bf0*/  FFMA.FTZ R157, R165, UR10, -R5.reuse ;  /* 0x0000000aa59d7c23 */ /* 0x100fe20008010805 */
[----:B---3--:R-:W-:Y:S01]  /*7c00*/  FFMA.FTZ R4, R13, R4, R152 ;  /* 0x000000040d047223 */ /* 0x008fe20000010098 */
[-C--:B------:R-:W-:Y:S01]  /*7c10*/  FMUL.FTZ R29, R29, R13.reuse ;  /* 0x0000000d1d1d7220 */ /* 0x080fe20000410000 */
[----:B------:R-:W-:Y:S01]  /*7c20*/  FMNMX.FTZ R161, R183, R10, !PT ;  /* 0x0000000ab7a17209 */ /* 0x000fe20007810000 */
[-C--:B------:R-:W-:Y:S01]  /*7c30*/  FMUL.FTZ R32, R32, R13.reuse ;  /* 0x0000000d20207220 */ /* 0x080fe20000410000 */
[----:B------:R-:W-:Y:S01]  /*7c40*/  FMUL.FTZ R33, R33, R13 ;  /* 0x0000000d21217220 */ /* 0x000fe20000410000 */
[----:B------:R-:W-:Y:S01]  /*7c50*/  MUFU.EX2 R21, R21 ;  /* 0x0000001500157308 */ /* 0x000fe20000000800 */
[----:B------:R-:W-:Y:S01]  /*7c60*/  FMNMX.FTZ R10, R186, R161, !PT ;  /* 0x000000a1ba0a7209 */ /* 0x000fe20007810000 */
[-C--:B------:R-:W-:Y:S01]  /*7c70*/  FMUL.FTZ R36, R36, R13.reuse ;  /* 0x0000000d24247220 */ /* 0x080fe20000410000 */
[----:B----4-:R-:W-:Y:S01]  /*7c80*/  F2FP.F16.F32.PACK_AB R152, R15, R152 ;  /* 0x000000980f98723e */ /* 0x010fe200000000ff */
[-C--:B------:R-:W-:Y:S01]  /*7c90*/  FMUL.FTZ R37, R37, R13.reuse ;  /* 0x0000000d25257220 */ /* 0x080fe20000410000 */
[----:B------:R-:W-:Y:S01]  /*7ca0*/  FMNMX.FTZ R161, R187, R10, !PT ;  /* 0x0000000abba17209 */ /* 0x000fe20007810000 */
[-C--:B------:R-:W-:Y:S01]  /*7cb0*/  FMUL.FTZ R40, R40, R13.reuse ;  /* 0x0000000d28287220 */ /* 0x080fe20000410000 */
[----:B------:R-:W-:Y:S01]  /*7cc0*/  FMUL.FTZ R41, R41, R13 ;  /* 0x0000000d29297220 */ /* 0x000fe20000410000 */
        /* <DEDUP_REMOVED lines=10> */
[-C--:B------:R-:W-:Y:S01]  /*7d70*/  FMUL.FTZ R44, R44, R13.reuse ;  /* 0x0000000d2c2c7220 */ /* 0x080fe20000410000 */
[-C--:B------:R-:W-:Y:S01]  /*7d80*/  FMUL.FTZ R45, R45, R13.reuse ;  /* 0x0000000d2d2d7220 */ /* 0x080fe20000410000 */
        /* <DEDUP_REMOVED lines=8> */
[----:B------:R-:W-:Y:S01]  /*7e10*/  FFMA.FTZ R181, R189, UR10, -R5 ;  /* 0x0000000abdb57c23 */ /* 0x000fe20008010805 */
[----:B------:R-:W-:Y:S01]  /*7e20*/  FMNMX.FTZ R10, R199, R10, !PT ;  /* 0x0000000ac70a7209 */ /* 0x000fe20007810000 */
[-C--:B------:R-:W-:Y:S01]  /*7e30*/  FMUL.FTZ R53, R53, R13.reuse ;  /* 0x0000000d35357220 */ /* 0x080fe20000410000 */
[-C--:B------:R-:W-:Y:S01]  /*7e40*/  FMUL.FTZ R56, R56, R13.reuse ;  /* 0x0000000d38387220 */ /* 0x080fe20000410000 */
[----:B------:R-:W3:Y:S01]  /*7e50*/  MUFU.EX2 R157, R157 ;  /* 0x0000009d009d7308 */ /* 0x000ee20000000800 */
[-C--:B------:R-:W-:Y:S01]  /*7e60*/  FMUL.FTZ R57, R57, R13.reuse ;  /* 0x0000000d39397220 */ /* 0x080fe20000410000 */
[----:B------:R-:W4:Y:S01]  /*7e70*/  SHFL.BFLY PT, R205, R10, 0x2, 0x1f ;  /* 0x0c401f000acd7f89 */ /* 0x000f2200000e0000 */
        /* <DEDUP_REMOVED lines=22> */
[----:B------:R-:W-:Y:S01]  /*7fe0*/  FMUL.FTZ R97, R97, R13 ;  /* 0x0000000d61617220 */ /* 0x000fe20000410000 */
[----:B----4-:R-:W-:Y:S01]  /*7ff0*/  FMNMX.FTZ R205, R10, R205, !PT ;  /* 0x000000cd0acd7209 */ /* 0x010fe20007810000 */
[-C--:B------:R-:W-:Y:S01]  /*8000*/  FMUL.FTZ R100, R100, R13.reuse ;  /* 0x0000000d64647220 */ /* 0x080fe20000410000 */
[-C--:B------:R-:W-:Y:S01]  /*8010*/  FMUL.FTZ R101, R101, R13.reuse ;  /* 0x0000000d65657220 */ /* 0x080fe20000410000 */
[-C--:B------:R-:W-:Y:S01]  /*8020*/  FMUL.FTZ R104, R104, R13.reuse ;  /* 0x0000000d68687220 */ /* 0x080fe20000410000 */
[-C--:B------:R-:W-:Y:S01]  /*8030*/  FMUL.FTZ R105, R105, R13.reuse ;  /* 0x0000000d69697220 */ /* 0x080fe20000410000 */
[----:B------:R-:W4:Y:S01]  /*8040*/  SHFL.BFLY PT, R10, R205, 0x1, 0x1f ;  /* 0x0c201f00cd0a7f89 */ /* 0x000f2200000e0000 */
        /* <DEDUP_REMOVED lines=23> */
[----:B----4-:R-:W-:Y:S01]  /*81c0*/  FMNMX.FTZ R10, R205, R10, !PT ;  /* 0x0000000acd0a7209 */ /* 0x010fe20007810000 */
[----:B------:R-:W-:Y:S01]  /*81d0*/  MUFU.EX2 R168, R168 ;  /* 0x000000a800a87308 */ /* 0x000fe20000000800 */
[-C--:B------:R-:W-:Y:S01]  /*81e0*/  FMUL.FTZ R148, R148, R13.reuse ;  /* 0x0000000d94947220 */ /* 0x080fe20000410000 */
[----:B------:R-:W-:-:S02]  /*81f0*/  FMUL.FTZ R149, R149, R13 ;  /* 0x0000000d95957220 */ /* 0x000fc40000410000 */
[C---:B------:R-:W-:Y:S01]  /*8200*/  FADD.FTZ R5, -R10.reuse, R203 ;  /* 0x000000cb0a057221 */ /* 0x040fe20000010100 */
[----:B------:R-:W-:-:S03]  /*8210*/  FMUL.FTZ R203, R10, UR10 ;  /* 0x0000000a0acb7c20 */ /* 0x000fc60008410000 */
[----:B------:R-:W4:Y:S01]  /*8220*/  MUFU.EX2 R173, R173 ;  /* 0x000000ad00ad7308 */ /* 0x000f220000000800 */
[--C-:B------:R-:W-:Y:S01]  /*8230*/  FFMA.FTZ R208, R175, UR10, -R203.reuse ;  /* 0x0000000aafd07c23 */ /* 0x100fe200080108cb */
        /* <DEDUP_REMOVED lines=22> */
[----:B------:R-:W-:Y:S01]  /*83a0*/  FFMA.FTZ R199, R199, UR10, -R203 ;  /* 0x0000000ac7c77c23 */ /* 0x000fe200080108cb */
[----:B------:R-:W-:Y:S01]  /*83b0*/  FADD.FTZ R203, R15, R4 ;  /* 0x000000040fcb7221 */ /* 0x000fe20000010000 */
[----:B------:R-:W-:Y:S01]  /*83c0*/  MUFU.EX2 R172, R172 ;  /* 0x000000ac00ac7308 */ /* 0x000fe20000000800 */
[----:B------:R-:W-:Y:S01]  /*83d0*/  FMUL.FTZ R5, R5, UR10 ;  /* 0x0000000a05057c20 */ /* 0x000fe20008410000 */
[----:B------:R-:W-:-:S02]  /*83e0*/  IMAD.U32 R183, RZ, RZ, UR24 ;  /* 0x00000018ffb77e24 */ /* 0x000fc4000f8e00ff */
[----:B--2---:R-:W-:Y:S01]  /*83f0*/  FADD.FTZ R4, R14, R203 ;  /* 0x000000cb0e047221 */ /* 0x004fe20000010000 */
[----:B---3--:R-:W-:Y:S01]  /*8400*/  F2FP.F16.F32.PACK_AB R158, R157, R20 ;  /* 0x000000149d9e723e */ /* 0x008fe200000000ff */
[----:B------:R-:W-:Y:S02]  /*8410*/  @!P2 VIADD R154, R183, 0x22840 ;  /* 0x00022840b79aa836 */ /* 0x000fe40000000000 */
[----:B------:R-:W-:Y:S01]  /*8420*/  FADD.FTZ R203, R21, R4 ;  /* 0x0000000415cb7221 */ /* 0x000fe20000010000 */
[----:B------:R-:W-:Y:S01]  /*8430*/  MUFU.EX2 R177, R177 ;  /* 0x000000b100b17308 */ /* 0x000fe20000000800 */
[----:B-----5:R-:W-:Y:S02]  /*8440*/  F2FP.F16.F32.PACK_AB R162, R165, R22 ;  /* 0x00000016a5a2723e */ /* 0x020fe400000000ff */
[----:B------:R-:W-:Y:S01]  /*8450*/  FADD.FTZ R4, R156, R203 ;  /* 0x000000cb9c047221 */ /* 0x000fe20000010000 */
[----:B------:R-:W-:Y:S02]  /*8460*/  @!P2 PRMT R154, RZ, 0x654, R154 ;  /* 0x00000654ff9aa816 */ /* 0x000fe4000000009a */
[C---:B------:R-:W-:Y:S01]  /*8470*/  F2FP.F16.F32.PACK_AB R156, R153.reuse, R156 ;  /* 0x0000009c999c723e */ /* 0x040fe200000000ff */
[----:B------:R-:W-:Y:S01]  /*8480*/  FADD.FTZ R203, R153, R4 ;  /* 0x0000000499cb7221 */ /* 0x000fe20000010000 */
[----:B------:R-:W-:Y:S01]  /*8490*/  MUFU.EX2 R176, R176 ;  /* 0x000000b000b07308 */ /* 0x000fe20000000800 */
[----:B----4-:R-:W-:-:S02]  /*84a0*/  F2FP.F16.F32.PACK_AB R166, R173, R168 ;  /* 0x000000a8ada6723e */ /* 0x010fc400000000ff */
[----:B------:R-:W-:-:S04]  /*84b0*/  FADD.FTZ R4, R20, R203 ;  /* 0x000000cb14047221 */ /* 0x000fc80000010000 */
[----:B------:R-:W-:Y:S01]  /*84c0*/  FADD.FTZ R203, R157, R4 ;  /* 0x000000049dcb7221 */ /* 0x000fe20000010000 */
[----:B------:R-:W2:Y:S03]  /*84d0*/  MUFU.EX2 R181, R181 ;  /* 0x000000b500b57308 */ /* 0x000ea60000000800 */
[----:B------:R-:W-:Y:S01]  /*84e0*/  FADD.FTZ R4, R160, R203 ;  /* 0x000000cba0047221 */ /* 0x000fe20000010000 */
[----:B------:R-:W-:-:S03]  /*84f0*/  F2FP.F16.F32.PACK_AB R160, R161, R160 ;  /* 0x000000a0a1a0723e */ /* 0x000fc600000000ff */
[----:B------:R-:W-:Y:S01]  /*8500*/  FADD.FTZ R203, R161, R4 ;  /* 0x00000004a1cb7221 */ /* 0x000fe20000010000 */
[----:B------:R-:W-:Y:S03]  /*8510*/  MUFU.EX2 R180, R180 ;  /* 0x000000b400b47308 */ /* 0x000fe60000000800 */
[----:B------:R-:W-:-:S04]  /*8520*/  FADD.FTZ R4, R22, R203 ;  /* 0x000000cb16047221 */ /* 0x000fc80000010000 */
[----:B------:R-:W-:Y:S01]  /*8530*/  FADD.FTZ R203, R165, R4 ;  /* 0x00000004a5cb7221 */ /* 0x000fe20000010000 */
[----:B------:R-:W3:Y:S01]  /*8540*/  MUFU.EX2 R185, R185 ;  /* 0x000000b900b97308 */ /* 0x000ee20000000800 */
[----:B--2---:R-:W-:Y:S02]  /*8550*/  F2FP.F16.F32.PACK_AB R170, R181, R176 ;  /* 0x000000b0b5aa723e */ /* 0x004fe400000000ff */
[----:B------:R-:W-:Y:S01]  /*8560*/  FADD.FTZ R4, R164, R203 ;  /* 0x000000cba4047221 */ /* 0x000fe20000010000 */
[----:B------:R-:W-:-:S03]  /*8570*/  F2FP.F16.F32.PACK_AB R164, R169, R164 ;  /* 0x000000a4a9a4723e */ /* 0x000fc600000000ff */
[----:B------:R-:W-:Y:S01]  /*8580*/  FADD.FTZ R203, R169, R4 ;  /* 0x00000004a9cb7221 */ /* 0x000fe20000010000 */
[----:B------:R2:W4:Y:S03]  /*8590*/  MUFU.EX2 R189, R5 ;  /* 0x0000000500bd7308 */ /* 0x0005260000000800 */
[----:B------:R-:W-:Y:S01]  /*85a0*/  FADD.FTZ R4, R168, R203 ;  /* 0x000000cba8047221 */ /* 0x000fe20000010000 */
[----:B------:R-:W-:-:S03]  /*85b0*/  F2FP.F16.F32.PACK_AB R168, R177, R172 ;  /* 0x000000acb1a8723e */ /* 0x000fc600000000ff */
[----:B------:R-:W-:Y:S01]  /*85c0*/  FADD.FTZ R203, R173, R4 ;  /* 0x00000004adcb7221 */ /* 0x000fe20000010000 */
[----:B------:R-:W5:Y:S01]  /*85d0*/  MUFU.EX2 R188, R188 ;  /* 0x000000bc00bc7308 */ /* 0x000f620000000800 */
[----:B--2---:R-:W-:Y:S02]  /*85e0*/  IADD3 R5, -R23, 0xb, RZ ;  /* 0x0000000b17057810 */ /* 0x004fe40007ffe1ff */
[----:B------:R-:W-:Y:S01]  /*85f0*/  FADD.FTZ R4, R172, R203 ;  /* 0x000000cbac047221 */ /* 0x000fe20000010000 */
[----:B---3--:R-:W-:Y:S02]  /*8600*/  F2FP.F16.F32.PACK_AB R172, R185, R180 ;  /* 0x000000b4b9ac723e */ /* 0x008fe400000000ff */
[----:B------:R2:W-:Y:S06]  /*8610*/  BAR.ARV R5, 0x100 ;  /* 0x000400050000751d */ /* 0x0005ec0000002000 */
[----:B------:R-:W-:Y:S01]  /*8620*/  FADD.FTZ R203, R177, R4 ;  /* 0x00000004b1cb7221 */ /* 0x000fe20000010000 */
[----:B------:R-:W3:Y:S01]  /*8630*/  MUFU.EX2 R184, R184 ;  /* 0x000000b800b87308 */ /* 0x000ee20000000800 */
[----:B------:R1:W-:Y:S01]  /*8640*/  @!P2 SYNCS.ARRIVE.TRANS64.RED.A1T0 RZ, [R154+URZ], RZ ;  /* 0x000000ff9affa9a7 */ /* 0x0003e2000810043f */
[-C--:B----4-:R-:W-:Y:S01]  /*8650*/  FMUL.FTZ R26, R26, R189.reuse ;  /* 0x000000bd1a1a7220 */ /* 0x090fe20000410000 */
[----:B------:R-:W-:Y:S01]  /*8660*/  FADD.FTZ R4, R176, R203 ;  /* 0x000000cbb0047221 */ /* 0x000fe20000010000 */
[----:B-----5:R-:W-:Y:S01]  /*8670*/  FFMA.FTZ R0, R189, R0, R188 ;  /* 0x00000000bd007223 */ /* 0x020fe200000100bc */
[-C--:B------:R-:W-:Y:S01]  /*8680*/  FMUL.FTZ R27, R27, R189.reuse ;  /* 0x000000bd1b1b7220 */ /* 0x080fe20000410000 */
[-C--:B------:R-:W-:Y:S01]  /*8690*/  FMUL.FTZ R30, R30, R189.reuse ;  /* 0x000000bd1e1e7220 */ /* 0x080fe20000410000 */
[----:B------:R-:W-:Y:S01]  /*86a0*/  FADD.FTZ R15, R181, R4 ;  /* 0x00000004b50f7221 */ /* 0x000fe20000010000 */
[----:B------:R-:W4:Y:S01]  /*86b0*/  MUFU.EX2 R155, R155 ;  /* 0x0000009b009b7308 */ /* 0x000f220000000800 */
[----:B-1----:R-:W-:Y:S01]  /*86c0*/  F2FP.F16.F32.PACK_AB R154, R21, R14 ;  /* 0x0000000e159a723e */ /* 0x002fe200000000ff */
[-C--:B------:R-:W-:Y:S01]  /*86d0*/  FMUL.FTZ R31, R31, R189.reuse ;  /* 0x000000bd1f1f7220 */ /* 0x080fe20000410000 */
[----:B------:R-:W-:Y:S01]  /*86e0*/  FADD.FTZ R4, R180, R15 ;  /* 0x0000000fb4047221 */ /* 0x000fe20000010000 */
[-C--:B------:R-:W-:Y:S01]  /*86f0*/  FMUL.FTZ R34, R34, R189.reuse ;  /* 0x000000bd22227220 */ /* 0x080fe20000410000 */
[-C--:B------:R-:W-:Y:S01]  /*8700*/  FMUL.FTZ R35, R35, R189.reuse ;  /* 0x000000bd23237220 */ /* 0x080fe20000410000 */
[-C--:B------:R-:W-:Y:S01]  /*8710*/  FMUL.FTZ R38, R38, R189.reuse ;  /* 0x000000bd26267220 */ /* 0x080fe20000410000 */
[----:B------:R-:W-:Y:S01]  /*8720*/  FADD.FTZ R15, R185, R4 ;  /* 0x00000004b90f7221 */ /* 0x000fe20000010000 */
[----:B------:R-:W1:Y:S01]  /*8730*/  MUFU.EX2 R192, R192 ;  /* 0x000000c000c07308 */ /* 0x000e620000000800 */
[-C--:B------:R-:W-:Y:S01]  /*8740*/  FMUL.FTZ R39, R39, R189.reuse ;  /* 0x000000bd27277220 */ /* 0x080fe20000410000 */
[-C--:B------:R-:W-:Y:S01]  /*8750*/  FMUL.FTZ R42, R42, R189.reuse ;  /* 0x000000bd2a2a7220 */ /* 0x080fe20000410000 */
[----:B---3--:R-:W-:Y:S01]  /*8760*/  FADD.FTZ R4, R184, R15 ;  /* 0x0000000fb8047221 */ /* 0x008fe20000010000 */
[-C--:B------:R-:W-:Y:S01]  /*8770*/  FMUL.FTZ R43, R43, R189.reuse ;  /* 0x000000bd2b2b7220 */ /* 0x080fe20000410000 */
[-C--:B------:R-:W-:Y:S01]  /*8780*/  FMUL.FTZ R46, R46, R189.reuse ;  /* 0x000000bd2e2e7220 */ /* 0x080fe20000410000 */
[-C--:B------:R-:W-:Y:S01]  /*8790*/  FMUL.FTZ R47, R47, R189.reuse ;  /* 0x000000bd2f2f7220 */ /* 0x080fe20000410000 */
[-C--:B------:R-:W-:Y:S01]  /*87a0*/  FMUL.FTZ R50, R50, R189.reuse ;  /* 0x000000bd32327220 */ /* 0x080fe20000410000 */
[----:B------:R-:W3:Y:S01]  /*87b0*/  MUFU.EX2 R159, R159 ;  /* 0x0000009f009f7308 */ /* 0x000ee20000000800 */
[C---:B----4-:R-:W-:Y:S01]  /*87c0*/  FADD.FTZ R15, R155.reuse, R0 ;  /* 0x000000009b0f7221 */ /* 0x050fe20000010000 */
[----:B------:R-:W-:Y:S01]  /*87d0*/  F2FP.F16.F32.PACK_AB R153, R155, R188 ;  /* 0x000000bc9b99723e */ /* 0x000fe200000000ff */
        /* <DEDUP_REMOVED lines=14> */
[C---:B---3--:R-:W-:Y:S01]  /*88c0*/  FADD.FTZ R15, R159.reuse, R0 ;  /* 0x000000009f0f7221 */ /* 0x048fe20000010000 */
[----:B------:R-:W-:Y:S01]  /*88d0*/  F2FP.F16.F32.PACK_AB R155, R159, R192 ;  /* 0x000000c09f9b723e */ /* 0x000fe200000000ff */
[-C--:B------:R-:W-:Y:S01]  /*88e0*/  FMUL.FTZ R74, R74, R189.reuse ;  /* 0x000000bd4a4a7220 */ /* 0x080fe20000410000 */
[-C--:B------:R-:W-:Y:S01]  /*88f0*/  FMUL.FTZ R75, R75, R189.reuse ;  /* 0x000000bd4b4b7220 */ /* 0x080fe20000410000 */
[-C--:B------:R-:W-:Y:S01]  /*8900*/  FMUL.FTZ R78, R78, R189.reuse ;  /* 0x000000bd4e4e7220 */ /* 0x080fe20000410000 */
[-C--:B------:R-:W-:Y:S01]  /*8910*/  FMUL.FTZ R79, R79, R189.reuse ;  /* 0x000000bd4f4f7220 */ /* 0x080fe20000410000 */
[-C--:B------:R-:W-:Y:S01]  /*8920*/  FMUL.FTZ R82, R82, R189.reuse ;  /* 0x000000bd52527220 */ /* 0x080fe20000410000 */
[----:B------:R-:W3:Y:S01]  /*8930*/  MUFU.EX2 R197, R197 ;  /* 0x000000c500c57308 */ /* 0x000ee20000000800 */
        /* <DEDUP_REMOVED lines=38> */
[----:B------:R-:W-:Y:S01]  /*8ba0*/  FMUL.FTZ R139, R139, R189 ;  /* 0x000000bd8b8b7220 */ /* 0x000fe20000410000 */
        /* <DEDUP_REMOVED lines=10> */
[----:B------:R-:W-:Y:S01]  /*8c50*/  FMUL.FTZ R151, R151, R189 ;  /* 0x000000bd97977220 */ /* 0x000fe20000410000 */
[----:B------:R-:W-:-:S05]  /*8c60*/  F2FP.F16.F32.PACK_AB R159, R204, R197 ;  /* 0x000000c5cc9f723e */ /* 0x000fca00000000ff */
        /* <DEDUP_REMOVED lines=9> */
[----:B-1----:R-:W-:-:S07]  /*8d00*/  FADD.FTZ R15, R179, R0 ;  /* 0x00000000b30f7221 */ /* 0x002fce0000010000 */
        /* <DEDUP_REMOVED lines=19> */
[----:B----4-:R-:W-:Y:S01]  /*8e40*/  FADD.FTZ R0, R198, R15 ;  /* 0x0000000fc6007221 */ /* 0x010fe20000010000 */
[C---:B-1----:R-:W-:Y:S01]  /*8e50*/  FADD.FTZ R4, R193.reuse, R4 ;  /* 0x00000004c1047221 */ /* 0x042fe20000010000 */
[----:B------:R-:W-:Y:S02]  /*8e60*/  F2FP.F16.F32.PACK_AB R174, R193, R184 ;  /* 0x000000b8c1ae723e */ /* 0x000fe400000000ff */
[C---:B---3--:R-:W-:Y:S01]  /*8e70*/  FADD.FTZ R0, R199.reuse, R0 ;  /* 0x00000000c7007221 */ /* 0x048fe20000010000 */
[----:B------:R-:W-:Y:S01]  /*8e80*/  F2FP.F16.F32.PACK_AB R175, R199, R198 ;  /* 0x000000c6c7af723e */ /* 0x000fe200000000ff */
[----:B--2---:R-:W-:Y:S06]  /*8e90*/  @!P0 BRA `(.L_x_1355) ;  /* 0x0000000000048947 */ /* 0x004fec0003800000 */
[----:B------:R-:W-:Y:S01]  /*8ea0*/  BPT.TRAP 0x1 ;  /* 0x000000040000795c */ /* 0x000fe20000300000 */
.L_x_1355:
[----:B------:R1:W2:Y:S01]  /*8eb0*/  SYNCS.PHASECHK.TRANS64.TRYWAIT P2, [UR24+0x22850], R8 ;  /* 0x02285008ff0075a7 */ /* 0x0002a20008040158 */
[----:B------:R-:W-:Y:S05]  /*8ec0*/  @!P0 BRA `(.L_x_1356) ;  /* 0x0000000000048947 */ /* 0x000fea0003800000 */
[----:B------:R-:W-:Y:S01]  /*8ed0*/  BPT.TRAP 0x1 ;  /* 0x000000040000795c */ /* 0x000fe20000300000 */
.L_x_1356:
[----:B--2---:R-:W-:Y:S05]  /*8ee0*/  @P2 BRA `(.L_x_1357) ;  /* 0x0000000000082947 */ /* 0x004fea0003800000 */
[----:B------:R-:W2:Y:S02]  /*8ef0*/  SYNCS.PHASECHK.TRANS64.TRYWAIT P2, [UR24+0x22850], R8 ;  /* 0x02285008ff0075a7 */ /* 0x000ea40008040158 */
[----:B--2---:R-:W-:Y:S05]  /*8f00*/  @!P2 BRA `(.L_x_1358) ;  /* 0x000000880048a947 */ /* 0x004fea0003800000 */
.L_x_1357:
[----:B-12---:R-:W-:Y:S01]  /*8f10*/  VIADD R8, R23, 0x8 ;  /* 0x0000000817087836 */ /* 0x006fe20000000000 */
[----:B------:R-:W-:Y:S01]  /*8f20*/  UIMAD UR11, UR39, 0xc00, UR21 ;  /* 0x00000c00270b78a4 */ /* 0x000fe2000f8e0215 */
[----:B------:R-:W1:Y:S01]  /*8f30*/  S2R R13, SR_TID.X ;  /* 0x00000000000d7919 */ /* 0x000e620000002100 */
[----:B------:R-:W-:Y:S01]  /*8f40*/  UMOV UR7, 0x40000040 ;  /* 0x4000004000077882 */ /* 0x000fe20000000000 */
[----:B------:R-:W-:Y:S01]  /*8f50*/  IMAD.MOV.U32 R203, RZ, RZ, R10 ;  /* 0x000000ffffcb7224 */ /* 0x000fe200078e000a */
[----:B------:R2:W-:Y:S06]  /*8f60*/  BAR.SYNC.DEFER_BLOCKING R8, 0x100 ;  /* 0x000400080000751d */ /* 0x0005ec0000010000 */
[----:B------:R-:W-:Y:S01]  /*8f70*/  UMOV UR6, UR11 ;  /* 0x0000000b00067c82 */ /* 0x000fe20008000000 */
[----:B------:R-:W-:Y:S01]  /*8f80*/  WARPGROUP.ARRIVE ;  /* 0x00000000000079c5 */ /* 0x000fe20000000000 */
[----:B-1----:R-:W-:Y:S01]  /*8f90*/  LOP3.LUT P2, RZ, R13, 0x7f, RZ, 0xc0, !PT ;  /* 0x0000007f0dff7812 */ /* 0x002fe2000784c0ff */
[----:B------:R-:W-:-:S04]  /*8fa0*/  IMAD.MOV.U32 R13, RZ, RZ, R3 ;  /* 0x000000ffff0d7224 */ /* 0x000fc800078e0003 */
[----:B------:R-:W-:Y:S01]  /*8fb0*/  HGMMA.64x256x16.F32 R24, R152, gdesc[UR4].tnspB, R24, gsb0 ;  /* 0x43e0000498187df0 */ /* 0x000fe20008000818 */
[----:B------:R-:W-:Y:S01]  /*8fc0*/  UIADD3 UR6, UR11, 0x80, URZ ;  /* 0x000000800b067890 */ /* 0x000fe2000fffe03f */
[----:B------:R-:W-:-:S06]  /*8fd0*/  UMOV UR7, 0x40000040 ;  /* 0x4000004000077882 */ /* 0x000fcc0000000000 */
[----:B------:R-:W-:-:S05]  /*8fe0*/  @!P2 VIADD R183, R183, 0x22860 ;  /* 0x00022860b7b7a836 */ /* 0x000fca0000000000 */
        /* <DEDUP_REMOVED lines=31> */
[----:B--2---:R-:W-:-:S07]  /*91e0*/  IMAD.MOV.U32 R8, RZ, RZ, R12 ;  /* 0x000000ffff087224 */ /* 0x004fce00078e000c */
.L_x_1350:
[----:B------:R-:W-:-:S13]  /*91f0*/  ISETP.GE.AND P1, PT, R8, UR40, PT ;  /* 0x0000002808007c0c */ /* 0x000fda000bf26270 */
[----:B------:R-:W-:Y:S05]  /*9200*/  @!P1 BRA `(.L_x_1360) ;  /* 0x0000002c00dc9947 */ /* 0x000fea0003800000 */
[----:B------:R-:W-:Y:S01]  /*9210*/  IMAD.MOV.U32 R22, RZ, RZ, R10 ;  /* 0x000000ffff167224 */ /* 0x000fe200078e000a */
[----:B------:R-:W-:Y:S01]  /*9220*/  ULDC UR24, c[0x0][0x9e4] ;  /* 0x0002790000187ab9 */ /* 0x000fe20000000800 */
[----:B------:R-:W-:Y:S01]  /*9230*/  IMAD.MOV.U32 R15, RZ, RZ, R3 ;  /* 0x000000ffff0f7224 */ /* 0x000fe200078e0003 */
[----:B------:R-:W-:Y:S01]  /*9240*/  ULDC UR25, c[0x0][0x9dc] ;  /* 0x0002770000197ab9 */ /* 0x000fe20000000800 */
[----:B------:R-:W-:Y:S01]  /*9250*/  IMAD.IADD R14, R7, 0x1, R9 ;  /* 0x00000001070e7824 */ /* 0x000fe200078e0209 */
[----:B------:R-:W-:Y:S01]  /*9260*/  ULDC UR22, c[0x0][0x988] ;  /* 0x0002620000167ab9 */ /* 0x000fe20000000800 */
[----:B------:R-:W-:-:S05]  /*9270*/  ULDC UR23, c[0x0][0x9e0] ;  /* 0x0002780000177ab9 */ /* 0x000fca0000000800 */
.L_x_1377:
[----:B------:R-:W-:-:S04]  /*9280*/  UIADD3 UR39, UR39, 0x1, URZ ;  /* 0x0000000127277890 */ /* 0x000fc8000fffe03f */
[----:B------:R-:W-:-:S04]  /*9290*/  UISETP.NE.AND UP0, UPT, UR39, 0x2, UPT ;  /* 0x000000022700788c */ /* 0x000fc8000bf05270 */
[----:B------:R-:W-:Y:S02]  /*92a0*/  USEL UR6, URZ, 0x1, UP0 ;  /* 0x000000013f067887 */ /* 0x000fe40008000000 */
[----:B------:R-:W-:Y:S02]  /*92b0*/  USEL UR39, UR39, URZ, UP0 ;  /* 0x0000003f27277287 */ /* 0x000fe40008000000 */
[----:B------:R-:W-:Y:S01]  /*92c0*/  ULOP3.LUT UR38, UR38, UR6, URZ, 0x3c, !UPT ;  /* 0x0000000626267292 */ /* 0x000fe2000f8e3c3f */
[----:B------:R-:W-:Y:S11]  /*92d0*/  @!P0 BRA `(.L_x_1361) ;  /* 0x0000000000048947 */ /* 0x000ff60003800000 */
[----:B------:R-:W-:Y:S01]  /*92e0*/  BPT.TRAP 0x1 ;  /* 0x000000040000795c */ /* 0x000fe20000300000 */
.L_x_1361:
[----:B------:R-:W-:Y:S01]  /*92f0*/  ULEA UR26, UR39, UR46, 0x3 ;  /* 0x0000002e271a7291 */ /* 0x000fe2000f8e183f */
[----:B------:R-:W-:-:S05]  /*9300*/  IMAD.U32 R13, RZ, RZ, UR38 ;  /* 0x00000026ff0d7e24 */ /* 0x000fca000f8e00ff */
[----:B------:R-:W-:-:S04]  /*9310*/  SHF.L.U32 R13, R13, 0x1f, RZ ;  /* 0x0000001f0d0d7819 */ /* 0x000fc800000006ff */
[----:B------:R1:W2:Y:S01]  /*9320*/  SYNCS.PHASECHK.TRANS64.TRYWAIT P1, [UR26+0x22830], R13 ;  /* 0x0228300dff0075a7 */ /* 0x0002a2000802015a */
[----:B------:R-:W-:Y:S05]  /*9330*/  @!P0 BRA `(.L_x_1362) ;  /* 0x0000000000048947 */ /* 0x000fea0003800000 */
[----:B------:R-:W-:Y:S01]  /*9340*/  BPT.TRAP 0x1 ;  /* 0x000000040000795c */ /* 0x000fe20000300000 */
.L_x_1362:
[----:B--2---:R-:W-:Y:S05]  /*9350*/  @P1 BRA `(.L_x_1363) ;  /* 0x0000000000081947 */ /* 0x004fea0003800000 */
[----:B------:R-:W2:Y:S02]  /*9360*/  SYNCS.PHASECHK.TRANS64.TRYWAIT P1, [UR26+0x22830], R13 ;  /* 0x0228300dff0075a7 */ /* 0x000ea4000802015a */
[----:B--2---:R-:W-:Y:S05]  /*9370*/  @!P1 BRA `(.L_x_1364) ;  /* 0x0000008400409947 */ /* 0x004fea0003800000 */
.L_x_1363:
[----:B------:R-:W-:Y:S01]  /*9380*/  UIMAD UR18, UR39, 0x300, UR20 ;  /* 0x00000300271278a4 */ /* 0x000fe2000f8e0214 */
[----:B------:R-:W-:Y:S01]  /*9390*/  WARPGROUP.ARRIVE ;  /* 0x00000000000079c5 */ /* 0x000fe20000000000 */
[----:B------:R-:W-:Y:S01]  /*93a0*/  UMOV UR19, 0x40000040 ;  /* 0x4000004000137882 */ /* 0x000fe20000000000 */
[----:B------:R-:W-:Y:S01]  /*93b0*/  UMOV UR7, 0x40000040 ;  /* 0x4000004000077882 */ /* 0x000fe20000000000 */
[----:B------:R-:W-:-:S03]  /*93c0*/  UIADD3 UR6, UR18, 0x2, URZ ;  /* 0x0000000212067890 */ /* 0x000fc6000fffe03f */
[----:B------:R-:W3:Y:S01]  /*93d0*/  S2R R3, SR_TID.X ;  /* 0x0000000000037919 */ /* 0x000ee20000002100 */
[----:B------:R-:W-:Y:S01]  /*93e0*/  UIADD3 UR10, UR18, 0x4, URZ ;  /* 0x00000004120a7890 */ /* 0x000fe2000fffe03f */
[----:B------:R-:W4:Y:S01]  /*93f0*/  LDC R21, c[0x0][0x288] ;  /* 0x0000a200ff157b82 */ /* 0x000f220000000800 */
[----:B------:R-:W-:Y:S01]  /*9400*/  UMOV UR11, 0x40000040 ;  /* 0x40000040000b7882 */ /* 0x000fe20000000000 */
[----:B------:R-:W-:Y:S01]  /*9410*/  HGMMA.64x96x16.F32 R152, gdesc[UR16], RZ, !UPT, gsb0 ;  /* 0x01600000109879f0 */ /* 0x000fe2000c0008ff */
[----:B------:R-:W-:Y:S01]  /*9420*/  UIADD3 UR14, UR18, 0x6, URZ ;  /* 0x00000006120e7890 */ /* 0x000fe2000fffe03f */
[----:B------:R-:W-:Y:S01]  /*9430*/  IMAD.U32 R12, RZ, RZ, UR26 ;  /* 0x0000001aff0c7e24 */ /* 0x000fe2000f8e00ff */
[----:B------:R-:W-:Y:S01]  /*9440*/  UMOV UR15, 0x40000040 ;  /* 0x40000040000f7882 */ /* 0x000fe20000000000 */
[----:B------:R-:W-:Y:S01]  /*9450*/  IADD3 R5, -R23, 0xb, RZ ;  /* 0x0000000b17057810 */ /* 0x000fe20007ffe1ff */
[----:B--2---:R-:W-:Y:S01]  /*9460*/  IMAD R10, R8, -0x60, R17 ;  /* 0xffffffa0080a7824 */ /* 0x004fe200078e0211 */
[----:B---3--:R-:W-:-:S13]  /*9470*/  LOP3.LUT P1, RZ, R3, 0x7f, RZ, 0xc0, !PT ;  /* 0x0000007f03ff7812 */ /* 0x008fda000782c0ff */
        /* <DEDUP_REMOVED lines=15> */
[----:B------:R-:W-:-:S02]  /*9570*/  ISETP.GE.AND P1, PT, R11, 0x1, PT ;  /* 0x000000010b00780c */ /* 0x000fc40003f26270 */
[----:B----4-:R-:W-:-:S05]  /*9580*/  IADD3 R3, R10, 0x1, -R21 ;  /* 0x000000010a037810 */ /* 0x010fca0007ffe815 */
[----:B------:R-:W-:-:S04]  /*9590*/  IMAD.IADD R3, R3, 0x1, -R16 ;  /* 0x0000000103037824 */ /* 0x000fc800078e0a10 */
[C---:B------:R-:W-:Y:S02]  /*95a0*/  VIADD R10, R3.reuse, UR23 ;  /* 0x00000017030a7c36 */ /* 0x040fe40008000000 */
[----:B------:R-:W-:Y:S02]  /*95b0*/  VIADD R203, R3, UR6 ;  /* 0x0000000603cb7c36 */ /* 0x000fe40008000000 */
[C---:B------:R-:W-:Y:S02]  /*95c0*/  IMAD.IADD R21, R7.reuse, 0x1, R10 ;  /* 0x0000000107157824 */ /* 0x040fe400078e020a */
[----:B------:R-:W-:Y:S01]  /*95d0*/  IMAD.IADD R20, R7, 0x1, R203 ;  /* 0x0000000107147824 */ /* 0x000fe200078e02cb */
[----:B--2---:R-:W-:Y:S06]  /*95e0*/  @!P1 BRA `(.L_x_1365) ;  /* 0x00000000005c9947 */ /* 0x004fec0003800000 */
[----:B------:R-:W-:Y:S01]  /*95f0*/  ISETP.GT.AND P1, PT, R14, -0x1, PT ;  /* 0xffffffff0e00780c */ /* 0x000fe20003f24270 */
[----:B------:R-:W-:-:S12]  /*9600*/  BSSY B0, `(.L_x_1366) ;  /* 0x0000011000007945 */ /* 0x000fd80003800000 */
[----:B------:R-:W-:Y:S05]  /*9610*/  @P1 BRA `(.L_x_1367) ;  /* 0x0000000000201947 */ /* 0x000fea0003800000 */
[----:B------:R-:W-:Y:S01]  /*9620*/  IMAD.U32 R206, RZ, RZ, UR24 ;  /* 0x00000018ffce7e24 */ /* 0x000fe2000f8e00ff */
[----:B------:R-:W-:-:S04]  /*9630*/  LOP3.LUT R3, RZ, R14, RZ, 0x33, !PT ;  /* 0x0000000eff037212 */ /* 0x000fc800078e33ff */
[----:B------:R-:W-:-:S13]  /*9640*/  ISETP.NE.AND P1, PT, R206, 0x1, PT ;  /* 0x00000001ce00780c */ /* 0x000fda0003f25270 */
[----:B------:R-:W2:Y:S02]  /*9650*/  @P1 LDC.64 R204, c[0x0][0x9e8] ;  /* 0x00027a00ffcc1b82 */ /* 0x000ea40000000a00 */
[----:B--2---:R-:W-:-:S05]  /*9660*/  @P1 IMAD.HI.U32 R204, R3, R204, RZ ;  /* 0x000000cc03cc1227 */ /* 0x004fca00078e00ff */
[----:B------:R-:W-:-:S04]  /*9670*/  @P1 SHF.R.U32.HI R3, RZ, R205, R204 ;  /* 0x000000cdff031219 */ /* 0x000fc800000116cc */
[----:B------:R-:W-:Y:S01]  /*9680*/  LOP3.LUT R3, RZ, R3, RZ, 0x33, !PT ;  /* 0x00000003ff037212 */ /* 0x000fe200078e33ff */
[----:B------:R-:W-:Y:S06]  /*9690*/  BRA `(.L_x_1368) ;  /* 0x00000000001c7947 */ /* 0x000fec0003800000 */
.L_x_1367:
[----:B------:R-:W-:-:S05]  /*96a0*/  IMAD.U32 R206, RZ, RZ, UR24 ;  /* 0x00000018ffce7e24 */ /* 0x000fca000f8e00ff */
[----:B------:R-:W-:-:S13]  /*96b0*/  ISETP.NE.AND P1, PT, R206, 0x1, PT ;  /* 0x00000001ce00780c */ /* 0x000fda0003f25270 */
[----:B------:R-:W2:Y:S01]  /*96c0*/  @P1 LDC.64 R204, c[0x0][0x9e8] ;  /* 0x00027a00ffcc1b82 */ /* 0x000ea20000000a00 */
[----:B------:R-:W-:-:S04]  /*96d0*/  @P1 IMAD.IADD R3, R7, 0x1, R9 ;  /* 0x0000000107031824 */ /* 0x000fc800078e0209 */
[----:B--2---:R-:W-:-:S04]  /*96e0*/  @P1 IMAD.HI.U32 R204, R3, R204, RZ ;  /* 0x000000cc03cc1227 */ /* 0x004fc800078e00ff */
[----:B------:R-:W-:Y:S01]  /*96f0*/  IMAD.MOV.U32 R3, RZ, RZ, R14 ;  /* 0x000000ffff037224 */ /* 0x000fe200078e000e */
[----:B------:R-:W-:-:S07]  /*9700*/  @P1 SHF.R.U32.HI R3, RZ, R205, R204 ;  /* 0x000000cdff031219 */ /* 0x000fce00000116cc */
.L_x_1368:
[----:B------:R-:W-:Y:S05]  /*9710*/  BSYNC B0 ;  /* 0x0000000000007941 */ /* 0x000fea0003800000 */
.L_x_1366:
[----:B------:R-:W-:-:S04]  /*9720*/  IMAD R204, R8, -0x60, -R16 ;  /* 0xffffffa008cc7824 */ /* 0x000fc800078e0a10 */
[----:B------:R-:W-:-:S05]  /*9730*/  IMAD R204, R3, R206, R204 ;  /* 0x000000ce03cc7224 */ /* 0x000fca00078e02cc */
[----:B------:R-:W-:Y:S02]  /*9740*/  VIADDMNMX R21, R204, R206, R21, PT ;  /* 0x000000cecc157246 */ /* 0x000fe40003800115 */
[----:B------:R-:W-:-:S07]  /*9750*/  VIMNMX R20, R20, R204, !PT ;  /* 0x000000cc14147248 */ /* 0x000fce0007fe0100 */
.L_x_1365:
[----:B------:R-:W-:Y:S01]  /*9760*/  IMAD R3, R8, -0x60, RZ ;  /* 0xffffffa008037824 */ /* 0x000fe200078e02ff */
[----:B------:R-:W-:Y:S01]  /*9770*/  LOP3.LUT R2, R2, 0xfffbffff, RZ, 0xc0, !PT ;  /* 0xfffbffff02027812 */ /* 0x000fe200078ec0ff */
[C---:B------:R-:W-:Y:S02]  /*9780*/  IMAD.IADD R10, R6.reuse, 0x1, R10 ;  /* 0x00000001060a7824 */ /* 0x040fe400078e020a */
[----:B------:R-:W-:Y:S01]  /*9790*/  IMAD.IADD R203, R6, 0x1, R203 ;  /* 0x0000000106cb7824 */ /* 0x000fe200078e02cb */
[C---:B------:R-:W-:Y:S02]  /*97a0*/  ISETP.GE.AND P2, PT, R3.reuse, 0x1, PT ;  /* 0x000000010300780c */ /* 0x040fe40003f46270 */
[C---:B------:R-:W-:Y:S02]  /*97b0*/  ISETP.GE.AND P1, PT, R3.reuse, 0x2, PT ;  /* 0x000000020300780c */ /* 0x040fe40003f26270 */
[----:B------:R-:W-:Y:S02]  /*97c0*/  ISETP.GT.AND P3, PT, R20, RZ, !P2 ;  /* 0x000000ff1400720c */ /* 0x000fe40005764270 */
[----:B------:R-:W-:-:S02]  /*97d0*/  ISETP.GE.AND P4, PT, R3, 0x9, PT ;  /* 0x000000090300780c */ /* 0x000fc40003f86270 */
[----:B------:R-:W-:-:S04]  /*97e0*/  ISETP.LT.OR P3, PT, R21, 0x1, P3 ;  /* 0x000000011500780c */ /* 0x000fc80001f61670 */
[----:B------:R-:W-:Y:S02]  /*97f0*/  FSEL R152, R152, -INF , !P3 ;  /* 0xff80000098987808 */ /* 0x000fe40005800000 */
[----:B------:R-:W-:Y:S02]  /*9800*/  @P2 LOP3.LUT R2, R2, 0x40000, RZ, 0xfc, !PT ;  /* 0x0004000002022812 */ /* 0x000fe400078efcff */
[----:B------:R-:W-:Y:S02]  /*9810*/  ISETP.GT.AND P2, PT, R20, 0x1, !P1 ;  /* 0x000000011400780c */ /* 0x000fe40004f44270 */
[----:B------:R-:W-:Y:S02]  /*9820*/  ISETP.GE.AND P3, PT, R3, 0xa, PT ;  /* 0x0000000a0300780c */ /* 0x000fe40003f66270 */
[----:B------:R-:W-:Y:S02]  /*9830*/  ISETP.LT.OR P2, PT, R21, 0x2, P2 ;  /* 0x000000021500780c */ /* 0x000fe40001741670 */
[----:B------:R-:W-:-:S02]  /*9840*/  LOP3.LUT R2, R2, 0xfffffffd, RZ, 0xc0, !PT ;  /* 0xfffffffd02027812 */ /* 0x000fc400078ec0ff */
[----:B------:R-:W-:Y:S02]  /*9850*/  FSEL R153, R153, -INF , !P2 ;  /* 0xff80000099997808 */ /* 0x000fe40005000000 */
[----:B------:R-:W-:Y:S02]  /*9860*/  ISETP.GT.AND P2, PT, R20, 0x8, !P4 ;  /* 0x000000081400780c */ /* 0x000fe40006744270 */
[----:B------:R-:W-:Y:S02]  /*9870*/  @P4 LOP3.LUT R2, R2, 0x2, RZ, 0xfc, !PT ;  /* 0x0000000202024812 */ /* 0x000fe400078efcff */
[----:B------:R-:W-:Y:S02]  /*9880*/  ISETP.LT.OR P2, PT, R21, 0x9, P2 ;  /* 0x000000091500780c */ /* 0x000fe40001741670 */
[----:B------:R-:W-:Y:S02]  /*9890*/  LOP3.LUT R2, R2, 0xfffffffb, RZ, 0xc0, !PT ;  /* 0xfffffffb02027812 */ /* 0x000fe400078ec0ff */
[----:B------:R-:W-:-:S02]  /*98a0*/  FSEL R156, R156, -INF , !P2 ;  /* 0xff8000009c9c7808 */ /* 0x000fc40005000000 */
[----:B------:R-:W-:Y:S02]  /*98b0*/  @P3 LOP3.LUT R2, R2, 0x4, RZ, 0xfc, !PT ;  /* 0x0000000402023812 */ /* 0x000fe400078efcff */
[----:B------:R-:W-:Y:S02]  /*98c0*/  ISETP.GT.AND P2, PT, R20, 0x9, !P3 ;  /* 0x000000091400780c */ /* 0x000fe40005f44270 */
[----:B------:R-:W-:Y:S02]  /*98d0*/  ISETP.GE.AND P3, PT, R3, 0x11, PT ;  /* 0x000000110300780c */ /* 0x000fe40003f66270 */
[----:B------:R-:W-:Y:S02]  /*98e0*/  ISETP.LT.OR P2, PT, R21, 0xa, P2 ;  /* 0x0000000a1500780c */ /* 0x000fe40001741670 */
[----:B------:R-:W-:Y:S02]  /*98f0*/  LOP3.LUT R2, R2, 0xfffffff7, RZ, 0xc0, !PT ;  /* 0xfffffff702027812 */ /* 0x000fe400078ec0ff */
[----:B------:R-:W-:-:S02]  /*9900*/  FSEL R157, R157, -INF , !P2 ;  /* 0xff8000009d9d7808 */ /* 0x000fc40005000000 */
        /* <DEDUP_REMOVED lines=110> */
[----:B------:R-:W-:-:S13]  /*9ff0*/  ISETP.GE.AND P6, PT, R11, 0x1, PT ;  /* 0x000000010b00780c */ /* 0x000fda0003fc6270 */
[----:B------:R-:W-:Y:S05]  /*a000*/  @!P6 BRA `(.L_x_1369) ;  /* 0x000000000058e947 */ /* 0x000fea0003800000 */
[----:B------:R-:W-:Y:S01]  /*a010*/  IMAD.IADD R204, R6, 0x1, R9 ;  /* 0x0000000106cc7824 */ /* 0x000fe200078e0209 */
[----:B------:R-:W-:Y:S04]  /*a020*/  BSSY B0, `(.L_x_1370) ;  /* 0x0000010000007945 */ /* 0x000fe80003800000 */
[----:B------:R-:W-:-:S13]  /*a030*/  ISETP.GT.AND P6, PT, R204, -0x1, PT ;  /* 0xffffffffcc00780c */ /* 0x000fda0003fc4270 */
        /* <DEDUP_REMOVED lines=9> */
.L_x_1371:
[----:B------:R-:W-:-:S05]  /*a0d0*/  IMAD.U32 R206, RZ, RZ, UR24 ;  /* 0x00000018ffce7e24 */ /* 0x000fca000f8e00ff */
[----:B------:R-:W-:-:S13]  /*a0e0*/  ISETP.NE.AND P6, PT, R206, 0x1, PT ;  /* 0x00000001ce00780c */ /* 0x000fda0003fc5270 */
[----:B------:R-:W2:Y:S02]  /*a0f0*/  @P6 LDC.64 R20, c[0x0][0x9e8] ;  /* 0x00027a00ff146b82 */ /* 0x000ea40000000a00 */
[----:B--2---:R-:W-:-:S05]  /*a100*/  @P6 IMAD.HI.U32 R20, R204, R20, RZ ;  /* 0x00000014cc146227 */ /* 0x004fca00078e00ff */
[----:B------:R-:W-:-:S07]  /*a110*/  @P6 SHF.R.U32.HI R204, RZ, R21, R20 ;  /* 0x00000015ffcc6219 */ /* 0x000fce0000011614 */
.L_x_1372:
[----:B------:R-:W-:Y:S05]  /*a120*/  BSYNC B0 ;  /* 0x0000000000007941 */ /* 0x000fea0003800000 */
.L_x_1370:
[----:B------:R-:W-:-:S04]  /*a130*/  IMAD.IADD R3, R3, 0x1, -R16 ;  /* 0x0000000103037824 */ /* 0x000fc800078e0a10 */
[----:B------:R-:W-:-:S05]  /*a140*/  IMAD R3, R204, R206, R3 ;  /* 0x000000cecc037224 */ /* 0x000fca00078e0203 */
[----:B------:R-:W-:Y:S02]  /*a150*/  VIADDMNMX R10, R3, R206, R10, PT ;  /* 0x000000ce030a7246 */ /* 0x000fe4000380010a */
[----:B------:R-:W-:-:S07]  /*a160*/  VIMNMX R203, R203, R3, !PT ;  /* 0x00000003cbcb7248 */ /* 0x000fce0007fe0100 */
.L_x_1369:
        /* <DEDUP_REMOVED lines=61> */
[----:B------:R-:W2:Y:S01]  /*a540*/  SHFL.BFLY PT, R3, R20, 0x2, 0x1f ;  /* 0x0c401f0014037f89 */ /* 0x000ea200000e0000 */
        /* <DEDUP_REMOVED lines=10> */
[C---:B------:R-:W-:Y:S02]  /*a5f0*/  ISETP.LT.OR P1, PT, R10.reuse, 0x2a, P1 ;  /* 0x0000002a0a00780c */ /* 0x040fe40000f21670 */
[----:B------:R-:W-:Y:S02]  /*a600*/  ISETP.LT.OR P3, PT, R10, 0x51, P3 ;  /* 0x000000510a00780c */ /* 0x000fe40001f61670 */
[----:B------:R-:W-:-:S02]  /*a610*/  FSEL R175, R175, -INF , !P1 ;  /* 0xff800000afaf7808 */ /* 0x000fc40004800000 */
[----:B------:R-:W-:Y:S02]  /*a620*/  LOP3.LUT P1, RZ, R2, 0x800, RZ, 0xc0, !PT ;  /* 0x0000080002ff7812 */ /* 0x000fe4000782c0ff */
[----:B--2---:R-:W-:Y:S02]  /*a630*/  FMNMX.FTZ R206, R20, R3, !PT ;  /* 0x0000000314ce7209 */ /* 0x004fe40007810000 */
[C---:B------:R-:W-:Y:S02]  /*a640*/  ISETP.GT.AND P1, PT, R203.reuse, 0x30, !P1 ;  /* 0x00000030cb00780c */ /* 0x040fe40004f24270 */
[----:B------:R-:W-:Y:S01]  /*a650*/  ISETP.GT.AND P4, PT, R203, 0x51, !P4 ;  /* 0x00000051cb00780c */ /* 0x000fe20006784270 */
[----:B------:R-:W2:Y:S01]  /*a660*/  SHFL.BFLY PT, R3, R206, 0x1, 0x1f ;  /* 0x0c201f00ce037f89 */ /* 0x000ea200000e0000 */
[----:B------:R-:W-:Y:S02]  /*a670*/  ISETP.LT.OR P1, PT, R10, 0x31, P1 ;  /* 0x000000310a00780c */ /* 0x000fe40000f21670 */
[----:B------:R-:W-:-:S02]  /*a680*/  FSEL R194, R194, -INF , !P3 ;  /* 0xff800000c2c27808 */ /* 0x000fc40005800000 */
[----:B------:R-:W-:Y:S02]  /*a690*/  FSEL R178, R178, -INF , !P1 ;  /* 0xff800000b2b27808 */ /* 0x000fe40004800000 */
[----:B------:R-:W-:Y:S02]  /*a6a0*/  LOP3.LUT P1, RZ, R2, 0x400, RZ, 0xc0, !PT ;  /* 0x0000040002ff7812 */ /* 0x000fe4000782c0ff */
[C---:B------:R-:W-:Y:S02]  /*a6b0*/  ISETP.GT.AND P5, PT, R203.reuse, 0x58, !P5 ;  /* 0x00000058cb00780c */ /* 0x040fe40006fa4270 */
[----:B------:R-:W-:Y:S02]  /*a6c0*/  ISETP.GT.AND P1, PT, R203, 0x31, !P1 ;  /* 0x00000031cb00780c */ /* 0x000fe40004f24270 */
[C---:B------:R-:W-:Y:S02]  /*a6d0*/  ISETP.LT.OR P4, PT, R10.reuse, 0x52, P4 ;  /* 0x000000520a00780c */ /* 0x040fe40002781670 */
[----:B------:R-:W-:-:S02]  /*a6e0*/  ISETP.LT.OR P1, PT, R10, 0x32, P1 ;  /* 0x000000320a00780c */ /* 0x000fc40000f21670 */
[----:B------:R-:W-:Y:S02]  /*a6f0*/  ISETP.LT.OR P5, PT, R10, 0x59, P5 ;  /* 0x000000590a00780c */ /* 0x000fe40002fa1670 */
[----:B------:R-:W-:Y:S02]  /*a700*/  FSEL R179, R179, -INF , !P1 ;  /* 0xff800000b3b37808 */ /* 0x000fe40004800000 */
[----:B------:R-:W-:Y:S02]  /*a710*/  LOP3.LUT P1, RZ, R2, 0x200, RZ, 0xc0, !PT ;  /* 0x0000020002ff7812 */ /* 0x000fe4000782c0ff */
[----:B------:R-:W-:Y:S02]  /*a720*/  FSEL R195, R195, -INF , !P4 ;  /* 0xff800000c3c37808 */ /* 0x000fe40006000000 */
[----:B------:R-:W-:Y:S02]  /*a730*/  ISETP.GT.AND P1, PT, R203, 0x38, !P1 ;  /* 0x00000038cb00780c */ /* 0x000fe40004f24270 */
[----:B--2---:R-:W-:-:S02]  /*a740*/  FMNMX.FTZ R3, R206, R3, !PT ;  /* 0x00000003ce037209 */ /* 0x004fc40007810000 */
        /* <DEDUP_REMOVED lines=26> */
[----:B------:R-:W-:Y:S02]  /*a8f0*/  FMNMX.FTZ R20, R205, R22, !PT ;  /* 0x00000016cd147209 */ /* 0x000fe40007810000 */
[----:B------:R-:W-:Y:S02]  /*a900*/  FSEL R204, R204, RZ, P1 ;  /* 0x000000ffcccc7208 */ /* 0x000fe40000800000 */
[----:B------:R-:W-:-:S03]  /*a910*/  ISETP.LT.OR P2, PT, R10, 0x5a, P2 ;  /* 0x0000005a0a00780c */ /* 0x000fc60001741670 */
[--C-:B------:R-:W-:Y:S01]  /*a920*/  FFMA.FTZ R21, R152, UR10, -R204.reuse ;  /* 0x0000000a98157c23 */ /* 0x100fe200080108cc */
[--C-:B------:R-:W-:Y:S01]  /*a930*/  FFMA.FTZ R152, R153, UR10, -R204.reuse ;  /* 0x0000000a99987c23 */ /* 0x100fe200080108cc */
[----:B------:R-:W-:Y:S01]  /*a940*/  FMNMX.FTZ R153, R155, R20, !PT ;  /* 0x000000149b997209 */ /* 0x000fe20007810000 */
[--C-:B------:R-:W-:Y:S01]  /*a950*/  FFMA.FTZ R154, R156, UR10, -R204.reuse ;  /* 0x0000000a9c9a7c23 */ /* 0x100fe200080108cc */
[--C-:B------:R-:W-:Y:S01]  /*a960*/  FFMA.FTZ R156, R160, UR10, -R204.reuse ;  /* 0x0000000aa09c7c23 */ /* 0x100fe200080108cc */
[--C-:B------:R-:W-:Y:S01]  /*a970*/  FFMA.FTZ R206, R164, UR10, -R204.reuse ;  /* 0x0000000aa4ce7c23 */ /* 0x100fe200080108cc */
[----:B------:R-:W-:Y:S01]  /*a980*/  FMNMX.FTZ R20, R158, R153, !PT ;  /* 0x000000999e147209 */ /* 0x000fe20007810000 */
[--C-:B------:R-:W-:Y:S01]  /*a990*/  FFMA.FTZ R168, R168, UR10, -R204.reuse ;  /* 0x0000000aa8a87c23 */ /* 0x100fe200080108cc */
[----:B------:R-:W-:Y:S01]  /*a9a0*/  FSEL R199, R199, -INF , !P2 ;  /* 0xff800000c7c77808 */ /* 0x000fe20005000000 */
[--C-:B------:R-:W-:Y:S01]  /*a9b0*/  FFMA.FTZ R172, R172, UR10, -R204.reuse ;  /* 0x0000000aacac7c23 */ /* 0x100fe200080108cc */
[----:B------:R-:W-:Y:S01]  /*a9c0*/  FMNMX.FTZ R153, R159, R20, !PT ;  /* 0x000000149f997209 */ /* 0x000fe20007810000 */
[----:B------:R-:W-:Y:S01]  /*a9d0*/  MUFU.EX2 R21, R21 ;  /* 0x0000001500157308 */ /* 0x000fe20000000800 */
[----:B------:R-:W-:-:S02]  /*a9e0*/  FFMA.FTZ R196, R196, UR10, -R204 ;  /* 0x0000000ac4c47c23 */ /* 0x000fc400080108cc */
        /* <DEDUP_REMOVED lines=27> */
[----:B------:R-:W-:Y:S03]  /*aba0*/  MUFU.EX2 R161, R161 ;  /* 0x000000a100a17308 */ /* 0x000fe60000000800 */
[----:B--2---:R-:W-:Y:S01]  /*abb0*/  FMNMX.FTZ R168, R194, R169, !PT ;  /* 0x000000a9c2a87209 */ /* 0x004fe20007810000 */
[----:B------:R-:W-:-:S03]  /*abc0*/  FFMA.FTZ R169, R173, UR10, -R204 ;  /* 0x0000000aada97c23 */ /* 0x000fc600080108cc */
[----:B------:R-:W-:Y:S01]  /*abd0*/  FMNMX.FTZ R173, R195, R168, !PT ;  /* 0x000000a8c3ad7209 */ /* 0x000fe20007810000 */
[----:B------:R2:W-:Y:S01]  /*abe0*/  MUFU.EX2 R164, R172 ;  /* 0x000000ac00a47308 */ /* 0x0005e20000000800 */
        /* <DEDUP_REMOVED lines=8> */
[--C-:B--2---:R-:W-:Y:S01]  /*ac70*/  FFMA.FTZ R172, R180, UR10, -R204.reuse ;  /* 0x0000000ab4ac7c23 */ /* 0x104fe200080108cc */
[--C-:B------:R-:W-:Y:S01]  /*ac80*/  FFMA.FTZ R180, R188, UR10, -R204.reuse ;  /* 0x0000000abcb47c23 */ /* 0x100fe200080108cc */
[----:B------:R-:W-:Y:S01]  /*ac90*/  FSEL R188, R3, RZ, P1 ;  /* 0x000000ff03bc7208 */ /* 0x000fe20000800000 */
[----:B------:R-:W2:Y:S01]  /*aca0*/  SHFL.BFLY PT, R203, R10, 0x2, 0x1f ;  /* 0x0c401f000acb7f89 */ /* 0x000ea200000e0000 */
[--C-:B------:R-:W-:Y:S01]  /*acb0*/  FFMA.FTZ R177, R181, UR10, -R204.reuse ;  /* 0x0000000ab5b17c23 */ /* 0x100fe200080108cc */
[--C-:B------:R-:W-:Y:S01]  /*acc0*/  FFMA.FTZ R181, R185, UR10, -R204.reuse ;  /* 0x0000000ab9b57c23 */ /* 0x100fe200080108cc */
[--C-:B------:R-:W-:Y:S01]  /*acd0*/  FFMA.FTZ R185, R189, UR10, -R204.reuse ;  /* 0x0000000abdb97c23 */ /* 0x100fe200080108cc */
[----:B------:R-:W-:Y:S01]  /*ace0*/  FADD.FTZ R188, -R188, R15 ;  /* 0x0000000fbcbc7221 */ /* 0x000fe20000010100 */
[----:B------:R-:W-:Y:S01]  /*acf0*/  MUFU.EX2 R169, R169 ;  /* 0x000000a900a97308 */ /* 0x000fe20000000800 */
[----:B------:R-:W-:-:S02]  /*ad00*/  FFMA.FTZ R189, R193, UR10, -R204 ;  /* 0x0000000ac1bd7c23 */ /* 0x000fc400080108cc */
[----:B------:R-:W-:-:S05]  /*ad10*/  FMUL.FTZ R188, R188, UR10 ;  /* 0x0000000abcbc7c20 */ /* 0x000fca0008410000 */
[----:B------:R-:W-:Y:S08]  /*ad20*/  MUFU.EX2 R15, R196 ;  /* 0x000000c4000f7308 */ /* 0x000ff00000000800 */
[----:B------:R-:W3:Y:S01]  /*ad30*/  MUFU.EX2 R188, R188 ;  /* 0x000000bc00bc7308 */ /* 0x000ee20000000800 */
[----:B--2---:R-:W-:-:S05]  /*ad40*/  FMNMX.FTZ R203, R10, R203, !PT ;  /* 0x000000cb0acb7209 */ /* 0x004fca0007810000 */
[----:B------:R-:W2:Y:S02]  /*ad50*/  SHFL.BFLY PT, R10, R203, 0x1, 0x1f ;  /* 0x0c201f00cb0a7f89 */ /* 0x000ea400000e0000 */
[----:B------:R-:W4:Y:S08]  /*ad60*/  MUFU.EX2 R168, R168 ;  /* 0x000000a800a87308 */ /* 0x000f300000000800 */
[----:B------:R-:W5:Y:S01]  /*ad70*/  MUFU.EX2 R173, R173 ;  /* 0x000000ad00ad7308 */ /* 0x000f620000000800 */
[-C--:B---3--:R-:W-:Y:S01]  /*ad80*/  FMUL.FTZ R24, R24, R188.reuse ;  /* 0x000000bc18187220 */ /* 0x088fe20000410000 */
        /* <DEDUP_REMOVED lines=12> */
[----:B------:R-:W-:Y:S01]  /*ae50*/  FMUL.FTZ R48, R48, R188 ;  /* 0x000000bc30307220 */ /* 0x000fe20000410000 */
[----:B--2---:R-:W-:Y:S01]  /*ae60*/  FMNMX.FTZ R10, R203, R10, !PT ;  /* 0x0000000acb0a7209 */ /* 0x004fe20007810000 */
[----:B------:R-:W2:Y:S01]  /*ae70*/  MUFU.EX2 R177, R177 ;  /* 0x000000b100b17308 */ /* 0x000ea20000000800 */
[-C--:B------:R-:W-:Y:S01]  /*ae80*/  FMUL.FTZ R49, R49, R188.reuse ;  /* 0x000000bc31317220 */ /* 0x080fe20000410000 */
[-C--:B------:R-:W-:Y:S01]  /*ae90*/  FMUL.FTZ R52, R52, R188.reuse ;  /* 0x000000bc34347220 */ /* 0x080fe20000410000 */
[C---:B------:R-:W-:Y:S01]  /*aea0*/  FSETP.NEU.FTZ.AND P1, PT, R10.reuse, -INF , PT ;  /* 0xff8000000a00780b */ /* 0x040fe20003f3d000 */
[----:B------:R-:W-:Y:S01]  /*aeb0*/  FMUL.FTZ R208, R10, UR10 ;  /* 0x0000000a0ad07c20 */ /* 0x000fe20008410000 */
[-C--:B------:R-:W-:Y:S01]  /*aec0*/  FMUL.FTZ R53, R53, R188.reuse ;  /* 0x000000bc35357220 */ /* 0x080fe20000410000 */
[-C--:B------:R-:W-:Y:S01]  /*aed0*/  FMUL.FTZ R56, R56, R188.reuse ;  /* 0x000000bc38387220 */ /* 0x080fe20000410000 */
[-C--:B------:R-:W-:Y:S01]  /*aee0*/  FMUL.FTZ R57, R57, R188.reuse ;  /* 0x000000bc39397220 */ /* 0x080fe20000410000 */
[----:B------:R-:W1:Y:S01]  /*aef0*/  MUFU.EX2 R176, R176 ;  /* 0x000000b000b07308 */ /* 0x000e620000000800 */
[----:B------:R-:W-:Y:S01]  /*af00*/  FSEL R208, R208, RZ, P1 ;  /* 0x000000ffd0d07208 */ /* 0x000fe20000800000 */
[-C--:B------:R-:W-:Y:S01]  /*af10*/  FMUL.FTZ R60, R60, R188.reuse ;  /* 0x000000bc3c3c7220 */ /* 0x080fe20000410000 */
[-C--:B------:R-:W-:Y:S01]  /*af20*/  FMUL.FTZ R61, R61, R188.reuse ;  /* 0x000000bc3d3d7220 */ /* 0x080fe20000410000 */
[-C--:B------:R-:W-:Y:S01]  /*af30*/  FMUL.FTZ R64, R64, R188.reuse ;  /* 0x000000bc40407220 */ /* 0x080fe20000410000 */
[----:B------:R-:W-:Y:S01]  /*af40*/  FMUL.FTZ R65, R65, R188 ;  /* 0x000000bc41417220 */ /* 0x000fe20000410000 */
[--C-:B------:R-:W-:Y:S01]  /*af50*/  FFMA.FTZ R196, R155, UR10, -R208.reuse ;  /* 0x0000000a9bc47c23 */ /* 0x100fe200080108d0 */
[----:B------:R-:W-:Y:S01]  /*af60*/  FFMA.FTZ R155, R188, R4, R21 ;  /* 0x00000004bc9b7223 */ /* 0x000fe20000010015 */
[--C-:B------:R-:W-:Y:S01]  /*af70*/  FFMA.FTZ R204, R159, UR10, -R208.reuse ;  /* 0x0000000a9fcc7c23 */ /* 0x100fe200080108d0 */
[--C-:B------:R-:W-:Y:S01]  /*af80*/  FFMA.FTZ R159, R162, UR10, -R208.reuse ;  /* 0x0000000aa29f7c23 */ /* 0x100fe200080108d0 */
[----:B------:R-:W1:Y:S01]  /*af90*/  MUFU.EX2 R181, R181 ;  /* 0x000000b500b57308 */ /* 0x000e620000000800 */
[----:B------:R-:W-:Y:S01]  /*afa0*/  FADD.FTZ R197, R152, R155 ;  /* 0x0000009b98c57221 */ /* 0x000fe20000010000 */
[--C-:B------:R-:W-:Y:S01]  /*afb0*/  FFMA.FTZ R193, R205, UR10, -R208.reuse ;  /* 0x0000000acdc17c23 */ /* 0x100fe200080108d0 */
[--C-:B------:R-:W-:Y:S01]  /*afc0*/  FFMA.FTZ R155, R158, UR10, -R208.reuse ;  /* 0x0000000a9e9b7c23 */ /* 0x100fe200080108d0 */
[--C-:B------:R-:W-:Y:S01]  /*afd0*/  FFMA.FTZ R206, R163, UR10, -R208.reuse ;  /* 0x0000000aa3ce7c23 */ /* 0x100fe200080108d0 */
[----:B------:R-:W-:Y:S01]  /*afe0*/  FADD.FTZ R4, R154, R197 ;  /* 0x000000c59a047221 */ /* 0x000fe20000010000 */
[C---:B------:R-:W-:Y:S01]  /*aff0*/  F2FP.F16.F32.PACK_AB R154, R153.reuse, R154 ;  /* 0x0000009a999a723e */ /* 0x040fe200000000ff */
[----:B------:R-:W-:Y:S01]  /*b000*/  FFMA.FTZ R163, R166, UR10, -R208 ;  /* 0x0000000aa6a37c23 */ /* 0x000fe200080108d0 */
[----:B------:R-:W1:Y:S01]  /*b010*/  MUFU.EX2 R180, R180 ;  /* 0x000000b400b47308 */ /* 0x000e620000000800 */
[----:B------:R-:W-:Y:S01]  /*b020*/  FADD.FTZ R197, R153, R4 ;  /* 0x0000000499c57221 */ /* 0x000fe20000010000 */
[--C-:B------:R-:W-:Y:S01]  /*b030*/  FFMA.FTZ R174, R174, UR10, -R208.reuse ;  /* 0x0000000aaeae7c23 */ /* 0x100fe200080108d0 */
[----:B------:R-:W-:Y:S01]  /*b040*/  F2FP.F16.F32.PACK_AB R152, R152, R21 ;  /* 0x000000159898723e */ /* 0x000fe200000000ff */
[--C-:B------:R-:W-:Y:S01]  /*b050*/  FFMA.FTZ R158, R171, UR10, -R208.reuse ;  /* 0x0000000aab9e7c23 */ /* 0x100fe200080108d0 */
[----:B------:R-:W-:Y:S01]  /*b060*/  FADD.FTZ R4, R156, R197 ;  /* 0x000000c59c047221 */ /* 0x000fe20000010000 */
[--C-:B------:R-:W-:Y:S01]  /*b070*/  FFMA.FTZ R171, R178, UR10, -R208.reuse ;  /* 0x0000000ab2ab7c23 */ /* 0x100fe200080108d0 */
[----:B------:R-:W-:Y:S01]  /*b080*/  FFMA.FTZ R175, R175, UR10, -R208 ;  /* 0x0000000aafaf7c23 */ /* 0x000fe200080108d0 */
[----:B------:R-:W1:Y:S01]  /*b090*/  MUFU.EX2 R185, R185 ;  /* 0x000000b900b97308 */ /* 0x000e620000000800 */
[----:B------:R-:W-:Y:S01]  /*b0a0*/  FADD.FTZ R197, R157, R4 ;  /* 0x000000049dc57221 */ /* 0x000fe20000010000 */
[--C-:B------:R-:W-:Y:S01]  /*b0b0*/  FFMA.FTZ R179, R179, UR10, -R208.reuse ;  /* 0x0000000ab3b37c23 */ /* 0x100fe200080108d0 */
[--C-:B------:R-:W-:Y:S01]  /*b0c0*/  FFMA.FTZ R182, R182, UR10, -R208.reuse ;  /* 0x0000000ab6b67c23 */ /* 0x100fe200080108d0 */
        /* <DEDUP_REMOVED lines=10> */
[----:B------:R-:W-:Y:S01]  /*b170*/  FSEL R197, R10, RZ, P1 ;  /* 0x000000ff0ac57208 */ /* 0x000fe20000800000 */
[----:B------:R-:W-:Y:S01]  /*b180*/  FFMA.FTZ R195, R195, UR10, -R208 ;  /* 0x0000000ac3c37c23 */ /* 0x000fe200080108d0 */
[----:B------:R-:W1:Y:S01]  /*b190*/  MUFU.EX2 R189, R189 ;  /* 0x000000bd00bd7308 */ /* 0x000e620000000800 */
[C---:B------:R-:W-:Y:S01]  /*b1a0*/  FADD.FTZ R203, R165.reuse, R4 ;  /* 0x00000004a5cb7221 */ /* 0x040fe20000010000 */
[----:B------:R-:W-:Y:S01]  /*b1b0*/  F2FP.F16.F32.PACK_AB R160, R165, R160 ;  /* 0x000000a0a5a0723e */ /* 0x000fe200000000ff */
[--C-:B------:R-:W-:Y:S01]  /*b1c0*/  FFMA.FTZ R198, R198, UR10, -R208.reuse ;  /* 0x0000000ac6c67c23 */ /* 0x100fe200080108d0 */
[----:B------:R-:W-:Y:S01]  /*b1d0*/  FFMA.FTZ R199, R199, UR10, -R208 ;  /* 0x0000000ac7c77c23 */ /* 0x000fe200080108d0 */
[----:B------:R-:W-:Y:S01]  /*b1e0*/  FADD.FTZ R4, R164, R203 ;  /* 0x000000cba4047221 */ /* 0x000fe20000010000 */
[----:B------:R-:W-:Y:S01]  /*b1f0*/  F2FP.F16.F32.PACK_AB R156, R157, R156 ;  /* 0x0000009c9d9c723e */ /* 0x000fe200000000ff */
[-C--:B------:R-:W-:Y:S01]  /*b200*/  FMUL.FTZ R68, R68, R188.reuse ;  /* 0x000000bc44447220 */ /* 0x080fe20000410000 */
[----:B------:R-:W1:Y:S01]  /*b210*/  MUFU.EX2 R192, R192 ;  /* 0x000000c000c07308 */ /* 0x000e620000000800 */
[----:B------:R-:W-:Y:S01]  /*b220*/  FADD.FTZ R203, R169, R4 ;  /* 0x00000004a9cb7221 */ /* 0x000fe20000010000 */
[----:B------:R-:W-:Y:S01]  /*b230*/  FADD.FTZ R4, -R197, R22 ;  /* 0x00000016c5047221 */ /* 0x000fe20000010100 */
[--C-:B------:R-:W-:Y:S01]  /*b240*/  FFMA.FTZ R22, R167, UR10, -R208.reuse ;  /* 0x0000000aa7167c23 */ /* 0x100fe200080108d0 */
[----:B------:R-:W-:Y:S01]  /*b250*/  FFMA.FTZ R167, R170, UR10, -R208 ;  /* 0x0000000aaaa77c23 */ /* 0x000fe200080108d0 */
[----:B----4-:R-:W-:Y:S01]  /*b260*/  FADD.FTZ R162, R168, R203 ;  /* 0x000000cba8a27221 */ /* 0x010fe20000010000 */
[-C--:B------:R-:W-:Y:S01]  /*b270*/  FMUL.FTZ R69, R69, R188.reuse ;  /* 0x000000bc45457220 */ /* 0x080fe20000410000 */
[-C--:B------:R-:W-:Y:S01]  /*b280*/  FMUL.FTZ R72, R72, R188.reuse ;  /* 0x000000bc48487220 */ /* 0x080fe20000410000 */
[----:B------:R-:W-:Y:S01]  /*b290*/  MUFU.EX2 R193, R193 ;  /* 0x000000c100c17308 */ /* 0x000fe20000000800 */
[----:B-----5:R-:W-:Y:S01]  /*b2a0*/  FADD.FTZ R197, R173, R162 ;  /* 0x000000a2adc57221 */ /* 0x020fe20000010000 */
[-C--:B------:R-:W-:Y:S01]  /*b2b0*/  FMUL.FTZ R73, R73, R188.reuse ;  /* 0x000000bc49497220 */ /* 0x080fe20000410000 */
[-C--:B------:R-:W-:Y:S01]  /*b2c0*/  FMUL.FTZ R76, R76, R188.reuse ;  /* 0x000000bc4c4c7220 */ /* 0x080fe20000410000 */
[-C--:B------:R-:W-:Y:S01]  /*b2d0*/  FMUL.FTZ R77, R77, R188.reuse ;  /* 0x000000bc4d4d7220 */ /* 0x080fe20000410000 */
[----:B---3--:R-:W-:Y:S01]  /*b2e0*/  FADD.FTZ R162, R172, R197 ;  /* 0x000000c5aca27221 */ /* 0x008fe20000010000 */
[-C--:B------:R-:W-:Y:S01]  /*b2f0*/  FMUL.FTZ R80, R80, R188.reuse ;  /* 0x000000bc50507220 */ /* 0x080fe20000410000 */
[-C--:B------:R-:W-:Y:S01]  /*b300*/  FMUL.FTZ R81, R81, R188.reuse ;  /* 0x000000bc51517220 */ /* 0x080fe20000410000 */
[----:B------:R-:W-:Y:S01]  /*b310*/  MUFU.EX2 R196, R196 ;  /* 0x000000c400c47308 */ /* 0x000fe20000000800 */
[----:B--2---:R-:W-:Y:S01]  /*b320*/  FADD.FTZ R197, R177, R162 ;  /* 0x000000a2b1c57221 */ /* 0x004fe20000010000 */
[-C--:B------:R-:W-:Y:S01]  /*b330*/  FMUL.FTZ R84, R84, R188.reuse ;  /* 0x000000bc54547220 */ /* 0x080fe20000410000 */
[-C--:B------:R-:W-:Y:S01]  /*b340*/  FMUL.FTZ R85, R85, R188.reuse ;  /* 0x000000bc55557220 */ /* 0x080fe20000410000 */
[-C--:B------:R-:W-:Y:S01]  /*b350*/  FMUL.FTZ R88, R88, R188.reuse ;  /* 0x000000bc58587220 */ /* 0x080fe20000410000 */
[----:B-1----:R-:W-:Y:S01]  /*b360*/  FADD.FTZ R162, R176, R197 ;  /* 0x000000c5b0a27221 */ /* 0x002fe20000010000 */
[-C--:B------:R-:W-:Y:S01]  /*b370*/  FMUL.FTZ R89, R89, R188.reuse ;  /* 0x000000bc59597220 */ /* 0x080fe20000410000 */
[-C--:B------:R-:W-:Y:S01]  /*b380*/  FMUL.FTZ R92, R92, R188.reuse ;  /* 0x000000bc5c5c7220 */ /* 0x080fe20000410000 */
[----:B------:R-:W-:Y:S01]  /*b390*/  MUFU.EX2 R155, R155 ;  /* 0x0000009b009b7308 */ /* 0x000fe20000000800 */
[----:B------:R-:W-:Y:S01]  /*b3a0*/  FADD.FTZ R197, R181, R162 ;  /* 0x000000a2b5c57221 */ /* 0x000fe20000010000 */
[-C--:B------:R-:W-:Y:S01]  /*b3b0*/  FMUL.FTZ R93, R93, R188.reuse ;  /* 0x000000bc5d5d7220 */ /* 0x080fe20000410000 */
[-C--:B------:R-:W-:Y:S01]  /*b3c0*/  FMUL.FTZ R96, R96, R188.reuse ;  /* 0x000000bc60607220 */ /* 0x080fe20000410000 */
[-C--:B------:R-:W-:Y:S01]  /*b3d0*/  FMUL.FTZ R97, R97, R188.reuse ;  /* 0x000000bc61617220 */ /* 0x080fe20000410000 */
[----:B------:R-:W-:Y:S01]  /*b3e0*/  FADD.FTZ R162, R180, R197 ;  /* 0x000000c5b4a27221 */ /* 0x000fe20000010000 */
[-C--:B------:R-:W-:Y:S01]  /*b3f0*/  FMUL.FTZ R100, R100, R188.reuse ;  /* 0x000000bc64647220 */ /* 0x080fe20000410000 */
[----:B------:R-:W-:Y:S01]  /*b400*/  FMUL.FTZ R101, R101, R188 ;  /* 0x000000bc65657220 */ /* 0x000fe20000410000 */
[----:B------:R-:W-:Y:S01]  /*b410*/  MUFU.EX2 R204, R204 ;  /* 0x000000cc00cc7308 */ /* 0x000fe20000000800 */
[----:B------:R-:W-:Y:S01]  /*b420*/  FADD.FTZ R153, R185, R162 ;  /* 0x000000a2b9997221 */ /* 0x000fe20000010000 */
[----:B------:R-:W-:Y:S01]  /*b430*/  F2FP.F16.F32.PACK_AB R162, R169, R164 ;  /* 0x000000a4a9a2723e */ /* 0x000fe200000000ff */
[----:B------:R-:W-:Y:S01]  /*b440*/  FMUL.FTZ R104, R104, R188 ;  /* 0x000000bc68687220 */ /* 0x000fe20000410000 */
[----:B------:R-:W-:Y:S01]  /*b450*/  F2FP.F16.F32.PACK_AB R164, R173, R168 ;  /* 0x000000a8ada4723e */ /* 0x000fe200000000ff */
[----:B------:R-:W-:Y:S01]  /*b460*/  FADD.FTZ R166, R184, R153 ;  /* 0x00000099b8a67221 */ /* 0x000fe20000010000 */
[----:B------:R-:W-:Y:S01]  /*b470*/  F2FP.F16.F32.PACK_AB R168, R181, R176 ;  /* 0x000000b0b5a8723e */ /* 0x000fe200000000ff */
[----:B------:R-:W-:Y:S01]  /*b480*/  FMUL.FTZ R176, R4, UR10 ;  /* 0x0000000a04b07c20 */ /* 0x000fe20008410000 */
[----:B------:R1:W-:Y:S01]  /*b490*/  MUFU.EX2 R21, R174 ;  /* 0x000000ae00157308 */ /* 0x0003e20000000800 */
[----:B------:R-:W-:Y:S01]  /*b4a0*/  FADD.FTZ R170, R189, R166 ;  /* 0x000000a6bdaa7221 */ /* 0x000fe20000010000 */
[----:B------:R-:W-:Y:S01]  /*b4b0*/  F2FP.F16.F32.PACK_AB R166, R177, R172 ;  /* 0x000000acb1a6723e */ /* 0x000fe200000000ff */
[----:B------:R-:W-:Y:S01]  /*b4c0*/  FMUL.FTZ R105, R105, R188 ;  /* 0x000000bc69697220 */ /* 0x000fe20000410000 */
[----:B------:R-:W-:Y:S01]  /*b4d0*/  F2FP.F16.F32.PACK_AB R172, R189, R184 ;  /* 0x000000b8bdac723e */ /* 0x000fe200000000ff */
[----:B------:R-:W-:Y:S01]  /*b4e0*/  FADD.FTZ R153, R15, R170 ;  /* 0x000000aa0f997221 */ /* 0x000fe20000010000 */
[----:B------:R-:W-:Y:S01]  /*b4f0*/  F2FP.F16.F32.PACK_AB R170, R185, R180 ;  /* 0x000000b4b9aa723e */ /* 0x000fe200000000ff */
[-C--:B------:R-:W-:Y:S01]  /*b500*/  FMUL.FTZ R108, R108, R188.reuse ;  /* 0x000000bc6c6c7220 */ /* 0x080fe20000410000 */
[----:B------:R-:W2:Y:S01]  /*b510*/  MUFU.EX2 R176, R176 ;  /* 0x000000b000b07308 */ /* 0x000ea20000000800 */
[C---:B-1----:R-:W-:Y:S01]  /*b520*/  F2FP.F16.F32.PACK_AB R174, R192.reuse, R15 ;  /* 0x0000000fc0ae723e */ /* 0x042fe200000000ff */
[----:B------:R-:W-:Y:S01]  /*b530*/  FADD.FTZ R4, R192, R153 ;  /* 0x00000099c0047221 */ /* 0x000fe20000010000 */
        /* <DEDUP_REMOVED lines=12> */
[----:B------:R-:W-:Y:S01]  /*b600*/  FMUL.FTZ R132, R132, R188 ;  /* 0x000000bc84847220 */ /* 0x000fe20000410000 */
[----:B------:R-:W3:Y:S01]  /*b610*/  MUFU.EX2 R206, R206 ;  /* 0x000000ce00ce7308 */ /* 0x000ee20000000800 */
[----:B--2---:R-:W-:Y:S01]  /*b620*/  FFMA.FTZ R15, R176, R0, R193 ;  /* 0x00000000b00f7223 */ /* 0x004fe200000100c1 */
        /* <DEDUP_REMOVED lines=8> */
[-C--:B------:R-:W-:Y:S01]  /*b6b0*/  FMUL.FTZ R144, R144, R188.reuse ;  /* 0x000000bc90907220 */ /* 0x080fe20000410000 */
[-C--:B------:R-:W-:Y:S01]  /*b6c0*/  FMUL.FTZ R145, R145, R188.reuse ;  /* 0x000000bc91917220 */ /* 0x080fe20000410000 */
[-C--:B------:R-:W-:Y:S01]  /*b6d0*/  FMUL.FTZ R148, R148, R188.reuse ;  /* 0x000000bc94947220 */ /* 0x080fe20000410000 */
[----:B------:R-:W-:Y:S01]  /*b6e0*/  FADD.FTZ R0, R204, R15 ;  /* 0x0000000fcc007221 */ /* 0x000fe20000010000 */
[----:B------:R-:W-:Y:S01]  /*b6f0*/  FMUL.FTZ R149, R149, R188 ;  /* 0x000000bc95957220 */ /* 0x000fe20000410000 */
[----:B------:R-:W-:Y:S01]  /*b700*/  F2FP.F16.F32.PACK_AB R153, R196, R193 ;  /* 0x000000c1c499723e */ /* 0x000fe200000000ff */
[----:B------:R-:W4:Y:S01]  /*b710*/  MUFU.EX2 R22, R22 ;  /* 0x0000001600167308 */ /* 0x000f220000000800 */
[----:B-1----:R-:W-:Y:S01]  /*b720*/  FADD.FTZ R15, R159, R0 ;  /* 0x000000009f0f7221 */ /* 0x002fe20000010000 */
[----:B---3--:R-:W-:Y:S01]  /*b730*/  F2FP.F16.F32.PACK_AB R157, R206, R159 ;  /* 0x0000009fce9d723e */ /* 0x008fe200000000ff */
[-C--:B------:R-:W-:Y:S01]  /*b740*/  FMUL.FTZ R26, R26, R176.reuse ;  /* 0x000000b01a1a7220 */ /* 0x080fe20000410000 */
[----:B------:R-:W-:Y:S01]  /*b750*/  F2FP.F16.F32.PACK_AB R155, R204, R155 ;  /* 0x0000009bcc9b723e */ /* 0x000fe200000000ff */
[----:B------:R-:W-:Y:S01]  /*b760*/  FADD.FTZ R0, R206, R15 ;  /* 0x0000000fce007221 */ /* 0x000fe20000010000 */
        /* <DEDUP_REMOVED lines=10> */
[----:B------:R2:W3:Y:S01]  /*b810*/  MUFU.EX2 R178, R158 ;  /* 0x0000009e00b27308 */ /* 0x0004e20000000800 */
[C---:B----4-:R-:W-:Y:S01]  /*b820*/  FADD.FTZ R184, R22.reuse, R15 ;  /* 0x0000000f16b87221 */ /* 0x050fe20000010000 */
[----:B------:R-:W-:Y:S01]  /*b830*/  F2FP.F16.F32.PACK_AB R159, R22, R163 ;  /* 0x000000a3169f723e */ /* 0x000fe200000000ff */
[-C--:B------:R-:W-:Y:S01]  /*b840*/  FMUL.FTZ R43, R43, R176.reuse ;  /* 0x000000b02b2b7220 */ /* 0x080fe20000410000 */
[-C--:B------:R-:W-:Y:S01]  /*b850*/  FMUL.FTZ R46, R46, R176.reuse ;  /* 0x000000b02e2e7220 */ /* 0x080fe20000410000 */
[-C--:B------:R-:W-:Y:S01]  /*b860*/  FMUL.FTZ R47, R47, R176.reuse ;  /* 0x000000b02f2f7220 */ /* 0x080fe20000410000 */
[-C--:B------:R-:W-:Y:S01]  /*b870*/  FMUL.FTZ R50, R50, R176.reuse ;  /* 0x000000b032327220 */ /* 0x080fe20000410000 */
[----:B------:R-:W-:Y:S01]  /*b880*/  FMUL.FTZ R51, R51, R176 ;  /* 0x000000b033337220 */ /* 0x000fe20000410000 */
[----:B------:R-:W-:Y:S01]  /*b890*/  MUFU.EX2 R165, R171 ;  /* 0x000000ab00a57308 */ /* 0x000fe20000000800 */
[----:B--2---:R-:W-:Y:S01]  /*b8a0*/  F2FP.F16.F32.PACK_AB R158, R161, R20 ;  /* 0x00000014a19e723e */ /* 0x004fe200000000ff */
[----:B-1----:R-:W-:Y:S01]  /*b8b0*/  FADD.FTZ R15, R167, R184 ;  /* 0x000000b8a70f7221 */ /* 0x002fe20000010000 */
        /* <DEDUP_REMOVED lines=10> */
[----:B------:R-:W-:Y:S01]  /*b960*/  FADD.FTZ R15, R21, R184 ;  /* 0x000000b8150f7221 */ /* 0x000fe20000010000 */
        /* <DEDUP_REMOVED lines=11> */
[----:B-1----:R-:W-:Y:S01]  /*ba20*/  F2FP.F16.F32.PACK_AB R163, R20, R21 ;  /* 0x0000001514a3723e */ /* 0x002fe200000000ff */
        /* <DEDUP_REMOVED lines=18> */
[-C--:B------:R-:W-:Y:S01]  /*bb50*/  FMUL.FTZ R118, R118, R176.reuse ;  /* 0x000000b076767220 */ /* 0x080fe20000410000 */
[-C--:B------:R-:W-:Y:S01]  /*bb60*/  FMUL.FTZ R119, R119, R176.reuse ;  /* 0x000000b077777220 */ /* 0x080fe20000410000 */
[-C--:B------:R-:W-:Y:S01]  /*bb70*/  FMUL.FTZ R122, R122, R176.reuse ;  /* 0x000000b07a7a7220 */ /* 0x080fe20000410000 */
[----:B------:R-:W-:Y:S01]  /*bb80*/  FMUL.FTZ R123, R123, R176 ;  /* 0x000000b07b7b7220 */ /* 0x000fe20000410000 */
[----:B------:R-:W4:Y:S01]  /*bb90*/  MUFU.EX2 R0, R187 ;  /* 0x000000bb00007308 */ /* 0x000f220000000800 */
[----:B--2---:R-:W-:Y:S01]  /*bba0*/  FADD.FTZ R186, R20, R15 ;  /* 0x0000000f14ba7221 */ /* 0x004fe20000010000 */
[----:B-1----:R-:W-:Y:S01]  /*bbb0*/  F2FP.F16.F32.PACK_AB R167, R183, R182 ;  /* 0x000000b6b7a7723e */ /* 0x002fe200000000ff */
[-C--:B------:R-:W-:Y:S01]  /*bbc0*/  FMUL.FTZ R126, R126, R176.reuse ;  /* 0x000000b07e7e7220 */ /* 0x080fe20000410000 */
[-C--:B------:R-:W-:Y:S01]  /*bbd0*/  FMUL.FTZ R127, R127, R176.reuse ;  /* 0x000000b07f7f7220 */ /* 0x080fe20000410000 */
[----:B------:R-:W-:Y:S01]  /*bbe0*/  FADD.FTZ R15, R165, R186 ;  /* 0x000000baa50f7221 */ /* 0x000fe20000010000 */
[----:B------:R-:W-:Y:S01]  /*bbf0*/  F2FP.F16.F32.PACK_AB R165, R180, R165 ;  /* 0x000000a5b4a5723e */ /* 0x000fe200000000ff */
[-C--:B------:R-:W-:Y:S01]  /*bc00*/  FMUL.FTZ R130, R130, R176.reuse ;  /* 0x000000b082827220 */ /* 0x080fe20000410000 */
[----:B------:R1:W2:Y:S01]  /*bc10*/  MUFU.EX2 R171, R190 ;  /* 0x000000be00ab7308 */ /* 0x0002a20000000800 */
[----:B------:R-:W-:Y:S01]  /*bc20*/  FADD.FTZ R15, R180, R15 ;  /* 0x0000000fb40f7221 */ /* 0x000fe20000010000 */
[-C--:B------:R-:W-:Y:S01]  /*bc30*/  FMUL.FTZ R131, R131, R176.reuse ;  /* 0x000000b083837220 */ /* 0x080fe20000410000 */
[-C--:B------:R-:W-:Y:S01]  /*bc40*/  FMUL.FTZ R134, R134, R176.reuse ;  /* 0x000000b086867220 */ /* 0x080fe20000410000 */
[-C--:B------:R-:W-:Y:S01]  /*bc50*/  FMUL.FTZ R135, R135, R176.reuse ;  /* 0x000000b087877220 */ /* 0x080fe20000410000 */
[-C--:B------:R-:W-:Y:S01]  /*bc60*/  FMUL.FTZ R138, R138, R176.reuse ;  /* 0x000000b08a8a7220 */ /* 0x080fe20000410000 */
[-C--:B------:R-:W-:Y:S01]  /*bc70*/  FMUL.FTZ R139, R139, R176.reuse ;  /* 0x000000b08b8b7220 */ /* 0x080fe20000410000 */
[-C--:B------:R-:W-:Y:S01]  /*bc80*/  FMUL.FTZ R142, R142, R176.reuse ;  /* 0x000000b08e8e7220 */ /* 0x080fe20000410000 */
[----:B------:R-:W5:Y:S01]  /*bc90*/  MUFU.EX2 R184, R191 ;  /* 0x000000bf00b87308 */ /* 0x000f620000000800 */
[----:B-1----:R-:W-:Y:S01]  /*bca0*/  FADD.FTZ R190, R182, R15 ;  /* 0x0000000fb6be7221 */ /* 0x002fe20000010000 */
[-C--:B------:R-:W-:Y:S01]  /*bcb0*/  FMUL.FTZ R143, R143, R176.reuse ;  /* 0x000000b08f8f7220 */ /* 0x080fe20000410000 */
[-C--:B------:R-:W-:Y:S01]  /*bcc0*/  FMUL.FTZ R146, R146, R176.reuse ;  /* 0x000000b092927220 */ /* 0x080fe20000410000 */
[-C--:B------:R-:W-:Y:S01]  /*bcd0*/  FMUL.FTZ R147, R147, R176.reuse ;  /* 0x000000b093937220 */ /* 0x080fe20000410000 */
[----:B------:R-:W-:Y:S01]  /*bce0*/  FADD.FTZ R190, R183, R190 ;  /* 0x000000beb7be7221 */ /* 0x000fe20000010000 */
[-C--:B------:R-:W-:Y:S01]  /*bcf0*/  FMUL.FTZ R150, R150, R176.reuse ;  /* 0x000000b096967220 */ /* 0x080fe20000410000 */
[----:B------:R-:W-:Y:S01]  /*bd00*/  FMUL.FTZ R151, R151, R176 ;  /* 0x000000b097977220 */ /* 0x000fe20000410000 */
[----:B------:R-:W1:Y:S01]  /*bd10*/  MUFU.EX2 R173, R194 ;  /* 0x000000c200ad7308 */ /* 0x000e620000000800 */
[----:B---3--:R-:W-:Y:S01]  /*bd20*/  FADD.FTZ R15, R169, R190 ;  /* 0x000000bea90f7221 */ /* 0x008fe20000010000 */
[----:B----4-:R-:W-:-:S03]  /*bd30*/  F2FP.F16.F32.PACK_AB R169, R0, R169 ;  /* 0x000000a900a9723e */ /* 0x010fc600000000ff */
[----:B------:R-:W-:-:S03]  /*bd40*/  FADD.FTZ R190, R0, R15 ;  /* 0x0000000f00be7221 */ /* 0x000fc60000010000 */
[----:B------:R-:W3:Y:S01]  /*bd50*/  MUFU.EX2 R186, R195 ;  /* 0x000000c300ba7308 */ /* 0x000ee20000000800 */
[----:B--2---:R-:W-:Y:S01]  /*bd60*/  FADD.FTZ R15, R171, R190 ;  /* 0x000000beab0f7221 */ /* 0x004fe20000010000 */
[----:B-----5:R-:W-:-:S03]  /*bd70*/  F2FP.F16.F32.PACK_AB R171, R184, R171 ;  /* 0x000000abb8ab723e */ /* 0x020fc600000000ff */
[----:B------:R-:W-:-:S03]  /*bd80*/  FADD.FTZ R192, R184, R15 ;  /* 0x0000000fb8c07221 */ /* 0x000fc60000010000 */
[----:B------:R-:W2:Y:S01]  /*bd90*/  MUFU.EX2 R175, R198 ;  /* 0x000000c600af7308 */ /* 0x000ea20000000800 */
[----:B-1----:R-:W-:-:S07]  /*bda0*/  FADD.FTZ R15, R173, R192 ;  /* 0x000000c0ad0f7221 */ /* 0x002fce0000010000 */
[----:B------:R-:W1:Y:S01]  /*bdb0*/  MUFU.EX2 R190, R199 ;  /* 0x000000c700be7308 */ /* 0x000e620000000800 */
[C---:B---3--:R-:W-:Y:S01]  /*bdc0*/  FADD.FTZ R22, R186.reuse, R15 ;  /* 0x0000000fba167221 */ /* 0x048fe20000010000 */
[----:B------:R-:W-:-:S03]  /*bdd0*/  F2FP.F16.F32.PACK_AB R173, R186, R173 ;  /* 0x000000adbaad723e */ /* 0x000fc600000000ff */
[----:B--2---:R-:W-:-:S04]  /*bde0*/  FADD.FTZ R15, R175, R22 ;  /* 0x00000016af0f7221 */ /* 0x004fc80000010000 */
[C---:B-1----:R-:W-:Y:S01]  /*bdf0*/  FADD.FTZ R0, R190.reuse, R15 ;  /* 0x0000000fbe007221 */ /* 0x042fe20000010000 */
[----:B------:R-:W-:Y:S01]  /*be00*/  F2FP.F16.F32.PACK_AB R175, R190, R175 ;  /* 0x000000afbeaf723e */ /* 0x000fe200000000ff */
[----:B------:R-:W-:Y:S06]  /*be10*/  @!P0 BRA `(.L_x_1373) ;  /* 0x0000000000048947 */ /* 0x000fec0003800000 */
[----:B------:R-:W-:Y:S01]  /*be20*/  BPT.TRAP 0x1 ;  /* 0x000000040000795c */ /* 0x000fe20000300000 */
.L_x_1373:
[----:B------:R1:W2:Y:S01]  /*be30*/  SYNCS.PHASECHK.TRANS64.TRYWAIT P1, [UR26+0x22850], R13 ;  /* 0x0228500dff0075a7 */ /* 0x0002a2000802015a */
[----:B------:R-:W-:Y:S05]  /*be40*/  @!P0 BRA `(.L_x_1374) ;  /* 0x0000000000048947 */ /* 0x000fea0003800000 */
[----:B------:R-:W-:Y:S01]  /*be50*/  BPT.TRAP 0x1 ;  /* 0x000000040000795c */ /* 0x000fe20000300000 */
.L_x_1374:
[----:B--2---:R-:W-:Y:S05]  /*be60*/  @P1 BRA `(.L_x_1375) ;  /* 0x0000000000081947 */ /* 0x004fea0003800000 */
[----:B------:R-:W2:Y:S02]  /*be70*/  SYNCS.PHASECHK.TRANS64.TRYWAIT P1, [UR26+0x22850], R13 ;  /* 0x0228500dff0075a7 */ /* 0x000ea4000802015a */
[----:B--2---:R-:W-:Y:S05]  /*be80*/  @!P1 BRA `(.L_x_1376) ;  /* 0x0000005800949947 */ /* 0x004fea0003800000 */
.L_x_1375:
        /* <DEDUP_REMOVED lines=46> */
[----:B--2---:R-:W-:Y:S05]  /*c170*/  @P1 BRA `(.L_x_1377) ;  /* 0xffffffd000401947 */ /* 0x004fea000383ffff */
.L_x_1360:
[----:B------:R-:W1:Y:S01]  /*c180*/  SHFL.BFLY PT, R7, R4, 0x2, 0x1f ;  /* 0x0c401f0004077f89 */ /* 0x000e6200000e0000 */
[----:B------:R-:W-:Y:S01]  /*c190*/  IMAD.MOV.U32 R11, RZ, RZ, RZ ;  /* 0x000000ffff0b7224 */ /* 0x000fe200078e00ff */
[----:B------:R-:W-:Y:S01]  /*c1a0*/  UIADD3 UR39, UR39, 0x1, URZ ;  /* 0x0000000127277890 */ /* 0x000fe2000fffe03f */
[----:B------:R-:W-:Y:S01]  /*c1b0*/  IMAD.U32 R22, RZ, RZ, UR10 ;  /* 0x0000000aff167e24 */ /* 0x000fe2000f8e00ff */
[----:B------:R-:W2:Y:S01]  /*c1c0*/  SHFL.BFLY PT, R9, R0, 0x2, 0x1f ;  /* 0x0c401f0000097f89 */ /* 0x000ea200000e0000 */
[----:B------:R-:W-:Y:S01]  /*c1d0*/  IMAD.MOV.U32 R20, RZ, RZ, -0x800000 ;  /* 0xff800000ff147424 */ /* 0x000fe200078e00ff */
[----:B------:R-:W-:Y:S01]  /*c1e0*/  UISETP.NE.AND UP0, UPT, UR39, 0x2, UPT ;  /* 0x000000022700788c */ /* 0x000fe2000bf05270 */
[----:B------:R3:W-:Y:S06]  /*c1f0*/  BAR.ARV R5, 0x100 ;  /* 0x000400050000751d */ /* 0x0007ec0000002000 */
[----:B------:R-:W-:-:S02]  /*c200*/  USEL UR4, URZ, 0x1, UP0 ;  /* 0x000000013f047887 */ /* 0x000fc40008000000 */
[----:B------:R-:W-:Y:S06]  /*c210*/  BAR.ARV 0x8, 0x120 ;  /* 0x0204800000007b1d */ /* 0x000fec0000002000 */
[----:B------:R-:W-:Y:S01]  /*c220*/  PLOP3.LUT P0, PT, PT, PT, PT, 0x8, 0x0 ;  /* 0x000000000000781c */ /* 0x000fe20003f0e170 */
[----:B------:R-:W-:Y:S01]  /*c230*/  UIADD3 UR37, UR37, 0x1, URZ ;  /* 0x0000000125257890 */ /* 0x000fe2000fffe03f */
[----:B-1----:R-:W-:Y:S01]  /*c240*/  FADD.FTZ R6, R7, R4 ;  /* 0x0000000407067221 */ /* 0x002fe20000010000 */
[----:B------:R-:W-:Y:S02]  /*c250*/  USEL UR39, UR39, URZ, UP0 ;  /* 0x0000003f27277287 */ /* 0x000fe40008000000 */
[----:B------:R-:W-:Y:S01]  /*c260*/  ULOP3.LUT UR38, UR38, UR4, URZ, 0x3c, !UPT ;  /* 0x0000000426267292 */ /* 0x000fe2000f8e3c3f */
[----:B--2---:R-:W-:Y:S01]  /*c270*/  FADD.FTZ R9, R9, R0 ;  /* 0x0000000009097221 */ /* 0x004fe20000010000 */
[----:B------:R-:W1:Y:S01]  /*c280*/  SHFL.BFLY PT, R7, R6, 0x1, 0x1f ;  /* 0x0c201f0006077f89 */ /* 0x000e6200000e0000 */
[----:B------:R-:W-:-:S03]  /*c290*/  IMAD.MOV.U32 R0, RZ, RZ, -0x800000 ;  /* 0xff800000ff007424 */ /* 0x000fc600078e00ff */
[----:B------:R-:W2:Y:S01]  /*c2a0*/  SHFL.BFLY PT, R8, R9, 0x1, 0x1f ;  /* 0x0c201f0009087f89 */ /* 0x000ea200000e0000 */
[----:B-1----:R-:W-:Y:S01]  /*c2b0*/  FADD.FTZ R152, R6, R7 ;  /* 0x0000000706987221 */ /* 0x002fe20000010000 */
[----:B------:R-:W-:Y:S02]  /*c2c0*/  IMAD.MOV.U32 R7, RZ, RZ, RZ ;  /* 0x000000ffff077224 */ /* 0x000fe400078e00ff */
[----:B--2---:R-:W-:Y:S02]  /*c2d0*/  FADD.FTZ R17, R9, R8 ;  /* 0x0000000809117221 */ /* 0x004fe40000010000 */
[----:B------:R-:W-:-:S03]  /*c2e0*/  FSETP.NE.FTZ.AND P1, PT, R152, RZ, PT ;  /* 0x000000ff9800720b */ /* 0x000fc60003f35000 */
[----:B------:R-:W-:-:S10]  /*c2f0*/  FSETP.NE.FTZ.AND P2, PT, R17, RZ, PT ;  /* 0x000000ff1100720b */ /* 0x000fd40003f55000 */
[----:B------:R-:W1:Y:S01]  /*c300*/  @P1 MUFU.RCP R11, R152 ;  /* 0x00000098000b1308 */ /* 0x000e620000001000 */
[----:B------:R-:W-:-:S07]  /*c310*/  @P1 FMUL.FTZ R22, R22, 0.69314718246459960938 ;  /* 0x3f31721816161820 */ /* 0x000fce0000410000 */
[----:B------:R-:W-:Y:S08]  /*c320*/  @P2 MUFU.RCP R7, R17 ;  /* 0x0000001100072308 */ /* 0x000ff00000001000 */
[----:B------:R-:W2:Y:S01]  /*c330*/  @P2 MUFU.LG2 R17, R17 ;  /* 0x0000001100112308 */ /* 0x000ea20000000c00 */
        /* <DEDUP_REMOVED lines=65> */
[----:B------:R-:W1:Y:S01]  /*c750*/  @P1 MUFU.LG2 R11, R152 ;  /* 0x00000098000b1308 */ /* 0x000e620000000c00 */
[----:B--2---:R-:W-:Y:S01]  /*c760*/  @P2 FMUL.FTZ R17, R17, 0.69314718246459960938 ;  /* 0x3f31721811112820 */ /* 0x004fe20000410000 */
[-C--:B------:R-:W-:Y:S01]  /*c770*/  FMUL.FTZ R160, R79, R7.reuse ;  /* 0x000000074fa07220 */ /* 0x080fe20000410000 */
[----:B------:R-:W-:Y:S01]  /*c780*/  @P2 FMUL.FTZ R28, R28, 0.69314718246459960938 ;  /* 0x3f3172181c1c2820 */ /* 0x000fe20000410000 */
        /* <DEDUP_REMOVED lines=13> */
[----:B-1----:R-:W-:Y:S01]  /*c860*/  @P1 FMUL.FTZ R11, R11, 0.69314718246459960938 ;  /* 0x3f3172180b0b1820 */ /* 0x002fe20000410000 */
        /* <DEDUP_REMOVED lines=52> */
.L_x_1307:
[----:B------:R-:W1:Y:S08]  /*cbb0*/  S2UR UR4, SR_CgaCtaId ;  /* 0x00000000000479c3 */ /* 0x000e700000008800 */
[----:B------:R-:W-:Y:S06]  /*cbc0*/  BAR.SYNC.DEFER_BLOCKING 0x5, 0x120 ;  /* 0x0144800000007b1d */ /* 0x000fec0000010000 */
[----:B------:R-:W-:-:S02]  /*cbd0*/  UMOV UR46, 0x400 ;  /* 0x00000400002e7882 */ /* 0x000fc40000000000 */
[----:B-1----:R-:W-:-:S09]  /*cbe0*/  ULEA UR46, UR4, UR46, 0x18 ;  /* 0x0000002e042e7291 */ /* 0x002fd2000f8ec03f */
[----:B------:R-:W1:Y:S02]  /*cbf0*/  LDS R3, [UR46+0x228d0] ;  /* 0x0228d02eff037984 */ /* 0x000e640008000800 */
[----:B-1----:R-:W-:Y:S01]  /*cc00*/  R2UR UR4, R3 ;  /* 0x00000000030472ca */ /* 0x002fe200000e0000 */
[----:B------:R-:W-:Y:S06]  /*cc10*/  BAR.ARV 0x4, 0x120 ;  /* 0x0104800000007b1d */ /* 0x000fec0000002000 */
[----:B------:R-:W-:Y:S08]  /*cc20*/  @P0 BRA `(.L_x_1378) ;  /* 0x0000000c00f00947 */ /* 0x000ff00003800000 */
[C---:B------:R-:W-:Y:S01]  /*cc30*/  IADD3 R27, P0, R18.reuse, 0x40, RZ ;  /* 0x00000040121b7810 */ /* 0x040fe20007f1e0ff */
[----:B------:R-:W-:Y:S01]  /*cc40*/  BAR.SYNC.DEFER_BLOCKING 0x1, 0x100 ;  /* 0x0044000000007b1d */ /* 0x000fe20000010000 */
[----:B------:R-:W-:Y:S01]  /*cc50*/  IADD3 R31, P1, R18, 0x60, RZ ;  /* 0x00000060121f7810 */ /* 0x000fe20007f3e0ff */
[----:B------:R-:W-:Y:S01]  /*cc60*/  USHF.R.S32.HI UR5, URZ, 0x1f, UR43 ;  /* 0x0000001f3f057899 */ /* 0x000fe2000801142b */
[----:B------:R-:W-:Y:S02]  /*cc70*/  LOP3.LUT R26, R27, 0x380, RZ, 0xc0, !PT ;  /* 0x000003801b1a7812 */ /* 0x000fe400078ec0ff */
[----:B------:R-:W-:Y:S01]  /*cc80*/  LOP3.LUT R30, R31, 0x380, RZ, 0xc0, !PT ;  /* 0x000003801f1e7812 */ /* 0x000fe200078ec0ff */
[----:B------:R-:W-:Y:S01]  /*cc90*/  ULDC.64 UR6, c[0x0][0xb70] ;  /* 0x0002dc0000067ab9 */ /* 0x000fe20000000a00 */
[----:B------:R-:W-:Y:S01]  /*cca0*/  SHF.R.U64 R26, R26, 0x3, RZ ;  /* 0x000000031a1a7819 */ /* 0x000fe200000012ff */
[----:B------:R-:W-:Y:S01]  /*ccb0*/  UIMAD.WIDE.U32 UR8, UR43, UR6, URZ ;  /* 0x000000062b0872a5 */ /* 0x000fe2000f8e003f */
[----:B------:R-:W-:Y:S01]  /*ccc0*/  SHF.R.U64 R30, R30, 0x3, RZ ;  /* 0x000000031e1e7819 */ /* 0x000fe200000012ff */
[----:B------:R-:W-:Y:S01]  /*ccd0*/  UIMAD UR5, UR5, UR6, URZ ;  /* 0x00000006050572a4 */ /* 0x000fe2000f8e023f */
[----:B------:R-:W-:Y:S01]  /*cce0*/  LOP3.LUT R26, R26, R27, RZ, 0x3c, !PT ;  /* 0x0000001b1a1a7212 */ /* 0x000fe200078e3cff */
[--C-:B------:R-:W-:Y:S01]  /*ccf0*/  IMAD.X R27, RZ, RZ, R19.reuse, P0 ;  /* 0x000000ffff1b7224 */ /* 0x100fe200000e0613 */
[----:B------:R-:W-:Y:S01]  /*cd00*/  IADD3 R3, P0, R18, 0x8020, RZ ;  /* 0x0000802012037810 */ /* 0x000fe20007f1e0ff */
[----:B------:R-:W-:Y:S01]  /*cd10*/  ULDC UR6, c[0x0][0xa88] ;  /* 0x0002a20000067ab9 */ /* 0x000fe20000000800 */
[----:B------:R-:W-:Y:S01]  /*cd20*/  LOP3.LUT R30, R30, R31, RZ, 0x3c, !PT ;  /* 0x0000001f1e1e7212 */ /* 0x000fe200078e3cff */
[----:B------:R-:W-:Y:S01]  /*cd30*/  IMAD.X R31, RZ, RZ, R19, P1 ;  /* 0x000000ffff1f7224 */ /* 0x000fe200008e0613 */
[----:B------:R-:W-:Y:S01]  /*cd40*/  IADD3 R7, P1, R18, 0x8040, RZ ;  /* 0x0000804012077810 */ /* 0x000fe20007f3e0ff */
[----:B------:R-:W-:Y:S01]  /*cd50*/  UIMAD UR5, UR43, UR7, UR5 ;  /* 0x000000072b0572a4 */ /* 0x000fe2000f8e0205 */
[----:B------:R-:W-:-:S02]  /*cd60*/  LOP3.LUT R28, R3, 0x380, RZ, 0xc0, !PT ;  /* 0x00000380031c7812 */ /* 0x000fc400078ec0ff */
[----:B------:R-:W-:Y:S01]  /*cd70*/  IADD3 R11, P6, R18, 0x20, RZ ;  /* 0x00000020120b7810 */ /* 0x000fe20007fde0ff */
[----:B------:R-:W-:Y:S01]  /*cd80*/  UIADD3 UR5, UR9, UR5, URZ ;  /* 0x0000000509057290 */ /* 0x000fe2000fffe03f */
[----:B------:R-:W-:Y:S02]  /*cd90*/  LOP3.LUT R48, R7, 0x380, RZ, 0xc0, !PT ;  /* 0x0000038007307812 */ /* 0x000fe400078ec0ff */
[----:B------:R-:W-:Y:S02]  /*cda0*/  SHF.R.U64 R28, R28, 0x3, RZ ;  /* 0x000000031c1c7819 */ /* 0x000fe400000012ff */
[----:B------:R-:W-:Y:S02]  /*cdb0*/  LOP3.LUT R10, R11, 0x380, RZ, 0xc0, !PT ;  /* 0x000003800b0a7812 */ /* 0x000fe400078ec0ff */
[----:B------:R-:W-:Y:S02]  /*cdc0*/  IADD3 R35, P2, R18, 0x4000, RZ ;  /* 0x0000400012237810 */ /* 0x000fe40007f5e0ff */
[----:B------:R-:W-:-:S02]  /*cdd0*/  SHF.R.U64 R48, R48, 0x3, RZ ;  /* 0x0000000330307819 */ /* 0x000fc400000012ff */
[----:B------:R-:W-:Y:S02]  /*cde0*/  LOP3.LUT R28, R28, R3, RZ, 0x3c, !PT ;  /* 0x000000031c1c7212 */ /* 0x000fe400078e3cff */
[----:B------:R-:W-:Y:S02]  /*cdf0*/  LOP3.LUT R59, R18, 0x380, RZ, 0xc0, !PT ;  /* 0x00000380123b7812 */ /* 0x000fe400078ec0ff */
[----:B------:R-:W-:Y:S02]  /*ce00*/  SHF.R.S32.HI R3, RZ, 0x1f, R202 ;  /* 0x0000001fff037819 */ /* 0x000fe400000114ca */
[----:B------:R-:W-:Y:S02]  /*ce10*/  SHF.R.U64 R10, R10, 0x3, RZ ;  /* 0x000000030a0a7819 */ /* 0x000fe400000012ff */
[----:B------:R-:W-:Y:S02]  /*ce20*/  LOP3.LUT R34, R35, 0x380, RZ, 0xc0, !PT ;  /* 0x0000038023227812 */ /* 0x000fe400078ec0ff */
[----:B------:R-:W-:-:S02]  /*ce30*/  LOP3.LUT R48, R48, R7, RZ, 0x3c, !PT ;  /* 0x0000000730307212 */ /* 0x000fc400078e3cff */
[----:B------:R-:W-:Y:S02]  /*ce40*/  SHF.R.U64 R59, R59, 0x3, RZ ;  /* 0x000000033b3b7819 */ /* 0x000fe400000012ff */
[----:B------:R-:W-:Y:S02]  /*ce50*/  LEA.HI R7, R3, R202, RZ, 0x7 ;  /* 0x000000ca03077211 */ /* 0x000fe400078f38ff */
[----:B------:R-:W-:Y:S01]  /*ce60*/  LOP3.LUT R10, R10, R11, RZ, 0x3c, !PT ;  /* 0x0000000b0a0a7212 */ /* 0x000fe200078e3cff */
[----:B------:R-:W-:Y:S01]  /*ce70*/  IMAD.X R11, RZ, RZ, R19, P6 ;  /* 0x000000ffff0b7224 */ /* 0x000fe200030e0613 */
[----:B------:R-:W-:Y:S02]  /*ce80*/  IADD3 R39, P3, R18, 0x4020, RZ ;  /* 0x0000402012277810 */ /* 0x000fe40007f7e0ff */
[----:B------:R-:W-:Y:S02]  /*ce90*/  SHF.R.U64 R34, R34, 0x3, RZ ;  /* 0x0000000322227819 */ /* 0x000fe400000012ff */
[----:B------:R-:W-:-:S02]  /*cea0*/  IADD3 R41, P4, R18, 0x4040, RZ ;  /* 0x0000404012297810 */ /* 0x000fc40007f9e0ff */
[C---:B------:R-:W-:Y:S02]  /*ceb0*/  IADD3 R43, P5, R18.reuse, 0x4060, RZ ;  /* 0x00004060122b7810 */ /* 0x040fe40007fbe0ff */
[----:B------:R-:W-:Y:S02]  /*cec0*/  IADD3 R47, P6, R18, 0x8000, RZ ;  /* 0x00008000122f7810 */ /* 0x000fe40007fde0ff */
[----:B------:R-:W-:Y:S01]  /*ced0*/  LOP3.LUT R58, R59, R18, RZ, 0x3c, !PT ;  /* 0x000000123b3a7212 */ /* 0x000fe200078e3cff */
[--C-:B------:R-:W-:Y:S01]  /*cee0*/  IMAD.MOV.U32 R59, RZ, RZ, R19.reuse ;  /* 0x000000ffff3b7224 */ /* 0x100fe200078e0013 */
[----:B------:R-:W-:Y:S02]  /*cef0*/  LOP3.LUT R7, R7, 0xffffff80, RZ, 0xc0, !PT ;  /* 0xffffff8007077812 */ /* 0x000fe400078ec0ff */
[----:B------:R-:W-:Y:S02]  /*cf00*/  LOP3.LUT R38, R39, 0x380, RZ, 0xc0, !PT ;  /* 0x0000038027267812 */ /* 0x000fe400078ec0ff */
[----:B------:R-:W-:Y:S01]  /*cf10*/  LOP3.LUT R34, R34, R35, RZ, 0x3c, !PT ;  /* 0x0000002322227212 */ /* 0x000fe200078e3cff */
[----:B------:R-:W-:Y:S01]  /*cf20*/  IMAD.X R35, RZ, RZ, R19, P2 ;  /* 0x000000ffff237224 */ /* 0x000fe200010e0613 */
[----:B------:R-:W-:Y:S01]  /*cf30*/  LOP3.LUT R40, R41, 0x380, RZ, 0xc0, !PT ;  /* 0x0000038029287812 */ /* 0x000fe200078ec0ff */
[----:B------:R-:W-:Y:S01]  /*cf40*/  IMAD.IADD R22, R202, 0x1, -R7 ;  /* 0x00000001ca167824 */ /* 0x000fe200078e0a07 */
[----:B------:R-:W-:-:S02]  /*cf50*/  LOP3.LUT R42, R43, 0x380, RZ, 0xc0, !PT ;  /* 0x000003802b2a7812 */ /* 0x000fc400078ec0ff */
[----:B------:R-:W-:Y:S02]  /*cf60*/  LOP3.LUT R46, R47, 0x380, RZ, 0xc0, !PT ;  /* 0x000003802f2e7812 */ /* 0x000fe400078ec0ff */
[----:B------:R-:W-:Y:S02]  /*cf70*/  SHF.R.U64 R38, R38, 0x3, RZ ;  /* 0x0000000326267819 */ /* 0x000fe400000012ff */
[----:B------:R-:W-:Y:S02]  /*cf80*/  SHF.R.U64 R40, R40, 0x3, RZ ;  /* 0x0000000328287819 */ /* 0x000fe400000012ff */
[----:B------:R-:W-:Y:S02]  /*cf90*/  MOV R59, R58 ;  /* 0x0000003a003b7202 */ /* 0x000fe40000000f00 */
[----:B------:R-:W-:Y:S02]  /*cfa0*/  F2FP.F16.F32.PACK_AB R4, R25, R4 ;  /* 0x000000041904723e */ /* 0x000fe400000000ff */
[----:B------:R-:W-:-:S02]  /*cfb0*/  F2FP.F16.F32.PACK_AB R5, R172, R5 ;  /* 0x00000005ac05723e */ /* 0x000fc400000000ff */
[----:B------:R-:W-:Y:S01]  /*cfc0*/  F2FP.F16.F32.PACK_AB R6, R29, R6 ;  /* 0x000000061d06723e */ /* 0x000fe200000000ff */
[--C-:B------:R-:W-:Y:S01]  /*cfd0*/  IMAD.X R29, RZ, RZ, R19.reuse, P0 ;  /* 0x000000ffff1d7224 */ /* 0x100fe200000e0613 */
[----:B------:R-:W-:Y:S01]  /*cfe0*/  F2FP.F16.F32.PACK_AB R7, R170, R49 ;  /* 0x00000031aa07723e */ /* 0x000fe200000000ff */
[--C-:B------:R-:W-:Y:S01]  /*cff0*/  IMAD.X R49, RZ, RZ, R19.reuse, P1 ;  /* 0x000000ffff317224 */ /* 0x100fe200008e0613 */
[----:B------:R-:W-:Y:S02]  /*d000*/  SHF.R.U64 R42, R42, 0x3, RZ ;  /* 0x000000032a2a7819 */ /* 0x000fe400000012ff */
[----:B------:R-:W-:Y:S01]  /*d010*/  SHF.R.U64 R46, R46, 0x3, RZ ;  /* 0x000000032e2e7819 */ /* 0x000fe200000012ff */
[----:B------:R1:W-:Y:S01]  /*d020*/  STSM.16.M88.4 [R59], R4 ;  /* 0x000000043b007844 */ /* 0x0003e20000000200 */
[----:B------:R-:W-:Y:S01]  /*d030*/  MOV R34, R34 ;  /* 0x0000002200227202 */ /* 0x000fe20000000f00 */
[----:B------:R-:W-:Y:S01]  /*d040*/  VIADD R35, R201, UR42 ;  /* 0x0000002ac9237c36 */ /* 0x000fe20008000000 */
[----:B------:R-:W-:Y:S01]  /*d050*/  LOP3.LUT R38, R38, R39, RZ, 0x3c, !PT ;  /* 0x0000002726267212 */ /* 0x000fe200078e3cff */
[--C-:B------:R-:W-:Y:S01]  /*d060*/  IMAD.X R39, RZ, RZ, R19.reuse, P3 ;  /* 0x000000ffff277224 */ /* 0x100fe200018e0613 */
[----:B------:R-:W-:Y:S01]  /*d070*/  LOP3.LUT R40, R40, R41, RZ, 0x3c, !PT ;  /* 0x0000002928287212 */ /* 0x000fe200078e3cff */
[----:B------:R-:W-:Y:S01]  /*d080*/  IMAD.X R41, RZ, RZ, R19, P4 ;  /* 0x000000ffff297224 */ /* 0x000fe200020e0613 */
[----:B------:R-:W-:-:S02]  /*d090*/  IADD3 R51, P2, R18, 0x8060, RZ ;  /* 0x0000806012337810 */ /* 0x000fc40007f5e0ff */
[----:B------:R-:W-:Y:S01]  /*d0a0*/  LOP3.LUT R42, R42, R43, RZ, 0x3c, !PT ;  /* 0x0000002b2a2a7212 */ /* 0x000fe200078e3cff */
[--C-:B------:R-:W-:Y:S01]  /*d0b0*/  IMAD.X R43, RZ, RZ, R19.reuse, P5 ;  /* 0x000000ffff2b7224 */ /* 0x100fe200028e0613 */
[----:B------:R-:W-:Y:S01]  /*d0c0*/  LOP3.LUT R46, R46, R47, RZ, 0x3c, !PT ;  /* 0x0000002f2e2e7212 */ /* 0x000fe200078e3cff */
[----:B------:R-:W-:Y:S01]  /*d0d0*/  IMAD.X R47, RZ, RZ, R19, P6 ;  /* 0x000000ffff2f7224 */ /* 0x000fe200030e0613 */
[C---:B------:R-:W-:Y:S02]  /*d0e0*/  IADD3 R53, P3, R18.reuse, 0xc000, RZ ;  /* 0x0000c00012357810 */ /* 0x040fe40007f7e0ff */
[C---:B------:R-:W-:Y:S01]  /*d0f0*/  IADD3 R55, P4, R18.reuse, 0xc020, RZ ;  /* 0x0000c02012377810 */ /* 0x040fe20007f9e0ff */
[----:B-1----:R-:W-:Y:S01]  /*d100*/  VIADD R4, R35, 0x8 ;  /* 0x0000000823047836 */ /* 0x002fe20000000000 */
[C---:B------:R-:W-:Y:S02]  /*d110*/  IADD3 R57, P5, R18.reuse, 0xc040, RZ ;  /* 0x0000c04012397810 */ /* 0x040fe40007fbe0ff */
[----:B------:R-:W-:-:S02]  /*d120*/  IADD3 R17, P6, R18, 0xc060, RZ ;  /* 0x0000c06012117810 */ /* 0x000fc40007fde0ff */
[----:B------:R-:W-:Y:S02]  /*d130*/  LOP3.LUT P0, RZ, R22, 0x3, RZ, 0xc0, !PT ;  /* 0x0000000316ff7812 */ /* 0x000fe4000780c0ff */
[----:B------:R-:W-:Y:S01]  /*d140*/  LOP3.LUT R50, R51, 0x380, RZ, 0xc0, !PT ;  /* 0x0000038033327812 */ /* 0x000fe200078ec0ff */
[----:B------:R-:W-:Y:S01]  /*d150*/  IMAD.X R59, RZ, RZ, R19, P6 ;  /* 0x000000ffff3b7224 */ /* 0x000fe200030e0613 */
[----:B------:R-:W-:Y:S02]  /*d160*/  LOP3.LUT R52, R53, 0x380, RZ, 0xc0, !PT ;  /* 0x0000038035347812 */ /* 0x000fe400078ec0ff */
[----:B------:R-:W-:Y:S02]  /*d170*/  LOP3.LUT R54, R55, 0x380, RZ, 0xc0, !PT ;  /* 0x0000038037367812 */ /* 0x000fe400078ec0ff */
[----:B------:R-:W-:Y:S02]  /*d180*/  LOP3.LUT R56, R57, 0x380, RZ, 0xc0, !PT ;  /* 0x0000038039387812 */ /* 0x000fe400078ec0ff */
[----:B------:R-:W-:-:S02]  /*d190*/  LOP3.LUT R58, R17, 0x380, RZ, 0xc0, !PT ;  /* 0x00000380113a7812 */ /* 0x000fc400078ec0ff */
[----:B------:R-:W-:Y:S02]  /*d1a0*/  ISETP.GE.OR P1, PT, R4, UR6, P0 ;  /* 0x0000000604007c0c */ /* 0x000fe40008726670 */
[----:B------:R-:W-:Y:S02]  /*d1b0*/  SHF.R.U64 R50, R50, 0x3, RZ ;  /* 0x0000000332327819 */ /* 0x000fe400000012ff */
[----:B------:R-:W-:Y:S02]  /*d1c0*/  MOV R94, R10 ;  /* 0x0000000a005e7202 */ /* 0x000fe40000000f00 */
[----:B------:R-:W-:Y:S02]  /*d1d0*/  F2FP.F16.F32.PACK_AB R4, R33, R32 ;  /* 0x000000202104723e */ /* 0x000fe400000000ff */
[----:B------:R-:W-:Y:S02]  /*d1e0*/  F2FP.F16.F32.PACK_AB R5, R171, R158 ;  /* 0x0000009eab05723e */ /* 0x000fe400000000ff */
[----:B------:R-:W-:-:S02]  /*d1f0*/  F2FP.F16.F32.PACK_AB R6, R37, R36 ;  /* 0x000000242506723e */ /* 0x000fc400000000ff */
[----:B------:R-:W-:Y:S02]  /*d200*/  F2FP.F16.F32.PACK_AB R7, R168, R157 ;  /* 0x0000009da807723e */ /* 0x000fe400000000ff */
[----:B------:R-:W-:Y:S02]  /*d210*/  F2FP.F16.F32.PACK_AB R8, R8, R9 ;  /* 0x000000090808723e */ /* 0x000fe400000000ff */
[----:B------:R-:W-:Y:S01]  /*d220*/  SHF.R.U64 R52, R52, 0x3, RZ ;  /* 0x0000000334347819 */ /* 0x000fe200000012ff */
[----:B------:R1:W-:Y:S01]  /*d230*/  STSM.16.M88.4 [R94], R4 ;  /* 0x000000045e007844 */ /* 0x0003e20000000200 */
[----:B------:R-:W-:Y:S02]  /*d240*/  MOV R87, R26 ;  /* 0x0000001a00577202 */ /* 0x000fe40000000f00 */
[----:B------:R-:W-:Y:S02]  /*d250*/  MOV R22, R30 ;  /* 0x0000001e00167202 */ /* 0x000fe40000000f00 */
[----:B------:R-:W-:Y:S01]  /*d260*/  F2FP.F16.F32.PACK_AB R9, R169, R156 ;  /* 0x0000009ca909723e */ /* 0x000fe200000000ff */
[----:B------:R-:W1:Y:S01]  /*d270*/  LDC.64 R30, c[0x0][0xb78] ;  /* 0x0002de00ff1e7b82 */ /* 0x000e620000000a00 */
[----:B------:R-:W-:-:S02]  /*d280*/  F2FP.F16.F32.PACK_AB R10, R45, R44 ;  /* 0x0000002c2d0a723e */ /* 0x000fc400000000ff */
[----:B------:R-:W-:Y:S02]  /*d290*/  F2FP.F16.F32.PACK_AB R11, R166, R155 ;  /* 0x0000009ba60b723e */ /* 0x000fe400000000ff */
[----:B------:R-:W-:Y:S02]  /*d2a0*/  F2FP.F16.F32.PACK_AB R12, R12, R13 ;  /* 0x0000000d0c0c723e */ /* 0x000fe400000000ff */
[----:B------:R-:W-:Y:S01]  /*d2b0*/  F2FP.F16.F32.PACK_AB R14, R14, R15 ;  /* 0x0000000f0e0e723e */ /* 0x000fe200000000ff */
[----:B------:R-:W-:Y:S01]  /*d2c0*/  STSM.16.M88.4 [R87], R8 ;  /* 0x0000000857007844 */ /* 0x000fe20000000200 */
[----:B------:R-:W-:Y:S02]  /*d2d0*/  SHF.R.U64 R54, R54, 0x3, RZ ;  /* 0x0000000336367819 */ /* 0x000fe400000012ff */
[----:B------:R-:W-:Y:S02]  /*d2e0*/  F2FP.F16.F32.PACK_AB R13, R167, R154 ;  /* 0x0000009aa70d723e */ /* 0x000fe400000000ff */
[----:B------:R-:W-:-:S02]  /*d2f0*/  F2FP.F16.F32.PACK_AB R15, R164, R153 ;  /* 0x00000099a40f723e */ /* 0x000fc400000000ff */
[----:B------:R-:W-:Y:S02]  /*d300*/  F2FP.F16.F32.PACK_AB R64, R65, R64 ;  /* 0x000000404140723e */ /* 0x000fe400000000ff */
[----:B------:R-:W-:Y:S01]  /*d310*/  SHF.R.U64 R56, R56, 0x3, RZ ;  /* 0x0000000338387819 */ /* 0x000fe200000012ff */
[----:B------:R-:W-:Y:S01]  /*d320*/  STSM.16.M88.4 [R22], R12 ;  /* 0x0000000c16007844 */ /* 0x000fe20000000200 */
[----:B------:R-:W-:Y:S02]  /*d330*/  SHF.R.U64 R58, R58, 0x3, RZ ;  /* 0x000000033a3a7819 */ /* 0x000fe400000012ff */
[----:B------:R-:W-:Y:S02]  /*d340*/  F2FP.F16.F32.PACK_AB R24, R24, R21 ;  /* 0x000000151818723e */ /* 0x000fe400000000ff */
[----:B------:R-:W-:Y:S02]  /*d350*/  F2FP.F16.F32.PACK_AB R25, R165, R152 ;  /* 0x00000098a519723e */ /* 0x000fe400000000ff */
[----:B------:R-:W-:-:S02]  /*d360*/  F2FP.F16.F32.PACK_AB R26, R61, R60 ;  /* 0x0000003c3d1a723e */ /* 0x000fc400000000ff */
[----:B------:R-:W-:Y:S02]  /*d370*/  F2FP.F16.F32.PACK_AB R27, R163, R62 ;  /* 0x0000003ea31b723e */ /* 0x000fe400000000ff */
[----:B------:R-:W-:Y:S02]  /*d380*/  F2FP.F16.F32.PACK_AB R65, R161, R66 ;  /* 0x00000042a141723e */ /* 0x000fe400000000ff */
[----:B------:R-:W-:Y:S01]  /*d390*/  F2FP.F16.F32.PACK_AB R72, R73, R72 ;  /* 0x000000484948723e */ /* 0x000fe200000000ff */
[----:B------:R-:W-:Y:S01]  /*d3a0*/  STSM.16.M88.4 [R34], R24 ;  /* 0x0000001822007844 */ /* 0x000fe20000000200 */
[----:B------:R-:W-:Y:S01]  /*d3b0*/  LOP3.LUT R50, R50, R51, RZ, 0x3c, !PT ;  /* 0x0000003332327212 */ /* 0x000fe200078e3cff */
[----:B------:R-:W-:Y:S01]  /*d3c0*/  IMAD.X R51, RZ, RZ, R19, P2 ;  /* 0x000000ffff337224 */ /* 0x000fe200010e0613 */
[----:B------:R-:W-:Y:S02]  /*d3d0*/  MOV R38, R38 ;  /* 0x0000002600267202 */ /* 0x000fe40000000f00 */
        /* <DEDUP_REMOVED lines=23> */
[----:B------:R-:W-:Y:S02]  /*d550*/  LOP3.LUT R58, R58, R17, RZ, 0x3c, !PT ;  /* 0x000000113a3a7212 */ /* 0x000fe400078e3cff */
[----:B------:R-:W-:-:S02]  /*d560*/  MOV R46, R46 ;  /* 0x0000002e002e7202 */ /* 0x000fc40000000f00 */
[----:B------:R-:W-:Y:S02]  /*d570*/  F2FP.F16.F32.PACK_AB R90, R93, R92 ;  /* 0x0000005c5d5a723e */ /* 0x000fe400000000ff */
[----:B------:R-:W-:Y:S02]  /*d580*/  F2FP.F16.F32.PACK_AB R91, R78, R91 ;  /* 0x0000005b4e5b723e */ /* 0x000fe400000000ff */
[----:B------:R-:W-:Y:S02]  /*d590*/  F2FP.F16.F32.PACK_AB R97, R63, R98 ;  /* 0x000000623f61723e */ /* 0x000fe400000000ff */
[----:B------:R-:W-:Y:S01]  /*d5a0*/  F2FP.F16.F32.PACK_AB R104, R105, R104 ;  /* 0x000000686968723e */ /* 0x000fe200000000ff */
[----:B------:R-:W-:Y:S01]  /*d5b0*/  STSM.16.M88.4 [R46], R88 ;  /* 0x000000582e007844 */ /* 0x000fe20000000200 */
[----:B------:R-:W-:Y:S01]  /*d5c0*/  MOV R17, R28 ;  /* 0x0000001c00117202 */ /* 0x000fe20000000f00 */
[----:B------:R-:W-:Y:S01]  /*d5d0*/  IMAD.U32 R29, RZ, RZ, UR9 ;  /* 0x00000009ff1d7e24 */ /* 0x000fe2000f8e00ff */
[----:B------:R-:W-:Y:S01]  /*d5e0*/  F2FP.F16.F32.PACK_AB R98, R101, R100 ;  /* 0x000000646562723e */ /* 0x000fe200000000ff */
[----:B------:R-:W-:Y:S01]  /*d5f0*/  IMAD.U32 R29, RZ, RZ, UR5 ;  /* 0x00000005ff1d7e24 */ /* 0x000fe2000f8e00ff */
[----:B------:R-:W-:Y:S01]  /*d600*/  F2FP.F16.F32.PACK_AB R99, R70, R99 ;  /* 0x000000634663723e */ /* 0x000fe200000000ff */
[----:B------:R-:W-:Y:S01]  /*d610*/  USHF.R.S32.HI UR5, URZ, 0x1f, UR44 ;  /* 0x0000001f3f057899 */ /* 0x000fe2000801142c */
[----:B------:R-:W-:Y:S01]  /*d620*/  F2FP.F16.F32.PACK_AB R105, R107, R106 ;  /* 0x0000006a6b69723e */ /* 0x000fe200000000ff */
[----:B------:R-:W-:Y:S01]  /*d630*/  IMAD.U32 R28, RZ, RZ, UR8 ;  /* 0x00000008ff1c7e24 */ /* 0x000fe2000f8e00ff */
[----:B------:R-:W-:Y:S01]  /*d640*/  F2FP.F16.F32.PACK_AB R112, R113, R112 ;  /* 0x000000707170723e */ /* 0x000fe200000000ff */
[----:B------:R-:W-:Y:S01]  /*d650*/  STSM.16.M88.4 [R17], R96 ;  /* 0x0000006011007844 */ /* 0x000fe20000000200 */
[----:B------:R-:W-:Y:S01]  /*d660*/  MOV R48, R48 ;  /* 0x0000003000307202 */ /* 0x000fe20000000f00 */
[C---:B-1----:R-:W-:Y:S01]  /*d670*/  IMAD R4, R30.reuse, UR5, RZ ;  /* 0x000000051e047c24 */ /* 0x042fe2000f8e02ff */
[----:B------:R-:W-:Y:S01]  /*d680*/  F2FP.F16.F32.PACK_AB R106, R109, R108 ;  /* 0x0000006c6d6a723e */ /* 0x000fe200000000ff */
[----:B------:R-:W-:Y:S01]  /*d690*/  IMAD.WIDE.U32 R28, R30, UR44, R28 ;  /* 0x0000002c1e1c7c25 */ /* 0x000fe2000f8e001c */
[----:B------:R-:W-:-:S02]  /*d6a0*/  F2FP.F16.F32.PACK_AB R107, R111, R110 ;  /* 0x0000006e6f6b723e */ /* 0x000fc400000000ff */
[----:B------:R-:W-:Y:S01]  /*d6b0*/  F2FP.F16.F32.PACK_AB R113, R115, R114 ;  /* 0x000000727371723e */ /* 0x000fe200000000ff */
[----:B------:R-:W-:Y:S01]  /*d6c0*/  IMAD R4, R31, UR44, R4 ;  /* 0x0000002c1f047c24 */ /* 0x000fe2000f8e0204 */
[----:B------:R-:W-:Y:S01]  /*d6d0*/  F2FP.F16.F32.PACK_AB R120, R121, R120 ;  /* 0x000000787978723e */ /* 0x000fe200000000ff */
[----:B------:R-:W-:Y:S01]  /*d6e0*/  STSM.16.M88.4 [R48], R104 ;  /* 0x0000006830007844 */ /* 0x000fe20000000200 */
[----:B------:R-:W-:Y:S02]  /*d6f0*/  MOV R50, R50 ;  /* 0x0000003200327202 */ /* 0x000fe40000000f00 */
[----:B------:R-:W-:Y:S02]  /*d700*/  F2FP.F16.F32.PACK_AB R114, R117, R116 ;  /* 0x000000747572723e */ /* 0x000fe400000000ff */
[----:B------:R-:W-:Y:S02]  /*d710*/  F2FP.F16.F32.PACK_AB R115, R119, R118 ;  /* 0x000000767773723e */ /* 0x000fe400000000ff */
[----:B------:R-:W-:-:S02]  /*d720*/  F2FP.F16.F32.PACK_AB R121, R123, R122 ;  /* 0x0000007a7b79723e */ /* 0x000fc400000000ff */
[----:B------:R-:W-:Y:S01]  /*d730*/  F2FP.F16.F32.PACK_AB R128, R129, R128 ;  /* 0x000000808180723e */ /* 0x000fe200000000ff */
[----:B------:R-:W-:Y:S01]  /*d740*/  STSM.16.M88.4 [R50], R112 ;  /* 0x0000007032007844 */ /* 0x000fe20000000200 */
[----:B------:R-:W-:Y:S02]  /*d750*/  MOV R52, R52 ;  /* 0x0000003400347202 */ /* 0x000fe40000000f00 */
        /* <DEDUP_REMOVED lines=15> */
[----:B------:R-:W-:Y:S01]  /*d850*/  MOV R58, R58 ;  /* 0x0000003a003a7202 */ /* 0x000fe20000000f00 */
[----:B------:R-:W-:Y:S01]  /*d860*/  STSM.16.M88.4 [R56], R136 ;  /* 0x0000008838007844 */ /* 0x000fe20000000200 */
[----:B------:R-:W-:Y:S02]  /*d870*/  F2FP.F16.F32.PACK_AB R146, R149, R148 ;  /* 0x000000949592723e */ /* 0x000fe400000000ff */
[----:B------:R-:W-:Y:S02]  /*d880*/  F2FP.F16.F32.PACK_AB R147, R151, R150 ;  /* 0x000000969793723e */ /* 0x000fe400000000ff */
[----:B------:R-:W-:-:S02]  /*d890*/  LEA.HI R3, R3, R202, RZ, 0x5 ;  /* 0x000000ca03037211 */ /* 0x000fc400078f28ff */
[----:B------:R-:W-:Y:S01]  /*d8a0*/  SHF.R.S32.HI R5, RZ, 0x1f, R35 ;  /* 0x0000001fff057819 */ /* 0x000fe20000011423 */
[----:B------:R-:W-:Y:S01]  /*d8b0*/  STSM.16.M88.4 [R58], R144 ;  /* 0x000000903a007844 */ /* 0x000fe20000000200 */
[----:B------:R-:W-:Y:S02]  /*d8c0*/  SHF.R.S32.HI R3, RZ, 0x5, R3 ;  /* 0x00000005ff037819 */ /* 0x000fe40000011403 */
[C---:B------:R-:W-:Y:S01]  /*d8d0*/  IADD3 R6, P2, R35.reuse, R28, RZ ;  /* 0x0000001c23067210 */ /* 0x040fe20007f5e0ff */
[----:B------:R-:W-:Y:S01]  /*d8e0*/  @!PT LDS RZ, [RZ] ;  /* 0x00000000fffff984 */ /* 0x000fe20000000800 */
[----:B------:R-:W-:Y:S01]  /*d8f0*/  @!PT LDS RZ, [RZ] ;  /* 0x00000000fffff984 */ /* 0x000fe20000000800 */
[----:B------:R-:W-:Y:S01]  /*d900*/  @!PT LDS RZ, [RZ] ;  /* 0x00000000fffff984 */ /* 0x000fe20000000800 */
[----:B------:R-:W-:Y:S01]  /*d910*/  @!PT LDS RZ, [RZ] ;  /* 0x00000000fffff984 */ /* 0x000fe20000000800 */
[----:B------:R1:W-:Y:S06]  /*d920*/  MEMBAR.ALL.CTA ;  /* 0x0000000000007992 */ /* 0x0003ec0000008000 */
[----:B-1----:R-:W1:Y:S02]  /*d930*/  FENCE.VIEW.ASYNC.S ;  /* 0x00000000000073c6 */ /* 0x002e640000000000 */
[----:B-1----:R-:W-:Y:S06]  /*d940*/  BAR.ARV 0x1, 0x120 ;  /* 0x0044800000007b1d */ /* 0x002fec0000002000 */
[----:B------:R-:W-:Y:S01]  /*d950*/  ISETP.GE.OR P0, PT, R35, UR6, P0 ;  /* 0x0000000623007c0c */ /* 0x000fe20008706670 */
[----:B------:R-:W-:Y:S01]  /*d960*/  ULDC.64 UR6, c[0x0][0xb40] ;  /* 0x0002d00000067ab9 */ /* 0x000fe20000000a00 */
[----:B------:R-:W1:Y:S01]  /*d970*/  SHFL.IDX PT, R3, R3, RZ, 0x1f ;  /* 0x00001fff03037589 */ /* 0x000e6200000e0000 */
[----:B------:R-:W-:-:S02]  /*d980*/  IADD3.X R5, R5, R29, R4, P2, !PT ;  /* 0x0000001d05057210 */ /* 0x000fc400017fe404 */
[----:B------:R-:W-:-:S04]  /*d990*/  LEA R4, P2, R6, UR6, 0x2 ;  /* 0x0000000606047c11 */ /* 0x000fc8000f8410ff */
        /* <DEDUP_REMOVED lines=35> */
.L_x_1381:
[----:B------:R-:W-:Y:S05]  /*dbd0*/  BSYNC B0 ;  /* 0x0000000000007941 */ /* 0x000fea0003800000 */
.L_x_1380:
[----:B------:R-:W-:Y:S05]  /*dbe0*/  BRA `(.L_x_1379) ;  /* 0x0000000800907947 */ /* 0x000fea0003800000 */
.L_x_1378:
[----:B------:R-:W1:Y:S01]  /*dbf0*/  LDC.64 R12, c[0x0][0xae0] ;  /* 0x0002b800ff0c7b82 */ /* 0x000e620000000a00 */
[----:B------:R-:W-:Y:S01]  /*dc00*/  SHF.R.S32.HI R3, RZ, 0x1f, R202 ;  /* 0x0000001fff037819 */ /* 0x000fe200000114ca */
[----:B------:R-:W-:Y:S01]  /*dc10*/  USHF.R.S32.HI UR5, URZ, 0x1f, UR43 ;  /* 0x0000001f3f057899 */ /* 0x000fe2000801142b */
[----:B------:R-:W-:Y:S01]  /*dc20*/  ISETP.GT.AND P0, PT, R202, 0x7f, PT ;  /* 0x0000007fca00780c */ /* 0x000fe20003f04270 */
[----:B------:R-:W-:Y:S01]  /*dc30*/  USHF.R.S32.HI UR6, URZ, 0x1f, UR44 ;  /* 0x0000001f3f067899 */ /* 0x000fe2000801142c */
[----:B------:R-:W-:Y:S01]  /*dc40*/  LEA.HI R17, R3, R202, RZ, 0x3 ;  /* 0x000000ca03117211 */ /* 0x000fe200078f18ff */
[----:B------:R-:W-:Y:S02]  /*dc50*/  BSSY B0, `(.L_x_1382) ;  /* 0x000001e000007945 */ /* 0x000fe40003800000 */
[----:B------:R-:W2:Y:S01]  /*dc60*/  LDC R11, c[0x0][0xdac] ;  /* 0x00036b00ff0b7b82 */ /* 0x000ea20000000800 */
[----:B------:R-:W-:-:S05]  /*dc70*/  LOP3.LUT R3, R17, 0x1ffffff8, RZ, 0xc0, !PT ;  /* 0x1ffffff811037812 */ /* 0x000fca00078ec0ff */
[----:B------:R-:W-:Y:S02]  /*dc80*/  IMAD.IADD R3, R202, 0x1, -R3 ;  /* 0x00000001ca037824 */ /* 0x000fe400078e0a03 */
[----:B------:R-:W3:Y:S02]  /*dc90*/  LDC.64 R14, c[0x0][0xae8] ;  /* 0x0002ba00ff0e7b82 */ /* 0x000ee40000000a00 */
[----:B------:R-:W-:-:S05]  /*dca0*/  IMAD.SHL.U32 R8, R3, 0x8, RZ ;  /* 0x0000000803087824 */ /* 0x000fca00078e00ff */
[----:B------:R-:W-:Y:S01]  /*dcb0*/  SHF.R.S32.HI R9, RZ, 0x1f, R8 ;  /* 0x0000001fff097819 */ /* 0x000fe20000011408 */
[----:B-1----:R-:W-:Y:S01]  /*dcc0*/  IMAD R10, R12, UR5, RZ ;  /* 0x000000050c0a7c24 */ /* 0x002fe2000f8e02ff */
[----:B------:R-:W-:Y:S06]  /*dcd0*/  @P0 BRA `(.L_x_1383) ;  /* 0x0000000000540947 */ /* 0x000fec0003800000 */
[----:B------:R-:W1:Y:S01]  /*dce0*/  S2R R0, SR_TID.X ;  /* 0x0000000000007919 */ /* 0x000e620000002100 */
[----:B------:R-:W-:Y:S01]  /*dcf0*/  ULDC UR7, c[0x0][0xa88] ;  /* 0x0002a20000077ab9 */ /* 0x000fe20000000800 */
[----:B-1----:R-:W-:-:S04]  /*dd00*/  IADD3 R4, R200, -0x80, R0 ;  /* 0xffffff80c8047810 */ /* 0x002fc80007ffe000 */
[----:B------:R-:W-:-:S13]  /*dd10*/  ISETP.GE.AND P0, PT, R4, UR7, PT ;  /* 0x0000000704007c0c */ /* 0x000fda000bf06270 */
[----:B------:R-:W-:Y:S05]  /*dd20*/  @P0 BRA `(.L_x_1383) ;  /* 0x0000000000400947 */ /* 0x000fea0003800000 */
[----:B------:R-:W1:Y:S01]  /*dd30*/  LDC.64 R6, c[0x0][0xb70] ;  /* 0x0002dc00ff067b82 */ /* 0x000e620000000a00 */
[----:B------:R-:W-:Y:S01]  /*dd40*/  SHF.R.S32.HI R5, RZ, 0x1f, R4 ;  /* 0x0000001fff057819 */ /* 0x000fe20000011404 */
[----:B------:R-:W-:-:S06]  /*dd50*/  ULDC.64 UR8, c[0x0][0xb40] ;  /* 0x0002d00000087ab9 */ /* 0x000fcc0000000a00 */
[----:B------:R-:W4:Y:S01]  /*dd60*/  LDC.64 R20, c[0x0][0xb78] ;  /* 0x0002de00ff147b82 */ /* 0x000f220000000a00 */
[C---:B-1----:R-:W-:Y:S02]  /*dd70*/  IMAD R0, R6.reuse, UR5, RZ ;  /* 0x0000000506007c24 */ /* 0x042fe4000f8e02ff */
[----:B------:R-:W-:-:S04]  /*dd80*/  IMAD.WIDE.U32 R4, R6, UR43, R4 ;  /* 0x0000002b06047c25 */ /* 0x000fc8000f8e0004 */
[----:B------:R-:W-:Y:S02]  /*dd90*/  IMAD R3, R7, UR43, R0 ;  /* 0x0000002b07037c24 */ /* 0x000fe4000f8e0200 */
[C---:B----4-:R-:W-:Y:S02]  /*dda0*/  IMAD R0, R20.reuse, UR6, RZ ;  /* 0x0000000614007c24 */ /* 0x050fe4000f8e02ff */
[----:B------:R-:W-:Y:S02]  /*ddb0*/  IMAD.IADD R5, R5, 0x1, R3 ;  /* 0x0000000105057824 */ /* 0x000fe400078e0203 */
[----:B------:R-:W-:Y:S02]  /*ddc0*/  IMAD R3, R21, UR44, R0 ;  /* 0x0000002c15037c24 */ /* 0x000fe4000f8e0200 */
[----:B------:R-:W-:-:S04]  /*ddd0*/  IMAD.WIDE.U32 R4, R20, UR44, R4 ;  /* 0x0000002c14047c25 */ /* 0x000fc8000f8e0004 */
[----:B------:R-:W-:Y:S01]  /*dde0*/  IMAD.IADD R3, R5, 0x1, R3 ;  /* 0x0000000105037824 */ /* 0x000fe200078e0203 */
[----:B------:R-:W-:-:S04]  /*ddf0*/  LEA R6, P0, R4, UR8, 0x2 ;  /* 0x0000000804067c11 */ /* 0x000fc8000f8010ff */
[----:B------:R-:W-:Y:S01]  /*de00*/  LEA.HI.X R7, R4, UR9, R3, 0x2, P0 ;  /* 0x0000000904077c11 */ /* 0x000fe200080f1403 */
[----:B------:R-:W-:-:S05]  /*de10*/  IMAD.MOV.U32 R3, RZ, RZ, -0x800000 ;  /* 0xff800000ff037424 */ /* 0x000fca00078e00ff */
[----:B------:R1:W-:Y:S03]  /*de20*/  STG.E desc[UR48][R6.64], R3 ;  /* 0x0000000306007986 */ /* 0x0003e6000c101930 */
.L_x_1383:
[----:B------:R-:W-:Y:S05]  /*de30*/  BSYNC B0 ;  /* 0x0000000000007941 */ /* 0x000fea0003800000 */
.L_x_1382:
[----:B------:R-:W-:Y:S01]  /*de40*/  ULDC UR5, c[0x0][0xa88] ;  /* 0x0002a20000057ab9 */ /* 0x000fe20000000800 */
[----:B------:R-:W-:Y:S01]  /*de50*/  SHF.R.S32.HI R4, RZ, 0x3, R17 ;  /* 0x00000003ff047819 */ /* 0x000fe20000011411 */
[----:B------:R-:W-:Y:S01]  /*de60*/  UIADD3 UR42, -UR42, UR5, URZ ;  /* 0x000000052a2a7290 */ /* 0x000fe2000fffe13f */
[----:B-1----:R-:W-:Y:S01]  /*de70*/  IMAD R3, R13, UR43, R10 ;  /* 0x0000002b0d037c24 */ /* 0x002fe2000f8e020a */
[----:B------:R-:W-:Y:S01]  /*de80*/  ULOP3.LUT UR41, URZ, UR41, URZ, 0x33, !UPT ;  /* 0x000000293f297292 */ /* 0x000fe2000f8e333f */
[----:B------:R-:W-:Y:S01]  /*de90*/  IMAD.WIDE.U32 R6, R12, UR43, R8 ;  /* 0x0000002b0c067c25 */ /* 0x000fe2000f8e0008 */
[----:B------:R-:W-:Y:S02]  /*dea0*/  BSSY B0, `(.L_x_1384) ;  /* 0x0000026000007945 */ /* 0x000fe40003800000 */
[C---:B------:R-:W-:Y:S01]  /*deb0*/  ISETP.GE.AND P2, PT, R4.reuse, UR42, PT ;  /* 0x0000002a04007c0c */ /* 0x040fe2000bf46270 */
[C---:B------:R-:W-:Y:S02]  /*dec0*/  VIADD R0, R4.reuse, 0x20 ;  /* 0x0000002004007836 */ /* 0x040fe40000000000 */
[----:B------:R-:W-:-:S02]  /*ded0*/  VIADD R5, R4, 0x40 ;  /* 0x0000004004057836 */ /* 0x000fc40000000000 */
[----:B------:R-:W-:Y:S01]  /*dee0*/  IMAD.IADD R7, R7, 0x1, R3 ;  /* 0x0000000107077824 */ /* 0x000fe200078e0203 */
[----:B------:R-:W-:Y:S01]  /*def0*/  ISETP.GE.AND P0, PT, R0, UR42, PT ;  /* 0x0000002a00007c0c */ /* 0x000fe2000bf06270 */
[C---:B---3--:R-:W-:Y:S01]  /*df00*/  IMAD R0, R14.reuse, UR6, RZ ;  /* 0x000000060e007c24 */ /* 0x048fe2000f8e02ff */
[----:B------:R-:W-:Y:S01]  /*df10*/  ISETP.GE.AND P1, PT, R5, UR42, PT ;  /* 0x0000002a05007c0c */ /* 0x000fe2000bf26270 */
[----:B--2---:R-:W-:Y:S01]  /*df20*/  VIADD R13, R11, UR41 ;  /* 0x000000290b0d7c36 */ /* 0x004fe20008000000 */
[----:B------:R-:W-:Y:S01]  /*df30*/  SHF.R.S32.HI R5, RZ, 0x1f, R4 ;  /* 0x0000001fff057819 */ /* 0x000fe20000011404 */
[----:B------:R-:W-:Y:S02]  /*df40*/  IMAD R3, R15, UR44, R0 ;  /* 0x0000002c0f037c24 */ /* 0x000fe4000f8e0200 */
[----:B------:R-:W-:-:S04]  /*df50*/  IMAD.WIDE.U32 R10, R14, UR44, R6 ;  /* 0x0000002c0e0a7c25 */ /* 0x000fc8000f8e0006 */
        /* <DEDUP_REMOVED lines=26> */
.L_x_1385:
[----:B------:R-:W-:Y:S05]  /*e100*/  BSYNC B0 ;  /* 0x0000000000007941 */ /* 0x000fea0003800000 */
.L_x_1384:
[----:B------:R-:W-:Y:S01]  /*e110*/  BSSY B0, `(.L_x_1386) ;  /* 0x000001b000007945 */ /* 0x000fe20003800000 */
[----:B------:R-:W-:-:S03]  /*e120*/  ISETP.GE.AND P2, PT, R0, UR42, PT ;  /* 0x0000002a00007c0c */ /* 0x000fc6000bf46270 */
        /* <DEDUP_REMOVED lines=18> */
[----:B-1----:R-:W-:Y:S01]  /*e250*/  LEA R14, P0, R4, UR6, 0x1 ;  /* 0x00000006040e7c11 */ /* 0x002fe2000f8008ff */
[----:B------:R-:W-:-:S05]  /*e260*/  IMAD.IADD R3, R5, 0x1, R3 ;  /* 0x0000000105037824 */ /* 0x000fca00078e0203 */
[----:B------:R-:W-:-:S05]  /*e270*/  LEA.HI.X R15, R4, UR7, R3, 0x1, P0 ;  /* 0x00000007040f7c11 */ /* 0x000fca00080f0c03 */
[----:B------:R2:W-:Y:S04]  /*e280*/  @!P3 STG.E.128 desc[UR48][R14.64], RZ ;  /* 0x000000ff0e00b986 */ /* 0x0005e8000c101d30 */
[----:B------:R2:W-:Y:S04]  /*e290*/  @!P4 STG.E.128 desc[UR48][R14.64+0x80], RZ ;  /* 0x000080ff0e00c986 */ /* 0x0005e8000c101d30 */
[----:B------:R2:W-:Y:S04]  /*e2a0*/  @!P5 STG.E.128 desc[UR48][R14.64+0x100], RZ ;  /* 0x000100ff0e00d986 */ /* 0x0005e8000c101d30 */
[----:B------:R2:W-:Y:S02]  /*e2b0*/  @!P6 STG.E.128 desc[UR48][R14.64+0x180], RZ ;  /* 0x000180ff0e00e986 */ /* 0x0005e4000c101d30 */
.L_x_1387:
[----:B------:R-:W-:Y:S05]  /*e2c0*/  BSYNC B0 ;  /* 0x0000000000007941 */ /* 0x000fea0003800000 */
.L_x_1386:
        /* <DEDUP_REMOVED lines=19> */
[----:B-12---:R-:W-:Y:S01]  /*e400*/  LEA R14, P0, R4, UR6, 0x1 ;  /* 0x00000006040e7c11 */ /* 0x006fe2000f8008ff */
[----:B------:R-:W-:-:S05]  /*e410*/  IMAD.IADD R3, R5, 0x1, R3 ;  /* 0x0000000105037824 */ /* 0x000fca00078e0203 */
[----:B------:R-:W-:-:S05]  /*e420*/  LEA.HI.X R15, R4, UR7, R3, 0x1, P0 ;  /* 0x00000007040f7c11 */ /* 0x000fca00080f0c03 */
[----:B------:R3:W-:Y:S04]  /*e430*/  @!P1 STG.E.128 desc[UR48][R14.64], RZ ;  /* 0x000000ff0e009986 */ /* 0x0007e8000c101d30 */
[----:B------:R3:W-:Y:S04]  /*e440*/  @!P3 STG.E.128 desc[UR48][R14.64+0x80], RZ ;  /* 0x000080ff0e00b986 */ /* 0x0007e8000c101d30 */
[----:B------:R3:W-:Y:S04]  /*e450*/  @!P4 STG.E.128 desc[UR48][R14.64+0x100], RZ ;  /* 0x000100ff0e00c986 */ /* 0x0007e8000c101d30 */
[----:B------:R3:W-:Y:S02]  /*e460*/  @!P5 STG.E.128 desc[UR48][R14.64+0x180], RZ ;  /* 0x000180ff0e00d986 */ /* 0x0007e4000c101d30 */
.L_x_1389:
[----:B------:R-:W-:Y:S05]  /*e470*/  BSYNC B0 ;  /* 0x0000000000007941 */ /* 0x000fea0003800000 */
.L_x_1388:
        /* <DEDUP_REMOVED lines=26> */
.L_x_1390:
[----:B------:R-:W-:Y:S05]  /*e620*/  BSYNC B0 ;  /* 0x0000000000007941 */ /* 0x000fea0003800000 */
.L_x_1379:
[----:B------:R-:W5:Y:S02]  /*e630*/  LDC R0, c[0x0][0xda8] ;  /* 0x00036a00ff007b82 */ /* 0x000f640000000800 */
[----:B-----5:R-:W-:-:S13]  /*e640*/  ISETP.LE.AND P0, PT, R0, UR4, PT ;  /* 0x0000000400007c0c */ /* 0x020fda000bf03270 */
[----:B------:R-:W-:Y:S05]  /*e650*/  @!P0 BRA `(.L_x_1391) ;  /* 0xffffff2400c48947 */ /* 0x000fea000383ffff */
[----:B------:R-:W-:Y:S05]  /*e660*/  EXIT ;  /* 0x000000000000794d */ /* 0x000fea0003800000 */
.L_x_1297:
[----:B------:R-:W-:-:S08]  /*e670*/  NOP ;  /* 0x0000000000007918 */ /* 0x000fd00000000000 */
[----:B------:R-:W1:-:S00]  /*e680*/  USETMAXREG.DEALLOC.CTAPOOL 0x18 ;  /* 0x00000018000079c8 */ /* 0x000e4000080e0500 */
[----:B-1----:R-:W-:-:S06]  /*e690*/  LOP3.LUT R0, R0, 0x3, RZ, 0xc0, !PT ;  /* 0x0000000300007812 */ /* 0x002fcc00078ec0ff */
[----:B------:R-:W1:Y:S02]  /*e6a0*/  SHFL.IDX PT, R0, R0, RZ, 0x1f ;  /* 0x00001fff00007589 */ /* 0x000e6400000e0000 */
[----:B-1----:R-:W-:-:S13]  /*e6b0*/  ISETP.NE.AND P0, PT, R0, RZ, PT ;  /* 0x000000ff0000720c */ /* 0x002fda0003f05270 */
[----:B------:R-:W-:Y:S05]  /*e6c0*/  @P0 EXIT ;  /* 0x000000000000094d */ /* 0x000fea0003800000 */
[----:B------:R-:W1:Y:S01]  /*e6d0*/  S2UR UR4, SR_CTAID.X ;  /* 0x00000000000479c3 */ /* 0x000e620000002500 */
[----:B------:R-:W-:Y:S01]  /*e6e0*/  UMOV UR45, URZ ;  /* 0x0000003f002d7c82 */ /* 0x000fe20008000000 */
[----:B------:R-:W-:Y:S02]  /*e6f0*/  IMAD.MOV.U32 R16, RZ, RZ, RZ ;  /* 0x000000ffff107224 */ /* 0x000fe400078e00ff */
[----:B------:R-:W-:-:S04]  /*e700*/  IMAD.MOV.U32 R17, RZ, RZ, 0x1 ;  /* 0x00000001ff117424 */ /* 0x000fc800078e00ff */
[----:B------:R-:W1:Y:S02]  /*e710*/  LDC R0, c[0x0][0xda8] ;  /* 0x00036a00ff007b82 */ /* 0x000e640000000800 */
[----:B-1----:R-:W-:-:S13]  /*e720*/  ISETP.LE.AND P0, PT, R0, UR4, PT ;  /* 0x0000000400007c0c */ /* 0x002fda000bf03270 */
[----:B------:R-:W-:Y:S05]  /*e730*/  @P0 BRA `(.L_x_1392) ;  /* 0x0000002800e40947 */ /* 0x000fea0003800000 */
[----:B------:R-:W1:Y:S01]  /*e740*/  S2R R2, SR_TID.X ;  /* 0x0000000000027919 */ /* 0x000e620000002100 */
[----:B------:R-:W-:Y:S01]  /*e750*/  IMAD.U32 R18, RZ, RZ, UR4 ;  /* 0x00000004ff127e24 */ /* 0x000fe2000f8e00ff */
[----:B------:R-:W-:Y:S01]  /*e760*/  ULDC UR44, c[0x0][0xc] ;  /* 0x00000300002c7ab9 */ /* 0x000fe20000000800 */
[----:B------:R-:W-:Y:S01]  /*e770*/  IMAD.MOV.U32 R17, RZ, RZ, 0x1 ;  /* 0x00000001ff117424 */ /* 0x000fe200078e00ff */
[----:B------:R-:W-:Y:S01]  /*e780*/  ULDC.64 UR46, c[0x0][0x198] ;  /* 0x00006600002e7ab9 */ /* 0x000fe20000000a00 */
[----:B------:R-:W-:Y:S01]  /*e790*/  IMAD.MOV.U32 R16, RZ, RZ, RZ ;  /* 0x000000ffff107224 */ /* 0x000fe200078e00ff */
[----:B------:R-:W-:Y:S01]  /*e7a0*/  UMOV UR45, URZ ;  /* 0x0000003f002d7c82 */ /* 0x000fe20008000000 */
[----:B-1----:R-:W-:-:S07]  /*e7b0*/  LOP3.LUT R19, R2, 0x1f, RZ, 0xc0, !PT ;  /* 0x0000001f02137812 */ /* 0x002fce00078ec0ff */
.L_x_1446:
[----:B------:R-:W-:Y:S01]  /*e7c0*/  ULDC UR9, c[0x0][0xdd0] ;  /* 0x0003740000097ab9 */ /* 0x000fe20000000800 */
[----:B------:R-:W1:Y:S01]  /*e7d0*/  LDC R0, c[0x0][0xde8] ;  /* 0x00037a00ff007b82 */ /* 0x000e620000000800 */
[C---:B------:R-:W-:Y:S01]  /*e7e0*/  R2UR UR10, R18.reuse ;  /* 0x00000000120a72ca */ /* 0x040fe200000e0000 */
[----:B------:R-:W-:Y:S01]  /*e7f0*/  UISETP.NE.AND UP0, UPT, UR9, 0x1, UPT ;  /* 0x000000010900788c */ /* 0x000fe2000bf05270 */
[----:B------:R-:W-:-:S10]  /*e800*/  R2UR UR8, R18 ;  /* 0x00000000120872ca */ /* 0x000fd400000e0000 */
[----:B------:R-:W-:Y:S01]  /*e810*/  @UP0 ULDC UR6, c[0x0][0xdd4] ;  /* 0x0003750000060ab9 */ /* 0x000fe20000000800 */
[----:B------:R-:W-:Y:S01]  /*e820*/  @UP0 ULDC UR11, c[0x0][0xdd8] ;  /* 0x00037600000b0ab9 */ /* 0x000fe20000000800 */
[----:B------:R-:W-:-:S04]  /*e830*/  UIMAD.WIDE.U32 UR6, UR10, UR6, URZ ;  /* 0x000000060a0672a5 */ /* 0x000fc8000f8e003f */
[----:B------:R-:W-:-:S04]  /*e840*/  @UP0 USHF.R.U32.HI UR10, URZ, UR11, UR7 ;  /* 0x0000000b3f0a0299 */ /* 0x000fc80008011607 */
[----:B------:R-:W-:Y:S02]  /*e850*/  UIADD3 UR6, -UR10, URZ, URZ ;  /* 0x0000003f0a067290 */ /* 0x000fe4000fffe13f */
[----:B-1----:R-:W-:Y:S02]  /*e860*/  ISETP.LE.AND P0, PT, R0, UR10, PT ;  /* 0x0000000a00007c0c */ /* 0x002fe4000bf03270 */
[----:B------:R-:W-:-:S11]  /*e870*/  UIMAD UR9, UR9, UR6, UR8 ;  /* 0x00000006090972a4 */ /* 0x000fd6000f8e0208 */
[----:B------:R-:W-:Y:S05]  /*e880*/  @!P0 BRA `(.L_x_1393) ;  /* 0x0000000000208947 */ /* 0x000fea0003800000 */
        /* <DEDUP_REMOVED lines=8> */
.L_x_1393:
[----:B------:R-:W-:Y:S01]  /*e910*/  ULDC UR11, c[0x0][0xdc4] ;  /* 0x00037100000b7ab9 */ /* 0x000fe20000000800 */
[----:B------:R-:W-:Y:S01]  /*e920*/  UMOV UR8, UR9 ;  /* 0x0000000900087c82 */ /* 0x000fe20008000000 */
[----:B------:R-:W-:-:S11]  /*e930*/  UISETP.NE.AND UP0, UPT, UR11, 0x1, UPT ;  /* 0x000000010b00788c */ /* 0x000fd6000bf05270 */
[----:B------:R-:W-:Y:S02]  /*e940*/  @UP0 ULDC.64 UR12, c[0x0][0xdc8] ;  /* 0x00037200000c0ab9 */ /* 0x000fe40000000a00 */
[----:B------:R-:W-:-:S04]  /*e950*/  UIMAD.WIDE.U32 UR6, UR9, UR12, URZ ;  /* 0x0000000c090672a5 */ /* 0x000fc8000f8e003f */
[----:B------:R-:W-:-:S04]  /*e960*/  @UP0 USHF.R.U32.HI UR8, URZ, UR13, UR7 ;  /* 0x0000000d3f080299 */ /* 0x000fc80008011607 */
[----:B------:R-:W-:-:S12]  /*e970*/  UIMAD UR6, UR8, UR11, URZ ;  /* 0x0000000b080672a4 */ /* 0x000fd8000f8e023f */
.L_x_1394:
[----:B------:R-:W-:Y:S01]  /*e980*/  ULDC.64 UR14, c[0x0][0x3f8] ;  /* 0x0000fe00000e7ab9 */ /* 0x000fe20000000a00 */
[----:B------:R-:W-:Y:S02]  /*e990*/  UIADD3 UR11, UR9, -UR6, URZ ;  /* 0x80000006090b7290 */ /* 0x000fe4000fffe03f */
[----:B------:R-:W-:Y:S02]  /*e9a0*/  UISETP.NE.U32.AND UP0, UPT, UR14, URZ, UPT ;  /* 0x0000003f0e00728c */ /* 0x000fe4000bf05070 */
[----:B------:R-:W-:Y:S01]  /*e9b0*/  ULOP3.LUT UR12, URZ, UR8, URZ, 0x33, !UPT ;  /* 0x000000083f0c7292 */ /* 0x000fe2000f8e333f */
[----:B------:R-:W-:Y:S01]  /*e9c0*/  ULDC UR14, c[0x0][0xdb8] ;  /* 0x00036e00000e7ab9 */ /* 0x000fe20000000800 */
[----:B------:R-:W-:Y:S01]  /*e9d0*/  ULDC.64 UR6, c[0x0][0x9e0] ;  /* 0x0002780000067ab9 */ /* 0x000fe20000000a00 */
[----:B------:R-:W-:Y:S02]  /*e9e0*/  UISETP.NE.AND UP1, UPT, UR14, 0x1, UPT ;  /* 0x000000010e00788c */ /* 0x000fe4000bf25270 */
[----:B------:R-:W-:Y:S01]  /*e9f0*/  UISETP.NE.AND.EX UP0, UPT, UR15, URZ, UPT, UP0 ;  /* 0x0000003f0f00728c */ /* 0x000fe2000bf05300 */
[----:B------:R-:W-:-:S02]  /*ea00*/  ULDC UR13, c[0x0][0xdc4] ;  /* 0x00037100000d7ab9 */ /* 0x000fc40000000800 */
[----:B------:R-:W-:Y:S01]  /*ea10*/  ULDC UR15, c[0x0][0xdac] ;  /* 0x00036b00000f7ab9 */ /* 0x000fe20000000800 */
[----:B------:R-:W-:Y:S02]  /*ea20*/  UISETP.GE.AND UP2, UPT, UR7, 0x1, UPT ;  /* 0x000000010700788c */ /* 0x000fe4000bf46270 */
[----:B------:R-:W-:Y:S02]  /*ea30*/  UIMAD UR13, UR10, UR13, UR11 ;  /* 0x0000000d0a0d72a4 */ /* 0x000fe4000f8e020b */
[----:B------:R-:W-:Y:S01]  /*ea40*/  UIADD3 UR12, UR12, UR15, URZ ;  /* 0x0000000f0c0c7290 */ /* 0x000fe2000fffe03f */
[----:B------:R-:W-:Y:S01]  /*ea50*/  @UP1 ULDC UR10, c[0x0][0xdbc] ;  /* 0x00036f00000a1ab9 */ /* 0x000fe20000000800 */
[----:B------:R-:W-:Y:S01]  /*ea60*/  PLOP3.LUT P1, PT, PT, PT, UP2, 0x80, 0x0 ;  /* 0x000000000000781c */ /* 0x000fe20003f2f028 */
[----:B------:R-:W-:Y:S02]  /*ea70*/  UIMAD.WIDE.U32 UR10, UR13, UR10, URZ ;  /* 0x0000000a0d0a72a5 */ /* 0x000fe4000f8e003f */
[----:B------:R-:W-:Y:S01]  /*ea80*/  USHF.L.U32 UR41, UR12, 0x7, URZ ;  /* 0x000000070c297899 */ /* 0x000fe2000800063f */
[----:B------:R-:W-:Y:S01]  /*ea90*/  ULDC UR16, c[0x0][0x404] ;  /* 0x0001010000107ab9 */ /* 0x000fe20000000800 */
[----:B------:R-:W-:Y:S01]  /*eaa0*/  ULDC UR9, c[0x0][0x288] ;  /* 0x0000a20000097ab9 */ /* 0x000fe20000000800 */
[----:B------:R-:W-:Y:S01]  /*eab0*/  @UP1 ULDC UR15, c[0x0][0xdc0] ;  /* 0x00037000000f1ab9 */ /* 0x000fe20000000800 */
[----:B------:R-:W-:Y:S01]  /*eac0*/  UMOV UR43, UR13 ;  /* 0x0000000d002b7c82 */ /* 0x000fe20008000000 */
[----:B------:R-:W-:-:S02]  /*ead0*/  USEL UR16, UR16, 0x1, UP0 ;  /* 0x0000000110107887 */ /* 0x000fc40008000000 */
[----:B------:R-:W-:Y:S02]  /*eae0*/  UIADD3 UR12, UR41, 0x80, -UR9 ;  /* 0x00000080290c7890 */ /* 0x000fe4000fffe809 */
[----:B------:R-:W-:Y:S01]  /*eaf0*/  @UP1 USHF.R.U32.HI UR43, URZ, UR15, UR11 ;  /* 0x0000000f3f2b1299 */ /* 0x000fe2000801160b */
[----:B------:R-:W-:Y:S02]  /*eb00*/  ULDC UR8, c[0x0][0x2e0] ;  /* 0x0000b80000087ab9 */ /* 0x000fe40000000800 */
[----:B------:R-:W-:Y:S02]  /*eb10*/  UIMAD UR10, UR16, UR8, UR12 ;  /* 0x00000008100a72a4 */ /* 0x000fe4000f8e020c */
[----:B------:R-:W-:Y:S02]  /*eb20*/  UIADD3 UR42, -UR43, URZ, URZ ;  /* 0x0000003f2b2a7290 */ /* 0x000fe4000fffe13f */
[----:B------:R-:W-:Y:S02]  /*eb30*/  UIADD3 UR6, UR10, UR6, URZ ;  /* 0x000000060a067290 */ /* 0x000fe4000fffe03f */
[----:B------:R-:W-:Y:S01]  /*eb40*/  UIMAD UR42, UR14, UR42, UR13 ;  /* 0x0000002a0e2a72a4 */ /* 0x000fe2000f8e020d */
[----:B------:R-:W-:Y:S11]  /*eb50*/  @!P1 BRA `(.L_x_1395) ;  /* 0x0000000000449947 */ /* 0x000ff60003800000 */
[----:B------:R-:W-:Y:S01]  /*eb60*/  ISETP.LT.AND P0, PT, RZ, UR10, PT ;  /* 0x0000000aff007c0c */ /* 0x000fe2000bf01270 */
[----:B------:R-:W-:-:S12]  /*eb70*/  UIADD3 UR12, UR10, -0x1, URZ ;  /* 0xffffffff0a0c7890 */ /* 0x000fd8000fffe03f */
[----:B------:R-:W-:Y:S05]  /*eb80*/  @P0 BRA `(.L_x_1396) ;  /* 0x00000000001c0947 */ /* 0x000fea0003800000 */
[----:B------:R-:W-:Y:S02]  /*eb90*/  UISETP.NE.AND UP0, UPT, UR7, 0x1, UPT ;  /* 0x000000010700788c */ /* 0x000fe4000bf05270 */
[----:B------:R-:W-:-:S09]  /*eba0*/  UIADD3 UR12, -UR10, URZ, URZ ;  /* 0x0000003f0a0c7290 */ /* 0x000fd2000fffe13f */
[----:B------:R-:W-:Y:S02]  /*ebb0*/  @UP0 ULDC.64 UR14, c[0x0][0x9e8] ;  /* 0x00027a00000e0ab9 */ /* 0x000fe40000000a00 */
[----:B------:R-:W-:-:S04]  /*ebc0*/  UIMAD.WIDE.U32 UR10, UR12, UR14, URZ ;  /* 0x0000000e0c0a72a5 */ /* 0x000fc8000f8e003f */
[----:B------:R-:W-:-:S04]  /*ebd0*/  @UP0 USHF.R.U32.HI UR12, URZ, UR15, UR11 ;  /* 0x0000000f3f0c0299 */ /* 0x000fc8000801160b */
[----:B------:R-:W-:Y:S01]  /*ebe0*/  ULOP3.LUT UR12, URZ, UR12, URZ, 0x33, !UPT ;  /* 0x0000000c3f0c7292 */ /* 0x000fe2000f8e333f */
[----:B------:R-:W-:Y:S11]  /*ebf0*/  BRA `(.L_x_1397) ;  /* 0x0000000000107947 */ /* 0x000ff60003800000 */
.L_x_1396:
[----:B------:R-:W-:-:S11]  /*ec00*/  UISETP.NE.AND UP0, UPT, UR7, 0x1, UPT ;  /* 0x000000010700788c */ /* 0x000fd6000bf05270 */
[----:B------:R-:W-:Y:S02]  /*ec10*/  @UP0 ULDC.64 UR14, c[0x0][0x9e8] ;  /* 0x00027a00000e0ab9 */ /* 0x000fe40000000a00 */
[----:B------:R-:W-:-:S04]  /*ec20*/  UIMAD.WIDE.U32 UR10, UR12, UR14, URZ ;  /* 0x0000000e0c0a72a5 */ /* 0x000fc8000f8e003f */
[----:B------:R-:W-:-:S12]  /*ec30*/  @UP0 USHF.R.U32.HI UR12, URZ, UR15, UR11 ;  /* 0x0000000f3f0c0299 */ /* 0x000fd8000801160b */
.L_x_1397:
[----:B------:R-:W-:-:S04]  /*ec40*/  UIMAD UR12, UR12, UR7, UR7 ;  /* 0x000000070c0c72a4 */ /* 0x000fc8000f8e0207 */
[----:B------:R-:W-:-:S04]  /*ec50*/  UISETP.LT.AND UP0, UPT, UR6, UR12, UPT ;  /* 0x0000000c0600728c */ /* 0x000fc8000bf01270 */
[----:B------:R-:W-:-:S12]  /*ec60*/  USEL UR6, UR6, UR12, UP0 ;  /* 0x0000000c06067287 */ /* 0x000fd80008000000 */
.L_x_1395:
[----:B------:R-:W-:Y:S02]  /*ec70*/  UIMAD UR10, UR16, UR8, 0x5f ;  /* 0x0000005f100a74a4 */ /* 0x000fe4000f8e0208 */
[----:B------:R-:W-:Y:S02]  /*ec80*/  UIADD3 UR12, UR6, 0x5f, URZ ;  /* 0x0000005f060c7890 */ /* 0x000fe4000fffe03f */
[----:B------:R-:W-:Y:S02]  /*ec90*/  UIMAD.WIDE UR10, UR10, 0x2aaaaaab, URZ ;  /* 0x2aaaaaab0a0a78a5 */ /* 0x000fe4000f8e023f */
[----:B------:R-:W-:Y:S02]  /*eca0*/  UIMAD.WIDE UR12, UR12, 0x2aaaaaab, URZ ;  /* 0x2aaaaaab0c0c78a5 */ /* 0x000fe4000f8e023f */
[----:B------:R-:W-:Y:S02]  /*ecb0*/  USHF.R.U32.HI UR6, URZ, 0x1f, UR11 ;  /* 0x0000001f3f067899 */ /* 0x000fe4000801160b */
[----:B------:R-:W-:-:S02]  /*ecc0*/  USHF.R.U32.HI UR10, URZ, 0x1f, UR13 ;  /* 0x0000001f3f0a7899 */ /* 0x000fc4000801160d */
[----:B------:R-:W-:Y:S02]  /*ecd0*/  UIADD3 UR9, UR41, -UR9, URZ ;  /* 0x8000000929097290 */ /* 0x000fe4000fffe03f */
[----:B------:R-:W-:Y:S02]  /*ece0*/  ULEA.HI.SX32 UR6, UR11, UR6, 0x1c ;  /* 0x000000060b067291 */ /* 0x000fe4000f8fe23f */
[----:B------:R-:W-:Y:S02]  /*ecf0*/  ULEA.HI.SX32 UR10, UR13, UR10, 0x1c ;  /* 0x0000000a0d0a7291 */ /* 0x000fe4000f8fe23f */
[----:B------:R-:W-:Y:S02]  /*ed00*/  UIMAD UR9, UR16, UR8, UR9 ;  /* 0x00000008100972a4 */ /* 0x000fe4000f8e0209 */
[----:B------:R-:W-:Y:S01]  /*ed10*/  UISETP.LT.AND UP0, UPT, UR6, UR10, UPT ;  /* 0x0000000a0600728c */ /* 0x000fe2000bf01270 */
[----:B------:R-:W-:Y:S02]  /*ed20*/  ULDC UR11, c[0x0][0x9dc] ;  /* 0x00027700000b7ab9 */ /* 0x000fe40000000800 */
[----:B------:R-:W-:-:S02]  /*ed30*/  UIADD3 UR11, UR9, -UR11, URZ ;  /* 0x8000000b090b7290 */ /* 0x000fc4000fffe03f */
[----:B------:R-:W-:Y:S01]  /*ed40*/  USEL UR39, UR6, UR10, UP0 ;  /* 0x0000000a06277287 */ /* 0x000fe20008000000 */
[----:B------:R-:W-:Y:S11]  /*ed50*/  @!P1 BRA `(.L_x_1398) ;  /* 0x0000000000489947 */ /* 0x000ff60003800000 */
[----:B------:R-:W-:Y:S02]  /*ed60*/  UMOV UR6, UR9 ;  /* 0x0000000900067c82 */ /* 0x000fe40008000000 */
[----:B------:R-:W-:-:S06]  /*ed70*/  UISETP.GT.AND UP0, UPT, UR6, -0x1, UPT ;  /* 0xffffffff0600788c */ /* 0x000fcc000bf04270 */
[----:B------:R-:W-:-:S13]  /*ed80*/  PLOP3.LUT P0, PT, PT, PT, UP0, 0x80, 0x0 ;  /* 0x000000000000781c */ /* 0x000fda0003f0f008 */
[----:B------:R-:W-:Y:S05]  /*ed90*/  @P0 BRA `(.L_x_1399) ;  /* 0x00000000001c0947 */ /* 0x000fea0003800000 */
[----:B------:R-:W-:Y:S02]  /*eda0*/  UISETP.NE.AND UP0, UPT, UR7, 0x1, UPT ;  /* 0x000000010700788c */ /* 0x000fe4000bf05270 */
[----:B------:R-:W-:-:S09]  /*edb0*/  ULOP3.LUT UR6, URZ, UR6, URZ, 0x33, !UPT ;  /* 0x000000063f067292 */ /* 0x000fd2000f8e333f */
[----:B------:R-:W-:Y:S02]  /*edc0*/  @UP0 ULDC.64 UR12, c[0x0][0x9e8] ;  /* 0x00027a00000c0ab9 */ /* 0x000fe40000000a00 */
[----:B------:R-:W-:-:S04]  /*edd0*/  UIMAD.WIDE.U32 UR8, UR6, UR12, URZ ;  /* 0x0000000c060872a5 */ /* 0x000fc8000f8e003f */
[----:B------:R-:W-:-:S04]  /*ede0*/  @UP0 USHF.R.U32.HI UR6, URZ, UR13, UR9 ;  /* 0x0000000d3f060299 */ /* 0x000fc80008011609 */
[----:B------:R-:W-:Y:S01]  /*edf0*/  ULOP3.LUT UR6, URZ, UR6, URZ, 0x33, !UPT ;  /* 0x000000063f067292 */ /* 0x000fe2000f8e333f */
[----:B------:R-:W-:Y:S11]  /*ee00*/  BRA `(.L_x_1400) ;  /* 0x0000000000107947 */ /* 0x000ff60003800000 */
.L_x_1399:
[----:B------:R-:W-:-:S11]  /*ee10*/  UISETP.NE.AND UP0, UPT, UR7, 0x1, UPT ;  /* 0x000000010700788c */ /* 0x000fd6000bf05270 */
[----:B------:R-:W-:Y:S02]  /*ee20*/  @UP0 ULDC.64 UR12, c[0x0][0x9e8] ;  /* 0x00027a00000c0ab9 */ /* 0x000fe40000000a00 */
[----:B------:R-:W-:-:S04]  /*ee30*/  UIMAD.WIDE.U32 UR8, UR6, UR12, URZ ;  /* 0x0000000c060872a5 */ /* 0x000fc8000f8e003f */
[----:B------:R-:W-:-:S12]  /*ee40*/  @UP0 USHF.R.U32.HI UR6, URZ, UR13, UR9 ;  /* 0x0000000d3f060299 */ /* 0x000fd80008011609 */
.L_x_1400:
[----:B------:R-:W-:-:S04]  /*ee50*/  UIMAD UR6, UR6, UR7, URZ ;  /* 0x00000007060672a4 */ /* 0x000fc8000f8e023f */
[----:B------:R-:W-:-:S04]  /*ee60*/  UISETP.LT.AND UP0, UPT, UR11, UR6, UPT ;  /* 0x000000060b00728c */ /* 0x000fc8000bf01270 */
[----:B------:R-:W-:-:S12]  /*ee70*/  USEL UR11, UR11, UR6, !UP0 ;  /* 0x000000060b0b7287 */ /* 0x000fd8000c000000 */
.L_x_1398:
[----:B------:R-:W-:Y:S01]  /*ee80*/  UIMAD.WIDE UR6, UR11, 0x2aaaaaab, URZ ;  /* 0x2aaaaaab0b0678a5 */ /* 0x000fe2000f8e023f */
[----:B------:R-:W-:Y:S03]  /*ee90*/  BSSY B6, `(.L_x_1401) ;  /* 0x0000234000067945 */ /* 0x000fe60003800000 */
[----:B------:R-:W-:-:S04]  /*eea0*/  USHF.R.U32.HI UR6, URZ, 0x1f, UR7 ;  /* 0x0000001f3f067899 */ /* 0x000fc80008011607 */
[----:B------:R-:W-:-:S04]  /*eeb0*/  ULEA.HI.SX32 UR6, UR7, UR6, 0x1c ;  /* 0x0000000607067291 */ /* 0x000fc8000f8fe23f */
[----:B------:R-:W-:-:S04]  /*eec0*/  UISETP.LT.AND UP0, UPT, URZ, UR6, UPT ;  /* 0x000000063f00728c */ /* 0x000fc8000bf01270 */
[----:B------:R-:W-:-:S04]  /*eed0*/  USEL UR38, URZ, UR6, !UP0 ;  /* 0x000000063f267287 */ /* 0x000fc8000c000000 */
[----:B------:R-:W-:-:S06]  /*eee0*/  UISETP.GT.AND UP0, UPT, UR39, UR38, UPT ;  /* 0x000000262700728c */ /* 0x000fcc000bf04270 */
[----:B------:R-:W-:-:S13]  /*eef0*/  PLOP3.LUT P0, PT, PT, PT, UP0, 0x80, 0x0 ;  /* 0x000000000000781c */ /* 0x000fda0003f0f008 */
[----:B------:R-:W-:Y:S05]  /*ef00*/  @P0 BRA `(.L_x_1402) ;  /* 0x0000000000400947 */ /* 0x000fea0003800000 */
[----:B------:R-:W-:Y:S01]  /*ef10*/  ISETP.NE.AND P0, PT, R19, RZ, PT ;  /* 0x000000ff1300720c */ /* 0x000fe20003f05270 */
[----:B------:R-:W-:-:S12]  /*ef20*/  IMAD.MOV.U32 R13, RZ, RZ, R18 ;  /* 0x000000ffff0d7224 */ /* 0x000fd800078e0012 */
[----:B------:R-:W-:Y:S05]  /*ef30*/  @P0 BRA `(.L_x_1403) ;  /* 0x0000002000a40947 */ /* 0x000fea0003800000 */
[----:B------:R-:W1:Y:S01]  /*ef40*/  S2R R5, SR_LANEID ;  /* 0x0000000000057919 */ /* 0x000e620000000000 */
[----:B------:R-:W-:Y:S01]  /*ef50*/  VOTEU.ANY UR6, UPT, PT ;  /* 0x0000000000067886 */ /* 0x000fe200038e0100 */
[----:B------:R-:W2:Y:S01]  /*ef60*/  LDC.64 R2, c[0x0][0xdf0] ;  /* 0x00037c00ff027b82 */ /* 0x000ea20000000a00 */
[----:B------:R-:W1:Y:S02]  /*ef70*/  FLO.U32 R0, UR6 ;  /* 0x0000000600007d00 */ /* 0x000e6400080e0000 */
[----:B-1----:R-:W-:-:S06]  /*ef80*/  ISETP.EQ.U32.AND P0, PT, R0, R5, PT ;  /* 0x000000050000720c */ /* 0x002fcc0003f02070 */
[----:B------:R-:W2:Y:S07]  /*ef90*/  POPC R5, UR6 ;  /* 0x0000000600057d09 */ /* 0x000eae0008000000 */
[----:B--2---:R-:W2:Y:S01]  /*efa0*/  @P0 ATOMG.E.ADD.STRONG.GPU PT, R3, desc[UR48][R2.64], R5 ;  /* 0x00000005020309a8 */ /* 0x004ea200081ee1f0 */
[----:B------:R-:W1:Y:S02]  /*efb0*/  S2R R4, SR_LTMASK ;  /* 0x0000000000047919 */ /* 0x000e640000003900 */
[----:B-1----:R-:W-:-:S04]  /*efc0*/  LOP3.LUT R4, R4, UR6, RZ, 0xc0, !PT ;  /* 0x0000000604047c12 */ /* 0x002fc8000f8ec0ff */
[----:B------:R-:W1:Y:S01]  /*efd0*/  POPC R13, R4 ;  /* 0x00000004000d7309 */ /* 0x000e620000000000 */
[----:B--2---:R-:W1:Y:S02]  /*efe0*/  SHFL.IDX PT, R0, R3, R0, 0x1f ;  /* 0x00001f0003007589 */ /* 0x004e6400000e0000 */
[----:B-1----:R-:W-:Y:S01]  /*eff0*/  IADD3 R13, R0, UR44, R13 ;  /* 0x0000002c000d7c10 */ /* 0x002fe2000fffe00d */
[----:B------:R-:W-:Y:S06]  /*f000*/  BRA `(.L_x_1403) ;  /* 0x0000002000707947 */ /* 0x000fec0003800000 */
.L_x_1402:
[----:B------:R-:W1:Y:S01]  /*f010*/  S2UR UR4, SR_CgaCtaId ;  /* 0x00000000000479c3 */ /* 0x000e620000008800 */
[----:B------:R-:W-:Y:S02]  /*f020*/  UMOV UR37, 0x400 ;  /* 0x0000040000257882 */ /* 0x000fe40000000000 */
[----:B-1----:R-:W-:-:S04]  /*f030*/  ULEA UR37, UR4, UR37, 0x18 ;  /* 0x0000002504257291 */ /* 0x002fc8000f8ec03f */
[----:B------:R-:W-:-:S04]  /*f040*/  UIADD3 UR4, UR37, 0x1c400, URZ ;  /* 0x0001c40025047890 */ /* 0x000fc8000fffe03f */
[----:B------:R-:W-:-:S06]  /*f050*/  ULOP3.LUT UP0, URZ, UR4, 0x3ff, URZ, 0xc0, !UPT ;  /* 0x000003ff043f7892 */ /* 0x000fcc000f80c03f */
[----:B------:R-:W-:-:S13]  /*f060*/  PLOP3.LUT P0, PT, PT, PT, UP0, 0x80, 0x0 ;  /* 0x000000000000781c */ /* 0x000fda0003f0f008 */
[----:B------:R-:W-:Y:S05]  /*f070*/  @!P0 BRA `(.L_x_1404) ;  /* 0x0000000000408947 */ /* 0x000fea0003800000 */
[----:B------:R-:W-:Y:S01]  /*f080*/  MOV R2, 0x0 ;  /* 0x0000000000027802 */ /* 0x000fe20000000f00 */
[----:B------:R-:W-:Y:S01]  /*f090*/  ULDC.64 UR6, c[0x4][0x90] ;  /* 0x0100240000067ab9 */ /* 0x000fe20000000a00 */
[----:B------:R-:W-:Y:S01]  /*f0a0*/  ULDC.64 UR8, c[0x4][0x98] ;  /* 0x0100260000087ab9 */ /* 0x000fe20000000a00 */
[----:B------:R-:W-:Y:S01]  /*f0b0*/  ULDC.64 UR4, c[0x4][0x8] ;  /* 0x0100020000047ab9 */ /* 0x000fe20000000a00 */
[----:B------:R-:W-:Y:S02]  /*f0c0*/  IMAD.U32 R4, RZ, RZ, UR6 ;  /* 0x00000006ff047e24 */ /* 0x000fe4000f8e00ff */
[----:B------:R-:W1:Y:S01]  /*f0d0*/  LDC.64 R2, c[0x4][R2] ;  /* 0x0100000002027b82 */ /* 0x000e620000000a00 */
        /* <DEDUP_REMOVED lines=9> */
[----:B-1----:R-:W-:Y:S05]  /*f170*/  CALL.ABS.NOINC R2 ;  /* 0x0000000002007343 */ /* 0x002fea0003c00000 */
.L_x_1404:
        /* <DEDUP_REMOVED lines=8> */
[----:B------:R1:W2:Y:S01]  /*f200*/  LDC.64 R2, c[0x4][R0] ;  /* 0x0100000000027b82 */ /* 0x0002a20000000a00 */
        /* <DEDUP_REMOVED lines=8> */
[----:B-1----:R-:W-:-:S07]  /*f290*/  IMAD.MOV.U32 R13, RZ, RZ, RZ ;  /* 0x000000ffff0d7224 */ /* 0x002fce00078e00ff */
[----:B------:R-:W-:-:S07]  /*f2a0*/  LEPC R20, `(.L_x_1406) ;  /* 0x000000001014794e */ /* 0x000fce0000000000 */
[----:B--2---:R-:W-:Y:S05]  /*f2b0*/  CALL.ABS.NOINC R2 ;  /* 0x0000000002007343 */ /* 0x004fea0003c00000 */
.L_x_1406:
        /* <DEDUP_REMOVED lines=16> */
.L_x_1405:
[----:B------:R-:W-:Y:S01]  /*f3c0*/  ULDC.64 UR4, c[0x0][0x9f8] ;  /* 0x00027e0000047ab9 */ /* 0x000fe20000000a00 */
[----:B------:R-:W-:Y:S01]  /*f3d0*/  IMAD.U32 R5, RZ, RZ, UR43 ;  /* 0x0000002bff057e24 */ /* 0x000fe2000f8e00ff */
[----:B------:R-:W-:Y:S01]  /*f3e0*/  ISETP.NE.U32.AND P0, PT, RZ, UR4, PT ;  /* 0x00000004ff007c0c */ /* 0x000fe2000bf05070 */
[----:B------:R-:W-:Y:S01]  /*f3f0*/  IMAD.U32 R6, RZ, RZ, UR43 ;  /* 0x0000002bff067e24 */ /* 0x000fe2000f8e00ff */
[----:B------:R-:W1:Y:S02]  /*f400*/  LDC R0, c[0x0][0x428] ;  /* 0x00010a00ff007b82 */ /* 0x000e640000000800 */
[----:B------:R-:W-:-:S13]  /*f410*/  ISETP.NE.AND.EX P0, PT, RZ, UR5, PT, P0 ;  /* 0x00000005ff007c0c */ /* 0x000fda000bf05300 */
[----:B------:R-:W2:Y:S02]  /*f420*/  @P0 LDC.64 R2, c[0x0][0x9f8] ;  /* 0x00027e00ff020b82 */ /* 0x000ea40000000a00 */
[----:B--2---:R-:W-:-:S05]  /*f430*/  @P0 IMAD.WIDE R2, R5, 0x4, R2 ;  /* 0x0000000405020825 */ /* 0x004fca00078e0202 */
[----:B------:R2:W3:Y:S01]  /*f440*/  @P0 LDG.E R6, desc[UR48][R2.64] ;  /* 0x0000003002060981 */ /* 0x0004e2000c1e1900 */
[----:B-1----:R-:W-:Y:S01]  /*f450*/  ISETP.NE.AND P0, PT, R0, 0x1, PT ;  /* 0x000000010000780c */ /* 0x002fe20003f05270 */
[----:B------:R-:W-:Y:S01]  /*f460*/  IMAD.U32 R0, RZ, RZ, UR42 ;  /* 0x0000002aff007e24 */ /* 0x000fe2000f8e00ff */
[----:B------:R-:W-:Y:S01]  /*f470*/  ISETP.NE.AND P1, PT, R19, RZ, PT ;  /* 0x000000ff1300720c */ /* 0x000fe20003f25270 */
[----:B------:R-:W-:Y:S01]  /*f480*/  UMOV UR40, URZ ;  /* 0x0000003f00287c82 */ /* 0x000fe20008000000 */
[----:B------:R-:W-:Y:S01]  /*f490*/  UMOV UR6, 0xffffffff ;  /* 0xffffffff00067882 */ /* 0x000fe20000000000 */
[----:B------:R-:W-:Y:S01]  /*f4a0*/  IMAD.U32 R10, RZ, RZ, UR39 ;  /* 0x00000027ff0a7e24 */ /* 0x000fe2000f8e00ff */
[----:B--2---:R-:W1:Y:S03]  /*f4b0*/  LDC.64 R2, c[0x0][0x3f8] ;  /* 0x0000fe00ff027b82 */ /* 0x004e660000000a00 */
[----:B------:R-:W-:-:S06]  /*f4c0*/  VIADD R10, R10, 0xffffffff ;  /* 0xffffffff0a0a7836 */ /* 0x000fcc0000000000 */
[----:B------:R-:W-:Y:S01]  /*f4d0*/  VOTEU.ALL UP1, P1 ;  /* 0x00000000003f7886 */ /* 0x000fe20000820000 */
[----:B------:R-:W2:Y:S04]  /*f4e0*/  @P0 LDC R4, c[0x0][0x42c] ;  /* 0x00010b00ff040b82 */ /* 0x000ea80000000800 */
[----:B------:R-:W-:-:S04]  /*f4f0*/  @!UP1 UIADD3 UR4, UP0, UR46, 0x270, URZ ;  /* 0x000002702e049890 */ /* 0x000fc8000ff1e03f */
[----:B------:R-:W-:Y:S01]  /*f500*/  @!UP1 UIADD3.X UR5, URZ, UR47, URZ, UP0, !UPT ;  /* 0x0000002f3f059290 */ /* 0x000fe200087fe43f */
[----:B------:R-:W4:Y:S08]  /*f510*/  @P0 LDC R5, c[0x0][0x430] ;  /* 0x00010c00ff050b82 */ /* 0x000f300000000800 */
[----:B------:R1:W-:Y:S01]  /*f520*/  @!UP1 UTMAPF.L2.4D [UR40], [UR4] ;  /* 0x00000028040095b8 */ /* 0x0003e20008018000 */
[----:B--2---:R-:W-:-:S05]  /*f530*/  @P0 IMAD.HI.U32 R4, R4, UR42, RZ ;  /* 0x0000002a04040c27 */ /* 0x004fca000f8e00ff */
[----:B----4-:R-:W-:Y:S02]  /*f540*/  @P0 SHF.R.U32.HI R0, RZ, R5, R4 ;  /* 0x00000005ff000219 */ /* 0x010fe40000011604 */
[----:B-1----:R-:W-:-:S04]  /*f550*/  ISETP.NE.U32.AND P0, PT, R2, RZ, PT ;  /* 0x000000ff0200720c */ /* 0x002fc80003f05070 */
[----:B------:R-:W-:-:S04]  /*f560*/  ISETP.NE.AND.EX P0, PT, R3, RZ, PT, P0 ;  /* 0x000000ff0300720c */ /* 0x000fc80003f05300 */
[----:B---3--:R-:W-:Y:S01]  /*f570*/  SEL R4, R6, RZ, !P0 ;  /* 0x000000ff06047207 */ /* 0x008fe20004000000 */
[----:B------:R-:W-:Y:S08]  /*f580*/  BRA.DIV UR6, `(.L_x_1407) ;  /* 0x0000002206e87947 */ /* 0x000ff0000b800000 */
.L_x_1458:
[----:B------:R-:W-:Y:S01]  /*f590*/  UMOV UR4, 0xffffffff ;  /* 0xffffffff00047882 */ /* 0x000fe20000000000 */
[----:B------:R-:W-:Y:S02]  /*f5a0*/  SHF.R.S32.HI R7, RZ, 0x1f, R6 ;  /* 0x0000001fff077819 */ /* 0x000fe40000011406 */
[----:B------:R-:W-:Y:S05]  /*f5b0*/  BRA.DIV UR4, `(.L_x_1408) ;  /* 0x0000002604087947 */ /* 0x000fea000b800000 */
[----:B------:R-:W-:-:S13]  /*f5c0*/  ELECT P6, URZ, PT ;  /* 0x00000000003f782f */ /* 0x000fda00038c0000 */
.L_x_1461:
[----:B------:R-:W-:Y:S05]  /*f5d0*/  @!P6 BRA `(.L_x_1409) ;  /* 0x0000000000c4e947 */ /* 0x000fea0003800000 */
[----:B------:R-:W-:Y:S01]  /*f5e0*/  IMAD.MOV.U32 R4, RZ, RZ, R6 ;  /* 0x000000ffff047224 */ /* 0x000fe200078e0006 */
[----:B------:R-:W-:Y:S06]  /*f5f0*/  @!P0 BRA `(.L_x_1410) ;  /* 0x0000000000488947 */ /* 0x000fec0003800000 */
        /* <DEDUP_REMOVED lines=14> */
[----:B------:R-:W-:-:S05]  /*f6e0*/  LEA.HI.X R9, R4, R3, R5, 0x2, P2 ;  /* 0x0000000304097211 */ /* 0x000fca00010f1405 */
[----:B------:R1:W5:Y:S01]  /*f6f0*/  LDG.E R4, desc[UR48][R8.64] ;  /* 0x0000003008047981 */ /* 0x000362000c1e1900 */
[----:B------:R-:W-:-:S04]  /*f700*/  IMAD.MOV R5, RZ, RZ, -R12 ;  /* 0x000000ffff057224 */ /* 0x000fc800078e0a0c */
[----:B------:R-:W-:-:S07]  /*f710*/  IMAD R10, R11, R5, R10 ;  /* 0x000000050b0a7224 */ /* 0x000fce00078e020a */
.L_x_1410:
[----:B------:R-:W2:Y:S01]  /*f720*/  S2R R5, SR_TID.X ;  /* 0x0000000000057919 */ /* 0x000ea20000002100 */
[----:B-1----:R-:W-:Y:S02]  /*f730*/  LEA R8, R16, UR37, 0x3 ;  /* 0x0000002510087c11 */ /* 0x002fe4000f8e18ff */
[----:B--2---:R-:W-:Y:S02]  /*f740*/  LOP3.LUT R9, R5, 0x7f, RZ, 0xc0, !PT ;  /* 0x0000007f05097812 */ /* 0x004fe400078ec0ff */
[----:B------:R-:W-:Y:S02]  /*f750*/  SHF.L.U32 R5, R17, 0x1f, RZ ;  /* 0x0000001f11057819 */ /* 0x000fe400000006ff */
[----:B------:R-:W-:Y:S02]  /*f760*/  ISETP.NE.AND P3, PT, R9, RZ, PT ;  /* 0x000000ff0900720c */ /* 0x000fe40003f65270 */
[----:B------:R-:W1:Y:S02]  /*f770*/  SYNCS.PHASECHK.TRANS64.TRYWAIT P2, [R8+URZ+0x22840], R5 ;  /* 0x02284005080075a7 */ /* 0x000e64000804017f */
[----:B-1----:R-:W-:Y:S09]  /*f780*/  @!P2 BRA `(.L_x_1411) ;  /* 0x0000002000b4a947 */ /* 0x002ff20003800000 */
.L_x_1462:
[----:B------:R-:W-:Y:S05]  /*f790*/  @P3 BRA `(.L_x_1412) ;  /* 0x0000000000143947 */ /* 0x000fea0003800000 */
[----:B------:R-:W-:Y:S01]  /*f7a0*/  ISETP.NE.AND P2, PT, R19, RZ, PT ;  /* 0x000000ff1300720c */ /* 0x000fe20003f45270 */
[----:B-1----:R-:W-:-:S04]  /*f7b0*/  IMAD.MOV.U32 R5, RZ, RZ, 0x3000 ;  /* 0x00003000ff057424 */ /* 0x002fc800078e00ff */
[----:B------:R2:W-:Y:S08]  /*f7c0*/  SYNCS.ARRIVE.TRANS64 RZ, [R8+URZ+0x22830], R5 ;  /* 0x0228300508ff79a7 */ /* 0x0005f0000800003f */
[----:B------:R-:W-:Y:S05]  /*f7d0*/  @!P2 BRA `(.L_x_1412) ;  /* 0x000000000004a947 */ /* 0x000fea0003800000 */
[----:B------:R-:W-:Y:S01]  /*f7e0*/  BPT.TRAP 0x1 ;  /* 0x000000040000795c */ /* 0x000fe20000300000 */
.L_x_1412:
        /* <DEDUP_REMOVED lines=8> */
[----:B-----5:R-:W-:Y:S01]  /*f870*/  R2UR UR13, R4 ;  /* 0x00000000040d72ca */ /* 0x020fe200000e0000 */
[----:B------:R-:W-:-:S04]  /*f880*/  UMOV UR10, URZ ;  /* 0x0000003f000a7c82 */ /* 0x000fc80008000000 */
[----:B------:R-:W-:Y:S02]  /*f890*/  UIMAD UR8, UR8, 0x3000, UR37 ;  /* 0x00003000080878a4 */ /* 0x000fe4000f8e0225 */
[----:B------:R-:W-:Y:S02]  /*f8a0*/  UIADD3 UR9, UR9, 0x22830, URZ ;  /* 0x0002283009097890 */ /* 0x000fe4000fffe03f */
[----:B------:R-:W-:Y:S02]  /*f8b0*/  UIMAD UR11, UR11, 0x60, URZ ;  /* 0x000000600b0b78a4 */ /* 0x000fe4000f8e023f */
[----:B------:R-:W-:-:S09]  /*f8c0*/  UIADD3 UR8, UR8, 0x1c400, URZ ;  /* 0x0001c40008087890 */ /* 0x000fd2000fffe03f */
[----:B------:R3:W-:Y:S02]  /*f8d0*/  UTMALDG.4D [UR8], [UR4], desc[UR6] ;  /* 0x00000608040075b4 */ /* 0x0007e40008019000 */
[----:B---3--:R-:W-:Y:S01]  /*f8e0*/  NOP ;  /* 0x0000000000007918 */ /* 0x008fe20000000000 */
.L_x_1409:
[----:B------:R-:W-:Y:S05]  /*f8f0*/  WARPSYNC.ALL ;  /* 0x0000000000007948 */ /* 0x000fea0003800000 */
[----:B------:R-:W-:Y:S01]  /*f900*/  BAR.SYNC.DEFER_BLOCKING 0x8, 0x120 ;  /* 0x0204800000007b1d */ /* 0x000fe20000010000 */
[----:B------:R-:W-:Y:S01]  /*f910*/  ELECT P2, URZ, PT ;  /* 0x00000000003f782f */ /* 0x000fe20003840000 */
[----:B------:R-:W-:Y:S02]  /*f920*/  UIADD3 UR45, UR45, 0x1, URZ ;  /* 0x000000012d2d7890 */ /* 0x000fe4000fffe03f */
[----:B------:R-:W-:Y:S02]  /*f930*/  UIADD3 UR6, UP0, UR46, 0x270, URZ ;  /* 0x000002702e067890 */ /* 0x000fe4000ff1e03f */
[----:B------:R-:W-:-:S02]  /*f940*/  ULEA.HI UR4, UR45, UR45, URZ, 0x1 ;  /* 0x0000002d2d047291 */ /* 0x000fc4000f8f083f */
[----:B------:R-:W-:Y:S02]  /*f950*/  UIADD3 UR8, UR37, 0x18400, URZ ;  /* 0x0001840025087890 */ /* 0x000fe4000fffe03f */
[----:B------:R-:W-:Y:S02]  /*f960*/  ULOP3.LUT UR4, UR4, 0xfffffffe, URZ, 0xc0, !UPT ;  /* 0xfffffffe04047892 */ /* 0x000fe4000f8ec03f */
[----:B------:R-:W-:Y:S02]  /*f970*/  UIADD3 UR9, UR37, 0x22800, URZ ;  /* 0x0002280025097890 */ /* 0x000fe4000fffe03f */
[----:B-12---:R-:W-:Y:S01]  /*f980*/  @P2 IMAD.MOV.U32 R5, RZ, RZ, 0x4000 ;  /* 0x00004000ff052424 */ /* 0x006fe200078e00ff */
[----:B------:R-:W-:Y:S02]  /*f990*/  UIADD3 UR4, UR45, -UR4, URZ ;  /* 0x800000042d047290 */ /* 0x000fe4000fffe03f */
[----:B------:R-:W-:Y:S01]  /*f9a0*/  UIADD3.X UR7, URZ, UR47, URZ, UP0, !UPT ;  /* 0x0000002f3f077290 */ /* 0x000fe200087fe43f */
[----:B------:R-:W-:Y:S01]  /*f9b0*/  UMOV UR11, UR41 ;  /* 0x00000029000b7c82 */ /* 0x000fe20008000000 */
[----:B------:R-:W-:Y:S01]  /*f9c0*/  UMOV UR12, UR42 ;  /* 0x0000002a000c7c82 */ /* 0x000fe20008000000 */
[----:B------:R-:W-:Y:S01]  /*f9d0*/  UMOV UR13, UR43 ;  /* 0x0000002b000d7c82 */ /* 0x000fe20008000000 */
[----:B------:R-:W-:Y:S01]  /*f9e0*/  UMOV UR5, 0x12f00000 ;  /* 0x12f0000000057882 */ /* 0x000fe20000000000 */
[----:B------:R-:W-:Y:S01]  /*f9f0*/  UMOV UR10, URZ ;  /* 0x0000003f000a7c82 */ /* 0x000fe20008000000 */
[----:B------:R1:W-:Y:S02]  /*fa00*/  @P2 SYNCS.ARRIVE.TRANS64 RZ, [UR37+0x22800], R5 ;  /* 0x02280005ffff29a7 */ /* 0x0003e40008000025 */
[----:B-1----:R-:W-:Y:S01]  /*fa10*/  IMAD.U32 R5, RZ, RZ, UR4 ;  /* 0x00000004ff057e24 */ /* 0x002fe2000f8e00ff */
[----:B------:R-:W-:-:S02]  /*fa20*/  UMOV UR4, 0x0 ;  /* 0x0000000000047882 */ /* 0x000fc40000000000 */
[----:B------:R1:W-:Y:S02]  /*fa30*/  UTMALDG.4D [UR8], [UR6], desc[UR4] ;  /* 0x00000408060075b4 */ /* 0x0003e40008019000 */
[----:B------:R-:W-:-:S04]  /*fa40*/  SHF.L.U32 R5, R5, 0x1f, RZ ;  /* 0x0000001f05057819 */ /* 0x000fc800000006ff */
[----:B------:R-:W2:Y:S02]  /*fa50*/  SYNCS.PHASECHK.TRANS64.TRYWAIT P2, [UR37+0x22820], R5 ;  /* 0x02282005ff0075a7 */ /* 0x000ea40008040165 */
[----:B-12---:R-:W-:Y:S05]  /*fa60*/  @!P2 BRA `(.L_x_1413) ;  /* 0x000000200010a947 */ /* 0x006fea0003800000 */
.L_x_1463:
[----:B------:R-:W-:Y:S01]  /*fa70*/  ULDC.64 UR4, c[0x0][0x408] ;  /* 0x0001020000047ab9 */ /* 0x000fe20000000a00 */
[----:B------:R-:W-:Y:S04]  /*fa80*/  BSSY B0, `(.L_x_1414) ;  /* 0x000002e000007945 */ /* 0x000fe80003800000 */
[----:B------:R-:W-:Y:S05]  /*fa90*/  @!P6 BRA `(.L_x_1415) ;  /* 0x0000000000b0e947 */ /* 0x000fea0003800000 */
[----:B-1----:R-:W1:Y:S01]  /*faa0*/  S2R R8, SR_TID.X ;  /* 0x0000000000087919 */ /* 0x002e620000002100 */
[----:B------:R-:W-:Y:S02]  /*fab0*/  SHF.L.U32 R5, R17, 0x1f, RZ ;  /* 0x0000001f11057819 */ /* 0x000fe400000006ff */
[----:B-1----:R-:W-:Y:S02]  /*fac0*/  LOP3.LUT R9, R8, 0x7f, RZ, 0xc0, !PT ;  /* 0x0000007f08097812 */ /* 0x002fe400078ec0ff */
[----:B------:R-:W-:Y:S02]  /*fad0*/  LEA R8, R16, UR37, 0x3 ;  /* 0x0000002510087c11 */ /* 0x000fe4000f8e18ff */
[----:B------:R-:W-:Y:S02]  /*fae0*/  ISETP.NE.AND P3, PT, R9, RZ, PT ;  /* 0x000000ff0900720c */ /* 0x000fe40003f65270 */
[----:B------:R-:W1:Y:S02]  /*faf0*/  SYNCS.PHASECHK.TRANS64.TRYWAIT P2, [R8+URZ+0x22860], R5 ;  /* 0x02286005080075a7 */ /* 0x000e64000804017f */
[----:B-1----:R-:W-:Y:S09]  /*fb00*/  @!P2 BRA `(.L_x_1416) ;  /* 0x000000200000a947 */ /* 0x002ff20003800000 */
.L_x_1464:
[----:B------:R-:W-:Y:S05]  /*fb10*/  @P3 BRA `(.L_x_1417) ;  /* 0x0000000000143947 */ /* 0x000fea0003800000 */
[----:B------:R-:W-:Y:S01]  /*fb20*/  ISETP.NE.AND P2, PT, R19, RZ, PT ;  /* 0x000000ff1300720c */ /* 0x000fe20003f45270 */
[----:B-1----:R-:W-:-:S04]  /*fb30*/  IMAD.MOV.U32 R5, RZ, RZ, 0xc000 ;  /* 0x0000c000ff057424 */ /* 0x002fc800078e00ff */
[----:B------:R2:W-:Y:S08]  /*fb40*/  SYNCS.ARRIVE.TRANS64 RZ, [R8+URZ+0x22850], R5 ;  /* 0x0228500508ff79a7 */ /* 0x0005f0000800003f */
[----:B------:R-:W-:Y:S05]  /*fb50*/  @!P2 BRA `(.L_x_1417) ;  /* 0x000000000004a947 */ /* 0x000fea0003800000 */
[----:B------:R-:W-:Y:S01]  /*fb60*/  BPT.TRAP 0x1 ;  /* 0x000000040000795c */ /* 0x000fe20000300000 */
.L_x_1417:
        /* <DEDUP_REMOVED lines=10> */
[----:B------:R-:W-:-:S03]  /*fc10*/  UMOV UR18, 0x40 ;  /* 0x0000004000127882 */ /* 0x000fc60000000000 */
[----:B------:R-:W-:Y:S02]  /*fc20*/  UIMAD UR16, UR16, 0xc000, UR37 ;  /* 0x0000c000101078a4 */ /* 0x000fe4000f8e0225 */
[----:B------:R-:W-:Y:S02]  /*fc30*/  UIMAD UR11, UR11, 0x60, URZ ;  /* 0x000000600b0b78a4 */ /* 0x000fe4000f8e023f */
[----:B------:R-:W-:Y:S02]  /*fc40*/  UIADD3 UR9, UR9, 0x22850, URZ ;  /* 0x0002285009097890 */ /* 0x000fe4000fffe03f */
[----:B------:R-:W-:Y:S02]  /*fc50*/  UIADD3 UR8, UR16, 0x400, URZ ;  /* 0x0000040010087890 */ /* 0x000fe4000fffe03f */
[----:B------:R-:W-:Y:S02]  /*fc60*/  UIADD3 UR17, UR16, 0x3400, URZ ;  /* 0x0000340010117890 */ /* 0x000fe4000fffe03f */
[----:B------:R-:W-:-:S02]  /*fc70*/  UIADD3 UR19, UR16, 0x6400, URZ ;  /* 0x0000640010137890 */ /* 0x000fc4000fffe03f */
[----:B------:R-:W-:-:S03]  /*fc80*/  UIADD3 UR20, UR16, 0x9400, URZ ;  /* 0x0000940010147890 */ /* 0x000fc6000fffe03f */
[----:B------:R3:W-:Y:S01]  /*fc90*/  UTMALDG.4D [UR8], [UR6], desc[UR14] ;  /* 0x00000e08060075b4 */ /* 0x0007e20008019000 */
[----:B------:R-:W-:Y:S01]  /*fca0*/  UMOV UR16, 0x80 ;  /* 0x0000008000107882 */ /* 0x000fe20000000000 */
[----:B---3--:R-:W-:Y:S01]  /*fcb0*/  UMOV UR8, UR17 ;  /* 0x0000001100087c82 */ /* 0x008fe20008000000 */
[----:B------:R-:W-:Y:S02]  /*fcc0*/  UMOV UR10, UR18 ;  /* 0x00000012000a7c82 */ /* 0x000fe40008000000 */
[----:B------:R3:W-:Y:S02]  /*fcd0*/  UTMALDG.4D [UR8], [UR6], desc[UR14] ;  /* 0x00000e08060075b4 */ /* 0x0007e40008019000 */
[----:B---3--:R-:W-:Y:S01]  /*fce0*/  UMOV UR8, UR19 ;  /* 0x0000001300087c82 */ /* 0x008fe20008000000 */
[----:B------:R-:W-:Y:S01]  /*fcf0*/  UMOV UR10, UR16 ;  /* 0x00000010000a7c82 */ /* 0x000fe20008000000 */
[----:B------:R-:W-:Y:S01]  /*fd00*/  UMOV UR16, 0xc0 ;  /* 0x000000c000107882 */ /* 0x000fe20000000000 */
[----:B------:R3:W-:Y:S02]  /*fd10*/  UTMALDG.4D [UR8], [UR6], desc[UR14] ;  /* 0x00000e08060075b4 */ /* 0x0007e40008019000 */
[----:B---3--:R-:W-:Y:S01]  /*fd20*/  UMOV UR8, UR20 ;  /* 0x0000001400087c82 */ /* 0x008fe20008000000 */
[----:B------:R-:W-:-:S02]  /*fd30*/  UMOV UR10, UR16 ;  /* 0x00000010000a7c82 */ /* 0x000fc40008000000 */
[----:B------:R3:W-:Y:S02]  /*fd40*/  UTMALDG.4D [UR8], [UR6], desc[UR14] ;  /* 0x00000e08060075b4 */ /* 0x0007e40008019000 */
[----:B---3--:R-:W-:Y:S01]  /*fd50*/  NOP ;  /* 0x0000000000007918 */ /* 0x008fe20000000000 */
.L_x_1415:
[----:B------:R-:W-:Y:S05]  /*fd60*/  BSYNC B0 ;  /* 0x0000000000007941 */ /* 0x000fea0003800000 */
.L_x_1414:
[----:B------:R-:W-:-:S04]  /*fd70*/  UIADD3 UR6, UR39, -0x2, URZ ;  /* 0xfffffffe27067890 */ /* 0x000fc8000fffe03f */
[----:B------:R-:W-:-:S06]  /*fd80*/  UISETP.GE.AND UP0, UPT, UR6, UR38, UPT ;  /* 0x000000260600728c */ /* 0x000fcc000bf06270 */
[----:B------:R-:W-:-:S13]  /*fd90*/  PLOP3.LUT P2, PT, PT, PT, UP0, 0x80, 0x0 ;  /* 0x000000000000781c */ /* 0x000fda0003f4f008 */
[----:B------:R-:W-:Y:S05]  /*fda0*/  @!P2 BRA `(.L_x_1418) ;  /* 0x0000001000b4a947 */ /* 0x000fea0003800000 */
[----:B-12---:R-:W-:Y:S01]  /*fdb0*/  IMAD R8, RZ, RZ, -UR39 ;  /* 0x80000027ff087e24 */ /* 0x006fe2000f8e02ff */
[----:B------:R-:W-:-:S04]  /*fdc0*/  LOP3.LUT R9, RZ, UR38, RZ, 0x33, !PT ;  /* 0x00000026ff097c12 */ /* 0x000fc8000f8e33ff */
[----:B------:R-:W-:Y:S01]  /*fdd0*/  VIADDMNMX R9, R8, 0x1, R9, !PT ;  /* 0x0000000108097846 */ /* 0x000fe20007800109 */
[----:B------:R-:W-:-:S04]  /*fde0*/  IMAD.U32 R8, RZ, RZ, UR6 ;  /* 0x00000006ff087e24 */ /* 0x000fc8000f8e00ff */
[----:B------:R-:W-:-:S05]  /*fdf0*/  VIADD R5, R9, UR39 ;  /* 0x0000002709057c36 */ /* 0x000fca0008000000 */
[----:B------:R-:W-:-:S04]  /*fe00*/  LOP3.LUT R5, R5, 0x1, RZ, 0xc0, !PT ;  /* 0x0000000105057812 */ /* 0x000fc800078ec0ff */
[----:B------:R-:W-:-:S13]  /*fe10*/  ISETP.NE.U32.AND P2, PT, R5, 0x1, PT ;  /* 0x000000010500780c */ /* 0x000fda0003f45070 */
[----:B------:R-:W-:Y:S05]  /*fe20*/  @P2 BRA `(.L_x_1419) ;  /* 0x00000004007c2947 */ /* 0x000fea0003800000 */
[----:B------:R-:W-:Y:S01]  /*fe30*/  VIADD R16, R16, 0x1 ;  /* 0x0000000110107836 */ /* 0x000fe20000000000 */
[----:B------:R-:W-:Y:S04]  /*fe40*/  BSSY B0, `(.L_x_1420) ;  /* 0x000005b000007945 */ /* 0x000fe80003800000 */
[----:B------:R-:W-:-:S04]  /*fe50*/  ISETP.NE.AND P2, PT, R16, 0x2, PT ;  /* 0x000000021000780c */ /* 0x000fc80003f45270 */
[----:B------:R-:W-:Y:S02]  /*fe60*/  SEL R10, RZ, 0x1, P2 ;  /* 0x00000001ff0a7807 */ /* 0x000fe40001000000 */
[----:B------:R-:W-:Y:S02]  /*fe70*/  SEL R16, R16, RZ, P2 ;  /* 0x000000ff10107207 */ /* 0x000fe40001000000 */
[----:B------:R-:W-:Y:S01]  /*fe80*/  LOP3.LUT R17, R17, R10, RZ, 0x3c, !PT ;  /* 0x0000000a11117212 */ /* 0x000fe200078e3cff */
[----:B------:R-:W-:Y:S06]  /*fe90*/  @!P6 BRA `(.L_x_1421) ;  /* 0x000000040054e947 */ /* 0x000fec0003800000 */
        /* <DEDUP_REMOVED lines=19> */
.L_x_1422:
[----:B-1----:R-:W1:Y:S01]  /*ffd0*/  S2R R2, SR_TID.X ;  /* 0x0000000000027919 */ /* 0x002e620000002100 */
[----:B------:R-:W-:Y:S02]  /*ffe0*/  SHF.L.U32 R3, R17, 0x1f, RZ ;  /* 0x0000001f11037819 */ /* 0x000fe400000006ff */
[----:B-1----:R-:W-:Y:S02]  /*fff0*/  LOP3.LUT R5, R2, 0x7f, RZ, 0xc0, !PT ;  /* 0x0000007f02057812 */ /* 0x002fe400078ec0ff */
[----:B------:R-:W-:Y:S02]  /*10000*/  LEA R2, R16, UR37, 0x3 ;  /* 0x0000002510027c11 */ /* 0x000fe4000f8e18ff */
[----:B------:R-:W-:Y:S02]  /*10010*/  ISETP.NE.AND P2, PT, R5, RZ, PT ;  /* 0x000000ff0500720c */ /* 0x000fe40003f45270 */
[----:B------:R-:W1:Y:S02]  /*10020*/  SYNCS.PHASECHK.TRANS64.TRYWAIT P3, [R2+URZ+0x22840], R3 ;  /* 0x02284003020075a7 */ /* 0x000e64000806017f */
[----:B-1----:R-:W-:Y:S09]  /*10030*/  @!P3 BRA `(.L_x_1423) ;  /* 0x0000001800c8b947 */ /* 0x002ff20003800000 */
.L_x_1465:
[----:B------:R-:W-:Y:S05]  /*10040*/  @P2 BRA `(.L_x_1424) ;  /* 0x0000000000142947 */ /* 0x000fea0003800000 */
[----:B------:R-:W-:Y:S01]  /*10050*/  ISETP.NE.AND P3, PT, R19, RZ, PT ;  /* 0x000000ff1300720c */ /* 0x000fe20003f65270 */
[----:B------:R-:W-:-:S04]  /*10060*/  IMAD.MOV.U32 R5, RZ, RZ, 0x3000 ;  /* 0x00003000ff057424 */ /* 0x000fc800078e00ff */
[----:B------:R2:W-:Y:S08]  /*10070*/  SYNCS.ARRIVE.TRANS64 RZ, [R2+URZ+0x22830], R5 ;  /* 0x0228300502ff79a7 */ /* 0x0005f0000800003f */
[----:B------:R-:W-:Y:S05]  /*10080*/  @!P3 BRA `(.L_x_1424) ;  /* 0x000000000004b947 */ /* 0x000fea0003800000 */
[----:B------:R-:W-:Y:S01]  /*10090*/  BPT.TRAP 0x1 ;  /* 0x000000040000795c */ /* 0x000fe20000300000 */
.L_x_1424:
[----:B------:R-:W-:Y:S01]  /*100a0*/  R2UR UR8, R16 ;  /* 0x00000000100872ca */ /* 0x000fe200000e0000 */
        /* <DEDUP_REMOVED lines=9> */
[----:B------:R-:W-:-:S03]  /*10140*/  UMOV UR10, URZ ;  /* 0x0000003f000a7c82 */ /* 0x000fc60008000000 */
[----:B------:R-:W-:Y:S02]  /*10150*/  UIMAD UR8, UR8, 0x3000, UR37 ;  /* 0x00003000080878a4 */ /* 0x000fe4000f8e0225 */
[----:B------:R-:W-:Y:S02]  /*10160*/  UIADD3 UR9, UR9, 0x22830, URZ ;  /* 0x0002283009097890 */ /* 0x000fe4000fffe03f */
[----:B------:R-:W-:-:S09]  /*10170*/  UIADD3 UR8, UR8, 0x1c400, URZ ;  /* 0x0001c40008087890 */ /* 0x000fd2000fffe03f */
[----:B------:R3:W-:Y:S01]  /*10180*/  UTMALDG.4D [UR8], [UR6], desc[UR14] ;  /* 0x00000e08060075b4 */ /* 0x0007e20008019000 */
[----:B------:R-:W4:Y:S02]  /*10190*/  SYNCS.PHASECHK.TRANS64.TRYWAIT P3, [R2+URZ+0x22860], R3 ;  /* 0x02286003020075a7 */ /* 0x000f24000806017f */
[----:B---34-:R-:W-:Y:S05]  /*101a0*/  @!P3 BRA `(.L_x_1425) ;  /* 0x000000180080b947 */ /* 0x018fea0003800000 */
.L_x_1466:
[----:B------:R-:W-:Y:S05]  /*101b0*/  @P2 BRA `(.L_x_1426) ;  /* 0x0000000000142947 */ /* 0x000fea0003800000 */
[----:B------:R-:W-:Y:S01]  /*101c0*/  ISETP.NE.AND P2, PT, R19, RZ, PT ;  /* 0x000000ff1300720c */ /* 0x000fe20003f45270 */
[----:B-1-3--:R-:W-:-:S04]  /*101d0*/  IMAD.MOV.U32 R3, RZ, RZ, 0xc000 ;  /* 0x0000c000ff037424 */ /* 0x00afc800078e00ff */
[----:B------:R4:W-:Y:S08]  /*101e0*/  SYNCS.ARRIVE.TRANS64 RZ, [R2+URZ+0x22850], R3 ;  /* 0x0228500302ff79a7 */ /* 0x0009f0000800003f */
[----:B------:R-:W-:Y:S05]  /*101f0*/  @!P2 BRA `(.L_x_1426) ;  /* 0x000000000004a947 */ /* 0x000fea0003800000 */
[----:B------:R-:W-:Y:S01]  /*10200*/  BPT.TRAP 0x1 ;  /* 0x000000040000795c */ /* 0x000fe20000300000 */
.L_x_1426:
        /* <DEDUP_REMOVED lines=12> */
[----:B------:R-:W-:Y:S02]  /*102d0*/  UIADD3 UR9, UR9, 0x22850, URZ ;  /* 0x0002285009097890 */ /* 0x000fe4000fffe03f */
[----:B------:R-:W-:Y:S02]  /*102e0*/  UIADD3 UR8, UR16, 0x400, URZ ;  /* 0x0000040010087890 */ /* 0x000fe4000fffe03f */
[----:B------:R-:W-:Y:S02]  /*102f0*/  UIADD3 UR17, UR16, 0x3400, URZ ;  /* 0x0000340010117890 */ /* 0x000fe4000fffe03f */
[----:B------:R-:W-:Y:S02]  /*10300*/  UIADD3 UR19, UR16, 0x6400, URZ ;  /* 0x0000640010137890 */ /* 0x000fe4000fffe03f */
[----:B------:R-:W-:-:S03]  /*10310*/  UIADD3 UR20, UR16, 0x9400, URZ ;  /* 0x0000940010147890 */ /* 0x000fc6000fffe03f */
[----:B------:R5:W-:Y:S01]  /*10320*/  UTMALDG.4D [UR8], [UR6], desc[UR14] ;  /* 0x00000e08060075b4 */ /* 0x000be20008019000 */
[----:B------:R-:W-:Y:S01]  /*10330*/  UMOV UR16, 0x80 ;  /* 0x0000008000107882 */ /* 0x000fe20000000000 */
[----:B-----5:R-:W-:Y:S01]  /*10340*/  UMOV UR8, UR17 ;  /* 0x0000001100087c82 */ /* 0x020fe20008000000 */
[----:B------:R-:W-:Y:S02]  /*10350*/  UMOV UR10, UR18 ;  /* 0x00000012000a7c82 */ /* 0x000fe40008000000 */
[----:B------:R5:W-:Y:S02]  /*10360*/  UTMALDG.4D [UR8], [UR6], desc[UR14] ;  /* 0x00000e08060075b4 */ /* 0x000be40008019000 */
[----:B-----5:R-:W-:Y:S01]  /*10370*/  UMOV UR8, UR19 ;  /* 0x0000001300087c82 */ /* 0x020fe20008000000 */
[----:B------:R-:W-:Y:S01]  /*10380*/  UMOV UR10, UR16 ;  /* 0x00000010000a7c82 */ /* 0x000fe20008000000 */
[----:B------:R-:W-:Y:S01]  /*10390*/  UMOV UR16, 0xc0 ;  /* 0x000000c000107882 */ /* 0x000fe20000000000 */
[----:B------:R5:W-:Y:S02]  /*103a0*/  UTMALDG.4D [UR8], [UR6], desc[UR14] ;  /* 0x00000e08060075b4 */ /* 0x000be40008019000 */
[----:B-----5:R-:W-:Y:S01]  /*103b0*/  UMOV UR8, UR20 ;  /* 0x0000001400087c82 */ /* 0x020fe20008000000 */
[----:B------:R-:W-:-:S02]  /*103c0*/  UMOV UR10, UR16 ;  /* 0x00000010000a7c82 */ /* 0x000fc40008000000 */
[----:B------:R1:W-:Y:S02]  /*103d0*/  UTMALDG.4D [UR8], [UR6], desc[UR14] ;  /* 0x00000e08060075b4 */ /* 0x0003e40008019000 */
[----:B-1----:R-:W-:Y:S01]  /*103e0*/  NOP ;  /* 0x0000000000007918 */ /* 0x002fe20000000000 */
.L_x_1421:
[----:B------:R-:W-:Y:S05]  /*103f0*/  BSYNC B0 ;  /* 0x0000000000007941 */ /* 0x000fea0003800000 */
.L_x_1420:
[----:B------:R-:W-:-:S06]  /*10400*/  UIADD3 UR6, UR39, -0x3, URZ ;  /* 0xfffffffd27067890 */ /* 0x000fcc000fffe03f */
[----:B------:R-:W-:-:S07]  /*10410*/  IMAD.U32 R8, RZ, RZ, UR6 ;  /* 0x00000006ff087e24 */ /* 0x000fce000f8e00ff */
.L_x_1419:
[----:B------:R-:W-:Y:S01]  /*10420*/  ULOP3.LUT UR6, URZ, UR39, URZ, 0x33, !UPT ;  /* 0x000000273f067292 */ /* 0x000fe2000f8e333f */
[----:B------:R-:W-:Y:S01]  /*10430*/  VIADD R9, R9, 0xfffffffe ;  /* 0xfffffffe09097836 */ /* 0x000fe20000000000 */
[----:B------:R-:W-:Y:S04]  /*10440*/  BSSY B0, `(.L_x_1418) ;  /* 0x00000c3000007945 */ /* 0x000fe80003800000 */
[----:B------:R-:W-:-:S13]  /*10450*/  ISETP.NE.AND P2, PT, R9, UR6, PT ;  /* 0x0000000609007c0c */ /* 0x000fda000bf45270 */
[----:B------:R-:W-:Y:S05]  /*10460*/  @!P2 BRA `(.L_x_1427) ;  /* 0x0000000c0000a947 */ /* 0x000fea0003800000 */
.L_x_1442:
[----:B------:R-:W-:Y:S01]  /*10470*/  VIADD R9, R16, 0x1 ;  /* 0x0000000110097836 */ /* 0x000fe20000000000 */
[----:B------:R-:W-:Y:S05]  /*10480*/  YIELD ;  /* 0x0000000000007946 */ /* 0x000fea0003800000 */
[----:B------:R-:W-:Y:S01]  /*10490*/  ISETP.NE.AND P2, PT, R9, 0x2, PT ;  /* 0x000000020900780c */ /* 0x000fe20003f45270 */
[----:B------:R-:W-:Y:S03]  /*104a0*/  BSSY B1, `(.L_x_1428) ;  /* 0x000005b000017945 */ /* 0x000fe60003800000 */
[----:B-1234-:R-:W-:-:S02]  /*104b0*/  SEL R2, RZ, 0x1, P2 ;  /* 0x00000001ff027807 */ /* 0x01efc40001000000 */
[----:B------:R-:W-:Y:S02]  /*104c0*/  SEL R9, R9, RZ, P2 ;  /* 0x000000ff09097207 */ /* 0x000fe40001000000 */
[----:B------:R-:W-:Y:S01]  /*104d0*/  LOP3.LUT R17, R17, R2, RZ, 0x3c, !PT ;  /* 0x0000000211117212 */ /* 0x000fe200078e3cff */
[----:B------:R-:W-:Y:S06]  /*104e0*/  @!P6 BRA `(.L_x_1429) ;  /* 0x000000040058e947 */ /* 0x000fec0003800000 */
[----:B------:R-:W-:Y:S01]  /*104f0*/  IMAD.MOV.U32 R10, RZ, RZ, R8 ;  /* 0x000000ffff0a7224 */ /* 0x000fe200078e0008 */
[----:B------:R-:W-:Y:S06]  /*10500*/  @!P0 BRA `(.L_x_1430) ;  /* 0x0000000000488947 */ /* 0x000fec0003800000 */
[----:B------:R-:W1:Y:S01]  /*10510*/  LDC R10, c[0x0][0x41c] ;  /* 0x00010700ff0a7b82 */ /* 0x000e620000000800 */
[----:B------:R-:W-:Y:S02]  /*10520*/  IMAD.MOV.U32 R11, RZ, RZ, R8 ;  /* 0x000000ffff0b7224 */ /* 0x000fe400078e0008 */
[----:B------:R-:W-:-:S04]  /*10530*/  IMAD R13, R7, UR4, RZ ;  /* 0x00000004070d7c24 */ /* 0x000fc8000f8e02ff */
[----:B------:R-:W-:Y:S01]  /*10540*/  IMAD R13, R6, UR5, R13 ;  /* 0x00000005060d7c24 */ /* 0x000fe2000f8e020d */
[----:B------:R-:W2:Y:S01]  /*10550*/  LDC.64 R4, c[0x0][0x3f8] ;  /* 0x0000fe00ff047b82 */ /* 0x000ea20000000a00 */
        /* <DEDUP_REMOVED lines=8> */
[----:B--2---:R-:W-:-:S04]  /*105e0*/  LEA R4, P2, R2, R4, 0x2 ;  /* 0x0000000402047211 */ /* 0x004fc800078410ff */
[----:B------:R-:W-:-:S05]  /*105f0*/  LEA.HI.X R5, R2, R5, R3, 0x2, P2 ;  /* 0x0000000502057211 */ /* 0x000fca00010f1403 */
[----:B------:R1:W5:Y:S01]  /*10600*/  LDG.E R4, desc[UR48][R4.64] ;  /* 0x0000003004047981 */ /* 0x000362000c1e1900 */
[----:B------:R-:W-:-:S04]  /*10610*/  IMAD.MOV R3, RZ, RZ, -R11 ;  /* 0x000000ffff037224 */ /* 0x000fc800078e0a0b */
[----:B------:R-:W-:-:S07]  /*10620*/  IMAD R10, R10, R3, R8 ;  /* 0x000000030a0a7224 */ /* 0x000fce00078e0208 */
.L_x_1430:
[----:B------:R-:W1:Y:S01]  /*10630*/  S2R R2, SR_TID.X ;  /* 0x0000000000027919 */ /* 0x000e620000002100 */
[----:B------:R-:W-:Y:S02]  /*10640*/  LEA R3, R9, UR37, 0x3 ;  /* 0x0000002509037c11 */ /* 0x000fe4000f8e18ff */
[----:B-1----:R-:W-:Y:S02]  /*10650*/  LOP3.LUT R5, R2, 0x7f, RZ, 0xc0, !PT ;  /* 0x0000007f02057812 */ /* 0x002fe400078ec0ff */
[----:B------:R-:W-:Y:S02]  /*10660*/  SHF.L.U32 R2, R17, 0x1f, RZ ;  /* 0x0000001f11027819 */ /* 0x000fe400000006ff */
[----:B------:R-:W-:Y:S02]  /*10670*/  ISETP.NE.AND P2, PT, R5, RZ, PT ;  /* 0x000000ff0500720c */ /* 0x000fe40003f45270 */
[----:B------:R-:W1:Y:S02]  /*10680*/  SYNCS.PHASECHK.TRANS64.TRYWAIT P3, [R3+URZ+0x22840], R2 ;  /* 0x02284002030075a7 */ /* 0x000e64000806017f */
[----:B-1----:R-:W-:Y:S09]  /*10690*/  @!P3 BRA `(.L_x_1431) ;  /* 0x000000140058b947 */ /* 0x002ff20003800000 */
.L_x_1467:
[----:B------:R-:W-:Y:S05]  /*106a0*/  @P2 BRA `(.L_x_1432) ;  /* 0x0000000000142947 */ /* 0x000fea0003800000 */
[----:B------:R-:W-:Y:S01]  /*106b0*/  ISETP.NE.AND P3, PT, R19, RZ, PT ;  /* 0x000000ff1300720c */ /* 0x000fe20003f65270 */
[----:B------:R-:W-:-:S04]  /*106c0*/  IMAD.MOV.U32 R12, RZ, RZ, 0x3000 ;  /* 0x00003000ff0c7424 */ /* 0x000fc800078e00ff */
[----:B------:R2:W-:Y:S08]  /*106d0*/  SYNCS.ARRIVE.TRANS64 RZ, [R3+URZ+0x22830], R12 ;  /* 0x0228300c03ff79a7 */ /* 0x0005f0000800003f */
[----:B------:R-:W-:Y:S05]  /*106e0*/  @!P3 BRA `(.L_x_1432) ;  /* 0x000000000004b947 */ /* 0x000fea0003800000 */
[----:B------:R-:W-:Y:S01]  /*106f0*/  BPT.TRAP 0x1 ;  /* 0x000000040000795c */ /* 0x000fe20000300000 */
.L_x_1432:
        /* <DEDUP_REMOVED lines=17> */
.L_x_1468:
[----:B------:R-:W-:Y:S05]  /*10810*/  @P2 BRA `(.L_x_1434) ;  /* 0x0000000000142947 */ /* 0x000fea0003800000 */
[----:B------:R-:W-:Y:S01]  /*10820*/  ISETP.NE.AND P2, PT, R19, RZ, PT ;  /* 0x000000ff1300720c */ /* 0x000fe20003f45270 */
[----:B-1-3--:R-:W-:-:S04]  /*10830*/  IMAD.MOV.U32 R2, RZ, RZ, 0xc000 ;  /* 0x0000c000ff027424 */ /* 0x00afc800078e00ff */
[----:B------:R4:W-:Y:S08]  /*10840*/  SYNCS.ARRIVE.TRANS64 RZ, [R3+URZ+0x22850], R2 ;  /* 0x0228500203ff79a7 */ /* 0x0009f0000800003f */
[----:B------:R-:W-:Y:S05]  /*10850*/  @!P2 BRA `(.L_x_1434) ;  /* 0x000000000004a947 */ /* 0x000fea0003800000 */
[----:B------:R-:W-:Y:S01]  /*10860*/  BPT.TRAP 0x1 ;  /* 0x000000040000795c */ /* 0x000fe20000300000 */
.L_x_1434:
        /* <DEDUP_REMOVED lines=17> */
[----:B------:R5:W-:Y:S02]  /*10980*/  UTMALDG.4D [UR8], [UR6], desc[UR14] ;  /* 0x00000e08060075b4 */ /* 0x000be40008019000 */
[----:B-----5:R-:W-:Y:S01]  /*10990*/  UMOV UR8, UR17 ;  /* 0x0000001100087c82 */ /* 0x020fe20008000000 */
[----:B------:R-:W-:Y:S01]  /*109a0*/  UMOV UR10, UR19 ;  /* 0x00000013000a7c82 */ /* 0x000fe20008000000 */
[----:B------:R-:W-:Y:S01]  /*109b0*/  UMOV UR17, 0x80 ;  /* 0x0000008000117882 */ /* 0x000fe20000000000 */
        /* <DEDUP_REMOVED lines=9> */
.L_x_1429:
[----:B------:R-:W-:Y:S05]  /*10a50*/  BSYNC B1 ;  /* 0x0000000000017941 */ /* 0x000fea0003800000 */
.L_x_1428:
[----:B------:R-:W-:Y:S01]  /*10a60*/  VIADD R9, R9, 0x1 ;  /* 0x0000000109097836 */ /* 0x000fe20000000000 */
[----:B------:R-:W-:Y:S04]  /*10a70*/  BSSY B1, `(.L_x_1435) ;  /* 0x000005c000017945 */ /* 0x000fe80003800000 */
[----:B------:R-:W-:-:S04]  /*10a80*/  ISETP.NE.AND P2, PT, R9, 0x2, PT ;  /* 0x000000020900780c */ /* 0x000fc80003f45270 */
[----:B---34-:R-:W-:Y:S02]  /*10a90*/  SEL R2, RZ, 0x1, P2 ;  /* 0x00000001ff027807 */ /* 0x018fe40001000000 */
[----:B------:R-:W-:Y:S01]  /*10aa0*/  SEL R16, R9, RZ, P2 ;  /* 0x000000ff09107207 */ /* 0x000fe20001000000 */
[----:B------:R-:W-:Y:S01]  /*10ab0*/  VIADD R9, R8, 0xffffffff ;  /* 0xffffffff08097836 */ /* 0x000fe20000000000 */
[----:B------:R-:W-:Y:S01]  /*10ac0*/  LOP3.LUT R17, R17, R2, RZ, 0x3c, !PT ;  /* 0x0000000211117212 */ /* 0x000fe200078e3cff */
[----:B------:R-:W-:Y:S06]  /*10ad0*/  @!P6 BRA `(.L_x_1436) ;  /* 0x000000040054e947 */ /* 0x000fec0003800000 */
[----:B------:R-:W-:Y:S01]  /*10ae0*/  IMAD.MOV.U32 R10, RZ, RZ, R9 ;  /* 0x000000ffff0a7224 */ /* 0x000fe200078e0009 */
[----:B------:R-:W-:Y:S06]  /*10af0*/  @!P0 BRA `(.L_x_1437) ;  /* 0x0000000000448947 */ /* 0x000fec0003800000 */
[----:B------:R-:W1:Y:S02]  /*10b00*/  LDC R11, c[0x0][0x41c] ;  /* 0x00010700ff0b7b82 */ /* 0x000e640000000800 */
[----:B-1----:R-:W-:-:S13]  /*10b10*/  ISETP.NE.AND P2, PT, R11, 0x1, PT ;  /* 0x000000010b00780c */ /* 0x002fda0003f45270 */
[----:B--2---:R-:W1:Y:S02]  /*10b20*/  @P2 LDC.64 R2, c[0x0][0x420] ;  /* 0x00010800ff022b82 */ /* 0x004e640000000a00 */
[----:B-1----:R-:W-:-:S04]  /*10b30*/  @P2 IMAD.HI.U32 R4, R10, R2, RZ ;  /* 0x000000020a042227 */ /* 0x002fc800078e00ff */
[----:B------:R-:W-:Y:S01]  /*10b40*/  IMAD.MOV.U32 R2, RZ, RZ, R10 ;  /* 0x000000ffff027224 */ /* 0x000fe200078e000a */
[----:B------:R-:W-:Y:S02]  /*10b50*/  @P2 SHF.R.U32.HI R2, RZ, R3, R4 ;  /* 0x00000003ff022219 */ /* 0x000fe40000011604 */
[----:B------:R-:W1:Y:S03]  /*10b60*/  LDC.64 R4, c[0x0][0x3f8] ;  /* 0x0000fe00ff047b82 */ /* 0x000e660000000a00 */
[----:B------:R-:W-:-:S04]  /*10b70*/  IMAD.MOV R3, RZ, RZ, -R2 ;  /* 0x000000ffff037224 */ /* 0x000fc800078e0a02 */
[----:B------:R-:W-:Y:S01]  /*10b80*/  IMAD R10, R11, R3, R10 ;  /* 0x000000030b0a7224 */ /* 0x000fe200078e020a */
[----:B------:R-:W-:Y:S01]  /*10b90*/  SHF.R.S32.HI R3, RZ, 0x1f, R2 ;  /* 0x0000001fff037819 */ /* 0x000fe20000011402 */
[----:B------:R-:W-:-:S04]  /*10ba0*/  IMAD R11, R7, UR4, RZ ;  /* 0x00000004070b7c24 */ /* 0x000fc8000f8e02ff */
[C---:B------:R-:W-:Y:S02]  /*10bb0*/  IMAD R11, R6.reuse, UR5, R11 ;  /* 0x00000005060b7c24 */ /* 0x040fe4000f8e020b */
[----:B------:R-:W-:-:S04]  /*10bc0*/  IMAD.WIDE.U32 R2, R6, UR4, R2 ;  /* 0x0000000406027c25 */ /* 0x000fc8000f8e0002 */
[----:B------:R-:W-:Y:S01]  /*10bd0*/  IMAD.IADD R3, R11, 0x1, R3 ;  /* 0x000000010b037824 */ /* 0x000fe200078e0203 */
[----:B-1----:R-:W-:-:S04]  /*10be0*/  LEA R4, P2, R2, R4, 0x2 ;  /* 0x0000000402047211 */ /* 0x002fc800078410ff */
[----:B------:R-:W-:-:S05]  /*10bf0*/  LEA.HI.X R5, R2, R5, R3, 0x2, P2 ;  /* 0x0000000502057211 */ /* 0x000fca00010f1403 */
[----:B------:R1:W5:Y:S04]  /*10c00*/  LDG.E R4, desc[UR48][R4.64] ;  /* 0x0000003004047981 */ /* 0x000368000c1e1900 */
.L_x_1437:
[----:B------:R-:W1:Y:S01]  /*10c10*/  S2R R2, SR_TID.X ;  /* 0x0000000000027919 */ /* 0x000e620000002100 */
[----:B--2---:R-:W-:Y:S02]  /*10c20*/  SHF.L.U32 R3, R17, 0x1f, RZ ;  /* 0x0000001f11037819 */ /* 0x004fe400000006ff */
[----:B-1----:R-:W-:Y:S02]  /*10c30*/  LOP3.LUT R5, R2, 0x7f, RZ, 0xc0, !PT ;  /* 0x0000007f02057812 */ /* 0x002fe400078ec0ff */
[----:B------:R-:W-:Y:S02]  /*10c40*/  LEA R2, R16, UR37, 0x3 ;  /* 0x0000002510027c11 */ /* 0x000fe4000f8e18ff */
[----:B------:R-:W-:Y:S02]  /*10c50*/  ISETP.NE.AND P2, PT, R5, RZ, PT ;  /* 0x000000ff0500720c */ /* 0x000fe40003f45270 */
[----:B------:R-:W1:Y:S02]  /*10c60*/  SYNCS.PHASECHK.TRANS64.TRYWAIT P3, [R2+URZ+0x22840], R3 ;  /* 0x02284003020075a7 */ /* 0x000e64000806017f */
[----:B-1----:R-:W-:Y:S09]  /*10c70*/  @!P3 BRA `(.L_x_1438) ;  /* 0x000000100008b947 */ /* 0x002ff20003800000 */
.L_x_1469:
[----:B------:R-:W-:Y:S05]  /*10c80*/  @P2 BRA `(.L_x_1439) ;  /* 0x0000000000142947 */ /* 0x000fea0003800000 */
[----:B------:R-:W-:Y:S01]  /*10c90*/  ISETP.NE.AND P3, PT, R19, RZ, PT ;  /* 0x000000ff1300720c */ /* 0x000fe20003f65270 */
[----:B------:R-:W-:-:S04]  /*10ca0*/  IMAD.MOV.U32 R5, RZ, RZ, 0x3000 ;  /* 0x00003000ff057424 */ /* 0x000fc800078e00ff */
[----:B------:R2:W-:Y:S08]  /*10cb0*/  SYNCS.ARRIVE.TRANS64 RZ, [R2+URZ+0x22830], R5 ;  /* 0x0228300502ff79a7 */ /* 0x0005f0000800003f */
[----:B------:R-:W-:Y:S05]  /*10cc0*/  @!P3 BRA `(.L_x_1439) ;  /* 0x000000000004b947 */ /* 0x000fea0003800000 */
[----:B------:R-:W-:Y:S01]  /*10cd0*/  BPT.TRAP 0x1 ;  /* 0x000000040000795c */ /* 0x000fe20000300000 */
.L_x_1439:
[----:B------:R-:W-:Y:S01]  /*10ce0*/  R2UR UR8, R16 ;  /* 0x00000000100872ca */ /* 0x000fe200000e0000 */
[----:B--2---:R-:W-:Y:S01]  /*10cf0*/  IMAD R5, R10, 0x60, RZ ;  /* 0x000000600a057824 */ /* 0x004fe200078e02ff */
        /* <DEDUP_REMOVED lines=13> */
[----:B------:R-:W3:Y:S02]  /*10dd0*/  SYNCS.PHASECHK.TRANS64.TRYWAIT P3, [R2+URZ+0x22860], R3 ;  /* 0x02286003020075a7 */ /* 0x000ee4000806017f */
[----:B--23--:R-:W-:Y:S05]  /*10de0*/  @!P3 BRA `(.L_x_1440) ;  /* 0x0000000c00c0b947 */ /* 0x00cfea0003800000 */
.L_x_1470:
[----:B------:R-:W-:Y:S05]  /*10df0*/  @P2 BRA `(.L_x_1441) ;  /* 0x0000000000142947 */ /* 0x000fea0003800000 */
[----:B------:R-:W-:Y:S01]  /*10e00*/  ISETP.NE.AND P2, PT, R19, RZ, PT ;  /* 0x000000ff1300720c */ /* 0x000fe20003f45270 */
[----:B-12---:R-:W-:-:S04]  /*10e10*/  IMAD.MOV.U32 R3, RZ, RZ, 0xc000 ;  /* 0x0000c000ff037424 */ /* 0x006fc800078e00ff */
[----:B------:R3:W-:Y:S08]  /*10e20*/  SYNCS.ARRIVE.TRANS64 RZ, [R2+URZ+0x22850], R3 ;  /* 0x0228500302ff79a7 */ /* 0x0007f0000800003f */
[----:B------:R-:W-:Y:S05]  /*10e30*/  @!P2 BRA `(.L_x_1441) ;  /* 0x000000000004a947 */ /* 0x000fea0003800000 */
[----:B------:R-:W-:Y:S01]  /*10e40*/  BPT.TRAP 0x1 ;  /* 0x000000040000795c */ /* 0x000fe20000300000 */
.L_x_1441:
        /* <DEDUP_REMOVED lines=19> */
[----:B----4-:R-:W-:Y:S01]  /*10f80*/  UMOV UR8, UR17 ;  /* 0x0000001100087c82 */ /* 0x010fe20008000000 */
[----:B------:R-:W-:Y:S02]  /*10f90*/  UMOV UR10, UR18 ;  /* 0x00000012000a7c82 */ /* 0x000fe40008000000 */
[----:B------:R4:W-:Y:S02]  /*10fa0*/  UTMALDG.4D [UR8], [UR6], desc[UR14] ;  /* 0x00000e08060075b4 */ /* 0x0009e40008019000 */
[----:B----4-:R-:W-:Y:S01]  /*10fb0*/  UMOV UR8, UR19 ;  /* 0x0000001300087c82 */ /* 0x010fe20008000000 */
[----:B------:R-:W-:Y:S01]  /*10fc0*/  UMOV UR10, UR16 ;  /* 0x00000010000a7c82 */ /* 0x000fe20008000000 */
[----:B------:R-:W-:Y:S01]  /*10fd0*/  UMOV UR16, 0xc0 ;  /* 0x000000c000107882 */ /* 0x000fe20000000000 */
[----:B------:R4:W-:Y:S02]  /*10fe0*/  UTMALDG.4D [UR8], [UR6], desc[UR14] ;  /* 0x00000e08060075b4 */ /* 0x0009e40008019000 */
[----:B----4-:R-:W-:Y:S01]  /*10ff0*/  UMOV UR8, UR20 ;  /* 0x0000001400087c82 */ /* 0x010fe20008000000 */
[----:B------:R-:W-:-:S02]  /*11000*/  UMOV UR10, UR16 ;  /* 0x00000010000a7c82 */ /* 0x000fc40008000000 */
[----:B------:R4:W-:Y:S02]  /*11010*/  UTMALDG.4D [UR8], [UR6], desc[UR14] ;  /* 0x00000e08060075b4 */ /* 0x0009e40008019000 */
[----:B----4-:R-:W-:Y:S01]  /*11020*/  NOP ;  /* 0x0000000000007918 */ /* 0x010fe20000000000 */
.L_x_1436:
[----:B------:R-:W-:Y:S05]  /*11030*/  BSYNC B1 ;  /* 0x0000000000017941 */ /* 0x000fea0003800000 */
.L_x_1435:
[----:B------:R-:W-:Y:S01]  /*11040*/  ISETP.GT.AND P2, PT, R9, UR38, PT ;  /* 0x0000002609007c0c */ /* 0x000fe2000bf44270 */
[----:B------:R-:W-:-:S12]  /*11050*/  VIADD R8, R8, 0xfffffffe ;  /* 0xfffffffe08087836 */ /* 0x000fd80000000000 */
[----:B------:R-:W-:Y:S05]  /*11060*/  @P2 BRA `(.L_x_1442) ;  /* 0xfffffff400002947 */ /* 0x000fea000383ffff */
.L_x_1427:
[----:B------:R-:W-:Y:S05]  /*11070*/  BSYNC B0 ;  /* 0x0000000000007941 */ /* 0x000fea0003800000 */
.L_x_1418:
[----:B------:R-:W-:Y:S01]  /*11080*/  VIADD R16, R16, 0x1 ;  /* 0x0000000110107836 */ /* 0x000fe20000000000 */
[----:B------:R-:W-:Y:S04]  /*11090*/  BSSY B0, `(.L_x_1443) ;  /* 0x0000011000007945 */ /* 0x000fe80003800000 */
[----:B------:R-:W-:-:S04]  /*110a0*/  ISETP.NE.AND P0, PT, R16, 0x2, PT ;  /* 0x000000021000780c */ /* 0x000fc80003f05270 */
[----:B------:R-:W-:-:S04]  /*110b0*/  SEL R0, RZ, 0x1, P0 ;  /* 0x00000001ff007807 */ /* 0x000fc80000000000 */
[----:B------:R-:W-:Y:S01]  /*110c0*/  LOP3.LUT R17, R17, R0, RZ, 0x3c, !PT ;  /* 0x0000000011117212 */ /* 0x000fe200078e3cff */
[----:B------:R-:W-:Y:S06]  /*110d0*/  @P1 BRA `(.L_x_1444) ;  /* 0x0000000000301947 */ /* 0x000fec0003800000 */
[----:B-12---:R-:W1:Y:S01]  /*110e0*/  S2R R5, SR_LANEID ;  /* 0x0000000000057919 */ /* 0x006e620000000000 */
[----:B------:R-:W-:Y:S01]  /*110f0*/  VOTEU.ANY UR6, UPT, PT ;  /* 0x0000000000067886 */ /* 0x000fe200038e0100 */
[----:B---34-:R-:W2:Y:S01]  /*11100*/  LDC.64 R2, c[0x0][0xdf0] ;  /* 0x00037c00ff027b82 */ /* 0x018ea20000000a00 */
        /* <DEDUP_REMOVED lines=8> */
[----:B-1----:R-:W-:-:S07]  /*11190*/  IADD3 R18, R0, UR44, R7 ;  /* 0x0000002c00127c10 */ /* 0x002fce000fffe007 */
.L_x_1444:
[----:B------:R-:W-:Y:S05]  /*111a0*/  BSYNC B0 ;  /* 0x0000000000007941 */ /* 0x000fea0003800000 */
.L_x_1443:
[----:B------:R-:W-:Y:S01]  /*111b0*/  SEL R16, R16, RZ, P0 ;  /* 0x000000ff10107207 */ /* 0x000fe20000000000 */
[----:B------:R-:W-:-:S07]  /*111c0*/  IMAD.MOV.U32 R13, RZ, RZ, R18 ;  /* 0x000000ffff0d7224 */ /* 0x000fce00078e0012 */
.L_x_1403:
[----:B------:R-:W-:Y:S05]  /*111d0*/  BSYNC B6 ;  /* 0x0000000000067941 */ /* 0x000fea0003800000 */
.L_x_1401:
[----:B------:R-:W-:-:S03]  /*111e0*/  UMOV UR6, 0xffffffff ;  /* 0xffffffff00067882 */ /* 0x000fc60000000000 */
[----:B------:R-:W-:Y:S05]  /*111f0*/  BRA.DIV UR6, `(.L_x_1445) ;  /* 0x0000000a06d07947 */ /* 0x000fea000b800000 */
[----:B------:R1:W1:Y:S02]  /*11200*/  SHFL.IDX PT, R14, R13, RZ, 0x1f ;  /* 0x00001fff0d0e7589 */ /* 0x00026400000e0000 */
.L_x_1473:
[----:B------:R-:W-:Y:S01]  /*11210*/  ISETP.NE.AND P0, PT, R19, RZ, PT ;  /* 0x000000ff1300720c */ /* 0x000fe20003f05270 */
[----:B------:R-:W-:Y:S05]  /*11220*/  WARPSYNC.ALL ;  /* 0x0000000000007948 */ /* 0x000fea0003800000 */
[----:B------:R-:W-:Y:S01]  /*11230*/  BAR.SYNC.DEFER_BLOCKING 0x4, 0x120 ;  /* 0x0104800000007b1d */ /* 0x000fe20000010000 */
[----:B-1----:R-:W-:-:S05]  /*11240*/  IMAD.MOV.U32 R18, RZ, RZ, R14 ;  /* 0x000000ffff127224 */ /* 0x002fca00078e000e */
[----:B------:R-:W-:Y:S01]  /*11250*/  ULDC UR6, c[0x0][0xda8] ;  /* 0x00036a0000067ab9 */ /* 0x000fe20000000800 */
[----:B------:R-:W-:Y:S01]  /*11260*/  @!P0 MOV R0, 0x400 ;  /* 0x0000040000008802 */ /* 0x000fe20000000f00 */
[----:B--234-:R-:W1:Y:S03]  /*11270*/  @!P0 S2R R3, SR_CgaCtaId ;  /* 0x0000000000038919 */ /* 0x01ce660000008800 */
[----:B-1----:R-:W-:-:S05]  /*11280*/  @!P0 LEA R0, R3, R0, 0x18 ;  /* 0x0000000003008211 */ /* 0x002fca00078ec0ff */
[----:B------:R1:W-:Y:S01]  /*11290*/  @!P0 STS [R0+0x228d0], R13 ;  /* 0x0228d00d00008388 */ /* 0x0003e20000000800 */
[----:B------:R-:W-:Y:S06]  /*112a0*/  BAR.ARV 0x5, 0x120 ;  /* 0x0144800000007b1d */ /* 0x000fec0000002000 */
[----:B------:R-:W-:-:S13]  /*112b0*/  ISETP.GE.AND P0, PT, R18, UR6, PT ;  /* 0x0000000612007c0c */ /* 0x000fda000bf06270 */
[----:B-1----:R-:W-:Y:S05]  /*112c0*/  @!P0 BRA `(.L_x_1446) ;  /* 0xffffffd4003c8947 */ /* 0x002fea000383ffff */
.L_x_1392:
[----:B------:R-:W1:Y:S01]  /*112d0*/  S2R R3, SR_CgaCtaId ;  /* 0x0000000000037919 */ /* 0x000e620000008800 */
[----:B------:R-:W-:Y:S01]  /*112e0*/  UIADD3 UR45, UR45, 0x1, URZ ;  /* 0x000000012d2d7890 */ /* 0x000fe2000fffe03f */
[----:B------:R-:W-:-:S03]  /*112f0*/  MOV R0, 0x400 ;  /* 0x0000040000007802 */ /* 0x000fc60000000f00 */
[----:B------:R-:W-:-:S04]  /*11300*/  ULEA.HI UR4, UR45, UR45, URZ, 0x1 ;  /* 0x0000002d2d047291 */ /* 0x000fc8000f8f083f */
[----:B------:R-:W-:-:S04]  /*11310*/  ULOP3.LUT UR4, UR4, 0xfffffffe, URZ, 0xc0, !UPT ;  /* 0xfffffffe04047892 */ /* 0x000fc8000f8ec03f */
[----:B------:R-:W-:Y:S01]  /*11320*/  UIADD3 UR4, UR45, -UR4, URZ ;  /* 0x800000042d047290 */ /* 0x000fe2000fffe03f */
[----:B-1----:R-:W-:-:S05]  /*11330*/  LEA R7, R3, R0, 0x18 ;  /* 0x0000000003077211 */ /* 0x002fca00078ec0ff */
[----:B------:R-:W-:-:S05]  /*11340*/  IMAD.U32 R0, RZ, RZ, UR4 ;  /* 0x00000004ff007e24 */ /* 0x000fca000f8e00ff */
[----:B------:R-:W-:-:S04]  /*11350*/  SHF.L.U32 R0, R0, 0x1f, RZ ;  /* 0x0000001f00007819 */ /* 0x000fc800000006ff */
[----:B------:R-:W1:Y:S02]  /*11360*/  SYNCS.PHASECHK.TRANS64.TRYWAIT P0, [R7+URZ+0x22820], R0 ;  /* 0x02282000070075a7 */ /* 0x000e64000800017f */
[----:B-1----:R-:W-:Y:S05]  /*11370*/  @!P0 BRA `(.L_x_1447) ;  /* 0x0000000800948947 */ /* 0x002fea0003800000 */
.L_x_1474:
[----:B------:R-:W2:Y:S02]  /*11380*/  S2R R2, SR_TID.X ;  /* 0x0000000000027919 */ /* 0x000ea40000002100 */
[----:B--2---:R-:W-:-:S04]  /*11390*/  SHF.R.U32.HI R2, RZ, 0x5, R2 ;  /* 0x00000005ff027819 */ /* 0x004fc80000011602 */
[----:B------:R-:W-:-:S05]  /*113a0*/  LOP3.LUT R2, R2, 0x3, RZ, 0xc0, !PT ;  /* 0x0000000302027812 */ /* 0x000fca00078ec0ff */
[----:B-1----:R-:W1:Y:S02]  /*113b0*/  SHFL.IDX PT, R0, R2, RZ, 0x1f ;  /* 0x00001fff02007589 */ /* 0x002e6400000e0000 */
[----:B-1----:R-:W-:-:S13]  /*113c0*/  ISETP.NE.AND P0, PT, R0, RZ, PT ;  /* 0x000000ff0000720c */ /* 0x002fda0003f05270 */
[----:B------:R-:W-:Y:S05]  /*113d0*/  @P0 EXIT ;  /* 0x000000000000094d */ /* 0x000fea0003800000 */
[----:B------:R-:W-:Y:S01]  /*113e0*/  ELECT P0, URZ, PT ;  /* 0x00000000003f782f */ /* 0x000fe20003800000 */
[----:B------:R-:W-:-:S12]  /*113f0*/  BSSY B0, `(.L_x_1448) ;  /* 0x0000020000007945 */ /* 0x000fd80003800000 */
[----:B------:R-:W-:Y:S05]  /*11400*/  @!P0 BRA `(.L_x_1449) ;  /* 0x0000000000788947 */ /* 0x000fea0003800000 */
[----:B------:R-:W-:-:S06]  /*11410*/  ULOP3.LUT UR4, UR36, 0x2, URZ, 0xfc, !UPT ;  /* 0x0000000224047892 */ /* 0x000fcc000f8efc3f */
[----:B------:R-:W-:-:S05]  /*11420*/  IMAD.U32 R0, RZ, RZ, UR4 ;  /* 0x00000004ff007e24 */ /* 0x000fca000f8e00ff */
[----:B------:R-:W-:-:S13]  /*11430*/  ISETP.NE.AND P2, PT, R0, 0x3, PT ;  /* 0x000000030000780c */ /* 0x000fda0003f45270 */
[----:B------:R-:W-:Y:S05]  /*11440*/  @!P2 BRA `(.L_x_1450) ;  /* 0x000000000004a947 */ /* 0x000fea0003800000 */
[----:B------:R-:W-:Y:S01]  /*11450*/  BPT.TRAP 0x1 ;  /* 0x000000040000795c */ /* 0x000fe20000300000 */
.L_x_1450:
[----:B------:R-:W-:Y:S01]  /*11460*/  VIADD R3, R7, 0x22840 ;  /* 0x0002284007037836 */ /* 0x000fe20000000000 */
[----:B------:R-:W-:Y:S01]  /*11470*/  SHF.L.U32 R4, R17, 0x1f, RZ ;  /* 0x0000001f11047819 */ /* 0x000fe200000006ff */
[C---:B------:R-:W-:Y:S02]  /*11480*/  VIADD R0, R16.reuse, 0x1 ;  /* 0x0000000110007836 */ /* 0x040fe40000000000 */
[----:B------:R-:W-:-:S03]  /*11490*/  IMAD R5, R16, 0x8, R3 ;  /* 0x0000000810057824 */ /* 0x000fc600078e0203 */
[----:B------:R-:W-:Y:S01]  /*114a0*/  ISETP.NE.AND P1, PT, R0, 0x2, PT ;  /* 0x000000020000780c */ /* 0x000fe20003f25270 */
[----:B------:R-:W1:Y:S03]  /*114b0*/  SYNCS.PHASECHK.TRANS64.TRYWAIT P0, [R5+URZ], R4 ;  /* 0x00000004050075a7 */ /* 0x000e66000800017f */
[----:B------:R-:W-:-:S04]  /*114c0*/  SEL R2, RZ, 0x1, P1 ;  /* 0x00000001ff027807 */ /* 0x000fc80000800000 */
[----:B------:R-:W-:Y:S02]  /*114d0*/  LOP3.LUT R17, R17, R2, RZ, 0x3c, !PT ;  /* 0x0000000211117212 */ /* 0x000fe400078e3cff */
[----:B------:R-:W-:Y:S02]  /*114e0*/  SEL R2, R0, RZ, P1 ;  /* 0x000000ff00027207 */ /* 0x000fe40000800000 */
[----:B------:R-:W-:-:S03]  /*114f0*/  SHF.L.U32 R0, R17, 0x1f, RZ ;  /* 0x0000001f11007819 */ /* 0x000fc600000006ff */
[----:B------:R-:W-:Y:S01]  /*11500*/  IMAD R3, R2, 0x8, R3 ;  /* 0x0000000802037824 */ /* 0x000fe200078e0203 */
[----:B-1----:R-:W-:Y:S06]  /*11510*/  @!P0 BRA `(.L_x_1451) ;  /* 0x0000000800408947 */ /* 0x002fec0003800000 */
.L_x_1475:
[----:B------:R-:W2:Y:S02]  /*11520*/  SYNCS.PHASECHK.TRANS64.TRYWAIT P0, [R3+URZ], R0 ;  /* 0x00000000030075a7 */ /* 0x000ea4000800017f */
[----:B--2---:R-:W-:Y:S05]  /*11530*/  @!P0 BRA `(.L_x_1452) ;  /* 0x00000008004c8947 */ /* 0x004fea0003800000 */
.L_x_1476:
[----:B------:R-:W-:Y:S05]  /*11540*/  @!P2 BRA `(.L_x_1453) ;  /* 0x000000000004a947 */ /* 0x000fea0003800000 */
[----:B------:R-:W-:Y:S01]  /*11550*/  BPT.TRAP 0x1 ;  /* 0x000000040000795c */ /* 0x000fe20000300000 */
.L_x_1453:
[----:B--2---:R-:W-:-:S04]  /*11560*/  VIADD R3, R7, 0x22860 ;  /* 0x0002286007037836 */ /* 0x004fc80000000000 */
[----:B-1----:R-:W-:-:S04]  /*11570*/  IMAD R5, R16, 0x8, R3 ;  /* 0x0000000810057824 */ /* 0x002fc800078e0203 */
[----:B------:R-:W1:Y:S02]  /*11580*/  SYNCS.PHASECHK.TRANS64.TRYWAIT P0, [R5+URZ], R4 ;  /* 0x00000004050075a7 */ /* 0x000e64000800017f */
[----:B-1----:R-:W-:Y:S05]  /*11590*/  @!P0 BRA `(.L_x_1454) ;  /* 0x0000000800488947 */ /* 0x002fea0003800000 */
.L_x_1477:
[----:B------:R-:W-:-:S07]  /*115a0*/  IMAD R3, R2, 0x8, R3 ;  /* 0x0000000802037824 */ /* 0x000fce00078e0203 */
.L_x_1455:
[----:B--2---:R2:W3:Y:S02]  /*115b0*/  SYNCS.PHASECHK.TRANS64.TRYWAIT P0, [R3+URZ], R0 ;  /* 0x00000000030075a7 */ /* 0x0044e4000800017f */
[----:B---3--:R-:W-:Y:S05]  /*115c0*/  @!P0 NANOSLEEP.SYNCS 0x989680 ;  /* 0x009896800000895d */ /* 0x008fea0003900000 */
[----:B------:R-:W3:Y:S02]  /*115d0*/  @!P0 SYNCS.PHASECHK.TRANS64 P0, [R3+URZ], R0 ;  /* 0x00000000030085a7 */ /* 0x000ee4000800007f */
[----:B---3--:R-:W-:Y:S05]  /*115e0*/  @!P0 BRA `(.L_x_1455) ;  /* 0xfffffffc00f08947 */ /* 0x008fea000383ffff */
.L_x_1449:
[----:B------:R-:W-:Y:S05]  /*115f0*/  BSYNC B0 ;  /* 0x0000000000007941 */ /* 0x000fea0003800000 */
.L_x_1448:
[----:B------:R-:W-:Y:S05]  /*11600*/  EXIT ;  /* 0x000000000000794d */ /* 0x000fea0003800000 */
.L_x_1309:
[----:B-1----:R-:W-:-:S04]  /*11610*/  IMAD.U32 R3, RZ, RZ, UR46 ;  /* 0x0000002eff037e24 */ /* 0x002fc8000f8e00ff */
[----:B------:R1:W2:Y:S03]  /*11620*/  SYNCS.PHASECHK.TRANS64.TRYWAIT P0, [R3+URZ+0x22800], R0 ;  /* 0x02280000030075a7 */ /* 0x0002a6000800017f */
[----:B--2---:R-:W-:Y:S05]  /*11630*/  @!P0 NANOSLEEP.SYNCS 0x989680 ;  /* 0x009896800000895d */ /* 0x004fea0003900000 */
[----:B------:R-:W2:Y:S02]  /*11640*/  @!P0 SYNCS.PHASECHK.TRANS64 P0, [R3+URZ+0x22800], R0 ;  /* 0x02280000030085a7 */ /* 0x000ea4000800007f */
[----:B--2---:R-:W-:Y:S05]  /*11650*/  @!P0 BRA `(.L_x_1309) ;  /* 0xfffffffc00ec8947 */ /* 0x004fea000383ffff */
[----:B------:R-:W-:Y:S05]  /*11660*/  BRA `(.L_x_1456) ;  /* 0xffffff0400347947 */ /* 0x000fea000383ffff */
.L_x_1313:
[----:B--2---:R-:W-:-:S04]  /*11670*/  IMAD.U32 R0, RZ, RZ, UR21 ;  /* 0x00000015ff007e24 */ /* 0x004fc8000f8e00ff */
[----:B------:R2:W3:Y:S03]  /*11680*/  SYNCS.PHASECHK.TRANS64.TRYWAIT P1, [R0+URZ+0x22830], R11 ;  /* 0x0228300b000075a7 */ /* 0x0004e6000802017f */
[----:B---3--:R-:W-:Y:S05]  /*11690*/  @!P1 NANOSLEEP.SYNCS 0x989680 ;  /* 0x009896800000995d */ /* 0x008fea0003900000 */
[----:B------:R-:W3:Y:S02]  /*116a0*/  @!P1 SYNCS.PHASECHK.TRANS64 P1, [R0+URZ+0x22830], R11 ;  /* 0x0228300b000095a7 */ /* 0x000ee4000802007f */
[----:B---3--:R-:W-:Y:S05]  /*116b0*/  @!P1 BRA `(.L_x_1313) ;  /* 0xfffffffc00ec9947 */ /* 0x008fea000383ffff */
[----:B------:R-:W-:Y:S05]  /*116c0*/  BRA `(.L_x_1312) ;  /* 0xffffff0400587947 */ /* 0x000fea000383ffff */
.L_x_1325:
[----:B---3--:R3:W4:Y:S02]  /*116d0*/  SYNCS.PHASECHK.TRANS64.TRYWAIT P1, [R8+URZ+0x22850], R11 ;  /* 0x0228500b080075a7 */ /* 0x008724000802017f */
[----:B----4-:R-:W-:Y:S05]  /*116e0*/  @!P1 NANOSLEEP.SYNCS 0x989680 ;  /* 0x009896800000995d */ /* 0x010fea0003900000 */
[----:B------:R-:W4:Y:S02]  /*116f0*/  @!P1 SYNCS.PHASECHK.TRANS64 P1, [R8+URZ+0x22850], R11 ;  /* 0x0228500b080095a7 */ /* 0x000f24000802007f */
[----:B----4-:R-:W-:Y:S05]  /*11700*/  @!P1 BRA `(.L_x_1325) ;  /* 0xfffffffc00f09947 */ /* 0x010fea000383ffff */
[----:B------:R-:W-:Y:S05]  /*11710*/  BRA `(.L_x_1324) ;  /* 0xffffff2400e07947 */ /* 0x000fea000383ffff */
.L_x_1333:
[----:B----4-:R-:W-:-:S04]  /*11720*/  IMAD.U32 R5, RZ, RZ, UR27 ;  /* 0x0000001bff057e24 */ /* 0x010fc8000f8e00ff */
[----:B------:R4:W1:Y:S03]  /*11730*/  SYNCS.PHASECHK.TRANS64.TRYWAIT P1, [R5+URZ+0x22830], R12 ;  /* 0x0228300c050075a7 */ /* 0x000866000802017f */
[----:B-1----:R-:W-:Y:S05]  /*11740*/  @!P1 NANOSLEEP.SYNCS 0x989680 ;  /* 0x009896800000995d */ /* 0x002fea0003900000 */
[----:B------:R-:W1:Y:S02]  /*11750*/  @!P1 SYNCS.PHASECHK.TRANS64 P1, [R5+URZ+0x22830], R12 ;  /* 0x0228300c050095a7 */ /* 0x000e64000802007f */
[----:B-1----:R-:W-:Y:S05]  /*11760*/  @!P1 BRA `(.L_x_1333) ;  /* 0xfffffffc00ec9947 */ /* 0x002fea000383ffff */
[----:B------:R-:W-:Y:S05]  /*11770*/  BRA `(.L_x_1332) ;  /* 0xffffff2c00507947 */ /* 0x000fea000383ffff */
.L_x_1345:
[----:B--2---:R2:W3:Y:S02]  /*11780*/  SYNCS.PHASECHK.TRANS64.TRYWAIT P1, [R11+URZ+0x22850], R12 ;  /* 0x0228500c0b0075a7 */ /* 0x0044e4000802017f */
[----:B---3--:R-:W-:Y:S05]  /*11790*/  @!P1 NANOSLEEP.SYNCS 0x989680 ;  /* 0x009896800000995d */ /* 0x008fea0003900000 */
[----:B------:R-:W3:Y:S02]  /*117a0*/  @!P1 SYNCS.PHASECHK.TRANS64 P1, [R11+URZ+0x22850], R12 ;  /* 0x0228500c0b0095a7 */ /* 0x000ee4000802007f */
[----:B---3--:R-:W-:Y:S05]  /*117b0*/  @!P1 BRA `(.L_x_1345) ;  /* 0xfffffffc00f09947 */ /* 0x008fea000383ffff */
[----:B------:R-:W-:Y:S05]  /*117c0*/  BRA `(.L_x_1344) ;  /* 0xffffff5800007947 */ /* 0x000fea000383ffff */
.L_x_1354:
[----:B--2---:R-:W-:-:S04]  /*117d0*/  IMAD.U32 R3, RZ, RZ, UR24 ;  /* 0x00000018ff037e24 */ /* 0x004fc8000f8e00ff */
[----:B------:R2:W3:Y:S03]  /*117e0*/  SYNCS.PHASECHK.TRANS64.TRYWAIT P2, [R3+URZ+0x22830], R8 ;  /* 0x02283008030075a7 */ /* 0x0004e6000804017f */
[----:B---3--:R-:W-:Y:S05]  /*117f0*/  @!P2 NANOSLEEP.SYNCS 0x989680 ;  /* 0x009896800000a95d */ /* 0x008fea0003900000 */
[----:B------:R-:W3:Y:S02]  /*11800*/  @!P2 SYNCS.PHASECHK.TRANS64 P2, [R3+URZ+0x22830], R8 ;  /* 0x022830080300a5a7 */ /* 0x000ee4000804007f */
[----:B---3--:R-:W-:Y:S05]  /*11810*/  @!P2 BRA `(.L_x_1354) ;  /* 0xfffffffc00eca947 */ /* 0x008fea000383ffff */
[----:B------:R-:W-:Y:S05]  /*11820*/  BRA `(.L_x_1353) ;  /* 0xffffff5c00847947 */ /* 0x000fea000383ffff */
.L_x_1358:
[----:B--2---:R2:W3:Y:S02]  /*11830*/  SYNCS.PHASECHK.TRANS64.TRYWAIT P2, [R183+URZ+0x22850], R8 ;  /* 0x02285008b70075a7 */ /* 0x0044e4000804017f */
[----:B---3--:R-:W-:Y:S05]  /*11840*/  @!P2 NANOSLEEP.SYNCS 0x989680 ;  /* 0x009896800000a95d */ /* 0x008fea0003900000 */
[----:B------:R-:W3:Y:S02]  /*11850*/  @!P2 SYNCS.PHASECHK.TRANS64 P2, [R183+URZ+0x22850], R8 ;  /* 0x02285008b700a5a7 */ /* 0x000ee4000804007f */
[----:B---3--:R-:W-:Y:S05]  /*11860*/  @!P2 BRA `(.L_x_1358) ;  /* 0xfffffffc00f0a947 */ /* 0x008fea000383ffff */
[----:B------:R-:W-:Y:S05]  /*11870*/  BRA `(.L_x_1357) ;  /* 0xffffff7400a47947 */ /* 0x000fea000383ffff */
.L_x_1364:
[----:B--2---:R-:W-:-:S04]  /*11880*/  IMAD.U32 R10, RZ, RZ, UR26 ;  /* 0x0000001aff0a7e24 */ /* 0x004fc8000f8e00ff */
[----:B------:R2:W3:Y:S03]  /*11890*/  SYNCS.PHASECHK.TRANS64.TRYWAIT P1, [R10+URZ+0x22830], R13 ;  /* 0x0228300d0a0075a7 */ /* 0x0004e6000802017f */
[----:B---3--:R-:W-:Y:S05]  /*118a0*/  @!P1 NANOSLEEP.SYNCS 0x989680 ;  /* 0x009896800000995d */ /* 0x008fea0003900000 */
[----:B------:R-:W3:Y:S02]  /*118b0*/  @!P1 SYNCS.PHASECHK.TRANS64 P1, [R10+URZ+0x22830], R13 ;  /* 0x0228300d0a0095a7 */ /* 0x000ee4000802007f */
[----:B---3--:R-:W-:Y:S05]  /*118c0*/  @!P1 BRA `(.L_x_1364) ;  /* 0xfffffffc00ec9947 */ /* 0x008fea000383ffff */
[----:B------:R-:W-:Y:S05]  /*118d0*/  BRA `(.L_x_1363) ;  /* 0xffffff7800a87947 */ /* 0x000fea000383ffff */
.L_x_1376:
[----:B--2---:R2:W3:Y:S02]  /*118e0*/  SYNCS.PHASECHK.TRANS64.TRYWAIT P1, [R12+URZ+0x22850], R13 ;  /* 0x0228500d0c0075a7 */ /* 0x0044e4000802017f */
[----:B---3--:R-:W-:Y:S05]  /*118f0*/  @!P1 NANOSLEEP.SYNCS 0x989680 ;  /* 0x009896800000995d */ /* 0x008fea0003900000 */
[----:B------:R-:W3:Y:S02]  /*11900*/  @!P1 SYNCS.PHASECHK.TRANS64 P1, [R12+URZ+0x22850], R13 ;  /* 0x0228500d0c0095a7 */ /* 0x000ee4000802007f */
[----:B---3--:R-:W-:Y:S05]  /*11910*/  @!P1 BRA `(.L_x_1376) ;  /* 0xfffffffc00f09947 */ /* 0x008fea000383ffff */
[----:B------:R-:W-:Y:S05]  /*11920*/  BRA `(.L_x_1375) ;  /* 0xffffffa400587947 */ /* 0x000fea000383ffff */
.L_x_1407:
[----:B------:R-:W1:Y:S01]  /*11930*/  S2R R7, SR_TID.X ;  /* 0x0000000000077919 */ /* 0x000e620000002100 */
[----:B------:R-:W-:Y:S02]  /*11940*/  IMAD.MOV.U32 R12, RZ, RZ, RZ ;  /* 0x000000ffff0c7224 */ /* 0x000fe400078e00ff */
[----:B------:R-:W-:Y:S02]  /*11950*/  IMAD.MOV.U32 R11, RZ, RZ, 0x1f ;  /* 0x0000001fff0b7424 */ /* 0x000fe400078e00ff */
[----:B------:R-:W-:Y:S01]  /*11960*/  IMAD.MOV.U32 R15, RZ, RZ, -0x1 ;  /* 0xffffffffff0f7424 */ /* 0x000fe200078e00ff */
[----:B-1----:R-:W-:-:S04]  /*11970*/  SHF.R.U32.HI R7, RZ, 0x5, R7 ;  /* 0x00000005ff077819 */ /* 0x002fc80000011607 */
[----:B------:R-:W-:-:S05]  /*11980*/  LOP3.LUT R7, R7, 0x3, RZ, 0xc0, !PT ;  /* 0x0000000307077812 */ /* 0x000fca00078ec0ff */
[----:B------:R-:W-:-:S07]  /*11990*/  IMAD.MOV.U32 R13, RZ, RZ, R7 ;  /* 0x000000ffff0d7224 */ /* 0x000fce00078e0007 */
[----:B------:R-:W-:Y:S05]  /*119a0*/  WARPSYNC.COLLECTIVE R15, `(.L_x_1457) ;  /* 0x000000000f087348 */ /* 0x000fea0003c00000 */
[----:B------:R1:W2:Y:S02]  /*119b0*/  SHFL.IDX P6, R14, R13, R12, R11 ;  /* 0x0000000c0d0e7389 */ /* 0x0002a400000c000b */
[----:B-12---:R-:W-:Y:S01]  /*119c0*/  ENDCOLLECTIVE ;  /* 0x000000000000791b */ /* 0x006fe20003800000 */
.L_x_1457:
[----:B------:R-:W-:Y:S05]  /*119d0*/  BRA `(.L_x_1458) ;  /* 0xffffffd800ec7947 */ /* 0x000fea000383ffff */
.L_x_1408:
[----:B------:R-:W-:Y:S01]  /*119e0*/  BSSY B0, `(.L_x_1459) ;  /* 0x0000006000007945 */ /* 0x000fe20003800000 */
[----:B------:R-:W-:-:S07]  /*119f0*/  IMAD.MOV.U32 R15, RZ, RZ, -0x1 ;  /* 0xffffffffff0f7424 */ /* 0x000fce00078e00ff */
[----:B------:R-:W-:Y:S05]  /*11a00*/  WARPSYNC.COLLECTIVE R15, `(.L_x_1460) ;  /* 0x000000000f0c7348 */ /* 0x000fea0003c00000 */
[----:B------:R-:W-:Y:S02]  /*11a10*/  ELECT P6, UR62, PT ;  /* 0x00000000003e782f */ /* 0x000fe400038c0000 */
[----:B------:R-:W-:Y:S01]  /*11a20*/  MOV R14, UR62 ;  /* 0x0000003e000e7c02 */ /* 0x000fe20008000f00 */
[----:B------:R-:W-:Y:S10]  /*11a30*/  ENDCOLLECTIVE ;  /* 0x000000000000791b */ /* 0x000ff40003800000 */
.L_x_1460:
[----:B------:R-:W-:Y:S05]  /*11a40*/  BSYNC B0 ;  /* 0x0000000000007941 */ /* 0x000fea0003800000 */
.L_x_1459:
[----:B------:R-:W-:Y:S05]  /*11a50*/  BRA `(.L_x_1461) ;  /* 0xffffffd800dc7947 */ /* 0x000fea000383ffff */
.L_x_1411:
[----:B-1----:R1:W2:Y:S02]  /*11a60*/  SYNCS.PHASECHK.TRANS64.TRYWAIT P2, [R8+URZ+0x22840], R5 ;  /* 0x02284005080075a7 */ /* 0x0022a4000804017f */
[----:B--2---:R-:W-:Y:S05]  /*11a70*/  @!P2 NANOSLEEP.SYNCS 0x989680 ;  /* 0x009896800000a95d */ /* 0x004fea0003900000 */
[----:B------:R-:W2:Y:S02]  /*11a80*/  @!P2 SYNCS.PHASECHK.TRANS64 P2, [R8+URZ+0x22840], R5 ;  /* 0x022840050800a5a7 */ /* 0x000ea4000804007f */
[----:B--2---:R-:W-:Y:S05]  /*11a90*/  @!P2 BRA `(.L_x_1411) ;  /* 0xfffffffc00f0a947 */ /* 0x004fea000383ffff */
[----:B------:R-:W-:Y:S05]  /*11aa0*/  BRA `(.L_x_1462) ;  /* 0xffffffdc00387947 */ /* 0x000fea000383ffff */
.L_x_1413:
[----:B-1----:R-:W-:-:S04]  /*11ab0*/  IMAD.U32 R8, RZ, RZ, UR37 ;  /* 0x00000025ff087e24 */ /* 0x002fc8000f8e00ff */
[----:B------:R1:W2:Y:S03]  /*11ac0*/  SYNCS.PHASECHK.TRANS64.TRYWAIT P2, [R8+URZ+0x22820], R5 ;  /* 0x02282005080075a7 */ /* 0x0002a6000804017f */
[----:B--2---:R-:W-:Y:S05]  /*11ad0*/  @!P2 NANOSLEEP.SYNCS 0x989680 ;  /* 0x009896800000a95d */ /* 0x004fea0003900000 */
[----:B------:R-:W2:Y:S02]  /*11ae0*/  @!P2 SYNCS.PHASECHK.TRANS64 P2, [R8+URZ+0x22820], R5 ;  /* 0x022820050800a5a7 */ /* 0x000ea4000804007f */
[----:B--2---:R-:W-:Y:S05]  /*11af0*/  @!P2 BRA `(.L_x_1413) ;  /* 0xfffffffc00eca947 */ /* 0x004fea000383ffff */
[----:B------:R-:W-:Y:S05]  /*11b00*/  BRA `(.L_x_1463) ;  /* 0xffffffdc00d87947 */ /* 0x000fea000383ffff */
.L_x_1416:
[----:B-1----:R1:W2:Y:S02]  /*11b10*/  SYNCS.PHASECHK.TRANS64.TRYWAIT P2, [R8+URZ+0x22860], R5 ;  /* 0x02286005080075a7 */ /* 0x0022a4000804017f */
[----:B--2---:R-:W-:Y:S05]  /*11b20*/  @!P2 NANOSLEEP.SYNCS 0x989680 ;  /* 0x009896800000a95d */ /* 0x004fea0003900000 */
[----:B------:R-:W2:Y:S02]  /*11b30*/  @!P2 SYNCS.PHASECHK.TRANS64 P2, [R8+URZ+0x22860], R5 ;  /* 0x022860050800a5a7 */ /* 0x000ea4000804007f */
[----:B--2---:R-:W-:Y:S05]  /*11b40*/  @!P2 BRA `(.L_x_1416) ;  /* 0xfffffffc00f0a947 */ /* 0x004fea000383ffff */
[----:B------:R-:W-:Y:S05]  /*11b50*/  BRA `(.L_x_1464) ;  /* 0xffffffdc00ec7947 */ /* 0x000fea000383ffff */
.L_x_1423:
[----:B-1----:R1:W2:Y:S02]  /*11b60*/  SYNCS.PHASECHK.TRANS64.TRYWAIT P3, [R2+URZ+0x22840], R3 ;  /* 0x02284003020075a7 */ /* 0x0022a4000806017f */
[----:B--2---:R-:W-:Y:S05]  /*11b70*/  @!P3 NANOSLEEP.SYNCS 0x989680 ;  /* 0x009896800000b95d */ /* 0x004fea0003900000 */
[----:B------:R-:W2:Y:S02]  /*11b80*/  @!P3 SYNCS.PHASECHK.TRANS64 P3, [R2+URZ+0x22840], R3 ;  /* 0x022840030200b5a7 */ /* 0x000ea4000806007f */
[----:B--2---:R-:W-:Y:S05]  /*11b90*/  @!P3 BRA `(.L_x_1423) ;  /* 0xfffffffc00f0b947 */ /* 0x004fea000383ffff */
[----:B------:R-:W-:Y:S05]  /*11ba0*/  BRA `(.L_x_1465) ;  /* 0xffffffe400247947 */ /* 0x000fea000383ffff */
.L_x_1425:
[----:B---3--:R3:W4:Y:S02]  /*11bb0*/  SYNCS.PHASECHK.TRANS64.TRYWAIT P3, [R2+URZ+0x22860], R3 ;  /* 0x02286003020075a7 */ /* 0x008724000806017f */
[----:B----4-:R-:W-:Y:S05]  /*11bc0*/  @!P3 NANOSLEEP.SYNCS 0x989680 ;  /* 0x009896800000b95d */ /* 0x010fea0003900000 */
[----:B------:R-:W4:Y:S02]  /*11bd0*/  @!P3 SYNCS.PHASECHK.TRANS64 P3, [R2+URZ+0x22860], R3 ;  /* 0x022860030200b5a7 */ /* 0x000f24000806007f */
[----:B----4-:R-:W-:Y:S05]  /*11be0*/  @!P3 BRA `(.L_x_1425) ;  /* 0xfffffffc00f0b947 */ /* 0x010fea000383ffff */
[----:B------:R-:W-:Y:S05]  /*11bf0*/  BRA `(.L_x_1466) ;  /* 0xffffffe4006c7947 */ /* 0x000fea000383ffff */
.L_x_1431:
[----:B-1----:R1:W2:Y:S02]  /*11c00*/  SYNCS.PHASECHK.TRANS64.TRYWAIT P3, [R3+URZ+0x22840], R2 ;  /* 0x02284002030075a7 */ /* 0x0022a4000806017f */
[----:B--2---:R-:W-:Y:S05]  /*11c10*/  @!P3 NANOSLEEP.SYNCS 0x989680 ;  /* 0x009896800000b95d */ /* 0x004fea0003900000 */
[----:B------:R-:W2:Y:S02]  /*11c20*/  @!P3 SYNCS.PHASECHK.TRANS64 P3, [R3+URZ+0x22840], R2 ;  /* 0x022840020300b5a7 */ /* 0x000ea4000806007f */
[----:B--2---:R-:W-:Y:S05]  /*11c30*/  @!P3 BRA `(.L_x_1431) ;  /* 0xfffffffc00f0b947 */ /* 0x004fea000383ffff */
[----:B------:R-:W-:Y:S05]  /*11c40*/  BRA `(.L_x_1467) ;  /* 0xffffffe800947947 */ /* 0x000fea000383ffff */
.L_x_1433:
[----:B---3--:R3:W4:Y:S02]  /*11c50*/  SYNCS.PHASECHK.TRANS64.TRYWAIT P3, [R3+URZ+0x22860], R2 ;  /* 0x02286002030075a7 */ /* 0x008724000806017f */
[----:B----4-:R-:W-:Y:S05]  /*11c60*/  @!P3 NANOSLEEP.SYNCS 0x989680 ;  /* 0x009896800000b95d */ /* 0x010fea0003900000 */
[----:B------:R-:W4:Y:S02]  /*11c70*/  @!P3 SYNCS.PHASECHK.TRANS64 P3, [R3+URZ+0x22860], R2 ;  /* 0x022860020300b5a7 */ /* 0x000f24000806007f */
[----:B----4-:R-:W-:Y:S05]  /*11c80*/  @!P3 BRA `(.L_x_1433) ;  /* 0xfffffffc00f0b947 */ /* 0x010fea000383ffff */
[----:B------:R-:W-:Y:S05]  /*11c90*/  BRA `(.L_x_1468) ;  /* 0xffffffe800dc7947 */ /* 0x000fea000383ffff */
.L_x_1438:
[----:B-1----:R1:W2:Y:S02]  /*11ca0*/  SYNCS.PHASECHK.TRANS64.TRYWAIT P3, [R2+URZ+0x22840], R3 ;  /* 0x02284003020075a7 */ /* 0x0022a4000806017f */
[----:B--2---:R-:W-:Y:S05]  /*11cb0*/  @!P3 NANOSLEEP.SYNCS 0x989680 ;  /* 0x009896800000b95d */ /* 0x004fea0003900000 */
[----:B------:R-:W2:Y:S02]  /*11cc0*/  @!P3 SYNCS.PHASECHK.TRANS64 P3, [R2+URZ+0x22840], R3 ;  /* 0x022840030200b5a7 */ /* 0x000ea4000806007f */
[----:B--2---:R-:W-:Y:S05]  /*11cd0*/  @!P3 BRA `(.L_x_1438) ;  /* 0xfffffffc00f0b947 */ /* 0x004fea000383ffff */
[----:B------:R-:W-:Y:S05]  /*11ce0*/  BRA `(.L_x_1469) ;  /* 0xffffffec00e47947 */ /* 0x000fea000383ffff */
.L_x_1440:
[----:B--2---:R2:W3:Y:S02]  /*11cf0*/  SYNCS.PHASECHK.TRANS64.TRYWAIT P3, [R2+URZ+0x22860], R3 ;  /* 0x02286003020075a7 */ /* 0x0044e4000806017f */
[----:B---3--:R-:W-:Y:S05]  /*11d00*/  @!P3 NANOSLEEP.SYNCS 0x989680 ;  /* 0x009896800000b95d */ /* 0x008fea0003900000 */
[----:B------:R-:W3:Y:S02]  /*11d10*/  @!P3 SYNCS.PHASECHK.TRANS64 P3, [R2+URZ+0x22860], R3 ;  /* 0x022860030200b5a7 */ /* 0x000ee4000806007f */
[----:B---3--:R-:W-:Y:S05]  /*11d20*/  @!P3 BRA `(.L_x_1440) ;  /* 0xfffffffc00f0b947 */ /* 0x008fea000383ffff */
[----:B------:R-:W-:Y:S05]  /*11d30*/  BRA `(.L_x_1470) ;  /* 0xfffffff0002c7947 */ /* 0x000fea000383ffff */
.L_x_1445:
[----:B------:R-:W-:Y:S01]  /*11d40*/  BSSY B0, `(.L_x_1471) ;  /* 0x0000007000007945 */ /* 0x000fe20003800000 */
[----:B--2---:R-:W-:Y:S02]  /*11d50*/  IMAD.MOV.U32 R12, RZ, RZ, RZ ;  /* 0x000000ffff0c7224 */ /* 0x004fe400078e00ff */
[----:B------:R-:W-:Y:S02]  /*11d60*/  IMAD.MOV.U32 R11, RZ, RZ, 0x1f ;  /* 0x0000001fff0b7424 */ /* 0x000fe400078e00ff */
[----:B------:R-:W-:-:S07]  /*11d70*/  IMAD.MOV.U32 R15, RZ, RZ, -0x1 ;  /* 0xffffffffff0f7424 */ /* 0x000fce00078e00ff */
[----:B-1-34-:R-:W-:Y:S05]  /*11d80*/  WARPSYNC.COLLECTIVE R15, `(.L_x_1472) ;  /* 0x000000000f087348 */ /* 0x01afea0003c00000 */
[----:B------:R2:W1:Y:S02]  /*11d90*/  SHFL.IDX P6, R14, R13, R12, R11 ;  /* 0x0000000c0d0e7389 */ /* 0x00046400000c000b */
[----:B-1234-:R-:W-:Y:S01]  /*11da0*/  ENDCOLLECTIVE ;  /* 0x000000000000791b */ /* 0x01efe20003800000 */
.L_x_1472:
[----:B------:R-:W-:Y:S05]  /*11db0*/  BSYNC B0 ;  /* 0x0000000000007941 */ /* 0x000fea0003800000 */
.L_x_1471:
[----:B------:R-:W-:Y:S05]  /*11dc0*/  BRA `(.L_x_1473) ;  /* 0xfffffff400107947 */ /* 0x000fea000383ffff */
.L_x_1447:
[----:B-1----:R1:W2:Y:S02]  /*11dd0*/  SYNCS.PHASECHK.TRANS64.TRYWAIT P0, [R7+URZ+0x22820], R0 ;  /* 0x02282000070075a7 */ /* 0x0022a4000800017f */
[----:B--2---:R-:W-:Y:S05]  /*11de0*/  @!P0 NANOSLEEP.SYNCS 0x989680 ;  /* 0x009896800000895d */ /* 0x004fea0003900000 */
[----:B------:R-:W2:Y:S02]  /*11df0*/  @!P0 SYNCS.PHASECHK.TRANS64 P0, [R7+URZ+0x22820], R0 ;  /* 0x02282000070085a7 */ /* 0x000ea4000800007f */
[----:B--2---:R-:W-:Y:S05]  /*11e00*/  @!P0 BRA `(.L_x_1447) ;  /* 0xfffffffc00f08947 */ /* 0x004fea000383ffff */
[----:B------:R-:W-:Y:S05]  /*11e10*/  BRA `(.L_x_1474) ;  /* 0xfffffff400587947 */ /* 0x000fea000383ffff */
.L_x_1451:
[----:B-1----:R1:W2:Y:S02]  /*11e20*/  SYNCS.PHASECHK.TRANS64.TRYWAIT P0, [R5+URZ], R4 ;  /* 0x00000004050075a7 */ /* 0x0022a4000800017f */
[----:B--2---:R-:W-:Y:S05]  /*11e30*/  @!P0 NANOSLEEP.SYNCS 0x989680 ;  /* 0x009896800000895d */ /* 0x004fea0003900000 */
[----:B------:R-:W2:Y:S02]  /*11e40*/  @!P0 SYNCS.PHASECHK.TRANS64 P0, [R5+URZ], R4 ;  /* 0x00000004050085a7 */ /* 0x000ea4000800007f */
[----:B--2---:R-:W-:Y:S05]  /*11e50*/  @!P0 BRA `(.L_x_1451) ;  /* 0xfffffffc00f08947 */ /* 0x004fea000383ffff */
[----:B------:R-:W-:Y:S05]  /*11e60*/  BRA `(.L_x_1475) ;  /* 0xfffffff400ac7947 */ /* 0x000fea000383ffff */
.L_x_1452:
[----:B--2---:R2:W3:Y:S02]  /*11e70*/  SYNCS.PHASECHK.TRANS64.TRYWAIT P0, [R3+URZ], R0 ;  /* 0x00000000030075a7 */ /* 0x0044e4000800017f */
[----:B---3--:R-:W-:Y:S05]  /*11e80*/  @!P0 NANOSLEEP.SYNCS 0x989680 ;  /* 0x009896800000895d */ /* 0x008fea0003900000 */
[----:B------:R-:W3:Y:S02]  /*11e90*/  @!P0 SYNCS.PHASECHK.TRANS64 P0, [R3+URZ], R0 ;  /* 0x00000000030085a7 */ /* 0x000ee4000800007f */
[----:B---3--:R-:W-:Y:S05]  /*11ea0*/  @!P0 BRA `(.L_x_1452) ;  /* 0xfffffffc00f08947 */ /* 0x008fea000383ffff */
[----:B------:R-:W-:Y:S05]  /*11eb0*/  BRA `(.L_x_1476) ;  /* 0xfffffff400a07947 */ /* 0x000fea000383ffff */
.L_x_1454:
[----:B-1----:R1:W2:Y:S02]  /*11ec0*/  SYNCS.PHASECHK.TRANS64.TRYWAIT P0, [R5+URZ], R4 ;  /* 0x00000004050075a7 */ /* 0x0022a4000800017f */
[----:B--2---:R-:W-:Y:S05]  /*11ed0*/  @!P0 NANOSLEEP.SYNCS 0x989680 ;  /* 0x009896800000895d */ /* 0x004fea0003900000 */
[----:B------:R-:W2:Y:S02]  /*11ee0*/  @!P0 SYNCS.PHASECHK.TRANS64 P0, [R5+URZ], R4 ;  /* 0x00000004050085a7 */ /* 0x000ea4000800007f */
[----:B--2---:R-:W-:Y:S05]  /*11ef0*/  @!P0 BRA `(.L_x_1454) ;  /* 0xfffffffc00f08947 */ /* 0x004fea000383ffff */
[----:B------:R-:W-:Y:S05]  /*11f00*/  BRA `(.L_x_1477) ;  /* 0xfffffff400a47947 */ /* 0x000fea000383ffff */
.L_x_1478:
        /* <DEDUP_REMOVED lines=15> */
.L_x_4720:


//--------------------- .text._ZN7cutlass13device_kernelIN5flash11enable_sm90INS1_16FlashAttnFwdSm90INS1_25CollectiveMainloopFwdSm90ILi2EN4cute5tupleIJNS5_1CILi1EEES8_S8_EEENS6_IJNS7_ILi128EEENS7_ILi96EEENS7_ILi64EEEEEELi256ENS_6half_tEfNS_4arch4Sm90ELb0ELb1ELb0ELb0ELb0ELb0ELb1ELb1ELb0ELb0ELb0ELb0EEENS1_21CollectiveEpilogueFwdINS6_IJSA_NS7_ILi256EEESB_EEES9_SE_SG_Li256ELb0ELb0ELb0ELb0EEENS1_30DynamicPersistentTileSchedulerILi256ELi32ELb0ELb0ELb1EEEEEEEEEvNT_6ParamsE --------------------------
	.section	.text._ZN7cutlass13device_kernelIN5flash11enable_sm90INS1_16FlashAttnFwdSm90INS1_25CollectiveMainloopFwdSm90ILi2EN4cute5tupleIJNS5_1CILi1EEES8_S8_EEENS6_IJNS7_ILi128EEENS7_ILi96EEENS7_ILi64EEEEEELi256ENS_6half_tEfNS_4arch4Sm90ELb0ELb1ELb0ELb0ELb0ELb0ELb1ELb1ELb0ELb0ELb0ELb0EEENS1_21CollectiveEpilogueFwdINS6_IJSA_NS7_ILi256EEESB_EEES9_SE_SG_Li256ELb0ELb0ELb0ELb0EEENS1_30DynamicPersistentTileSchedulerILi256ELi32ELb0ELb0ELb1EEEEEEEEEvNT_6ParamsE,"ax",@progbits
	.align	128
.text._ZN7cutlass13device_kernelIN5flash11enable_sm90INS1_16FlashAttnFwdSm90INS1_25CollectiveMainloopFwdSm90ILi2EN4cute5tupleIJNS5_1CILi1EEES8_S8_EEENS6_IJNS7_ILi128EEENS7_ILi96EEENS7_ILi64EEEEEELi256ENS_6half_tEfNS_4arch4Sm90ELb0ELb1ELb0ELb0ELb0ELb0ELb1ELb1ELb0ELb0ELb0ELb0EEENS1_21CollectiveEpilogueFwdINS6_IJSA_NS7_ILi256EEESB_EEES9_SE_SG_Li256ELb0ELb0ELb0ELb0EEENS1_30DynamicPersistentTileSchedulerILi256ELi32ELb0ELb0ELb1EEEEEEEEEvNT_6ParamsE:
        .type           _ZN7cutlass13device_kernelIN5flash11enable_sm90INS1_16FlashAttnFwdSm90INS1_25CollectiveMainloopFwdSm90ILi2EN4cute5tupleIJNS5_1CILi1EEES8_S8_EEENS6_IJNS7_ILi128EEENS7_ILi96EEENS7_ILi64EEEEEELi256ENS_6half_tEfNS_4arch4Sm90ELb0ELb1ELb0ELb0ELb0ELb0ELb1ELb1ELb0ELb0ELb0ELb0EEENS1_21CollectiveEpilogueFwdINS6_IJSA_NS7_ILi256EEESB_EEES9_SE_SG_Li256ELb0ELb0ELb0ELb0EEENS1_30DynamicPersistentTileSchedulerILi256ELi32ELb0ELb0ELb1EEEEEEEEEvNT_6ParamsE,@function
        .size           _ZN7cutlass13device_kernelIN5flash11enable_sm90INS1_16FlashAttnFwdSm90INS1_25CollectiveMainloopFwdSm90ILi2EN4cute5tupleIJNS5_1CILi1EEES8_S8_EEENS6_IJNS7_ILi128EEENS7_ILi96EEENS7_ILi64EEEEEELi256ENS_6half_tEfNS_4arch4Sm90ELb0ELb1ELb0ELb0ELb0ELb0ELb1ELb1ELb0ELb0ELb0ELb0EEENS1_21CollectiveEpilogueFwdINS6_IJSA_NS7_ILi256EEESB_EEES9_SE_SG_Li256ELb0ELb0ELb0ELb0EEENS1_30DynamicPersistentTileSchedulerILi256ELi32ELb0ELb0ELb1EEEEEEEEEvNT_6ParamsE,(.L_x_4721 - _ZN7cutlass13device_kernelIN5flash11enable_sm90INS1_16FlashAttnFwdSm90INS1_25CollectiveMainloopFwdSm90ILi2EN4cute5tupleIJNS5_1CILi1EEES8_S8_EEENS6_IJNS7_ILi128EEENS7_ILi96EEENS7_ILi64EEEEEELi256ENS_6half_tEfNS_4arch4Sm90ELb0ELb1ELb0ELb0ELb0ELb0ELb1ELb1ELb0ELb0ELb0ELb0EEENS1_21CollectiveEpilogueFwdINS6_IJSA_NS7_ILi256EEESB_EEES9_SE_SG_Li256ELb0ELb0ELb0ELb0EEENS1_30DynamicPersistentTileSchedulerILi256ELi32ELb0ELb0ELb1EEEEEEEEEvNT_6ParamsE)
        .other          _ZN7cutlass13device_kernelIN5flash11enable_sm90INS1_16FlashAttnFwdSm90INS1_25CollectiveMainloopFwdSm90ILi2EN4cute5tupleIJNS5_1CILi1EEES8_S8_EEENS6_IJNS7_ILi128EEENS7_ILi96EEENS7_ILi64EEEEEELi256ENS_6half_tEfNS_4arch4Sm90ELb0ELb1ELb0ELb0ELb0ELb0ELb1ELb1ELb0ELb0ELb0ELb0EEENS1_21CollectiveEpilogueFwdINS6_IJSA_NS7_ILi256EEESB_EEES9_SE_SG_Li256ELb0ELb0ELb0ELb0EEENS1_30DynamicPersistentTileSchedulerILi256ELi32ELb0ELb0ELb1EEEEEEEEEvNT_6ParamsE,@"STO_CUDA_ENTRY STV_DEFAULT"
_ZN7cutlass13device_kernelIN5flash11enable_sm90INS1_16FlashAttnFwdSm90INS1_25CollectiveMainloopFwdSm90ILi2EN4cute5tupleIJNS5_1CILi1EEES8_S8_EEENS6_IJNS7_ILi128EEENS7_ILi96EEENS7_ILi64EEEEEELi256ENS_6half_tEfNS_4arch4Sm90ELb0ELb1ELb0ELb0ELb0ELb0ELb1ELb1ELb0ELb0ELb0ELb0EEENS1_21CollectiveEpilogueFwdINS6_IJSA_NS7_ILi256EEESB_EEES9_SE_SG_Li256ELb0ELb0ELb0ELb0EEENS1_30DynamicPersistentTileSchedulerILi256ELi32ELb0ELb0ELb1EEEEEEEEEvNT_6ParamsE:
[----:B------:R-:W1:Y:S02]  /*0000*/  LDC R1, c[0x0][0x28] ;  /* 0x00000a00ff017b82 */ /* 0x000e640000000800 */
[----:B-1----:R-:W-:Y:S01]  /*0010*/  VIADD R1, R1, 0xfffffb90 ;  /* 0xfffffb9001017836 */ /* 0x002fe20000000000 */
[----:B------:R-:W1:Y:S01]  /*0020*/  S2R R3, SR_TID.X ;  /* 0x0000000000037919 */ /* 0x000e620000002100 */
[----:B------:R-:W-:Y:S01]  /*0030*/  ELECT P0, URZ, PT ;  /* 0x00000000003f782f */ /* 0x000fe20003800000 */
[----:B------:R-:W-:Y:S01]  /*0040*/  BSSY B0, `(.L_x_1479) ;  /* 0x000001b000007945 */ /* 0x000fe20003800000 */
[----:B------:R-:W-:Y:S02]  /*0050*/  ULDC UR4, c[0x0][0x20] ;  /* 0x0000080000047ab9 */ /* 0x000fe40000000800 */
[----:B------:R-:W-:Y:S01]  /*0060*/  IADD3 R16, P1, R1, UR4, RZ ;  /* 0x0000000401107c10 */ /* 0x000fe2000ff3e0ff */
[----:B------:R-:W-:-:S04]  /*0070*/  ULDC UR4, c[0x0][0x24] ;  /* 0x0000090000047ab9 */ /* 0x000fc80000000800 */
[----:B------:R-:W-:Y:S01]  /*0080*/  IMAD.X R17, RZ, RZ, UR4, P1 ;  /* 0x00000004ff117e24 */ /* 0x000fe200088e06ff */
        /* <DEDUP_REMOVED lines=22> */
.L_x_1480:
[----:B------:R-:W-:Y:S05]  /*01f0*/  BSYNC B0 ;  /* 0x0000000000007941 */ /* 0x000fea0003800000 */
.L_x_1479:
        /* <DEDUP_REMOVED lines=39> */
.L_x_1481:
        /* <DEDUP_REMOVED lines=22> */
.L_x_1482:
        /* <DEDUP_REMOVED lines=18> */
.L_x_1483:
        /* <DEDUP_REMOVED lines=22> */
.L_x_1484:
        /* <DEDUP_REMOVED lines=22> */
.L_x_1485:
[----:B------:R-:W-:Y:S01]  /*09b0*/  IADD3 R2, P0, R16, 0x70, RZ ;  /* 0x0000007010027810 */ /* 0x000fe20007f1e0ff */
[----:B------:R-:W-:Y:S01]  /*09c0*/  UMOV UR38, 0x1 ;  /* 0x0000000100267882 */ /* 0x000fe20000000000 */
[----:B------:R-:W-:Y:S01]  /*09d0*/  PLOP3.LUT P1, PT, PT, PT, UP0, 0x80, 0x0 ;  /* 0x000000000000781c */ /* 0x000fe20003f2f008 */
[----:B------:R-:W-:Y:S01]  /*09e0*/  NOP ;  /* 0x0000000000007918 */ /* 0x000fe20000000000 */
[----:B------:R-:W-:Y:S01]  /*09f0*/  USEL UR38, UR38, 0x2, !UP0 ;  /* 0x0000000226267887 */ /* 0x000fe2000c000000 */
[----:B------:R5:W-:Y:S01]  /*0a00*/  STL [R1+0x464], R2 ;  /* 0x0004640201007387 */ /* 0x000be20000100800 */
[----:B------:R-:W-:Y:S01]  /*0a10*/  ULDC.64 UR46, c[0x0][0x208] ;  /* 0x00008200002e7ab9 */ /* 0x000fe20000000a00 */
[----:B------:R-:W-:Y:S02]  /*0a20*/  IMAD.MOV.U32 R22, RZ, RZ, R16 ;  /* 0x000000ffff167224 */ /* 0x000fe400078e0010 */
[--C-:B------:R-:W-:Y:S02]  /*0a30*/  IMAD.MOV.U32 R23, RZ, RZ, R17.reuse ;  /* 0x000000ffff177224 */ /* 0x100fe400078e0011 */
[----:B-----5:R-:W-:-:S05]  /*0a40*/  IMAD.X R2, RZ, RZ, R17, P0 ;  /* 0x000000ffff027224 */ /* 0x020fca00000e0611 */
[----:B------:R1:W-:Y:S02]  /*0a50*/  STL [R1+0x460], R2 ;  /* 0x0004600201007387 */ /* 0x0003e40000100800 */
[----:B-1234-:R-:W-:Y:S06]  /*0a60*/  BAR.SYNC.DEFER_BLOCKING 0x0 ;  /* 0x0000000000007b1d */ /* 0x01efec0000010000 */
[----:B------:R-:W-:Y:S05]  /*0a70*/  @!P1 BRA `(.L_x_1486) ;  /* 0x000001f800409947 */ /* 0x000fea0003800000 */
.L_x_1487:
        /* <DEDUP_REMOVED lines=8> */
[----:B------:R-:W-:Y:S01]  /*0b00*/  ISETP.NE.AND P0, PT, R26, 0x1, PT ;  /* 0x000000011a00780c */ /* 0x000fe20003f05270 */
[----:B------:R2:W-:-:S12]  /*0b10*/  STL.64 [R1+0x210], RZ ;  /* 0x000210ff01007387 */ /* 0x0005d80000100a00 */
[----:B------:R-:W-:Y:S06]  /*0b20*/  @!P0 BAR.ARV 0x9, 0x100 ;  /* 0x0244000000008b1d */ /* 0x000fec0000002000 */
[C---:B------:R-:W-:Y:S02]  /*0b30*/  IADD3 R217, P1, R16.reuse, 0x210, RZ ;  /* 0x0000021010d97810 */ /* 0x040fe40007f3e0ff */
[----:B------:R-:W-:Y:S01]  /*0b40*/  IADD3 R219, P2, R16, 0x21c, RZ ;  /* 0x0000021c10db7810 */ /* 0x000fe20007f5e0ff */
[----:B------:R2:W-:Y:S01]  /*0b50*/  STL [R1+0x218], RZ ;  /* 0x000218ff01007387 */ /* 0x0005e20000100800 */
[----:B-1----:R-:W-:Y:S01]  /*0b60*/  ISETP.LE.AND P0, PT, R0, UR5, PT ;  /* 0x0000000500007c0c */ /* 0x002fe2000bf03270 */
[----:B------:R-:W-:-:S02]  /*0b70*/  IMAD.X R216, RZ, RZ, R17, P1 ;  /* 0x000000ffffd87224 */ /* 0x000fc400008e0611 */
[----:B------:R2:W-:Y:S01]  /*0b80*/  STL [R1+0x21c], RZ ;  /* 0x00021cff01007387 */ /* 0x0005e20000100800 */
[----:B------:R-:W-:-:S09]  /*0b90*/  IMAD.X R218, RZ, RZ, R17, P2 ;  /* 0x000000ffffda7224 */ /* 0x000fd200010e0611 */
[----:B--2---:R-:W-:Y:S05]  /*0ba0*/  @P0 EXIT ;  /* 0x000000000000094d */ /* 0x004fea0003800000 */
[----:B------:R-:W1:Y:S01]  /*0bb0*/  S2R R8, SR_TID.X ;  /* 0x0000000000087919 */ /* 0x000e620000002100 */
[----:B------:R-:W2:Y:S01]  /*0bc0*/  S2UR UR6, SR_CgaCtaId ;  /* 0x00000000000679c3 */ /* 0x000ea20000008800 */
[----:B------:R-:W-:Y:S01]  /*0bd0*/  UMOV UR50, 0x400 ;  /* 0x0000040000327882 */ /* 0x000fe20000000000 */
[----:B------:R-:W-:Y:S01]  /*0be0*/  IMAD.MOV.U32 R195, RZ, RZ, 0x2 ;  /* 0x00000002ffc37424 */ /* 0x000fe200078e00ff */
[C---:B------:R-:W-:Y:S01]  /*0bf0*/  IADD3 R203, -R26.reuse, 0xb, RZ ;  /* 0x0000000b1acb7810 */ /* 0x040fe20007ffe1ff */
[----:B------:R-:W-:Y:S01]  /*0c00*/  VIADD R208, R26, 0x8 ;  /* 0x000000081ad07836 */ /* 0x000fe20000000000 */
[----:B------:R-:W-:-:S03]  /*0c10*/  ULDC.64 UR36, c[0x0][0x198] ;  /* 0x0000660000247ab9 */ /* 0x000fc60000000a00 */
[----:B------:R-:W3:Y:S01]  /*0c20*/  S2UR UR4, SR_SWINHI ;  /* 0x00000000000479c3 */ /* 0x000ee20000002f00 */
[----:B--2---:R-:W-:Y:S01]  /*0c30*/  ULEA UR50, UR6, UR50, 0x18 ;  /* 0x0000003206327291 */ /* 0x004fe2000f8ec03f */
[----:B-1----:R-:W-:-:S06]  /*0c40*/  VIADD R197, R8, 0xffffff80 ;  /* 0xffffff8008c57836 */ /* 0x002fcc0000000000 */
[----:B------:R-:W-:Y:S01]  /*0c50*/  UMOV UR48, UR50 ;  /* 0x0000003200307c82 */ /* 0x000fe20008000000 */
[----:B---3--:R-:W-:Y:S01]  /*0c60*/  UMOV UR49, UR4 ;  /* 0x0000000400317c82 */ /* 0x008fe20008000000 */
[----:B------:R-:W-:Y:S01]  /*0c70*/  LOP3.LUT R8, R8, 0x7f, RZ, 0xc0, !PT ;  /* 0x0000007f08087812 */ /* 0x000fe200078ec0ff */
[----:B------:R-:W-:Y:S01]  /*0c80*/  UMOV UR4, UR5 ;  /* 0x0000000500047c82 */ /* 0x000fe20008000000 */
[----:B------:R-:W-:Y:S02]  /*0c90*/  SHF.R.S32.HI R0, RZ, 0x1f, R197 ;  /* 0x0000001fff007819 */ /* 0x000fe400000114c5 */
[----:B------:R-:W-:Y:S02]  /*0ca0*/  ISETP.NE.AND P0, PT, R8, RZ, PT ;  /* 0x000000ff0800720c */ /* 0x000fe40003f05270 */
[CC--:B------:R-:W-:Y:S02]  /*0cb0*/  LEA.HI R2, R0.reuse, R197.reuse, RZ, 0x4 ;  /* 0x000000c500027211 */ /* 0x0c0fe400078f20ff */
[----:B------:R-:W-:-:S02]  /*0cc0*/  LEA.HI R19, R0, R197, RZ, 0x7 ;  /* 0x000000c500137211 */ /* 0x000fc400078f38ff */
[----:B------:R-:W-:Y:S02]  /*0cd0*/  SHF.R.S32.HI R3, RZ, 0x4, R2 ;  /* 0x00000004ff037819 */ /* 0x000fe40000011402 */
[----:B------:R-:W-:Y:S02]  /*0ce0*/  LEA.HI R221, R0, R197, RZ, 0x5 ;  /* 0x000000c500dd7211 */ /* 0x000fe400078f28ff */
[C---:B------:R-:W-:Y:S02]  /*0cf0*/  LEA.HI R5, R2.reuse, R3, RZ, 0x1 ;  /* 0x0000000302057211 */ /* 0x040fe400078f08ff */
[----:B------:R-:W-:Y:S02]  /*0d00*/  LOP3.LUT R4, R2, 0x3fffff0, RZ, 0xc0, !PT ;  /* 0x03fffff002047812 */ /* 0x000fe400078ec0ff */
[----:B------:R-:W-:Y:S02]  /*0d10*/  LOP3.LUT R2, R19, 0xffffff80, RZ, 0xc0, !PT ;  /* 0xffffff8013027812 */ /* 0x000fe400078ec0ff */
[----:B------:R-:W-:Y:S01]  /*0d20*/  LOP3.LUT R6, R5, 0x1ffffffe, RZ, 0xc0, !PT ;  /* 0x1ffffffe05067812 */ /* 0x000fe200078ec0ff */
[C---:B------:R-:W-:Y:S01]  /*0d30*/  IMAD.IADD R4, R197.reuse, 0x1, -R4 ;  /* 0x00000001c5047824 */ /* 0x040fe200078e0a04 */
[----:B------:R-:W-:Y:S01]  /*0d40*/  SHF.R.S32.HI R221, RZ, 0x5, R221 ;  /* 0x00000005ffdd7819 */ /* 0x000fe200000114dd */
[----:B------:R-:W-:Y:S01]  /*0d50*/  IMAD.IADD R209, R197, 0x1, -R2 ;  /* 0x00000001c5d17824 */ /* 0x000fe200078e0a02 */
[----:B------:R-:W-:Y:S01]  /*0d60*/  SHF.R.S32.HI R220, RZ, 0x7, R19 ;  /* 0x00000007ffdc7819 */ /* 0x000fe20000011413 */
[----:B------:R-:W-:Y:S01]  /*0d70*/  IMAD.IADD R6, R3, 0x1, -R6 ;  /* 0x0000000103067824 */ /* 0x000fe200078e0a06 */
[----:B------:R-:W-:Y:S01]  /*0d80*/  LEA.HI R198, R0, R197, RZ, 0x3 ;  /* 0x000000c500c67211 */ /* 0x000fe200078f18ff */
[----:B------:R-:W-:Y:S01]  /*0d90*/  IMAD R3, R221, 0x10, R4 ;  /* 0x00000010dd037824 */ /* 0x000fe200078e0204 */
[----:B------:R-:W-:-:S02]  /*0da0*/  SHF.R.S32.HI R2, RZ, 0x1f, R209 ;  /* 0x0000001fff027819 */ /* 0x000fc400000114d1 */
[----:B------:R-:W-:Y:S01]  /*0db0*/  SEL R204, RZ, 0x1, P0 ;  /* 0x00000001ffcc7807 */ /* 0x000fe20000000000 */
[----:B------:R-:W-:Y:S01]  /*0dc0*/  IMAD R3, R3, 0x8, R6 ;  /* 0x0000000803037824 */ /* 0x000fe200078e0206 */
[CC--:B------:R-:W-:Y:S02]  /*0dd0*/  LEA.HI R27, R2.reuse, R209.reuse, RZ, 0x2 ;  /* 0x000000d1021b7211 */ /* 0x0c0fe400078f10ff */
[----:B------:R-:W-:Y:S01]  /*0de0*/  LEA.HI R2, R2, R209, RZ, 0x5 ;  /* 0x000000d102027211 */ /* 0x000fe200078f28ff */
[----:B------:R-:W-:Y:S01]  /*0df0*/  IMAD.SHL.U32 R194, R3, 0x8, RZ ;  /* 0x0000000803c27824 */ /* 0x000fe200078e00ff */
[--C-:B------:R-:W-:Y:S02]  /*0e00*/  SHF.R.S32.HI R3, RZ, 0x2, R27.reuse ;  /* 0x00000002ff037819 */ /* 0x100fe4000001141b */
[----:B------:R-:W-:Y:S01]  /*0e10*/  SHF.R.S32.HI R4, RZ, 0x1f, R27 ;  /* 0x0000001fff047819 */ /* 0x000fe2000001141b */
[----:B------:R-:W-:Y:S01]  /*0e20*/  IMAD.WIDE R194, R194, R195, UR48 ;  /* 0x00000030c2c27e25 */ /* 0x000fe2000f8e02c3 */
[----:B------:R-:W-:-:S02]  /*0e30*/  SHF.R.S32.HI R2, RZ, 0x5, R2 ;  /* 0x00000005ff027819 */ /* 0x000fc40000011402 */
[----:B------:R-:W-:Y:S02]  /*0e40*/  LEA.HI R4, R4, R3, RZ, 0x3 ;  /* 0x0000000304047211 */ /* 0x000fe400078f18ff */
[C---:B------:R-:W-:Y:S02]  /*0e50*/  IADD3 R9, P5, R194.reuse, 0x20, RZ ;  /* 0x00000020c2097810 */ /* 0x040fe40007fbe0ff */
[----:B------:R-:W-:Y:S02]  /*0e60*/  IADD3 R7, P6, R194, 0x40, RZ ;  /* 0x00000040c2077810 */ /* 0x000fe40007fde0ff */
[----:B------:R-:W-:Y:S02]  /*0e70*/  LOP3.LUT R4, R4, 0xfffffff8, RZ, 0xc0, !PT ;  /* 0xfffffff804047812 */ /* 0x000fe400078ec0ff */
[----:B------:R-:W-:Y:S02]  /*0e80*/  LOP3.LUT R6, R9, 0x380, RZ, 0xc0, !PT ;  /* 0x0000038009067812 */ /* 0x000fe400078ec0ff */
[----:B------:R-:W-:Y:S01]  /*0e90*/  LOP3.LUT R5, R7, 0x380, RZ, 0xc0, !PT ;  /* 0x0000038007057812 */ /* 0x000fe200078ec0ff */
[----:B------:R-:W-:Y:S01]  /*0ea0*/  IMAD.IADD R3, R3, 0x1, -R4 ;  /* 0x0000000103037824 */ /* 0x000fe200078e0a04 */
[----:B------:R-:W-:-:S02]  /*0eb0*/  SHF.R.U64 R6, R6, 0x3, RZ ;  /* 0x0000000306067819 */ /* 0x000fc400000012ff */
[----:B------:R-:W-:Y:S01]  /*0ec0*/  SHF.R.U64 R4, R5, 0x3, RZ ;  /* 0x0000000305047819 */ /* 0x000fe200000012ff */
[----:B------:R-:W-:Y:S01]  /*0ed0*/  IMAD R200, R2, 0x10, R3 ;  /* 0x0000001002c87824 */ /* 0x000fe200078e0203 */
[----:B------:R-:W-:Y:S01]  /*0ee0*/  IADD3 R11, P3, R194, 0x4020, RZ ;  /* 0x00004020c20b7810 */ /* 0x000fe20007f7e0ff */
[--C-:B------:R-:W-:Y:S01]  /*0ef0*/  IMAD.X R3, RZ, RZ, R195.reuse, P5 ;  /* 0x000000ffff037224 */ /* 0x100fe200028e06c3 */
[----:B------:R-:W-:Y:S01]  /*0f00*/  LOP3.LUT R2, R6, R9, RZ, 0x3c, !PT ;  /* 0x0000000906027212 */ /* 0x000fe200078e3cff */
[----:B------:R-:W-:Y:S01]  /*0f10*/  IMAD.X R5, RZ, RZ, R195, P6 ;  /* 0x000000ffff057224 */ /* 0x000fe200030e06c3 */
[----:B------:R-:W-:Y:S02]  /*0f20*/  LOP3.LUT R4, R4, R7, RZ, 0x3c, !PT ;  /* 0x0000000704047212 */ /* 0x000fe400078e3cff */
[C---:B------:R-:W-:Y:S02]  /*0f30*/  IADD3 R7, P1, R194.reuse, 0x60, RZ ;  /* 0x00000060c2077810 */ /* 0x040fe40007f3e0ff */
[----:B------:R-:W-:-:S02]  /*0f40*/  IADD3 R9, P2, R194, 0x4000, RZ ;  /* 0x00004000c2097810 */ /* 0x000fc40007f5e0ff */
[----:B------:R-:W-:Y:S02]  /*0f50*/  LOP3.LUT R10, R11, 0x380, RZ, 0xc0, !PT ;  /* 0x000003800b0a7812 */ /* 0x000fe400078ec0ff */
[----:B------:R-:W-:Y:S02]  /*0f60*/  LOP3.LUT R6, R7, 0x380, RZ, 0xc0, !PT ;  /* 0x0000038007067812 */ /* 0x000fe400078ec0ff */
[----:B------:R-:W-:Y:S02]  /*0f70*/  LOP3.LUT R8, R9, 0x380, RZ, 0xc0, !PT ;  /* 0x0000038009087812 */ /* 0x000fe400078ec0ff */
[----:B------:R-:W-:Y:S02]  /*0f80*/  SHF.R.U64 R10, R10, 0x3, RZ ;  /* 0x000000030a0a7819 */ /* 0x000fe400000012ff */
[----:B------:R-:W-:Y:S02]  /*0f90*/  SHF.R.U64 R6, R6, 0x3, RZ ;  /* 0x0000000306067819 */ /* 0x000fe400000012ff */
[----:B------:R-:W-:-:S02]  /*0fa0*/  SHF.R.U64 R8, R8, 0x3, RZ ;  /* 0x0000000308087819 */ /* 0x000fc400000012ff */
[----:B------:R-:W-:Y:S02]  /*0fb0*/  LOP3.LUT R10, R10, R11, RZ, 0x3c, !PT ;  /* 0x0000000b0a0a7212 */ /* 0x000fe400078e3cff */
[----:B------:R-:W-:Y:S02]  /*0fc0*/  IADD3 R11, P6, R194, 0x8000, RZ ;  /* 0x00008000c20b7810 */ /* 0x000fe40007fde0ff */
[----:B------:R-:W-:Y:S01]  /*0fd0*/  LOP3.LUT R6, R6, R7, RZ, 0x3c, !PT ;  /* 0x0000000706067212 */ /* 0x000fe200078e3cff */
[--C-:B------:R-:W-:Y:S01]  /*0fe0*/  IMAD.X R7, RZ, RZ, R195.reuse, P1 ;  /* 0x000000ffff077224 */ /* 0x100fe200008e06c3 */
[----:B------:R-:W-:Y:S01]  /*0ff0*/  LOP3.LUT R8, R8, R9, RZ, 0x3c, !PT ;  /* 0x0000000908087212 */ /* 0x000fe200078e3cff */
[----:B------:R-:W-:Y:S01]  /*1000*/  IMAD.X R9, RZ, RZ, R195, P2 ;  /* 0x000000ffff097224 */ /* 0x000fe200010e06c3 */
[----:B------:R-:W-:Y:S02]  /*1010*/  MOV R3, R2 ;  /* 0x0000000200037202 */ /* 0x000fe40000000f00 */
[----:B------:R-:W-:-:S02]  /*1020*/  MOV R2, R4 ;  /* 0x0000000400027202 */ /* 0x000fc40000000f00 */
[C---:B------:R-:W-:Y:S01]  /*1030*/  IADD3 R21, P1, R194.reuse, 0x8020, RZ ;  /* 0x00008020c2157810 */ /* 0x040fe20007f3e0ff */
[----:B------:R-:W-:Y:S01]  /*1040*/  STL [R1+0x46c], R3 ;  /* 0x00046c0301007387 */ /* 0x000fe20000100800 */
[C---:B------:R-:W-:Y:S02]  /*1050*/  IADD3 R25, P2, R194.reuse, 0x8040, RZ ;  /* 0x00008040c2197810 */ /* 0x040fe40007f5e0ff */
[C---:B------:R-:W-:Y:S01]  /*1060*/  IADD3 R13, P4, R194.reuse, 0x4040, RZ ;  /* 0x00004040c20d7810 */ /* 0x040fe20007f9e0ff */
[----:B------:R1:W-:Y:S01]  /*1070*/  STL [R1+0x468], R2 ;  /* 0x0004680201007387 */ /* 0x0003e20000100800 */
[----:B------:R-:W-:Y:S02]  /*1080*/  IADD3 R15, P5, R194, 0x4060, RZ ;  /* 0x00004060c20f7810 */ /* 0x000fe40007fbe0ff */
[----:B------:R-:W-:Y:S02]  /*1090*/  LOP3.LUT R18, R11, 0x380, RZ, 0xc0, !PT ;  /* 0x000003800b127812 */ /* 0x000fe400078ec0ff */
[----:B------:R-:W-:-:S02]  /*10a0*/  LOP3.LUT R20, R21, 0x380, RZ, 0xc0, !PT ;  /* 0x0000038015147812 */ /* 0x000fc400078ec0ff */
[----:B------:R-:W-:Y:S02]  /*10b0*/  LOP3.LUT R24, R25, 0x380, RZ, 0xc0, !PT ;  /* 0x0000038019187812 */ /* 0x000fe400078ec0ff */
[----:B------:R-:W-:Y:S02]  /*10c0*/  LOP3.LUT R12, R13, 0x380, RZ, 0xc0, !PT ;  /* 0x000003800d0c7812 */ /* 0x000fe400078ec0ff */
[----:B------:R-:W-:Y:S02]  /*10d0*/  LOP3.LUT R14, R15, 0x380, RZ, 0xc0, !PT ;  /* 0x000003800f0e7812 */ /* 0x000fe400078ec0ff */
[----:B------:R-:W-:Y:S02]  /*10e0*/  SHF.R.U64 R18, R18, 0x3, RZ ;  /* 0x0000000312127819 */ /* 0x000fe400000012ff */
[----:B-1----:R-:W-:Y:S01]  /*10f0*/  LEA.HI R2, R19, R220, RZ, 0x1 ;  /* 0x000000dc13027211 */ /* 0x002fe200078f08ff */
[----:B------:R-:W-:Y:S01]  /*1100*/  IMAD.X R19, RZ, RZ, R195, P6 ;  /* 0x000000ffff137224 */ /* 0x000fe200030e06c3 */
[----:B------:R-:W-:-:S02]  /*1110*/  SHF.R.U64 R20, R20, 0x3, RZ ;  /* 0x0000000314147819 */ /* 0x000fc400000012ff */
[----:B------:R-:W-:Y:S02]  /*1120*/  SHF.R.U64 R24, R24, 0x3, RZ ;  /* 0x0000000318187819 */ /* 0x000fe400000012ff */
[----:B------:R-:W-:Y:S02]  /*1130*/  SHF.R.U64 R12, R12, 0x3, RZ ;  /* 0x000000030c0c7819 */ /* 0x000fe400000012ff */
[----:B------:R-:W-:Y:S02]  /*1140*/  SHF.R.U64 R14, R14, 0x3, RZ ;  /* 0x000000030e0e7819 */ /* 0x000fe400000012ff */
[----:B------:R-:W-:Y:S01]  /*1150*/  LOP3.LUT R18, R18, R11, RZ, 0x3c, !PT ;  /* 0x0000000b12127212 */ /* 0x000fe200078e3cff */
[----:B------:R-:W-:Y:S01]  /*1160*/  IMAD.X R11, RZ, RZ, R195, P3 ;  /* 0x000000ffff0b7224 */ /* 0x000fe200018e06c3 */
[----:B------:R-:W-:Y:S02]  /*1170*/  LOP3.LUT R3, R2, 0x3fffffe, RZ, 0xc0, !PT ;  /* 0x03fffffe02037812 */ /* 0x000fe400078ec0ff */
[----:B------:R-:W-:-:S02]  /*1180*/  LOP3.LUT R2, R198, 0x1ffffff8, RZ, 0xc0, !PT ;  /* 0x1ffffff8c6027812 */ /* 0x000fc400078ec0ff */
[----:B------:R-:W-:Y:S01]  /*1190*/  LOP3.LUT R0, R27, 0x7ffffffc, RZ, 0xc0, !PT ;  /* 0x7ffffffc1b007812 */ /* 0x000fe200078ec0ff */
[----:B------:R-:W-:Y:S01]  /*11a0*/  IMAD.IADD R3, R220, 0x1, -R3 ;  /* 0x00000001dc037824 */ /* 0x000fe200078e0a03 */
        /* <DEDUP_REMOVED lines=8> */
[----:B------:R-:W-:Y:S01]  /*1230*/  MOV R232, R18 ;  /* 0x0000001200e87202 */ /* 0x000fe20000000f00 */
[----:B------:R-:W-:Y:S01]  /*1240*/  IMAD.IADD R2, R197, 0x1, -R2 ;  /* 0x00000001c5027824 */ /* 0x000fe200078e0a02 */
[C---:B------:R-:W-:Y:S01]  /*1250*/  IADD3 R18, P1, R16.reuse, 0x13c, RZ ;  /* 0x0000013c10127810 */ /* 0x040fe20007f3e0ff */
[----:B------:R-:W-:Y:S01]  /*1260*/  IMAD.IADD R0, R209, 0x1, -R0 ;  /* 0x00000001d1007824 */ /* 0x000fe200078e0a00 */
[----:B------:R-:W-:Y:S01]  /*1270*/  IADD3 R211, P2, R16, 0x220, RZ ;  /* 0x0000022010d37810 */ /* 0x000fe20007f5e0ff */
[----:B------:R-:W-:Y:S01]  /*1280*/  IMAD R200, R3, 0x40, R200 ;  /* 0x0000004003c87824 */ /* 0x000fe200078e02c8 */
[----:B------:R-:W-:Y:S01]  /*1290*/  MOV R237, R6 ;  /* 0x0000000600ed7202 */ /* 0x000fe20000000f00 */
[--C-:B------:R-:W-:Y:S01]  /*12a0*/  IMAD.X R165, RZ, RZ, R17.reuse, P1 ;  /* 0x000000ffffa57224 */ /* 0x100fe200008e0611 */
[----:B------:R-:W-:Y:S01]  /*12b0*/  MOV R236, R8 ;  /* 0x0000000800ec7202 */ /* 0x000fe20000000f00 */
[----:B------:R-:W-:Y:S01]  /*12c0*/  IMAD.X R210, RZ, RZ, R17, P2 ;  /* 0x000000ffffd27224 */ /* 0x000fe200010e0611 */
[----:B------:R-:W-:Y:S01]  /*12d0*/  MOV R235, R10 ;  /* 0x0000000a00eb7202 */ /* 0x000fe20000000f00 */
[----:B------:R-:W-:Y:S01]  /*12e0*/  IMAD.SHL.U32 R188, R2, 0x8, RZ ;  /* 0x0000000802bc7824 */ /* 0x000fe200078e00ff */
[----:B------:R-:W-:Y:S01]  /*12f0*/  MOV R234, R12 ;  /* 0x0000000c00ea7202 */ /* 0x000fe20000000f00 */
[----:B------:R-:W-:Y:S01]  /*1300*/  IMAD.SHL.U32 R201, R0, 0x2, RZ ;  /* 0x0000000200c97824 */ /* 0x000fe200078e00ff */
[----:B------:R-:W-:-:S02]  /*1310*/  MOV R233, R14 ;  /* 0x0000000e00e97202 */ /* 0x000fc40000000f00 */
[----:B------:R-:W-:Y:S02]  /*1320*/  MOV R231, R20 ;  /* 0x0000001400e77202 */ /* 0x000fe40000000f00 */
[----:B------:R-:W-:Y:S02]  /*1330*/  MOV R230, R24 ;  /* 0x0000001800e67202 */ /* 0x000fe40000000f00 */
[----:B------:R-:W-:-:S07]  /*1340*/  SHF.R.S32.HI R198, RZ, 0x3, R198 ;  /* 0x00000003ffc67819 */ /* 0x000fce00000114c6 */
.L_x_1606:
        /* <DEDUP_REMOVED lines=20> */
.L_x_1488:
[----:B------:R-:W-:Y:S01]  /*1490*/  ULDC UR6, c[0x0][0xec4] ;  /* 0x0003b10000067ab9 */ /* 0x000fe20000000800 */
[----:B------:R-:W-:Y:S01]  /*14a0*/  UMOV UR39, UR7 ;  /* 0x0000000700277c82 */ /* 0x000fe20008000000 */
[----:B------:R-:W-:-:S11]  /*14b0*/  UISETP.NE.AND UP0, UPT, UR6, 0x1, UPT ;  /* 0x000000010600788c */ /* 0x000fd6000bf05270 */
[----:B------:R-:W-:Y:S02]  /*14c0*/  @UP0 ULDC.64 UR10, c[0x0][0xec8] ;  /* 0x0003b200000a0ab9 */ /* 0x000fe40000000a00 */
[----:B------:R-:W-:-:S04]  /*14d0*/  UIMAD.WIDE.U32 UR4, UR7, UR10, URZ ;  /* 0x0000000a070472a5 */ /* 0x000fc8000f8e003f */
[----:B------:R-:W-:-:S04]  /*14e0*/  @UP0 USHF.R.U32.HI UR39, URZ, UR11, UR5 ;  /* 0x0000000b3f270299 */ /* 0x000fc80008011605 */
[----:B------:R-:W-:-:S12]  /*14f0*/  UIMAD UR4, UR39, UR6, URZ ;  /* 0x00000006270472a4 */ /* 0x000fd8000f8e023f */
.L_x_1489:
[----:B------:R-:W1:Y:S01]  /*1500*/  LDC R0, c[0x0][0xa80] ;  /* 0x0002a000ff007b82 */ /* 0x000e620000000800 */
[----:B------:R-:W-:Y:S01]  /*1510*/  ULOP3.LUT UR5, URZ, UR39, URZ, 0x33, !UPT ;  /* 0x000000273f057292 */ /* 0x000fe2000f8e333f */
[----:B------:R-:W-:Y:S01]  /*1520*/  IMAD.MOV.U32 R2, RZ, RZ, 0x3000 ;  /* 0x00003000ff027424 */ /* 0x000fe200078e00ff */
[----:B------:R-:W-:Y:S01]  /*1530*/  UIADD3 UR6, UP2, UR48, 0x32450, URZ ;  /* 0x0003245030067890 */ /* 0x000fe2000ff5e03f */
[----:B------:R-:W-:Y:S01]  /*1540*/  IMAD.U32 R3, RZ, RZ, UR38 ;  /* 0x00000026ff037e24 */ /* 0x000fe2000f8e00ff */
[----:B------:R-:W-:Y:S01]  /*1550*/  ULDC UR42, c[0x0][0xeac] ;  /* 0x0003ab00002a7ab9 */ /* 0x000fe20000000800 */
[----:B------:R-:W-:Y:S01]  /*1560*/  UIADD3 UR11, UP3, UR48, 0x32460, URZ ;  /* 0x00032460300b7890 */ /* 0x000fe2000ff7e03f */
[----:B------:R-:W-:Y:S01]  /*1570*/  IMAD.MOV.U32 R4, RZ, RZ, 0xc000 ;  /* 0x0000c000ff047424 */ /* 0x000fe200078e00ff */
[----:B------:R-:W-:Y:S01]  /*1580*/  UIADD3 UR42, UR5, UR42, URZ ;  /* 0x0000002a052a7290 */ /* 0x000fe2000fffe03f */
[----:B------:R-:W-:Y:S01]  /*1590*/  IMAD.U32 R8, RZ, RZ, UR6 ;  /* 0x00000006ff087e24 */ /* 0x000fe2000f8e00ff */
[----:B------:R-:W-:Y:S01]  /*15a0*/  UIADD3.X UR5, URZ, UR49, URZ, UP2, !UPT ;  /* 0x000000313f057290 */ /* 0x000fe200097fe43f */
[----:B------:R-:W-:Y:S01]  /*15b0*/  IMAD.U32 R5, RZ, RZ, UR38 ;  /* 0x00000026ff057e24 */ /* 0x000fe2000f8e00ff */
[----:B------:R-:W-:Y:S01]  /*15c0*/  UIADD3 UR9, UP0, UR48, 0x32430, URZ ;  /* 0x0003243030097890 */ /* 0x000fe2000ff1e03f */
[----:B------:R-:W-:Y:S01]  /*15d0*/  IMAD.MOV.U32 R6, RZ, RZ, R204 ;  /* 0x000000ffff067224 */ /* 0x000fe200078e00cc */
[----:B------:R-:W-:Y:S01]  /*15e0*/  UIADD3 UR10, UP1, UR48, 0x32440, URZ ;  /* 0x00032440300a7890 */ /* 0x000fe2000ff3e03f */
[----:B------:R-:W-:Y:S01]  /*15f0*/  IMAD.MOV.U32 R7, RZ, RZ, 0x100 ;  /* 0x00000100ff077424 */ /* 0x000fe200078e00ff */
[----:B------:R-:W-:Y:S01]  /*1600*/  UIADD3.X UR12, URZ, UR49, URZ, UP3, !UPT ;  /* 0x000000313f0c7290 */ /* 0x000fe20009ffe43f */
[----:B------:R-:W-:Y:S01]  /*1610*/  IMAD.U32 R9, RZ, RZ, UR5 ;  /* 0x00000005ff097e24 */ /* 0x000fe2000f8e00ff */
[----:B------:R-:W-:Y:S01]  /*1620*/  UIADD3.X UR5, URZ, UR49, URZ, UP0, !UPT ;  /* 0x000000313f057290 */ /* 0x000fe200087fe43f */
[----:B------:R2:W-:Y:S01]  /*1630*/  STL.64 [R1+0x18], R2 ;  /* 0x0000180201007387 */ /* 0x0005e20000100a00 */
[----:B------:R-:W-:Y:S01]  /*1640*/  UIADD3.X UR6, URZ, UR49, URZ, UP1, !UPT ;  /* 0x000000313f067290 */ /* 0x000fe20008ffe43f */
[----:B------:R-:W-:Y:S01]  /*1650*/  IMAD.U32 R10, RZ, RZ, UR11 ;  /* 0x0000000bff0a7e24 */ /* 0x000fe2000f8e00ff */
[----:B------:R-:W-:Y:S01]  /*1660*/  ULDC UR43, c[0x0][0xeb8] ;  /* 0x0003ae00002b7ab9 */ /* 0x000fe20000000800 */
[----:B------:R3:W-:Y:S01]  /*1670*/  STL.128 [R1+0x50], R4 ;  /* 0x0000500401007387 */ /* 0x0007e20000100c00 */
[----:B------:R-:W-:Y:S01]  /*1680*/  UISETP.NE.AND UP1, UPT, UR43, 0x1, UPT ;  /* 0x000000012b00788c */ /* 0x000fe2000bf25270 */
[----:B------:R-:W-:Y:S01]  /*1690*/  IMAD.MOV.U32 R205, RZ, RZ, 0x100 ;  /* 0x00000100ffcd7424 */ /* 0x000fe200078e00ff */
[----:B------:R-:W-:Y:S01]  /*16a0*/  UIADD3 UR7, UR7, -UR4, URZ ;  /* 0x8000000407077290 */ /* 0x000fe2000fffe03f */
[----:B------:R-:W-:Y:S01]  /*16b0*/  IMAD.MOV.U32 R206, RZ, RZ, 0x1 ;  /* 0x00000001ffce7424 */ /* 0x000fe200078e00ff */
[----:B-1----:R1:W-:Y:S01]  /*16c0*/  STL [R1+0x450], R0 ;  /* 0x0004500001007387 */ /* 0x0023e20000100800 */
[----:B------:R-:W-:Y:S01]  /*16d0*/  IMAD.MOV.U32 R207, RZ, RZ, RZ ;  /* 0x000000ffffcf7224 */ /* 0x000fe200078e00ff */
[----:B------:R-:W-:Y:S01]  /*16e0*/  ULDC UR40, c[0x0][0x404] ;  /* 0x0001010000287ab9 */ /* 0x000fe20000000800 */
[----:B--2---:R-:W-:Y:S01]  /*16f0*/  IMAD.U32 R2, RZ, RZ, UR10 ;  /* 0x0000000aff027e24 */ /* 0x004fe2000f8e00ff */
[----:B------:R-:W-:Y:S01]  /*1700*/  ULDC.64 UR10, c[0x0][0x3f8] ;  /* 0x0000fe00000a7ab9 */ /* 0x000fe20000000a00 */
[----:B------:R-:W-:Y:S01]  /*1710*/  IMAD.MOV.U32 R12, RZ, RZ, 0x1 ;  /* 0x00000001ff0c7424 */ /* 0x000fe200078e00ff */
[----:B------:R-:W-:Y:S01]  /*1720*/  UISETP.NE.U32.AND UP0, UPT, UR10, URZ, UPT ;  /* 0x0000003f0a00728c */ /* 0x000fe2000bf05070 */
[----:B------:R-:W-:Y:S01]  /*1730*/  IMAD.MOV.U32 R13, RZ, RZ, RZ ;  /* 0x000000ffff0d7224 */ /* 0x000fe200078e00ff */
[----:B------:R1:W-:Y:S01]  /*1740*/  STL.128 [R1+0x20], R204 ;  /* 0x000020cc01007387 */ /* 0x0003e20000100c00 */
[----:B------:R-:W-:Y:S01]  /*1750*/  IMAD.U32 R11, RZ, RZ, UR12 ;  /* 0x0000000cff0b7e24 */ /* 0x000fe2000f8e00ff */
[----:B------:R-:W-:Y:S01]  /*1760*/  UISETP.NE.AND.EX UP0, UPT, UR11, URZ, UPT, UP0 ;  /* 0x0000003f0b00728c */ /* 0x000fe2000bf05300 */
[----:B---3--:R-:W-:Y:S01]  /*1770*/  IMAD.U32 R6, RZ, RZ, UR42 ;  /* 0x0000002aff067e24 */ /* 0x008fe2000f8e00ff */
[----:B------:R1:W-:Y:S01]  /*1780*/  STL.64 [R1+0x60], R12 ;  /* 0x0000600c01007387 */ /* 0x0003e20000100a00 */
[----:B------:R-:W-:Y:S01]  /*1790*/  IMAD.U32 R4, RZ, RZ, UR9 ;  /* 0x00000009ff047e24 */ /* 0x000fe2000f8e00ff */
[----:B------:R-:W-:Y:S01]  /*17a0*/  ULDC UR11, c[0x0][0xec4] ;  /* 0x0003b100000b7ab9 */ /* 0x000fe20000000800 */
[----:B------:R-:W-:Y:S01]  /*17b0*/  IMAD.U32 R5, RZ, RZ, UR5 ;  /* 0x00000005ff057e24 */ /* 0x000fe2000f8e00ff */
[----:B------:R-:W-:Y:S01]  /*17c0*/  ULDC.64 UR4, c[0x0][0xad8] ;  /* 0x0002b60000047ab9 */ /* 0x000fe20000000a00 */
[----:B------:R-:W-:Y:S01]  /*17d0*/  IMAD.U32 R3, RZ, RZ, UR6 ;  /* 0x00000006ff037e24 */ /* 0x000fe2000f8e00ff */
[----:B------:R-:W-:Y:S01]  /*17e0*/  UISETP.GE.AND UP2, UPT, UR5, 0x1, UPT ;  /* 0x000000010500788c */ /* 0x000fe2000bf46270 */
[----:B------:R1:W-:Y:S01]  /*17f0*/  STL [R1+0x70], R6 ;  /* 0x0000700601007387 */ /* 0x0003e20000100800 */
[----:B------:R-:W-:Y:S01]  /*1800*/  UIMAD UR11, UR8, UR11, UR7 ;  /* 0x0000000b080b72a4 */ /* 0x000fe2000f8e0207 */
[C---:B------:R-:W-:Y:S01]  /*1810*/  IADD3 R36, P0, R16.reuse, 0x430, RZ ;  /* 0x0000043010247810 */ /* 0x040fe20007f1e0ff */
[----:B------:R-:W-:Y:S01]  /*1820*/  USHF.L.U32 UR42, UR42, 0x7, URZ ;  /* 0x000000072a2a7899 */ /* 0x000fe2000800063f */
[----:B------:R1:W-:Y:S01]  /*1830*/  STL.128 [R1+0x40], R8 ;  /* 0x0000400801007387 */ /* 0x0003e20000100c00 */
[----:B------:R-:W-:Y:S01]  /*1840*/  @UP1 ULDC UR8, c[0x0][0xebc] ;  /* 0x0003af0000081ab9 */ /* 0x000fe20000000800 */
[----:B------:R-:W-:Y:S01]  /*1850*/  USEL UR40, UR40, 0x1, UP0 ;  /* 0x0000000128287887 */ /* 0x000fe20008000000 */
[----:B------:R-:W-:Y:S01]  /*1860*/  PLOP3.LUT P2, PT, PT, PT, UP2, 0x80, 0x0 ;  /* 0x000000000000781c */ /* 0x000fe20003f4f028 */
[----:B------:R1:W-:Y:S01]  /*1870*/  STL.64 [R1+0x68], R10 ;  /* 0x0000680a01007387 */ /* 0x0003e20000100a00 */
[----:B------:R-:W-:Y:S01]  /*1880*/  UIMAD.WIDE.U32 UR8, UR11, UR8, URZ ;  /* 0x000000080b0872a5 */ /* 0x000fe2000f8e003f */
[----:B------:R-:W-:Y:S01]  /*1890*/  IADD3 R34, P1, R16, 0x38, RZ ;  /* 0x0000003810227810 */ /* 0x000fe20007f3e0ff */
[----:B------:R-:W-:Y:S01]  /*18a0*/  ULDC UR10, c[0x0][0x2e0] ;  /* 0x0000b800000a7ab9 */ /* 0x000fe20000000800 */
[----:B------:R1:W-:Y:S01]  /*18b0*/  STL.64 [R1+0x8], R4 ;  /* 0x0000080401007387 */ /* 0x0003e20000100a00 */
[----:B------:R-:W-:Y:S01]  /*18c0*/  ULDC UR6, c[0x0][0x288] ;  /* 0x0000a20000067ab9 */ /* 0x000fe20000000800 */
[----:B------:R-:W-:Y:S01]  /*18d0*/  @UP1 ULDC UR12, c[0x0][0xec0] ;  /* 0x0003b000000c1ab9 */ /* 0x000fe20000000800 */
[----:B------:R-:W-:Y:S01]  /*18e0*/  UMOV UR44, UR11 ;  /* 0x0000000b002c7c82 */ /* 0x000fe20008000000 */
[----:B------:R1:W-:Y:S01]  /*18f0*/  STL.64 [R1+0x10], R2 ;  /* 0x0000100201007387 */ /* 0x0003e20000100a00 */
[----:B------:R-:W-:Y:S01]  /*1900*/  UIADD3 UR7, UR42, 0x80, -UR6 ;  /* 0x000000802a077890 */ /* 0x000fe2000fffe806 */
[--C-:B------:R-:W-:Y:S01]  /*1910*/  IMAD.X R45, RZ, RZ, R17.reuse, P0 ;  /* 0x000000ffff2d7224 */ /* 0x100fe200000e0611 */
[----:B------:R-:W-:Y:S01]  /*1920*/  UIMAD UR40, UR40, UR10, URZ ;  /* 0x0000000a282872a4 */ /* 0x000fe2000f8e023f */
[----:B------:R1:W-:Y:S01]  /*1930*/  STL.64 [R1+0x30], R2 ;  /* 0x0000300201007387 */ /* 0x0003e20000100a00 */
[----:B------:R-:W-:Y:S01]  /*1940*/  @UP1 USHF.R.U32.HI UR44, URZ, UR12, UR9 ;  /* 0x0000000c3f2c1299 */ /* 0x000fe20008011609 */
[----:B------:R-:W-:Y:S01]  /*1950*/  IMAD.X R43, RZ, RZ, R17, P1 ;  /* 0x000000ffff2b7224 */ /* 0x000fe200008e0611 */
[----:B------:R-:W-:Y:S01]  /*1960*/  UIADD3 UR8, UR40, UR7, URZ ;  /* 0x0000000728087290 */ /* 0x000fe2000fffe03f */
[----:B------:R1:W-:Y:S01]  /*1970*/  STL.128 [R1+0x430], RZ ;  /* 0x000430ff01007387 */ /* 0x0003e20000100c00 */
[----:B------:R-:W-:-:S02]  /*1980*/  UIADD3 UR7, -UR44, URZ, URZ ;  /* 0x0000003f2c077290 */ /* 0x000fc4000fffe13f */
[----:B------:R-:W-:Y:S01]  /*1990*/  UIADD3 UR4, UR8, UR4, URZ ;  /* 0x0000000408047290 */ /* 0x000fe2000fffe03f */
[----:B------:R1:W-:Y:S01]  /*19a0*/  STL.128 [R1+0x440], RZ ;  /* 0x000440ff01007387 */ /* 0x0003e20000100c00 */
[----:B------:R-:W-:-:S03]  /*19b0*/  UIMAD UR43, UR43, UR7, UR11 ;  /* 0x000000072b2b72a4 */ /* 0x000fc6000f8e020b */
[----:B------:R1:W-:Y:S04]  /*19c0*/  STL.128 [R1+0x220], RZ ;  /* 0x000220ff01007387 */ /* 0x0003e80000100c00 */
        /* <DEDUP_REMOVED lines=31> */
[----:B------:R1:W-:Y:S04]  /*1bc0*/  STL.64 [R1], RZ ;  /* 0x000000ff01007387 */ /* 0x0003e80000100a00 */
[----:B------:R1:W-:Y:S01]  /*1bd0*/  STL.64 [R1+0x38], RZ ;  /* 0x000038ff01007387 */ /* 0x0003e20000100a00 */
[----:B------:R-:W-:Y:S05]  /*1be0*/  @!P2 BRA `(.L_x_1490) ;  /* 0x000000000044a947 */ /* 0x000fea0003800000 */
        /* <DEDUP_REMOVED lines=10> */
.L_x_1491:
[----:B------:R-:W-:-:S11]  /*1c90*/  UISETP.NE.AND UP0, UPT, UR5, 0x1, UPT ;  /* 0x000000010500788c */ /* 0x000fd6000bf05270 */
[----:B------:R-:W-:Y:S02]  /*1ca0*/  @UP0 ULDC.64 UR10, c[0x0][0xae0] ;  /* 0x0002b800000a0ab9 */ /* 0x000fe40000000a00 */
[----:B------:R-:W-:-:S04]  /*1cb0*/  UIMAD.WIDE.U32 UR8, UR7, UR10, URZ ;  /* 0x0000000a070872a5 */ /* 0x000fc8000f8e003f */
[----:B------:R-:W-:-:S12]  /*1cc0*/  @UP0 USHF.R.U32.HI UR7, URZ, UR11, UR9 ;  /* 0x0000000b3f070299 */ /* 0x000fd80008011609 */
.L_x_1492:
[----:B------:R-:W-:-:S04]  /*1cd0*/  UIMAD UR7, UR7, UR5, UR5 ;  /* 0x00000005070772a4 */ /* 0x000fc8000f8e0205 */
[----:B------:R-:W-:-:S04]  /*1ce0*/  UISETP.LT.AND UP0, UPT, UR4, UR7, UPT ;  /* 0x000000070400728c */ /* 0x000fc8000bf01270 */
[----:B------:R-:W-:-:S12]  /*1cf0*/  USEL UR4, UR4, UR7, UP0 ;  /* 0x0000000704047287 */ /* 0x000fd80008000000 */
.L_x_1490:
[----:B------:R-:W-:Y:S02]  /*1d00*/  UIADD3 UR8, UR40, 0x5f, URZ ;  /* 0x0000005f28087890 */ /* 0x000fe4000fffe03f */
[----:B------:R-:W-:Y:S02]  /*1d10*/  UIADD3 UR10, UR4, 0x5f, URZ ;  /* 0x0000005f040a7890 */ /* 0x000fe4000fffe03f */
[----:B------:R-:W-:Y:S02]  /*1d20*/  UIMAD.WIDE UR8, UR8, 0x2aaaaaab, URZ ;  /* 0x2aaaaaab080878a5 */ /* 0x000fe4000f8e023f */
[----:B------:R-:W-:Y:S02]  /*1d30*/  UIMAD.WIDE UR10, UR10, 0x2aaaaaab, URZ ;  /* 0x2aaaaaab0a0a78a5 */ /* 0x000fe4000f8e023f */
[----:B------:R-:W-:Y:S02]  /*1d40*/  USHF.R.U32.HI UR4, URZ, 0x1f, UR9 ;  /* 0x0000001f3f047899 */ /* 0x000fe40008011609 */
[----:B------:R-:W-:-:S02]  /*1d50*/  USHF.R.U32.HI UR7, URZ, 0x1f, UR11 ;  /* 0x0000001f3f077899 */ /* 0x000fc4000801160b */
[----:B------:R-:W-:Y:S02]  /*1d60*/  ULEA.HI.SX32 UR4, UR9, UR4, 0x1c ;  /* 0x0000000409047291 */ /* 0x000fe4000f8fe23f */
[----:B------:R-:W-:Y:S02]  /*1d70*/  ULEA.HI.SX32 UR7, UR11, UR7, 0x1c ;  /* 0x000000070b077291 */ /* 0x000fe4000f8fe23f */
[----:B------:R-:W-:Y:S02]  /*1d80*/  UIADD3 UR6, UR40, -UR6, UR42 ;  /* 0x8000000628067290 */ /* 0x000fe4000fffe02a */
[----:B------:R-:W-:Y:S01]  /*1d90*/  UISETP.LT.AND UP0, UPT, UR4, UR7, UPT ;  /* 0x000000070400728c */ /* 0x000fe2000bf01270 */
[----:B------:R-:W-:Y:S02]  /*1da0*/  ULDC UR8, c[0x0][0xad4] ;  /* 0x0002b50000087ab9 */ /* 0x000fe40000000800 */
[----:B------:R-:W-:Y:S02]  /*1db0*/  UIADD3 UR8, UR6, -UR8, URZ ;  /* 0x8000000806087290 */ /* 0x000fe4000fffe03f */
        /* <DEDUP_REMOVED lines=13> */
.L_x_1494:
[----:B------:R-:W-:-:S11]  /*1e90*/  UISETP.NE.AND UP0, UPT, UR5, 0x1, UPT ;  /* 0x000000010500788c */ /* 0x000fd6000bf05270 */
[----:B------:R-:W-:Y:S02]  /*1ea0*/  @UP0 ULDC.64 UR10, c[0x0][0xae0] ;  /* 0x0002b800000a0ab9 */ /* 0x000fe40000000a00 */
[----:B------:R-:W-:-:S04]  /*1eb0*/  UIMAD.WIDE.U32 UR6, UR4, UR10, URZ ;  /* 0x0000000a040672a5 */ /* 0x000fc8000f8e003f */
[----:B------:R-:W-:-:S12]  /*1ec0*/  @UP0 USHF.R.U32.HI UR4, URZ, UR11, UR7 ;  /* 0x0000000b3f040299 */ /* 0x000fd80008011607 */
.L_x_1495:
[----:B------:R-:W-:-:S04]  /*1ed0*/  UIMAD UR4, UR4, UR5, URZ ;  /* 0x00000005040472a4 */ /* 0x000fc8000f8e023f */
[----:B------:R-:W-:-:S04]  /*1ee0*/  UISETP.LT.AND UP0, UPT, UR8, UR4, UPT ;  /* 0x000000040800728c */ /* 0x000fc8000bf01270 */
[----:B------:R-:W-:-:S12]  /*1ef0*/  USEL UR8, UR8, UR4, !UP0 ;  /* 0x0000000408087287 */ /* 0x000fd8000c000000 */
.L_x_1493:
[----:B------:R-:W-:Y:S01]  /*1f00*/  UIMAD.WIDE UR4, UR8, 0x2aaaaaab, URZ ;  /* 0x2aaaaaab080478a5 */ /* 0x000fe2000f8e023f */
[----:B------:R-:W-:-:S03]  /*1f10*/  PLOP3.LUT P0, PT, PT, PT, PT, 0x80, 0x0 ;  /* 0x000000000000781c */ /* 0x000fc60003f0f070 */
[----:B------:R-:W-:-:S04]  /*1f20*/  USHF.R.U32.HI UR4, URZ, 0x1f, UR5 ;  /* 0x0000001f3f047899 */ /* 0x000fc80008011605 */
[----:B------:R-:W-:-:S04]  /*1f30*/  ULEA.HI.SX32 UR4, UR5, UR4, 0x1c ;  /* 0x0000000405047291 */ /* 0x000fc8000f8fe23f */
[----:B------:R-:W-:-:S04]  /*1f40*/  UISETP.LT.AND UP0, UPT, URZ, UR4, UPT ;  /* 0x000000043f00728c */ /* 0x000fc8000bf01270 */
[----:B------:R-:W-:-:S04]  /*1f50*/  USEL UR41, URZ, UR4, !UP0 ;  /* 0x000000043f297287 */ /* 0x000fc8000c000000 */
[----:B------:R-:W-:-:S06]  /*1f60*/  UISETP.GT.AND UP0, UPT, UR45, UR41, UPT ;  /* 0x000000292d00728c */ /* 0x000fcc000bf04270 */
[----:B------:R-:W-:-:S13]  /*1f70*/  PLOP3.LUT P1, PT, PT, PT, UP0, 0x80, 0x0 ;  /* 0x000000000000781c */ /* 0x000fda0003f2f008 */
[----:B------:R-:W-:Y:S05]  /*1f80*/  @!P1 BRA `(.L_x_1496) ;  /* 0x000001c800d89947 */ /* 0x000fea0003800000 */
[----:B-1----:R-:W1:Y:S01]  /*1f90*/  SHFL.IDX PT, R0, R220, RZ, 0x1f ;  /* 0x00001fffdc007589 */ /* 0x002e6200000e0000 */
[----:B------:R-:W-:Y:S01]  /*1fa0*/  UIADD3 UR6, UR50, 0x18400, URZ ;  /* 0x0001840032067890 */ /* 0x000fe2000fffe03f */
[----:B------:R-:W-:Y:S01]  /*1fb0*/  IMAD.MOV.U32 R12, RZ, RZ, 0x1 ;  /* 0x00000001ff0c7424 */ /* 0x000fe200078e00ff */
[----:B------:R-:W-:Y:S01]  /*1fc0*/  UIADD3 UR5, UR50, 0x400, URZ ;  /* 0x0000040032057890 */ /* 0x000fe2000fffe03f */
[----:B------:R-:W-:Y:S01]  /*1fd0*/  IMAD.MOV.U32 R4, RZ, RZ, 0x1 ;  /* 0x00000001ff047424 */ /* 0x000fe200078e00ff */
[----:B------:R-:W-:Y:S01]  /*1fe0*/  UIADD3 UR4, UR50, 0x1c400, URZ ;  /* 0x0001c40032047890 */ /* 0x000fe2000fffe03f */
[----:B------:R-:W-:Y:S01]  /*1ff0*/  IMAD.MOV.U32 R5, RZ, RZ, RZ ;  /* 0x000000ffff057224 */ /* 0x000fe200078e00ff */
[----:B------:R-:W-:Y:S01]  /*2000*/  USHF.R.U32.HI UR5, URZ, 0x4, UR5 ;  /* 0x000000043f057899 */ /* 0x000fe20008011605 */
[----:B------:R-:W-:Y:S01]  /*2010*/  IMAD.MOV.U32 R6, RZ, RZ, 0x1 ;  /* 0x00000001ff067424 */ /* 0x000fe200078e00ff */
[----:B------:R-:W-:Y:S01]  /*2020*/  USHF.R.U32.HI UR4, URZ, 0x4, UR4 ;  /* 0x000000043f047899 */ /* 0x000fe20008011604 */
[----:B------:R-:W-:Y:S01]  /*2030*/  IMAD.MOV.U32 R7, RZ, RZ, RZ ;  /* 0x000000ffff077224 */ /* 0x000fe200078e00ff */
[----:B------:R-:W-:Y:S01]  /*2040*/  ULOP3.LUT UR5, UR5, 0x3fff, URZ, 0xc0, !UPT ;  /* 0x00003fff05057892 */ /* 0x000fe2000f8ec03f */
[----:B------:R-:W-:Y:S01]  /*2050*/  IMAD.MOV.U32 R13, RZ, RZ, RZ ;  /* 0x000000ffff0d7224 */ /* 0x000fe200078e00ff */
[----:B------:R-:W-:Y:S01]  /*2060*/  ULOP3.LUT UR4, UR4, 0x3fff, URZ, 0xc0, !UPT ;  /* 0x00003fff04047892 */ /* 0x000fe2000f8ec03f */
[----:B------:R-:W-:Y:S01]  /*2070*/  IMAD.MOV.U32 R9, RZ, RZ, 0x40000040 ;  /* 0x40000040ff097424 */ /* 0x000fe200078e00ff */
[----:B------:R-:W-:Y:S01]  /*2080*/  ULOP3.LUT UR7, UR5, 0x3000000, URZ, 0xfc, !UPT ;  /* 0x0300000005077892 */ /* 0x000fe2000f8efc3f */
[----:B------:R2:W-:Y:S01]  /*2090*/  STL.128 [R1+0x80], R4 ;  /* 0x0000800401007387 */ /* 0x0005e20000100c00 */
[----:B------:R-:W-:Y:S01]  /*20a0*/  ULOP3.LUT UR4, UR4, 0x10000, URZ, 0xfc, !UPT ;  /* 0x0001000004047892 */ /* 0x000fe2000f8efc3f */
[----:B------:R-:W-:Y:S01]  /*20b0*/  IMAD.MOV.U32 R11, RZ, RZ, 0x40000040 ;  /* 0x40000040ff0b7424 */ /* 0x000fe200078e00ff */
[----:B------:R-:W-:Y:S01]  /*20c0*/  ULOP3.LUT UR5, UR5, 0x10000, URZ, 0xfc, !UPT ;  /* 0x0001000005057892 */ /* 0x000fe2000f8efc3f */
[----:B------:R3:W-:Y:S01]  /*20d0*/  STL.64 [R1+0x90], R12 ;  /* 0x0000900c01007387 */ /* 0x0007e20000100a00 */
[----:B------:R-:W-:Y:S01]  /*20e0*/  IMAD.U32 R10, RZ, RZ, UR7 ;  /* 0x00000007ff0a7e24 */ /* 0x000fe2000f8e00ff */
[----:B------:R-:W-:Y:S01]  /*20f0*/  IADD3 R29, P5, R16, 0xa0, RZ ;  /* 0x000000a0101d7810 */ /* 0x000fe20007fbe0ff */
[----:B------:R-:W-:Y:S01]  /*2100*/  IMAD.U32 R8, RZ, RZ, UR4 ;  /* 0x00000004ff087e24 */ /* 0x000fe2000f8e00ff */
[----:B-1----:R-:W-:Y:S01]  /*2110*/  LEA.HI R2, R0, R0, RZ, 0x1 ;  /* 0x0000000000027211 */ /* 0x002fe200078f08ff */
[----:B------:R-:W-:Y:S01]  /*2120*/  IMAD.U32 R14, RZ, RZ, UR5 ;  /* 0x00000005ff0e7e24 */ /* 0x000fe2000f8e00ff */
[----:B------:R-:W-:Y:S01]  /*2130*/  ULOP3.LUT UP0, URZ, UR6, 0x1bf, URZ, 0xc0, !UPT ;  /* 0x000001bf063f7892 */ /* 0x000fe2000f80c03f */
[----:B------:R-:W-:Y:S01]  /*2140*/  IMAD.MOV.U32 R15, RZ, RZ, 0x40000040 ;  /* 0x40000040ff0f7424 */ /* 0x000fe200078e00ff */
[----:B------:R-:W-:Y:S01]  /*2150*/  LOP3.LUT R3, R2, 0x7fffe, RZ, 0xc0, !PT ;  /* 0x0007fffe02037812 */ /* 0x000fe200078ec0ff */
[----:B------:R1:W-:Y:S01]  /*2160*/  STL.128 [R1+0xa0], R8 ;  /* 0x0000a00801007387 */ /* 0x0003e20000100c00 */
[----:B------:R-:W-:Y:S01]  /*2170*/  IMAD.X R44, RZ, RZ, R17, P5 ;  /* 0x000000ffff2c7224 */ /* 0x000fe200028e0611 */
[----:B------:R-:W-:Y:S01]  /*2180*/  IADD3 R32, P1, R16, 0x118, RZ ;  /* 0x0000011810207810 */ /* 0x000fe20007f3e0ff */
[----:B--2---:R-:W-:Y:S01]  /*2190*/  IMAD.MOV.U32 R5, RZ, RZ, 0x40000040 ;  /* 0x40000040ff057424 */ /* 0x004fe200078e00ff */
[----:B------:R1:W-:Y:S01]  /*21a0*/  STL.64 [R1+0x78], RZ ;  /* 0x000078ff01007387 */ /* 0x0003e20000100a00 */
[----:B------:R-:W-:Y:S01]  /*21b0*/  IMAD.IADD R3, R0, 0x1, -R3 ;  /* 0x0000000100037824 */ /* 0x000fe200078e0a03 */
[----:B------:R-:W-:Y:S01]  /*21c0*/  PLOP3.LUT P5, PT, PT, PT, UP0, 0x80, 0x0 ;  /* 0x000000000000781c */ /* 0x000fe20003faf008 */
[----:B---3--:R-:W-:Y:S01]  /*21d0*/  IMAD.MOV.U32 R13, RZ, RZ, 0x40000040 ;  /* 0x40000040ff0d7424 */ /* 0x008fe200078e00ff */
[----:B------:R1:W-:Y:S01]  /*21e0*/  STL.128 [R1+0xb0], RZ ;  /* 0x0000b0ff01007387 */ /* 0x0003e20000100c00 */
[C---:B------:R-:W-:Y:S01]  /*21f0*/  IADD3 R30, P6, R16.reuse, 0x110, RZ ;  /* 0x00000110101e7810 */ /* 0x040fe20007fde0ff */
[--C-:B------:R-:W-:Y:S01]  /*2200*/  IMAD.X R33, RZ, RZ, R17.reuse, P1 ;  /* 0x000000ffff217224 */ /* 0x100fe200008e0611 */
[----:B------:R-:W-:Y:S01]  /*2210*/  LEA R3, R3, UR6, 0xd ;  /* 0x0000000603037c11 */ /* 0x000fe2000f8e68ff */
[----:B------:R1:W-:Y:S01]  /*2220*/  STL.128 [R1+0xc0], RZ ;  /* 0x0000c0ff01007387 */ /* 0x0003e20000100c00 */
[C---:B------:R-:W-:Y:S01]  /*2230*/  IADD3 R27, P0, R16.reuse, 0x98, RZ ;  /* 0x00000098101b7810 */ /* 0x040fe20007f1e0ff */
[----:B------:R-:W-:Y:S01]  /*2240*/  IMAD.X R39, RZ, RZ, R17, P6 ;  /* 0x000000ffff277224 */ /* 0x000fe200030e0611 */
[----:B------:R-:W-:Y:S01]  /*2250*/  SHF.R.U32.HI R0, RZ, 0x4, R3 ;  /* 0x00000004ff007819 */ /* 0x000fe20000011603 */
[----:B------:R-:W-:Y:S01]  /*2260*/  VIADD R2, R3, 0xa000 ;  /* 0x0000a00003027836 */ /* 0x000fe20000000000 */
[----:B------:R1:W-:Y:S01]  /*2270*/  STL.128 [R1+0xd0], RZ ;  /* 0x0000d0ff01007387 */ /* 0x0003e20000100c00 */
[----:B------:R-:W-:Y:S01]  /*2280*/  IADD3 R26, P4, R16, 0x90, RZ ;  /* 0x00000090101a7810 */ /* 0x000fe20007f9e0ff */
[--C-:B------:R-:W-:Y:S01]  /*2290*/  IMAD.X R42, RZ, RZ, R17.reuse, P0 ;  /* 0x000000ffff2a7224 */ /* 0x100fe200000e0611 */
[----:B------:R-:W-:Y:S01]  /*22a0*/  LOP3.LUT R0, R0, 0x3fff, RZ, 0xc0, !PT ;  /* 0x00003fff00007812 */ /* 0x000fe200078ec0ff */
[----:B------:R1:W-:Y:S01]  /*22b0*/  STL.128 [R1+0xe0], RZ ;  /* 0x0000e0ff01007387 */ /* 0x0003e20000100c00 */
[----:B------:R-:W-:Y:S01]  /*22c0*/  SHF.R.U32.HI R2, RZ, 0x4, R2 ;  /* 0x00000004ff027819 */ /* 0x000fe20000011602 */
[----:B------:R-:W-:Y:S01]  /*22d0*/  IMAD.X R37, RZ, RZ, R17, P4 ;  /* 0x000000ffff257224 */ /* 0x000fe200020e0611 */
[----:B------:R-:W-:Y:S01]  /*22e0*/  LOP3.LUT R4, R0, 0x10000, RZ, 0xfc, !PT ;  /* 0x0001000000047812 */ /* 0x000fe200078efcff */
[----:B------:R1:W-:Y:S01]  /*22f0*/  STL.128 [R1+0xf0], RZ ;  /* 0x0000f0ff01007387 */ /* 0x0003e20000100c00 */
[----:B------:R-:W-:-:S02]  /*2300*/  LOP3.LUT R2, R2, 0x3fff, RZ, 0xc0, !PT ;  /* 0x00003fff02027812 */ /* 0x000fc400078ec0ff */
[----:B------:R-:W-:Y:S01]  /*2310*/  IADD3 R28, P3, R16, 0x88, RZ ;  /* 0x00000088101c7810 */ /* 0x000fe20007f7e0ff */
[----:B------:R1:W-:Y:S01]  /*2320*/  STL.64 [R1+0x98], R4 ;  /* 0x0000980401007387 */ /* 0x0003e20000100a00 */
[----:B------:R-:W-:Y:S02]  /*2330*/  LOP3.LUT R2, R2, 0x10000, RZ, 0xfc, !PT ;  /* 0x0001000002027812 */ /* 0x000fe400078efcff */
[C---:B------:R-:W-:Y:S01]  /*2340*/  IADD3 R19, P2, R16.reuse, 0x80, RZ ;  /* 0x0000008010137810 */ /* 0x040fe20007f5e0ff */
[----:B------:R1:W-:Y:S01]  /*2350*/  STL.128 [R1+0x100], RZ ;  /* 0x000100ff01007387 */ /* 0x0003e20000100c00 */
[C---:B------:R-:W-:Y:S01]  /*2360*/  IADD3 R24, P1, R16.reuse, 0x78, RZ ;  /* 0x0000007810187810 */ /* 0x040fe20007f3e0ff */
[----:B------:R-:W-:Y:S01]  /*2370*/  IMAD.MOV.U32 R12, RZ, RZ, R2 ;  /* 0x000000ffff0c7224 */ /* 0x000fe200078e0002 */
[----:B------:R-:W-:Y:S01]  /*2380*/  IADD3 R35, P6, R16, 0xb0, RZ ;  /* 0x000000b010237810 */ /* 0x000fe20007fde0ff */
[--C-:B------:R-:W-:Y:S02]  /*2390*/  IMAD.X R41, RZ, RZ, R17.reuse, P3 ;  /* 0x000000ffff297224 */ /* 0x100fe400018e0611 */
[--C-:B------:R-:W-:Y:S01]  /*23a0*/  IMAD.X R38, RZ, RZ, R17.reuse, P2 ;  /* 0x000000ffff267224 */ /* 0x100fe200010e0611 */
[----:B------:R1:W-:Y:S01]  /*23b0*/  STL.128 [R1+0x110], R12 ;  /* 0x0001100c01007387 */ /* 0x0003e20000100c00 */
[----:B------:R-:W-:-:S02]  /*23c0*/  IMAD.X R25, RZ, RZ, R17, P1 ;  /* 0x000000ffff197224 */ /* 0x000fc400008e0611 */
[----:B------:R-:W-:Y:S01]  /*23d0*/  IMAD.X R40, RZ, RZ, R17, P6 ;  /* 0x000000ffff287224 */ /* 0x000fe200030e0611 */
[----:B------:R-:W-:Y:S06]  /*23e0*/  @!P5 BRA `(.L_x_1497) ;  /* 0x000000000040d947 */ /* 0x000fec0003800000 */
[----:B------:R-:W-:Y:S01]  /*23f0*/  MOV R0, 0x0 ;  /* 0x0000000000007802 */ /* 0x000fe20000000f00 */
[----:B------:R-:W-:Y:S01]  /*2400*/  ULDC.64 UR4, c[0x4][0x90] ;  /* 0x0100240000047ab9 */ /* 0x000fe20000000a00 */
[----:B------:R-:W-:Y:S01]  /*2410*/  ULDC.64 UR6, c[0x4][0x28] ;  /* 0x01000a0000067ab9 */ /* 0x000fe20000000a00 */
[----:B-1----:R-:W-:Y:S01]  /*2420*/  IMAD.U32 R4, RZ, RZ, UR4 ;  /* 0x00000004ff047e24 */ /* 0x002fe2000f8e00ff */
        /* <DEDUP_REMOVED lines=12> */
.L_x_1497:
[----:B------:R-:W2:Y:S01]  /*24f0*/  S2R R20, SR_TID.X ;  /* 0x0000000000147919 */ /* 0x000ea20000002100 */
[----:B-1----:R-:W1:Y:S01]  /*2500*/  LDC.64 R10, c[0x0][0x428] ;  /* 0x00010a00ff0a7b82 */ /* 0x002e620000000a00 */
[----:B------:R-:W-:Y:S01]  /*2510*/  IADD3 R8, P0, R16, 0x120, RZ ;  /* 0x0000012010087810 */ /* 0x000fe20007f1e0ff */
[----:B------:R-:W-:Y:S01]  /*2520*/  ULDC UR4, c[0x0][0x20] ;  /* 0x0000080000047ab9 */ /* 0x000fe20000000800 */
[----:B------:R-:W-:Y:S01]  /*2530*/  IMAD.U32 R7, RZ, RZ, UR40 ;  /* 0x00000028ff077e24 */ /* 0x000fe2000f8e00ff */
[----:B------:R-:W-:Y:S01]  /*2540*/  STL.64 [R1+0x130], R24 ;  /* 0x0001301801007387 */ /* 0x000fe20000100a00 */
[----:B------:R-:W-:Y:S02]  /*2550*/  VIADD R6, R18, -UR4 ;  /* 0x8000000412067c36 */ /* 0x000fe40008000000 */
[----:B------:R-:W-:Y:S01]  /*2560*/  IMAD.X R9, RZ, RZ, R17, P0 ;  /* 0x000000ffff097224 */ /* 0x000fe200000e0611 */
[----:B------:R-:W3:Y:S01]  /*2570*/  LDC R15, c[0x0][0xad4] ;  /* 0x0002b500ff0f7b82 */ /* 0x000ee20000000800 */
[----:B------:R-:W-:Y:S04]  /*2580*/  STL.64 [R1+0x120], R200 ;  /* 0x000120c801007387 */ /* 0x000fe80000100a00 */
[----:B------:R-:W-:Y:S03]  /*2590*/  STL.64 [R1+0x128], R8 ;  /* 0x0001280801007387 */ /* 0x000fe60000100a00 */
[----:B------:R-:W4:Y:S01]  /*25a0*/  LDC R13, c[0x0][0x430] ;  /* 0x00010c00ff0d7b82 */ /* 0x000f220000000800 */
[----:B------:R-:W-:Y:S04]  /*25b0*/  STL.U8 [R1+0x138], RZ ;  /* 0x000138ff01007387 */ /* 0x000fe80000100000 */
[----:B------:R5:W-:Y:S03]  /*25c0*/  STL [R6+0x8], R7 ;  /* 0x0000080706007387 */ /* 0x000be60000100800 */
[----:B------:R-:W5:Y:S01]  /*25d0*/  LDC.64 R4, c[0x0][0xad8] ;  /* 0x0002b600ff047b82 */ /* 0x000f620000000a00 */
[----:B-1----:R-:W-:Y:S04]  /*25e0*/  STL [R6+0x24], R10 ;  /* 0x0000240a06007387 */ /* 0x002fe80000100800 */
[----:B------:R-:W-:Y:S01]  /*25f0*/  STL [R6+0x28], R11 ;  /* 0x0000280b06007387 */ /* 0x000fe20000100800 */
[----:B--2---:R-:W-:-:S02]  /*2600*/  VIADD R197, R20, 0xffffff80 ;  /* 0xffffff8014c57836 */ /* 0x004fc40000000000 */
[----:B------:R-:W1:Y:S01]  /*2610*/  LDC.64 R2, c[0x0][0xae0] ;  /* 0x0002b800ff027b82 */ /* 0x000e620000000a00 */
[----:B---3--:R-:W-:Y:S04]  /*2620*/  STL [R6+0xc], R15 ;  /* 0x00000c0f06007387 */ /* 0x008fe80000100800 */
[----:B------:R-:W-:Y:S03]  /*2630*/  STL [R6+0x14], RZ ;  /* 0x000014ff06007387 */ /* 0x000fe60000100800 */
[----:B------:R-:W2:Y:S01]  /*2640*/  LDC R0, c[0x0][0x288] ;  /* 0x0000a200ff007b82 */ /* 0x000ea20000000800 */
[----:B----4-:R-:W-:Y:S04]  /*2650*/  STL [R6+0x2c], R13 ;  /* 0x00002c0d06007387 */ /* 0x010fe80000100800 */
[----:B------:R-:W-:Y:S04]  /*2660*/  STL [R6], R197 ;  /* 0x000000c506007387 */ /* 0x000fe80000100800 */
[----:B-----5:R-:W-:Y:S04]  /*2670*/  STL [R6+0x10], R4 ;  /* 0x0000100406007387 */ /* 0x020fe80000100800 */
[----:B------:R-:W-:Y:S04]  /*2680*/  STL [R6+0x18], R5 ;  /* 0x0000180506007387 */ /* 0x000fe80000100800 */
[----:B-1----:R-:W-:Y:S04]  /*2690*/  STL [R6+0x1c], R2 ;  /* 0x00001c0206007387 */ /* 0x002fe80000100800 */
[----:B------:R-:W-:Y:S04]  /*26a0*/  STL [R6+0x20], R3 ;  /* 0x0000200306007387 */ /* 0x000fe80000100800 */
[----:B--2---:R1:W-:Y:S04]  /*26b0*/  STL [R6+0x4], R0 ;  /* 0x0000040006007387 */ /* 0x0043e80000100800 */
[----:B------:R-:W1:Y:S01]  /*26c0*/  LDL R7, [R1+0x21c] ;  /* 0x00021c0001077983 */ /* 0x000e620000100800 */
[----:B------:R-:W-:Y:S03]  /*26d0*/  BSSY B0, `(.L_x_1498) ;  /* 0x0000008000007945 */ /* 0x000fe60003800000 */
[----:B------:R2:W-:Y:S01]  /*26e0*/  STL.U8 [R1+0x16c], RZ ;  /* 0x00016cff01007387 */ /* 0x0005e20000100000 */
[----:B-1----:R-:W-:-:S04]  /*26f0*/  LEA.HI R0, R7, R7, RZ, 0x1 ;  /* 0x0000000707007211 */ /* 0x002fc800078f08ff */
[----:B------:R-:W-:-:S05]  /*2700*/  LOP3.LUT R0, R0, 0xfffffffe, RZ, 0xc0, !PT ;  /* 0xfffffffe00007812 */ /* 0x000fca00078ec0ff */
[----:B------:R-:W-:-:S05]  /*2710*/  IMAD.IADD R0, R7, 0x1, -R0 ;  /* 0x0000000107007824 */ /* 0x000fca00078e0a00 */
[----:B------:R-:W-:-:S04]  /*2720*/  SHF.L.U32 R0, R0, 0x1f, RZ ;  /* 0x0000001f00007819 */ /* 0x000fc800000006ff */
[----:B------:R-:W1:Y:S02]  /*2730*/  SYNCS.PHASECHK.TRANS64.TRYWAIT P0, [UR50+0x32400], R0 ;  /* 0x03240000ff0075a7 */ /* 0x000e640008000172 */
[----:B-12---:R-:W-:Y:S05]  /*2740*/  @!P0 BRA `(.L_x_1499) ;  /* 0x0000020c00b48947 */ /* 0x006fea0003800000 */
.L_x_1673:
[----:B------:R-:W-:Y:S05]  /*2750*/  BSYNC B0 ;  /* 0x0000000000007941 */ /* 0x000fea0003800000 */
.L_x_1498:
[----:B------:R-:W2:Y:S04]  /*2760*/  LDL R31, [R1+0x1c] ;  /* 0x00001c00011f7983 */ /* 0x000ea80000100800 */
[----:B------:R3:W5:Y:S01]  /*2770*/  LDL.64 R24, [R1+0x210] ;  /* 0x0002100001187983 */ /* 0x0007620000100a00 */
[----:B------:R-:W-:Y:S01]  /*2780*/  IMAD.U32 R8, RZ, RZ, UR48 ;  /* 0x00000030ff087e24 */ /* 0x000fe2000f8e00ff */
[C---:B-1----:R-:W-:Y:S01]  /*2790*/  IADD3 R0, P2, R16.reuse, 0x420, RZ ;  /* 0x0000042010007810 */ /* 0x042fe20007f5e0ff */
[----:B------:R-:W-:Y:S01]  /*27a0*/  IMAD.U32 R9, RZ, RZ, UR49 ;  /* 0x00000031ff097e24 */ /* 0x000fe2000f8e00ff */
[----:B------:R-:W-:Y:S01]  /*27b0*/  IADD3 R20, P1, R16, 0x128, RZ ;  /* 0x0000012810147810 */ /* 0x000fe20007f3e0ff */
[----:B------:R-:W-:Y:S01]  /*27c0*/  IMAD.MOV.U32 R10, RZ, RZ, R219 ;  /* 0x000000ffff0a7224 */ /* 0x000fe200078e00db */
[----:B------:R-:W-:Y:S05]  /*27d0*/  WARPSYNC.ALL ;  /* 0x0000000000007948 */ /* 0x000fea0003800000 */
[----:B------:R-:W-:Y:S01]  /*27e0*/  IMAD.MOV.U32 R11, RZ, RZ, R218 ;  /* 0x000000ffff0b7224 */ /* 0x000fe200078e00da */
[----:B------:R-:W-:Y:S01]  /*27f0*/  BSSY B0, `(.L_x_1500) ;  /* 0x0000037000007945 */ /* 0x000fe20003800000 */
[----:B------:R-:W-:-:S02]  /*2800*/  IMAD.MOV.U32 R14, RZ, RZ, R19 ;  /* 0x000000ffff0e7224 */ /* 0x000fc400078e0013 */
[----:B------:R-:W-:Y:S01]  /*2810*/  IMAD.MOV.U32 R15, RZ, RZ, R38 ;  /* 0x000000ffff0f7224 */ /* 0x000fe200078e0026 */
[----:B------:R1:W-:Y:S01]  /*2820*/  STL.128 [R1+0x1a0], R8 ;  /* 0x0001a00801007387 */ /* 0x0003e20000100c00 */
[----:B------:R-:W-:Y:S02]  /*2830*/  IMAD.MOV.U32 R12, RZ, RZ, R217 ;  /* 0x000000ffff0c7224 */ /* 0x000fe400078e00d9 */
[----:B------:R-:W-:Y:S02]  /*2840*/  IMAD.MOV.U32 R13, RZ, RZ, R216 ;  /* 0x000000ffff0d7224 */ /* 0x000fe400078e00d8 */
[--C-:B------:R-:W-:Y:S02]  /*2850*/  IMAD.X R7, RZ, RZ, R17.reuse, P2 ;  /* 0x000000ffff077224 */ /* 0x100fe400010e0611 */
[----:B------:R-:W-:Y:S01]  /*2860*/  IMAD.X R21, RZ, RZ, R17, P1 ;  /* 0x000000ffff157224 */ /* 0x000fe200008e0611 */
[----:B------:R4:W-:Y:S01]  /*2870*/  STL.128 [R1+0x170], R12 ;  /* 0x0001700c01007387 */ /* 0x0009e20000100c00 */
[----:B------:R-:W-:Y:S01]  /*2880*/  IMAD.MOV.U32 R38, RZ, RZ, R20 ;  /* 0x000000ffff267224 */ /* 0x000fe200078e0014 */
[----:B------:R-:W-:Y:S01]  /*2890*/  IADD3 R20, P1, R16, 0x138, RZ ;  /* 0x0000013810147810 */ /* 0x000fe20007f3e0ff */
[----:B-1----:R-:W-:-:S02]  /*28a0*/  IMAD.MOV.U32 R8, RZ, RZ, R34 ;  /* 0x000000ffff087224 */ /* 0x002fc400078e0022 */
[----:B------:R-:W-:Y:S02]  /*28b0*/  IMAD.MOV.U32 R9, RZ, RZ, R43 ;  /* 0x000000ffff097224 */ /* 0x000fe400078e002b */
[----:B------:R-:W-:Y:S01]  /*28c0*/  IMAD.MOV.U32 R10, RZ, RZ, R26 ;  /* 0x000000ffff0a7224 */ /* 0x000fe200078e001a */
[----:B------:R3:W-:Y:S01]  /*28d0*/  BAR.SYNC.DEFER_BLOCKING R208, 0x100 ;  /* 0x000400d00000751d */ /* 0x0007e20000010000 */
[----:B------:R-:W-:Y:S01]  /*28e0*/  IMAD.MOV.U32 R11, RZ, RZ, R37 ;  /* 0x000000ffff0b7224 */ /* 0x000fe200078e0025 */
[----:B------:R-:W-:Y:S01]  /*28f0*/  IADD3 R26, P0, R16, 0x16c, RZ ;  /* 0x0000016c101a7810 */ /* 0x000fe20007f1e0ff */
[----:B----4-:R-:W-:Y:S02]  /*2900*/  IMAD.MOV.U32 R12, RZ, RZ, R27 ;  /* 0x000000ffff0c7224 */ /* 0x010fe400078e001b */
[----:B------:R-:W-:Y:S02]  /*2910*/  IMAD.MOV.U32 R13, RZ, RZ, R42 ;  /* 0x000000ffff0d7224 */ /* 0x000fe400078e002a */
[----:B------:R-:W-:Y:S01]  /*2920*/  IMAD.X R27, RZ, RZ, R17, P0 ;  /* 0x000000ffff1b7224 */ /* 0x000fe200000e0611 */
[----:B------:R1:W-:Y:S01]  /*2930*/  STL.128 [R1+0x1b0], R8 ;  /* 0x0001b00801007387 */ /* 0x0003e20000100c00 */
[----:B------:R-:W-:-:S02]  /*2940*/  IMAD.MOV.U32 R14, RZ, RZ, R29 ;  /* 0x000000ffff0e7224 */ /* 0x000fc400078e001d */
[----:B------:R-:W-:Y:S02]  /*2950*/  IMAD.MOV.U32 R15, RZ, RZ, R44 ;  /* 0x000000ffff0f7224 */ /* 0x000fe400078e002c */
[----:B------:R-:W-:-:S03]  /*2960*/  IMAD.MOV.U32 R37, RZ, RZ, R45 ;  /* 0x000000ffff257224 */ /* 0x000fc600078e002d */
[----:B------:R-:W-:Y:S01]  /*2970*/  STL.128 [R1+0x190], R12 ;  /* 0x0001900c01007387 */ /* 0x000fe20000100c00 */
[----:B-1----:R-:W-:Y:S02]  /*2980*/  IMAD.MOV.U32 R8, RZ, RZ, R30 ;  /* 0x000000ffff087224 */ /* 0x002fe400078e001e */
[----:B------:R-:W-:Y:S02]  /*2990*/  IMAD.MOV.U32 R9, RZ, RZ, R39 ;  /* 0x000000ffff097224 */ /* 0x000fe400078e0027 */
[----:B------:R-:W-:Y:S02]  /*29a0*/  IMAD.MOV.U32 R10, RZ, RZ, R32 ;  /* 0x000000ffff0a7224 */ /* 0x000fe400078e0020 */
[----:B------:R-:W-:Y:S02]  /*29b0*/  IMAD.MOV.U32 R11, RZ, RZ, R33 ;  /* 0x000000ffff0b7224 */ /* 0x000fe400078e0021 */
[----:B------:R-:W-:Y:S02]  /*29c0*/  IMAD.MOV.U32 R39, RZ, RZ, R21 ;  /* 0x000000ffff277224 */ /* 0x000fe400078e0015 */
[----:B------:R-:W-:Y:S01]  /*29d0*/  IMAD.X R21, RZ, RZ, R17, P1 ;  /* 0x000000ffff157224 */ /* 0x000fe200008e0611 */
[----:B------:R1:W-:Y:S04]  /*29e0*/  STL.128 [R1+0x1c0], R8 ;  /* 0x0001c00801007387 */ /* 0x0003e80000100c00 */
[----:B------:R-:W-:Y:S04]  /*29f0*/  STL.128 [R1+0x1e0], R36 ;  /* 0x0001e02401007387 */ /* 0x000fe80000100c00 */
[----:B------:R-:W-:Y:S01]  /*2a00*/  STL.128 [R1+0x180], R20 ;  /* 0x0001801401007387 */ /* 0x000fe20000100c00 */
[----:B-1----:R-:W-:-:S02]  /*2a10*/  IMAD.MOV.U32 R10, RZ, RZ, R26 ;  /* 0x000000ffff0a7224 */ /* 0x002fc400078e001a */
[----:B------:R-:W-:Y:S02]  /*2a20*/  IMAD.MOV.U32 R11, RZ, RZ, R27 ;  /* 0x000000ffff0b7224 */ /* 0x000fe400078e001b */
[----:B------:R-:W-:Y:S01]  /*2a30*/  IMAD.MOV.U32 R8, RZ, RZ, R0 ;  /* 0x000000ffff087224 */ /* 0x000fe200078e0000 */
[----:B------:R-:W-:Y:S01]  /*2a40*/  IADD3 R0, P0, R16, 0xa8, RZ ;  /* 0x000000a810007810 */ /* 0x000fe20007f1e0ff */
[----:B------:R-:W-:-:S04]  /*2a50*/  IMAD.MOV.U32 R9, RZ, RZ, R7 ;  /* 0x000000ffff097224 */ /* 0x000fc800078e0007 */
[----:B------:R-:W-:Y:S01]  /*2a60*/  IMAD.X R7, RZ, RZ, R17, P0 ;  /* 0x000000ffff077224 */ /* 0x000fe200000e0611 */
[----:B------:R1:W-:Y:S02]  /*2a70*/  STL.128 [R1+0x1d0], R8 ;  /* 0x0001d00801007387 */ /* 0x0003e40000100c00 */
[----:B-1----:R-:W-:Y:S02]  /*2a80*/  IMAD.MOV.U32 R10, RZ, RZ, R28 ;  /* 0x000000ffff0a7224 */ /* 0x002fe400078e001c */
[----:B------:R-:W-:Y:S02]  /*2a90*/  IMAD.MOV.U32 R11, RZ, RZ, R41 ;  /* 0x000000ffff0b7224 */ /* 0x000fe400078e0029 */
[----:B------:R-:W-:Y:S02]  /*2aa0*/  IMAD.MOV.U32 R8, RZ, RZ, R211 ;  /* 0x000000ffff087224 */ /* 0x000fe400078e00d3 */
[----:B------:R-:W-:-:S05]  /*2ab0*/  IMAD.MOV.U32 R9, RZ, RZ, R210 ;  /* 0x000000ffff097224 */ /* 0x000fca00078e00d2 */
[----:B------:R1:W-:Y:S02]  /*2ac0*/  STL.128 [R1+0x1f0], R8 ;  /* 0x0001f00801007387 */ /* 0x0003e40000100c00 */
[----:B-1----:R-:W-:Y:S02]  /*2ad0*/  IMAD.MOV.U32 R8, RZ, RZ, R35 ;  /* 0x000000ffff087224 */ /* 0x002fe400078e0023 */
[----:B------:R-:W-:Y:S02]  /*2ae0*/  IMAD.MOV.U32 R9, RZ, RZ, R40 ;  /* 0x000000ffff097224 */ /* 0x000fe400078e0028 */
[----:B------:R-:W-:Y:S02]  /*2af0*/  IMAD.MOV.U32 R10, RZ, RZ, R0 ;  /* 0x000000ffff0a7224 */ /* 0x000fe400078e0000 */
[----:B------:R-:W-:-:S05]  /*2b00*/  IMAD.MOV.U32 R11, RZ, RZ, R7 ;  /* 0x000000ffff0b7224 */ /* 0x000fca00078e0007 */
[----:B------:R3:W-:Y:S01]  /*2b10*/  STL.128 [R1+0x200], R8 ;  /* 0x0002000801007387 */ /* 0x0007e20000100c00 */
[----:B--2---:R-:W-:-:S04]  /*2b20*/  LOP3.LUT R0, R31, 0x1, RZ, 0xfc, !PT ;  /* 0x000000011f007812 */ /* 0x004fc800078efcff */
[----:B------:R-:W-:-:S13]  /*2b30*/  ISETP.NE.AND P1, PT, R0, 0x3, PT ;  /* 0x000000030000780c */ /* 0x000fda0003f25270 */
[----:B---3--:R-:W-:Y:S05]  /*2b40*/  @!P1 BRA `(.L_x_1501) ;  /* 0x0000000000049947 */ /* 0x008fea0003800000 */
[----:B------:R-:W-:Y:S01]  /*2b50*/  BPT.TRAP 0x1 ;  /* 0x000000040000795c */ /* 0x000fe20000300000 */
.L_x_1501:
[----:B------:R-:W-:Y:S05]  /*2b60*/  BSYNC B0 ;  /* 0x0000000000007941 */ /* 0x000fea0003800000 */
.L_x_1500:
[----:B------:R-:W2:Y:S01]  /*2b70*/  LDL.64 R8, [R1+0x8] ;  /* 0x0000080001087983 */ /* 0x000ea20000100a00 */
[----:B-----5:R-:W-:Y:S01]  /*2b80*/  SHF.L.U32 R25, R25, 0x1f, RZ ;  /* 0x0000001f19197819 */ /* 0x020fe200000006ff */
[----:B------:R-:W-:Y:S01]  /*2b90*/  BSSY B0, `(.L_x_1502) ;  /* 0x0000006000007945 */ /* 0x000fe20003800000 */
[----:B--2---:R-:W-:-:S05]  /*2ba0*/  MOV R7, R8 ;  /* 0x0000000800077202 */ /* 0x004fca0000000f00 */
[----:B------:R-:W-:-:S04]  /*2bb0*/  IMAD R24, R24, 0x8, R7 ;  /* 0x0000000818187824 */ /* 0x000fc800078e0207 */
[----:B------:R1:W2:Y:S01]  /*2bc0*/  SYNCS.PHASECHK.TRANS64.TRYWAIT P0, [R24+URZ], R25 ;  /* 0x00000019180075a7 */ /* 0x0002a2000800017f */
[----:B------:R-:W-:Y:S05]  /*2bd0*/  @!P1 BRA `(.L_x_1503) ;  /* 0x0000000000049947 */ /* 0x000fea0003800000 */
[----:B------:R-:W-:Y:S01]  /*2be0*/  BPT.TRAP 0x1 ;  /* 0x000000040000795c */ /* 0x000fe20000300000 */
.L_x_1503:
[----:B------:R-:W-:Y:S05]  /*2bf0*/  BSYNC B0 ;  /* 0x0000000000007941 */ /* 0x000fea0003800000 */
.L_x_1502:
[----:B------:R-:W-:Y:S04]  /*2c00*/  BSSY B0, `(.L_x_1504) ;  /* 0x0000004000007945 */ /* 0x000fe80003800000 */
[----:B--2---:R-:W-:Y:S05]  /*2c10*/  @P0 BRA `(.L_x_1505) ;  /* 0x0000000000080947 */ /* 0x004fea0003800000 */
[----:B------:R-:W2:Y:S02]  /*2c20*/  SYNCS.PHASECHK.TRANS64.TRYWAIT P0, [R24+URZ], R25 ;  /* 0x00000019180075a7 */ /* 0x000ea4000800017f */
[----:B--2---:R-:W-:Y:S05]  /*2c30*/  @!P0 BRA `(.L_x_1506) ;  /* 0x0000020800908947 */ /* 0x004fea0003800000 */
.L_x_1505:
[----:B------:R-:W-:Y:S05]  /*2c40*/  BSYNC B0 ;  /* 0x0000000000007941 */ /* 0x000fea0003800000 */
.L_x_1504:
[----:B------:R-:W3:Y:S04]  /*2c50*/  LDL R13, [R1+0x210] ;  /* 0x00021000010d7983 */ /* 0x000ee80000100800 */
[----:B------:R-:W3:Y:S01]  /*2c60*/  LDL.64 R8, [R1+0xa0] ;  /* 0x0000a00001087983 */ /* 0x000ee20000100a00 */
[----:B------:R-:W-:Y:S05]  /*2c70*/  WARPSYNC.ALL ;  /* 0x0000000000007948 */ /* 0x000fea0003800000 */
[----:B-12---:R-:W2:Y:S04]  /*2c80*/  LDL.64 R24, [R1+0x98] ;  /* 0x0000980001187983 */ /* 0x006ea80000100a00 */
[----:B------:R-:W4:Y:S04]  /*2c90*/  LDL.64 R10, [R1+0x98] ;  /* 0x00009800010a7983 */ /* 0x000f280000100a00 */
[----:B------:R-:W5:Y:S01]  /*2ca0*/  LDL.64 R14, [R1+0x98] ;  /* 0x00009800010e7983 */ /* 0x000f620000100a00 */
[----:B---3--:R-:W-:-:S03]  /*2cb0*/  IMAD R8, R13, 0x300, R8 ;  /* 0x000003000d087824 */ /* 0x008fc600078e0208 */
[----:B------:R-:W3:Y:S01]  /*2cc0*/  LDL.64 R20, [R1+0x98] ;  /* 0x0000980001147983 */ /* 0x000ee20000100a00 */
[----:B------:R-:W-:Y:S02]  /*2cd0*/  R2UR UR7, R9 ;  /* 0x00000000090772ca */ /* 0x000fe400000e0000 */
[C---:B------:R-:W-:Y:S01]  /*2ce0*/  R2UR UR6, R8.reuse ;  /* 0x00000000080672ca */ /* 0x040fe200000e0000 */
[----:B------:R-:W3:Y:S01]  /*2cf0*/  LDL R7, [R1+0x21c] ;  /* 0x00021c0001077983 */ /* 0x000ee20000100800 */
[----:B------:R-:W-:Y:S01]  /*2d00*/  VIADD R12, R8, 0x2 ;  /* 0x00000002080c7836 */ /* 0x000fe20000000000 */
[----:B------:R-:W-:Y:S01]  /*2d10*/  BSSY B0, `(.L_x_1507) ;  /* 0x000002e000007945 */ /* 0x000fe20003800000 */
[----:B------:R-:W-:Y:S01]  /*2d20*/  IMAD.MOV.U32 R13, RZ, RZ, R9 ;  /* 0x000000ffff0d7224 */ /* 0x000fe200078e0009 */
[----:B------:R1:W-:Y:S01]  /*2d30*/  STL [R1+0x80], RZ ;  /* 0x000080ff01007387 */ /* 0x0003e20000100800 */
[----:B--2---:R-:W-:Y:S02]  /*2d40*/  R2UR UR4, R24 ;  /* 0x00000000180472ca */ /* 0x004fe400000e0000 */
[----:B------:R-:W-:-:S02]  /*2d50*/  R2UR UR5, R25 ;  /* 0x00000000190572ca */ /* 0x000fc400000e0000 */
[----:B------:R-:W-:Y:S01]  /*2d60*/  WARPGROUP.ARRIVE ;  /* 0x00000000000079c5 */ /* 0x000fe20000000000 */
[----:B----4-:R-:W-:Y:S02]  /*2d70*/  VIADD R10, R10, 0x2 ;  /* 0x000000020a0a7836 */ /* 0x010fe40000000000 */
[----:B-----5:R-:W-:Y:S02]  /*2d80*/  VIADD R14, R14, 0x4 ;  /* 0x000000040e0e7836 */ /* 0x020fe40000000000 */
[----:B---3--:R-:W-:-:S06]  /*2d90*/  VIADD R20, R20, 0x6 ;  /* 0x0000000614147836 */ /* 0x008fcc0000000000 */
[----:B------:R-:W-:Y:S01]  /*2da0*/  HGMMA.64x96x16.F32 R24, gdesc[UR4], RZ, !UPT, gsb0 ;  /* 0x01600000041879f0 */ /* 0x000fe2000c0008ff */
[----:B------:R-:W-:Y:S02]  /*2db0*/  R2UR UR6, R12 ;  /* 0x000000000c0672ca */ /* 0x000fe400000e0000 */
[----:B------:R-:W-:Y:S02]  /*2dc0*/  R2UR UR7, R13 ;  /* 0x000000000d0772ca */ /* 0x000fe400000e0000 */
[----:B------:R-:W-:Y:S01]  /*2dd0*/  R2UR UR4, R10 ;  /* 0x000000000a0472ca */ /* 0x000fe200000e0000 */
[C---:B------:R-:W-:Y:S01]  /*2de0*/  VIADD R10, R8.reuse, 0x4 ;  /* 0x00000004080a7836 */ /* 0x040fe20000000000 */
[----:B------:R-:W-:Y:S01]  /*2df0*/  R2UR UR5, R11 ;  /* 0x000000000b0572ca */ /* 0x000fe200000e0000 */
[----:B------:R-:W-:Y:S01]  /*2e00*/  IMAD.MOV.U32 R11, RZ, RZ, R9 ;  /* 0x000000ffff0b7224 */ /* 0x000fe200078e0009 */
[----:B------:R-:W-:Y:S01]  /*2e10*/  LEA.HI R0, R7, R7, RZ, 0x1 ;  /* 0x0000000707007211 */ /* 0x000fe200078f08ff */
[----:B------:R-:W-:Y:S01]  /*2e20*/  VIADD R8, R8, 0x6 ;  /* 0x0000000608087836 */ /* 0x000fe20000000000 */
[----:B------:R-:W-:-:S02]  /*2e30*/  WARPGROUP.DEPBAR.LE gsb0, 0x0 ;  /* 0x00008000000079c5 */ /* 0x000fc40000010000 */
[----:B------:R-:W-:-:S07]  /*2e40*/  WARPGROUP.ARRIVE ;  /* 0x00000000000079c5 */ /* 0x000fce0000000000 */
        /* <DEDUP_REMOVED lines=11> */
[----:B------:R-:W-:Y:S02]  /*2f00*/  R2UR UR5, R21 ;  /* 0x00000000150572ca */ /* 0x000fe400000e0000 */
[----:B------:R-:W-:Y:S01]  /*2f10*/  LOP3.LUT R8, R0, 0xfffffffe, RZ, 0xc0, !PT ;  /* 0xfffffffe00087812 */ /* 0x000fe200078ec0ff */
[----:B------:R-:W-:-:S04]  /*2f20*/  IMAD.MOV.U32 R0, RZ, RZ, 0x1 ;  /* 0x00000001ff007424 */ /* 0x000fc800078e00ff */
[----:B------:R-:W-:Y:S01]  /*2f30*/  IMAD.IADD R7, R7, 0x1, -R8 ;  /* 0x0000000107077824 */ /* 0x000fe200078e0a08 */
[----:B------:R1:W-:Y:S04]  /*2f40*/  STL [R1+0x80], R0 ;  /* 0x0000800001007387 */ /* 0x0003e80000100800 */
[----:B------:R-:W-:Y:S01]  /*2f50*/  SHF.L.U32 R7, R7, 0x1f, RZ ;  /* 0x0000001f07077819 */ /* 0x000fe200000006ff */
[----:B------:R1:W-:Y:S04]  /*2f60*/  STL [R1+0x80], R0 ;  /* 0x0000800001007387 */ /* 0x0003e80000100800 */
[----:B------:R1:W-:Y:S04]  /*2f70*/  STL [R1+0x80], R0 ;  /* 0x0000800001007387 */ /* 0x0003e80000100800 */
[----:B------:R1:W-:Y:S01]  /*2f80*/  STL [R1+0x80], R0 ;  /* 0x0000800001007387 */ /* 0x0003e20000100800 */
[----:B------:R-:W-:-:S02]  /*2f90*/  WARPGROUP.DEPBAR.LE gsb0, 0x0 ;  /* 0x00008000000079c5 */ /* 0x000fc40000010000 */
[----:B------:R-:W-:-:S06]  /*2fa0*/  WARPGROUP.ARRIVE ;  /* 0x00000000000079c5 */ /* 0x000fcc0000000000 */
[----:B------:R-:W-:Y:S03]  /*2fb0*/  HGMMA.64x96x16.F32 R24, gdesc[UR4], R24, gsb0 ;  /* 0x01600000041879f0 */ /* 0x000fe60008000818 */
[----:B------:R-:W-:Y:S02]  /*2fc0*/  WARPGROUP.DEPBAR.LE gsb0, 0x0 ;  /* 0x00008000000079c5 */ /* 0x000fe40000010000 */
[----:B------:R-:W2:Y:S02]  /*2fd0*/  SYNCS.PHASECHK.TRANS64.TRYWAIT P0, [UR50+0x32410], R7 ;  /* 0x03241007ff0075a7 */ /* 0x000ea40008000172 */
[----:B-12---:R-:W-:Y:S05]  /*2fe0*/  @!P0 BRA `(.L_x_1508) ;  /* 0x0000020400b88947 */ /* 0x006fea0003800000 */
.L_x_1674:
[----:B------:R-:W-:Y:S05]  /*2ff0*/  BSYNC B0 ;  /* 0x0000000000007941 */ /* 0x000fea0003800000 */
.L_x_1507:
[----:B-1----:R-:W2:Y:S04]  /*3000*/  LDL R7, [R1+0x54] ;  /* 0x0000540001077983 */ /* 0x002ea80000100800 */
[----:B------:R1:W5:Y:S01]  /*3010*/  LDL.64 R8, [R1+0x210] ;  /* 0x0002100001087983 */ /* 0x0003620000100a00 */
[----:B------:R-:W-:Y:S01]  /*3020*/  BSSY B0, `(.L_x_1509) ;  /* 0x0000005000007945 */ /* 0x000fe20003800000 */
[----:B--2---:R-:W-:-:S04]  /*3030*/  LOP3.LUT R7, R7, 0x1, RZ, 0xfc, !PT ;  /* 0x0000000107077812 */ /* 0x004fc800078efcff */
[----:B------:R-:W-:-:S13]  /*3040*/  ISETP.NE.AND P1, PT, R7, 0x3, PT ;  /* 0x000000030700780c */ /* 0x000fda0003f25270 */
[----:B-1----:R-:W-:Y:S05]  /*3050*/  @!P1 BRA `(.L_x_1510) ;  /* 0x0000000000049947 */ /* 0x002fea0003800000 */
[----:B------:R-:W-:Y:S01]  /*3060*/  BPT.TRAP 0x1 ;  /* 0x000000040000795c */ /* 0x000fe20000300000 */
.L_x_1510:
[----:B------:R-:W-:Y:S05]  /*3070*/  BSYNC B0 ;  /* 0x0000000000007941 */ /* 0x000fea0003800000 */
.L_x_1509:
        /* <DEDUP_REMOVED lines=8> */
.L_x_1512:
[----:B------:R-:W-:Y:S05]  /*3100*/  BSYNC B0 ;  /* 0x0000000000007941 */ /* 0x000fea0003800000 */
.L_x_1511:
[----:B------:R-:W-:Y:S04]  /*3110*/  BSSY B0, `(.L_x_1513) ;  /* 0x0000004000007945 */ /* 0x000fe80003800000 */
[----:B--2---:R-:W-:Y:S05]  /*3120*/  @P0 BRA `(.L_x_1514) ;  /* 0x0000000000080947 */ /* 0x004fea0003800000 */
[----:B------:R-:W2:Y:S02]  /*3130*/  SYNCS.PHASECHK.TRANS64.TRYWAIT P0, [R8+URZ], R9 ;  /* 0x00000009080075a7 */ /* 0x000ea4000800017f */
[----:B--2---:R-:W-:Y:S05]  /*3140*/  @!P0 BRA `(.L_x_1515) ;  /* 0x0000020400788947 */ /* 0x004fea0003800000 */
.L_x_1514:
[----:B------:R-:W-:Y:S05]  /*3150*/  BSYNC B0 ;  /* 0x0000000000007941 */ /* 0x000fea0003800000 */
.L_x_1513:
[----:B------:R-:W3:Y:S04]  /*3160*/  LDL R19, [R1+0x210] ;  /* 0x0002100001137983 */ /* 0x000ee80000100800 */
[----:B-12---:R-:W3:Y:S04]  /*3170*/  LDL.64 R8, [R1+0x118] ;  /* 0x0001180001087983 */ /* 0x006ee80000100a00 */
[----:B------:R-:W2:Y:S04]  /*3180*/  LDL R7, [R1+0x90] ;  /* 0x0000900001077983 */ /* 0x000ea80000100800 */
[----:B------:R-:W4:Y:S04]  /*3190*/  LDL.64 R10, [R1+0x110] ;  /* 0x00011000010a7983 */ /* 0x000f280000100a00 */
[----:B------:R-:W5:Y:S04]  /*31a0*/  LDL.64 R12, [R1+0x110] ;  /* 0x00011000010c7983 */ /* 0x000f680000100a00 */
[----:B------:R-:W5:Y:S04]  /*31b0*/  LDL.64 R14, [R1+0x110] ;  /* 0x00011000010e7983 */ /* 0x000f680000100a00 */
[----:B------:R-:W5:Y:S01]  /*31c0*/  LDL.64 R20, [R1+0x110] ;  /* 0x0001100001147983 */ /* 0x000f620000100a00 */
[----:B------:R-:W-:Y:S05]  /*31d0*/  WARPSYNC.ALL ;  /* 0x0000000000007948 */ /* 0x000fea0003800000 */
[----:B------:R-:W-:Y:S01]  /*31e0*/  WARPGROUP.ARRIVE ;  /* 0x00000000000079c5 */ /* 0x000fe20000000000 */
[----:B------:R-:W5:Y:S01]  /*31f0*/  LDL.64 R72, [R1+0x110] ;  /* 0x0001100001487983 */ /* 0x000f620000100a00 */
[----:B---3--:R-:W-:Y:S01]  /*3200*/  IMAD R8, R19, 0xc00, R8 ;  /* 0x00000c0013087824 */ /* 0x008fe200078e0208 */
[----:B------:R-:W-:-:S02]  /*3210*/  R2UR UR7, R9 ;  /* 0x00000000090772ca */ /* 0x000fc400000e0000 */
[----:B--2---:R-:W-:Y:S02]  /*3220*/  ISETP.NE.U32.AND P0, PT, R7, RZ, PT ;  /* 0x000000ff0700720c */ /* 0x004fe40003f05070 */
[----:B------:R-:W-:Y:S02]  /*3230*/  R2UR UR6, R8 ;  /* 0x00000000080672ca */ /* 0x000fe400000e0000 */
[----:B----4-:R-:W-:Y:S02]  /*3240*/  R2UR UR4, R10 ;  /* 0x000000000a0472ca */ /* 0x010fe400000e0000 */
[----:B------:R-:W-:-:S07]  /*3250*/  R2UR UR5, R11 ;  /* 0x000000000b0572ca */ /* 0x000fce00000e0000 */
[----:B------:R-:W-:-:S06]  /*3260*/  VOTEU.ANY UP0, P0 ;  /* 0x00000000003f7886 */ /* 0x000fcc0000000100 */
[----:B------:R-:W-:Y:S01]  /*3270*/  HGMMA.64x96x16.F32 R24, gdesc[UR4], R24, UP0, gsb0 ;  /* 0x01600000041879f0 */ /* 0x000fe2000b800818 */
[----:B-----5:R-:W-:Y:S02]  /*3280*/  VIADD R12, R12, 0x2 ;  /* 0x000000020c0c7836 */ /* 0x020fe40000000000 */
[----:B------:R-:W-:Y:S02]  /*3290*/  VIADD R10, R8, 0x2 ;  /* 0x00000002080a7836 */ /* 0x000fe40000000000 */
[----:B------:R-:W-:Y:S01]  /*32a0*/  IMAD.MOV.U32 R11, RZ, RZ, R9 ;  /* 0x000000ffff0b7224 */ /* 0x000fe200078e0009 */
[----:B------:R-:W-:Y:S02]  /*32b0*/  R2UR UR4, R12 ;  /* 0x000000000c0472ca */ /* 0x000fe400000e0000 */
[----:B------:R-:W-:Y:S02]  /*32c0*/  R2UR UR6, R10 ;  /* 0x000000000a0672ca */ /* 0x000fe400000e0000 */
[----:B------:R-:W-:-:S02]  /*32d0*/  R2UR UR7, R11 ;  /* 0x000000000b0772ca */ /* 0x000fc400000e0000 */
[----:B------:R-:W-:Y:S02]  /*32e0*/  R2UR UR5, R13 ;  /* 0x000000000d0572ca */ /* 0x000fe400000e0000 */
[----:B------:R-:W2:Y:S01]  /*32f0*/  LDL.64 R12, [R1+0x110] ;  /* 0x00011000010c7983 */ /* 0x000ea20000100a00 */
[----:B------:R-:W-:Y:S02]  /*3300*/  WARPGROUP.DEPBAR.LE gsb0, 0x0 ;  /* 0x00008000000079c5 */ /* 0x000fe40000010000 */
[----:B------:R-:W-:-:S08]  /*3310*/  WARPGROUP.ARRIVE ;  /* 0x00000000000079c5 */ /* 0x000fd00000000000 */
[----:B------:R-:W-:Y:S01]  /*3320*/  HGMMA.64x96x16.F32 R24, gdesc[UR4], R24, gsb0 ;  /* 0x01600000041879f0 */ /* 0x000fe20008000818 */
[----:B------:R-:W-:Y:S02]  /*3330*/  VIADD R14, R14, 0x4 ;  /* 0x000000040e0e7836 */ /* 0x000fe40000000000 */
[----:B------:R-:W-:Y:S02]  /*3340*/  VIADD R10, R8, 0x4 ;  /* 0x00000004080a7836 */ /* 0x000fe40000000000 */
[----:B------:R-:W-:Y:S01]  /*3350*/  IMAD.MOV.U32 R11, RZ, RZ, R9 ;  /* 0x000000ffff0b7224 */ /* 0x000fe200078e0009 */
[----:B------:R-:W-:Y:S02]  /*3360*/  R2UR UR4, R14 ;  /* 0x000000000e0472ca */ /* 0x000fe400000e0000 */
[----:B------:R-:W-:Y:S02]  /*3370*/  R2UR UR6, R10 ;  /* 0x000000000a0672ca */ /* 0x000fe400000e0000 */
[----:B------:R-:W-:-:S02]  /*3380*/  R2UR UR7, R11 ;  /* 0x000000000b0772ca */ /* 0x000fc400000e0000 */
[----:B------:R-:W-:Y:S02]  /*3390*/  R2UR UR5, R15 ;  /* 0x000000000f0572ca */ /* 0x000fe400000e0000 */
[----:B------:R-:W3:Y:S01]  /*33a0*/  LDL.64 R14, [R1+0x110] ;  /* 0x00011000010e7983 */ /* 0x000ee20000100a00 */
        /* <DEDUP_REMOVED lines=10> */
[----:B------:R-:W4:Y:S01]  /*3450*/  LDL.64 R20, [R1+0x110] ;  /* 0x0001100001147983 */ /* 0x000f220000100a00 */
        /* <DEDUP_REMOVED lines=10> */
[----:B------:R-:W5:Y:S01]  /*3500*/  LDL.64 R72, [R1+0x110] ;  /* 0x0001100001487983 */ /* 0x000f620000100a00 */
[----:B------:R-:W-:Y:S02]  /*3510*/  WARPGROUP.DEPBAR.LE gsb0, 0x0 ;  /* 0x00008000000079c5 */ /* 0x000fe40000010000 */
[----:B------:R-:W-:-:S08]  /*3520*/  WARPGROUP.ARRIVE ;  /* 0x00000000000079c5 */ /* 0x000fd00000000000 */
[----:B------:R-:W-:Y:S01]  /*3530*/  HGMMA.64x96x16.F32 R24, gdesc[UR4], R24, gsb0 ;  /* 0x01600000041879f0 */ /* 0x000fe20008000818 */
[----:B--2---:R-:W-:Y:S02]  /*3540*/  VIADD R12, R12, 0x402 ;  /* 0x000004020c0c7836 */ /* 0x004fe40000000000 */
        /* <DEDUP_REMOVED lines=10> */
[----:B---3--:R-:W-:Y:S02]  /*35f0*/  VIADD R14, R14, 0x404 ;  /* 0x000004040e0e7836 */ /* 0x008fe40000000000 */
        /* <DEDUP_REMOVED lines=10> */
[----:B----4-:R-:W-:Y:S02]  /*36a0*/  VIADD R20, R20, 0x406 ;  /* 0x0000040614147836 */ /* 0x010fe40000000000 */
        /* <DEDUP_REMOVED lines=10> */
[----:B-----5:R-:W-:Y:S02]  /*3750*/  VIADD R72, R72, 0x800 ;  /* 0x0000080048487836 */ /* 0x020fe40000000000 */
        /* <DEDUP_REMOVED lines=49> */
[----:B------:R-:W-:Y:S01]  /*3a70*/  R2UR UR5, R73 ;  /* 0x00000000490572ca */ /* 0x000fe200000e0000 */
[----:B------:R-:W1:Y:S01]  /*3a80*/  S2R R74, SR_TID.X ;  /* 0x00000000004a7919 */ /* 0x000e620000002100 */
[----:B--2---:R-:W-:Y:S01]  /*3a90*/  VIADD R12, R12, 0xc02 ;  /* 0x00000c020c0c7836 */ /* 0x004fe20000000000 */
[----:B------:R-:W-:Y:S02]  /*3aa0*/  WARPGROUP.DEPBAR.LE gsb0, 0x0 ;  /* 0x00008000000079c5 */ /* 0x000fe40000010000 */
[----:B------:R-:W-:-:S08]  /*3ab0*/  WARPGROUP.ARRIVE ;  /* 0x00000000000079c5 */ /* 0x000fd00000000000 */
[----:B------:R-:W-:Y:S01]  /*3ac0*/  HGMMA.64x96x16.F32 R24, gdesc[UR4], R24, gsb0 ;  /* 0x01600000041879f0 */ /* 0x000fe20008000818 */
[----:B-1----:R-:W-:Y:S01]  /*3ad0*/  LOP3.LUT P1, RZ, R74, 0x7f, RZ, 0xc0, !PT ;  /* 0x0000007f4aff7812 */ /* 0x002fe2000782c0ff */
[----:B------:R-:W-:Y:S02]  /*3ae0*/  VIADD R10, R8, 0x902 ;  /* 0x00000902080a7836 */ /* 0x000fe40000000000 */
[----:B------:R-:W-:-:S10]  /*3af0*/  IMAD.MOV.U32 R11, RZ, RZ, R9 ;  /* 0x000000ffff0b7224 */ /* 0x000fd400078e0009 */
[----:B------:R-:W2:Y:S04]  /*3b00*/  @!P1 LDL.64 R74, [R1+0x30] ;  /* 0x00003000014a9983 */ /* 0x000ea80000100a00 */
[----:B------:R-:W5:Y:S01]  /*3b10*/  @!P1 LDL R7, [R1+0x210] ;  /* 0x0002100001079983 */ /* 0x000f620000100800 */
[----:B------:R-:W-:Y:S02]  /*3b20*/  R2UR UR6, R10 ;  /* 0x000000000a0672ca */ /* 0x000fe400000e0000 */
[----:B------:R-:W-:Y:S02]  /*3b30*/  R2UR UR7, R11 ;  /* 0x000000000b0772ca */ /* 0x000fe400000e0000 */
[----:B------:R-:W-:Y:S02]  /*3b40*/  R2UR UR4, R12 ;  /* 0x000000000c0472ca */ /* 0x000fe400000e0000 */
[----:B------:R-:W-:Y:S01]  /*3b50*/  R2UR UR5, R13 ;  /* 0x000000000d0572ca */ /* 0x000fe200000e0000 */
[----:B------:R-:W-:-:S02]  /*3b60*/  WARPGROUP.DEPBAR.LE gsb0, 0x0 ;  /* 0x00008000000079c5 */ /* 0x000fc40000010000 */
[----:B------:R-:W-:-:S10]  /*3b70*/  WARPGROUP.ARRIVE ;  /* 0x00000000000079c5 */ /* 0x000fd40000000000 */
[----:B------:R-:W-:Y:S01]  /*3b80*/  HGMMA.64x96x16.F32 R24, gdesc[UR4], R24, gsb0 ;  /* 0x01600000041879f0 */ /* 0x000fe20008000818 */
[----:B---3--:R-:W-:Y:S02]  /*3b90*/  VIADD R14, R14, 0xc04 ;  /* 0x00000c040e0e7836 */ /* 0x008fe40000000000 */
[----:B------:R-:W-:Y:S02]  /*3ba0*/  VIADD R10, R8, 0x904 ;  /* 0x00000904080a7836 */ /* 0x000fe40000000000 */
[----:B------:R-:W-:Y:S01]  /*3bb0*/  IMAD.MOV.U32 R11, RZ, RZ, R9 ;  /* 0x000000ffff0b7224 */ /* 0x000fe200078e0009 */
[----:B------:R-:W-:Y:S02]  /*3bc0*/  R2UR UR4, R14 ;  /* 0x000000000e0472ca */ /* 0x000fe400000e0000 */
[----:B------:R-:W-:Y:S02]  /*3bd0*/  R2UR UR6, R10 ;  /* 0x000000000a0672ca */ /* 0x000fe400000e0000 */
[----:B------:R-:W-:-:S02]  /*3be0*/  R2UR UR7, R11 ;  /* 0x000000000b0772ca */ /* 0x000fc400000e0000 */
[----:B------:R-:W-:Y:S01]  /*3bf0*/  R2UR UR5, R15 ;  /* 0x000000000f0572ca */ /* 0x000fe200000e0000 */
[----:B------:R-:W-:Y:S01]  /*3c00*/  VIADD R8, R8, 0x906 ;  /* 0x0000090608087836 */ /* 0x000fe20000000000 */
[----:B------:R-:W-:Y:S02]  /*3c10*/  WARPGROUP.DEPBAR.LE gsb0, 0x0 ;  /* 0x00008000000079c5 */ /* 0x000fe40000010000 */
[----:B------:R-:W-:-:S09]  /*3c20*/  WARPGROUP.ARRIVE ;  /* 0x00000000000079c5 */ /* 0x000fd20000000000 */
[----:B------:R-:W-:Y:S01]  /*3c30*/  HGMMA.64x96x16.F32 R24, gdesc[UR4], R24, gsb0 ;  /* 0x01600000041879f0 */ /* 0x000fe20008000818 */
[----:B----4-:R-:W-:Y:S01]  /*3c40*/  VIADD R20, R20, 0xc06 ;  /* 0x00000c0614147836 */ /* 0x010fe20000000000 */
[----:B------:R-:W-:Y:S02]  /*3c50*/  R2UR UR6, R8 ;  /* 0x00000000080672ca */ /* 0x000fe400000e0000 */
[----:B------:R-:W-:Y:S02]  /*3c60*/  R2UR UR7, R9 ;  /* 0x00000000090772ca */ /* 0x000fe400000e0000 */
[----:B------:R-:W-:Y:S02]  /*3c70*/  R2UR UR4, R20 ;  /* 0x00000000140472ca */ /* 0x000fe400000e0000 */
[----:B------:R-:W-:Y:S01]  /*3c80*/  R2UR UR5, R21 ;  /* 0x00000000150572ca */ /* 0x000fe200000e0000 */
[----:B------:R1:W-:Y:S04]  /*3c90*/  STL [R1+0x90], R0 ;  /* 0x0000900001007387 */ /* 0x0003e80000100800 */
[----:B------:R1:W-:Y:S01]  /*3ca0*/  STL [R1+0x90], R0 ;  /* 0x0000900001007387 */ /* 0x0003e20000100800 */
[----:B------:R-:W-:-:S02]  /*3cb0*/  WARPGROUP.DEPBAR.LE gsb0, 0x0 ;  /* 0x00008000000079c5 */ /* 0x000fc40000010000 */
[----:B------:R-:W-:-:S06]  /*3cc0*/  WARPGROUP.ARRIVE ;  /* 0x00000000000079c5 */ /* 0x000fcc0000000000 */
[----:B------:R-:W-:Y:S01]  /*3cd0*/  HGMMA.64x96x16.F32 R24, gdesc[UR4], R24, gsb0 ;  /* 0x01600000041879f0 */ /* 0x000fe20008000818 */
[----:B--2---:R-:W-:Y:S01]  /*3ce0*/  @!P1 MOV R74, R74 ;  /* 0x0000004a004a9202 */ /* 0x004fe20000000f00 */
[----:B------:R1:W-:Y:S04]  /*3cf0*/  STL [R1+0x90], R0 ;  /* 0x0000900001007387 */ /* 0x0003e80000100800 */
[----:B------:R1:W-:Y:S01]  /*3d00*/  STL [R1+0x90], R0 ;  /* 0x0000900001007387 */ /* 0x0003e20000100800 */
[----:B-----5:R-:W-:-:S03]  /*3d10*/  @!P1 IMAD R7, R7, 0x8, R74 ;  /* 0x0000000807079824 */ /* 0x020fc600078e024a */
[----:B------:R1:W-:Y:S04]  /*3d20*/  STL [R1+0x90], R0 ;  /* 0x0000900001007387 */ /* 0x0003e80000100800 */
[----:B------:R1:W-:Y:S04]  /*3d30*/  STL [R1+0x90], R0 ;  /* 0x0000900001007387 */ /* 0x0003e80000100800 */
[----:B------:R1:W-:Y:S04]  /*3d40*/  STL [R1+0x90], R0 ;  /* 0x0000900001007387 */ /* 0x0003e80000100800 */
[----:B------:R1:W-:Y:S01]  /*3d50*/  STL [R1+0x90], R0 ;  /* 0x0000900001007387 */ /* 0x0003e20000100800 */
[----:B------:R-:W-:-:S03]  /*3d60*/  @!P1 PRMT R7, RZ, 0x654, R7 ;  /* 0x00000654ff079816 */ /* 0x000fc60000000007 */
[----:B------:R1:W-:Y:S04]  /*3d70*/  STL [R1+0x90], R0 ;  /* 0x0000900001007387 */ /* 0x0003e80000100800 */
[----:B------:R1:W-:Y:S04]  /*3d80*/  STL [R1+0x90], R0 ;  /* 0x0000900001007387 */ /* 0x0003e80000100800 */
[----:B------:R1:W-:Y:S04]  /*3d90*/  STL [R1+0x90], R0 ;  /* 0x0000900001007387 */ /* 0x0003e80000100800 */
[----:B------:R1:W-:Y:S04]  /*3da0*/  STL [R1+0x90], R0 ;  /* 0x0000900001007387 */ /* 0x0003e80000100800 */
[----:B------:R1:W-:Y:S04]  /*3db0*/  STL [R1+0x90], R0 ;  /* 0x0000900001007387 */ /* 0x0003e80000100800 */
[----:B------:R1:W-:Y:S04]  /*3dc0*/  STL [R1+0x90], R0 ;  /* 0x0000900001007387 */ /* 0x0003e80000100800 */
[----:B------:R1:W-:Y:S04]  /*3dd0*/  STL [R1+0x90], R0 ;  /* 0x0000900001007387 */ /* 0x0003e80000100800 */
[----:B------:R1:W-:Y:S01]  /*3de0*/  STL [R1+0x90], R0 ;  /* 0x0000900001007387 */ /* 0x0003e20000100800 */
[----:B------:R-:W-:-:S02]  /*3df0*/  WARPGROUP.DEPBAR.LE gsb0, 0x0 ;  /* 0x00008000000079c5 */ /* 0x000fc40000010000 */
[----:B------:R1:W-:Y:S06]  /*3e00*/  BAR.ARV R203, 0x100 ;  /* 0x000400cb0000751d */ /* 0x0003ec0000002000 */
[----:B------:R2:W-:Y:S01]  /*3e10*/  @!P1 SYNCS.ARRIVE.TRANS64.RED.A1T0 RZ, [R7+URZ], RZ ;  /* 0x000000ff07ff99a7 */ /* 0x0005e2000810043f */
[----:B------:R-:W3:Y:S04]  /*3e20*/  LDL R15, [R1+0x70] ;  /* 0x00007000010f7983 */ /* 0x000ee80000100800 */
[----:B------:R-:W4:Y:S04]  /*3e30*/  LDL R11, [R6+0x8] ;  /* 0x00000800060b7983 */ /* 0x000f280000100800 */
[----:B--2---:R-:W2:Y:S04]  /*3e40*/  LDL R7, [R6] ;  /* 0x0000000006077983 */ /* 0x004ea80000100800 */
[----:B------:R-:W5:Y:S04]  /*3e50*/  LDL R19, [R6+0x18] ;  /* 0x0000180006137983 */ /* 0x000f680000100800 */
[----:B------:R-:W5:Y:S04]  /*3e60*/  LDL R12, [R6+0x4] ;  /* 0x00000400060c7983 */ /* 0x000f680000100800 */
[----:B------:R-:W5:Y:S04]  /*3e70*/  LDL R13, [R6+0xc] ;  /* 0x00000c00060d7983 */ /* 0x000f680000100800 */
[----:B------:R-:W5:Y:S04]  /*3e80*/  LDL R9, [R6+0x10] ;  /* 0x0000100006097983 */ /* 0x000f680000100800 */
[----:B------:R-:W5:Y:S01]  /*3e90*/  LDL R14, [R6+0x14] ;  /* 0x00001400060e7983 */ /* 0x000f620000100800 */
[----:B------:R-:W-:-:S02]  /*3ea0*/  UMOV UR4, 0xffffffa0 ;  /* 0xffffffa000047882 */ /* 0x000fc40000000000 */
[----:B------:R-:W-:Y:S01]  /*3eb0*/  UIMAD UR4, UR45, UR4, 0x60 ;  /* 0x000000602d0474a4 */ /* 0x000fe2000f8e0204 */
[----:B------:R-:W-:Y:S01]  /*3ec0*/  LOP3.LUT R166, R166, 0xffefffff, RZ, 0xc0, !PT ;  /* 0xffefffffa6a67812 */ /* 0x000fe200078ec0ff */
[----:B------:R-:W-:Y:S03]  /*3ed0*/  BSSY B0, `(.L_x_1516) ;  /* 0x000003f000007945 */ /* 0x000fe60003800000 */
[----:B------:R-:W-:Y:S02]  /*3ee0*/  @P1 LOP3.LUT R166, R166, 0x100000, RZ, 0xfc, !PT ;  /* 0x00100000a6a61812 */ /* 0x000fe400078efcff */
[----:B--2---:R-:W-:-:S04]  /*3ef0*/  SHF.R.S32.HI R8, RZ, 0x1f, R7 ;  /* 0x0000001fff087819 */ /* 0x004fc80000011407 */
[----:B------:R-:W-:-:S04]  /*3f00*/  LEA.HI R8, R8, R7, RZ, 0x7 ;  /* 0x0000000708087211 */ /* 0x000fc800078f38ff */
[----:B------:R-:W-:-:S05]  /*3f10*/  LOP3.LUT R10, R8, 0xffffff80, RZ, 0xc0, !PT ;  /* 0xffffff80080a7812 */ /* 0x000fca00078ec0ff */
[----:B------:R-:W-:-:S05]  /*3f20*/  IMAD.IADD R10, R7, 0x1, -R10 ;  /* 0x00000001070a7824 */ /* 0x000fca00078e0a0a */
[----:B------:R-:W-:-:S04]  /*3f30*/  SHF.R.S32.HI R21, RZ, 0x1f, R10 ;  /* 0x0000001fff157819 */ /* 0x000fc8000001140a */
[CC--:B------:R-:W-:Y:S02]  /*3f40*/  LEA.HI R20, R21.reuse, R10.reuse, RZ, 0x2 ;  /* 0x0000000a15147211 */ /* 0x0c0fe400078f10ff */
[----:B------:R-:W-:Y:S02]  /*3f50*/  LEA.HI R21, R21, R10, RZ, 0x5 ;  /* 0x0000000a15157211 */ /* 0x000fe400078f28ff */
[--C-:B------:R-:W-:Y:S02]  /*3f60*/  SHF.R.S32.HI R72, RZ, 0x2, R20.reuse ;  /* 0x00000002ff487819 */ /* 0x100fe40000011414 */
[----:B------:R-:W-:Y:S02]  /*3f70*/  SHF.R.S32.HI R7, RZ, 0x1f, R20 ;  /* 0x0000001fff077819 */ /* 0x000fe40000011414 */
[----:B------:R-:W-:Y:S02]  /*3f80*/  SHF.R.S32.HI R74, RZ, 0x5, R21 ;  /* 0x00000005ff4a7819 */ /* 0x000fe40000011415 */
[----:B------:R-:W-:-:S02]  /*3f90*/  LEA.HI R73, R7, R72, RZ, 0x3 ;  /* 0x0000004807497211 */ /* 0x000fc400078f18ff */
[----:B------:R-:W-:Y:S01]  /*3fa0*/  SHF.R.S32.HI R7, RZ, 0x7, R8 ;  /* 0x00000007ff077819 */ /* 0x000fe20000011408 */
[----:B---3--:R-:W-:Y:S01]  /*3fb0*/  IMAD R74, R15, 0x8, R74 ;  /* 0x000000080f4a7824 */ /* 0x008fe200078e024a */
[----:B------:R-:W-:Y:S01]  /*3fc0*/  LOP3.LUT R21, R20, 0x7ffffffc, RZ, 0xc0, !PT ;  /* 0x7ffffffc14157812 */ /* 0x000fe200078ec0ff */
[----:B----4-:R-:W-:Y:S01]  /*3fd0*/  VIADD R15, R11, UR4 ;  /* 0x000000040b0f7c36 */ /* 0x010fe20008000000 */
[----:B------:R-:W-:Y:S02]  /*3fe0*/  LOP3.LUT R73, R73, 0xfffffff8, RZ, 0xc0, !PT ;  /* 0xfffffff849497812 */ /* 0x000fe400078ec0ff */
[----:B------:R-:W-:Y:S01]  /*3ff0*/  LEA.HI R8, R8, R7, RZ, 0x1 ;  /* 0x0000000708087211 */ /* 0x000fe200078f08ff */
[----:B------:R-:W-:Y:S01]  /*4000*/  IMAD.IADD R21, R10, 0x1, -R21 ;  /* 0x000000010a157824 */ /* 0x000fe200078e0a15 */
[----:B-----5:R-:W-:Y:S01]  /*4010*/  ISETP.GE.AND P0, PT, R19, 0x1, PT ;  /* 0x000000011300780c */ /* 0x020fe20003f06270 */
[----:B------:R-:W-:Y:S01]  /*4020*/  IMAD.IADD R73, R72, 0x1, -R73 ;  /* 0x0000000148497824 */ /* 0x000fe200078e0a49 */
[----:B------:R-:W-:-:S02]  /*4030*/  LOP3.LUT R8, R8, 0x3fffffe, RZ, 0xc0, !PT ;  /* 0x03fffffe08087812 */ /* 0x000fc400078ec0ff */
[----:B------:R-:W-:Y:S01]  /*4040*/  IADD3 R10, -R12, 0x1, R15 ;  /* 0x000000010c0a7810 */ /* 0x000fe20007ffe10f */
[----:B------:R-:W-:Y:S01]  /*4050*/  IMAD.U32 R73, R74, 0x10, R73 ;  /* 0x000000104a497824 */ /* 0x000fe200078e0049 */
[----:B------:R-:W-:Y:S01]  /*4060*/  LOP3.LUT R13, RZ, R13, RZ, 0x33, !PT ;  /* 0x0000000dff0d7212 */ /* 0x000fe200078e33ff */
[----:B------:R-:W-:Y:S02]  /*4070*/  IMAD.IADD R8, R7, 0x1, -R8 ;  /* 0x0000000107087824 */ /* 0x000fe400078e0a08 */
[C---:B------:R-:W-:Y:S02]  /*4080*/  IMAD R10, R21.reuse, -0x2, R10 ;  /* 0xfffffffe150a7824 */ /* 0x040fe400078e020a */
[----:B------:R-:W-:Y:S02]  /*4090*/  IMAD R20, R21, -0x2, R15 ;  /* 0xfffffffe15147824 */ /* 0x000fe400078e020f */
[----:B------:R-:W-:Y:S02]  /*40a0*/  IMAD R73, R8, 0x40, R73 ;  /* 0x0000004008497824 */ /* 0x000fe400078e0249 */
[----:B------:R-:W-:-:S02]  /*40b0*/  IMAD.IADD R15, R10, 0x1, R9 ;  /* 0x000000010a0f7824 */ /* 0x000fc400078e0209 */
[----:B------:R-:W-:Y:S02]  /*40c0*/  IMAD.U32 R8, RZ, RZ, UR4 ;  /* 0x00000004ff087e24 */ /* 0x000fe4000f8e00ff */
[----:B------:R-:W-:Y:S02]  /*40d0*/  IMAD.IADD R72, R10, 0x1, R13 ;  /* 0x000000010a487824 */ /* 0x000fe400078e020d */
[----:B------:R-:W-:Y:S01]  /*40e0*/  VIADD R14, R14, UR4 ;  /* 0x000000040e0e7c36 */ /* 0x000fe20008000000 */
[----:B------:R-:W-:Y:S01]  /*40f0*/  VIADDMNMX R10, R73, R15, R20, PT ;  /* 0x0000000f490a7246 */ /* 0x000fe20003800114 */
[----:B------:R-:W-:Y:S02]  /*4100*/  IMAD R21, R21, -0x2, R8 ;  /* 0xfffffffe15157824 */ /* 0x000fe400078e0208 */
[----:B------:R-:W-:Y:S01]  /*4110*/  IMAD.IADD R7, R72, 0x1, R73 ;  /* 0x0000000148077824 */ /* 0x000fe200078e0249 */
[----:B-1----:R-:W-:Y:S06]  /*4120*/  @!P0 BRA `(.L_x_1517) ;  /* 0x0000000000648947 */ /* 0x002fec0003800000 */
[----:B------:R-:W-:Y:S01]  /*4130*/  IADD3 R8, R73, R11, -R12 ;  /* 0x0000000b49087210 */ /* 0x000fe20007ffe80c */
[----:B------:R-:W-:Y:S03]  /*4140*/  BSSY B1, `(.L_x_1518) ;  /* 0x0000014000017945 */ /* 0x000fe60003800000 */
[----:B------:R-:W-:-:S13]  /*4150*/  ISETP.GT.AND P0, PT, R8, -0x1, PT ;  /* 0xffffffff0800780c */ /* 0x000fda0003f04270 */
[----:B------:R-:W-:Y:S05]  /*4160*/  @P0 BRA `(.L_x_1519) ;  /* 0x00000000002c0947 */ /* 0x000fea0003800000 */
[----:B------:R-:W-:Y:S01]  /*4170*/  ISETP.NE.AND P0, PT, R19, 0x1, PT ;  /* 0x000000011300780c */ /* 0x000fe20003f05270 */
[----:B------:R-:W-:Y:S01]  /*4180*/  BSSY B2, `(.L_x_1520) ;  /* 0x0000007000027945 */ /* 0x000fe20003800000 */
[----:B------:R-:W-:-:S11]  /*4190*/  LOP3.LUT R8, RZ, R8, RZ, 0x33, !PT ;  /* 0x00000008ff087212 */ /* 0x000fd600078e33ff */
[----:B------:R-:W-:Y:S05]  /*41a0*/  @!P0 BRA `(.L_x_1521) ;  /* 0x0000000000108947 */ /* 0x000fea0003800000 */
[----:B------:R-:W2:Y:S04]  /*41b0*/  LDL R9, [R6+0x1c] ;  /* 0x00001c0006097983 */ /* 0x000ea80000100800 */
[----:B------:R-:W3:Y:S01]  /*41c0*/  LDL R13, [R6+0x20] ;  /* 0x00002000060d7983 */ /* 0x000ee20000100800 */
[----:B--2---:R-:W-:-:S05]  /*41d0*/  IMAD.HI.U32 R8, R8, R9, RZ ;  /* 0x0000000908087227 */ /* 0x004fca00078e00ff */
[----:B---3--:R-:W-:-:S07]  /*41e0*/  SHF.R.U32.HI R8, RZ, R13, R8 ;  /* 0x0000000dff087219 */ /* 0x008fce0000011608 */
.L_x_1521:
[----:B------:R-:W-:Y:S05]  /*41f0*/  BSYNC B2 ;  /* 0x0000000000027941 */ /* 0x000fea0003800000 */
.L_x_1520:
[----:B------:R-:W-:Y:S01]  /*4200*/  LOP3.LUT R8, RZ, R8, RZ, 0x33, !PT ;  /* 0x00000008ff087212 */ /* 0x000fe200078e33ff */
[----:B------:R-:W-:Y:S06]  /*4210*/  BRA `(.L_x_1522) ;  /* 0x0000000000187947 */ /* 0x000fec0003800000 */
.L_x_1519:
[----:B------:R-:W-:-:S13]  /*4220*/  ISETP.NE.AND P0, PT, R19, 0x1, PT ;  /* 0x000000011300780c */ /* 0x000fda0003f05270 */
[----:B------:R-:W-:Y:S05]  /*4230*/  @!P0 BRA `(.L_x_1522) ;  /* 0x0000000000108947 */ /* 0x000fea0003800000 */
[----:B------:R-:W2:Y:S04]  /*4240*/  LDL R9, [R6+0x1c] ;  /* 0x00001c0006097983 */ /* 0x000ea80000100800 */
[----:B------:R-:W3:Y:S01]  /*4250*/  LDL R13, [R6+0x20] ;  /* 0x00002000060d7983 */ /* 0x000ee20000100800 */
[----:B--2---:R-:W-:-:S05]  /*4260*/  IMAD.HI.U32 R8, R8, R9, RZ ;  /* 0x0000000908087227 */ /* 0x004fca00078e00ff */
[----:B---3--:R-:W-:-:S07]  /*4270*/  SHF.R.U32.HI R8, RZ, R13, R8 ;  /* 0x0000000dff087219 */ /* 0x008fce0000011608 */
.L_x_1522:
[----:B------:R-:W-:Y:S05]  /*4280*/  BSYNC B1 ;  /* 0x0000000000017941 */ /* 0x000fea0003800000 */
.L_x_1518:
[----:B------:R-:W-:-:S05]  /*4290*/  IMAD R8, R19, R8, R21 ;  /* 0x0000000813087224 */ /* 0x000fca00078e0215 */
[----:B------:R-:W-:Y:S02]  /*42a0*/  VIMNMX R7, R7, R8, !PT ;  /* 0x0000000807077248 */ /* 0x000fe40007fe0100 */
[----:B------:R-:W-:-:S07]  /*42b0*/  VIADDMNMX R10, R8, R19, R10, PT ;  /* 0x00000013080a7246 */ /* 0x000fce000380010a */
.L_x_1517:
[----:B------:R-:W-:Y:S05]  /*42c0*/  BSYNC B0 ;  /* 0x0000000000007941 */ /* 0x000fea0003800000 */
.L_x_1516:
[C---:B------:R-:W-:Y:S01]  /*42d0*/  ISETP.GE.AND P0, PT, R14.reuse, 0x2, PT ;  /* 0x000000020e00780c */ /* 0x040fe20003f06270 */
[----:B------:R-:W-:Y:S01]  /*42e0*/  VIADD R73, R73, 0x8 ;  /* 0x0000000849497836 */ /* 0x000fe20000000000 */
[C---:B------:R-:W-:Y:S01]  /*42f0*/  ISETP.GE.AND P4, PT, R14.reuse, 0xa, PT ;  /* 0x0000000a0e00780c */ /* 0x040fe20003f86270 */
[----:B------:R-:W-:Y:S01]  /*4300*/  BSSY B0, `(.L_x_1523) ;  /* 0x000008e000007945 */ /* 0x000fe20003800000 */
[C---:B------:R-:W-:Y:S02]  /*4310*/  ISETP.GT.AND P2, PT, R7.reuse, 0x1, !P0 ;  /* 0x000000010700780c */ /* 0x040fe40004744270 */
[----:B------:R-:W-:Y:S02]  /*4320*/  ISETP.GE.AND P1, PT, R14, 0x9, PT ;  /* 0x000000090e00780c */ /* 0x000fe40003f26270 */
[----:B------:R-:W-:Y:S02]  /*4330*/  ISETP.LT.OR P2, PT, R10, 0x2, P2 ;  /* 0x000000020a00780c */ /* 0x000fe40001741670 */
[----:B------:R-:W-:-:S02]  /*4340*/  ISETP.GT.AND P3, PT, R7, 0x8, !P1 ;  /* 0x000000080700780c */ /* 0x000fc40004f64270 */
[----:B------:R-:W-:Y:S02]  /*4350*/  FSEL R178, R25, -INF , !P2 ;  /* 0xff80000019b27808 */ /* 0x000fe40005000000 */
[----:B------:R-:W-:Y:S02]  /*4360*/  ISETP.GT.AND P2, PT, R7, 0x9, !P4 ;  /* 0x000000090700780c */ /* 0x000fe40006744270 */
[----:B------:R-:W-:Y:S02]  /*4370*/  P2R R25, PR, RZ, 0x10 ;  /* 0x00000010ff197803 */ /* 0x000fe40000000000 */
        /* <DEDUP_REMOVED lines=82> */
[----:B------:R-:W-:Y:S02]  /*48a0*/  P2R R28, PR, RZ, 0x10 ;  /* 0x00000010ff1c7803 */ /* 0x000fe40000000000 */
        /* <DEDUP_REMOVED lines=14> */
[----:B------:R-:W-:-:S04]  /*4990*/  ISETP.GT.AND P6, PT, R7, RZ, !P5 ;  /* 0x000000ff0700720c */ /* 0x000fc80006fc4270 */
[----:B------:R-:W-:-:S04]  /*49a0*/  ISETP.LT.OR P6, PT, R10, 0x1, P6 ;  /* 0x000000010a00780c */ /* 0x000fc800037c1670 */
[----:B------:R-:W-:Y:S02]  /*49b0*/  FSEL R61, R24, -INF , !P6 ;  /* 0xff800000183d7808 */ /* 0x000fe40007000000 */
[----:B------:R-:W-:-:S04]  /*49c0*/  ISETP.GE.AND P6, PT, R14, 0x5a, PT ;  /* 0x0000005a0e00780c */ /* 0x000fc80003fc6270 */
[----:B------:R-:W-:Y:S02]  /*49d0*/  P2R R14, PR, RZ, 0x40 ;  /* 0x00000040ff0e7803 */ /* 0x000fe40000000000 */
[----:B------:R-:W-:Y:S01]  /*49e0*/  ISETP.GT.AND P6, PT, R7, 0x59, !P6 ;  /* 0x000000590700780c */ /* 0x000fe200077c4270 */
[----:B------:R-:W-:-:S03]  /*49f0*/  IMAD.IADD R7, R72, 0x1, R73 ;  /* 0x0000000148077824 */ /* 0x000fc600078e0249 */
[----:B------:R-:W-:Y:S02]  /*4a00*/  ISETP.LT.OR P6, PT, R10, 0x5a, P6 ;  /* 0x0000005a0a00780c */ /* 0x000fe400037c1670 */
[----:B------:R-:W-:Y:S02]  /*4a10*/  VIADDMNMX R10, R73, R15, R20, PT ;  /* 0x0000000f490a7246 */ /* 0x000fe40003800114 */
[----:B------:R-:W-:Y:S02]  /*4a20*/  FSEL R177, R69, -INF , !P6 ;  /* 0xff80000045b17808 */ /* 0x000fe40007000000 */
[----:B------:R-:W-:-:S13]  /*4a30*/  ISETP.GE.AND P6, PT, R19, 0x1, PT ;  /* 0x000000011300780c */ /* 0x000fda0003fc6270 */
[----:B------:R-:W-:Y:S05]  /*4a40*/  @!P6 BRA `(.L_x_1524) ;  /* 0x000000000064e947 */ /* 0x000fea0003800000 */
        /* <DEDUP_REMOVED lines=12> */
.L_x_1528:
[----:B------:R-:W-:Y:S05]  /*4b10*/  BSYNC B2 ;  /* 0x0000000000027941 */ /* 0x000fea0003800000 */
.L_x_1527:
[----:B------:R-:W-:Y:S01]  /*4b20*/  LOP3.LUT R12, RZ, R12, RZ, 0x33, !PT ;  /* 0x0000000cff0c7212 */ /* 0x000fe200078e33ff */
[----:B------:R-:W-:Y:S06]  /*4b30*/  BRA `(.L_x_1529) ;  /* 0x0000000000187947 */ /* 0x000fec0003800000 */
.L_x_1526:
[----:B------:R-:W-:-:S13]  /*4b40*/  ISETP.NE.AND P6, PT, R19, 0x1, PT ;  /* 0x000000011300780c */ /* 0x000fda0003fc5270 */
[----:B------:R-:W-:Y:S05]  /*4b50*/  @!P6 BRA `(.L_x_1529) ;  /* 0x000000000010e947 */ /* 0x000fea0003800000 */
[----:B------:R-:W2:Y:S04]  /*4b60*/  LDL R11, [R6+0x1c] ;  /* 0x00001c00060b7983 */ /* 0x000ea80000100800 */
[----:B------:R-:W3:Y:S01]  /*4b70*/  LDL R13, [R6+0x20] ;  /* 0x00002000060d7983 */ /* 0x000ee20000100800 */
[----:B--2---:R-:W-:-:S05]  /*4b80*/  IMAD.HI.U32 R12, R12, R11, RZ ;  /* 0x0000000b0c0c7227 */ /* 0x004fca00078e00ff */
[----:B---3--:R-:W-:-:S07]  /*4b90*/  SHF.R.U32.HI R12, RZ, R13, R12 ;  /* 0x0000000dff0c7219 */ /* 0x008fce000001160c */
.L_x_1529:
[----:B------:R-:W-:Y:S05]  /*4ba0*/  BSYNC B1 ;  /* 0x0000000000017941 */ /* 0x000fea0003800000 */
.L_x_1525:
[----:B------:R-:W-:-:S05]  /*4bb0*/  IMAD R12, R19, R12, R21 ;  /* 0x0000000c130c7224 */ /* 0x000fca00078e0215 */
[----:B------:R-:W-:Y:S02]  /*4bc0*/  VIADDMNMX R10, R12, R19, R10, PT ;  /* 0x000000130c0a7246 */ /* 0x000fe4000380010a */
[----:B------:R-:W-:-:S07]  /*4bd0*/  VIMNMX R7, R7, R12, !PT ;  /* 0x0000000c07077248 */ /* 0x000fce0007fe0100 */
.L_x_1524:
[----:B------:R-:W-:Y:S05]  /*4be0*/  BSYNC B0 ;  /* 0x0000000000007941 */ /* 0x000fea0003800000 */
.L_x_1523:
[C---:B------:R-:W-:Y:S01]  /*4bf0*/  ISETP.GT.AND P0, PT, R7.reuse, 0x1, !P0 ;  /* 0x000000010700780c */ /* 0x040fe20004704270 */
[----:B------:R-:W2:Y:S01]  /*4c00*/  LDL R222, [R1+0x228] ;  /* 0x0002280001de7983 */ /* 0x000ea20000100800 */
[----:B------:R-:W-:Y:S02]  /*4c10*/  ISETP.GT.AND P1, PT, R7, 0x8, !P1 ;  /* 0x000000080700780c */ /* 0x000fe40004f24270 */
[C---:B------:R-:W-:Y:S01]  /*4c20*/  ISETP.LT.OR P0, PT, R10.reuse, 0x2, P0 ;  /* 0x000000020a00780c */ /* 0x040fe20000701670 */
[----:B------:R-:W3:Y:S01]  /*4c30*/  LDL R224, [R1+0x22c] ;  /* 0x00022c0001e07983 */ /* 0x000ee20000100800 */
[----:B------:R-:W-:Y:S02]  /*4c40*/  ISETP.LT.OR P1, PT, R10, 0x9, P1 ;  /* 0x000000090a00780c */ /* 0x000fe40000f21670 */
[----:B------:R-:W-:Y:S01]  /*4c50*/  FSEL R53, R27, -INF , !P0 ;  /* 0xff8000001b357808 */ /* 0x000fe20004000000 */
[----:B------:R-:W4:Y:S01]  /*4c60*/  LDL R20, [R1+0x450] ;  /* 0x0004500001147983 */ /* 0x000f220000100800 */
[----:B------:R-:W-:-:S02]  /*4c70*/  ISETP.NE.AND P0, PT, R25, RZ, PT ;  /* 0x000000ff1900720c */ /* 0x000fc40003f05270 */
[----:B------:R-:W-:Y:S01]  /*4c80*/  FSEL R49, R30, -INF , !P1 ;  /* 0xff8000001e317808 */ /* 0x000fe20004800000 */
[----:B------:R-:W5:Y:S01]  /*4c90*/  LDL R21, [R1+0x234] ;  /* 0x0002340001157983 */ /* 0x000f620000100800 */
[----:B------:R-:W-:Y:S02]  /*4ca0*/  ISETP.GT.AND P0, PT, R7, 0x9, !P0 ;  /* 0x000000090700780c */ /* 0x000fe40004704270 */
[----:B------:R-:W-:Y:S01]  /*4cb0*/  ISETP.NE.AND P1, PT, R32, RZ, PT ;  /* 0x000000ff2000720c */ /* 0x000fe20003f25270 */
[----:B------:R-:W4:Y:S01]  /*4cc0*/  LDL R15, [R1+0x210] ;  /* 0x00021000010f7983 */ /* 0x000f220000100800 */
[----:B------:R-:W-:Y:S02]  /*4cd0*/  ISETP.LT.OR P0, PT, R10, 0xa, P0 ;  /* 0x0000000a0a00780c */ /* 0x000fe40000701670 */
[----:B------:R-:W-:Y:S01]  /*4ce0*/  ISETP.NE.AND P6, PT, R36, RZ, PT ;  /* 0x000000ff2400720c */ /* 0x000fe20003fc5270 */
[----:B------:R-:W4:Y:S01]  /*4cf0*/  LDL R156, [R1+0x224] ;  /* 0x00022400019c7983 */ /* 0x000f220000100800 */
[----:B------:R-:W-:-:S02]  /*4d00*/  FSEL R45, R31, -INF , !P0 ;  /* 0xff8000001f2d7808 */ /* 0x000fc40004000000 */
[----:B------:R-:W-:Y:S01]  /*4d10*/  ISETP.NE.AND P0, PT, R28, RZ, PT ;  /* 0x000000ff1c00720c */ /* 0x000fe20003f05270 */
[----:B------:R-:W4:Y:S01]  /*4d20*/  LDL R25, [R1+0x238] ;  /* 0x0002380001197983 */ /* 0x000f220000100800 */
[C---:B------:R-:W-:Y:S02]  /*4d30*/  ISETP.GT.AND P5, PT, R7.reuse, RZ, !P5 ;  /* 0x000000ff0700720c */ /* 0x040fe40006fa4270 */
[----:B------:R-:W-:Y:S01]  /*4d40*/  ISETP.GT.AND P0, PT, R7, 0x10, !P0 ;  /* 0x000000100700780c */ /* 0x000fe20004704270 */
[----:B------:R-:W4:Y:S01]  /*4d50*/  LDL R116, [R1+0x220] ;  /* 0x0002200001747983 */ /* 0x000f220000100800 */
[C---:B------:R-:W-:Y:S02]  /*4d60*/  ISETP.LT.OR P5, PT, R10.reuse, 0x1, P5 ;  /* 0x000000010a00780c */ /* 0x040fe40002fa1670 */
[----:B------:R-:W-:Y:S01]  /*4d70*/  ISETP.LT.OR P0, PT, R10, 0x11, P0 ;  /* 0x000000110a00780c */ /* 0x000fe20000701670 */
[----:B------:R-:W4:Y:S01]  /*4d80*/  LDL R118, [R1+0x230] ;  /* 0x0002300001767983 */ /* 0x000f220000100800 */
[----:B------:R-:W-:-:S02]  /*4d90*/  FSEL R83, R26, -INF , !P5 ;  /* 0xff8000001a537808 */ /* 0x000fc40006800000 */
[----:B------:R-:W-:Y:S01]  /*4da0*/  FSEL R191, R34, -INF , !P0 ;  /* 0xff80000022bf7808 */ /* 0x000fe20004000000 */
[----:B------:R-:W4:Y:S01]  /*4db0*/  LDL R27, [R1+0x23c] ;  /* 0x00023c00011b7983 */ /* 0x000f220000100800 */
[----:B------:R-:W-:Y:S02]  /*4dc0*/  ISETP.NE.AND P0, PT, R29, RZ, PT ;  /* 0x000000ff1d00720c */ /* 0x000fe40003f05270 */
[----:B------:R-:W-:Y:S01]  /*4dd0*/  FMNMX.FTZ R11, R61, R178, !PT ;  /* 0x000000b23d0b7209 */ /* 0x000fe20007810000 */
[----:B------:R-:W4:Y:S01]  /*4de0*/  LDL R120, [R1+0x240] ;  /* 0x0002400001787983 */ /* 0x000f220000100800 */
[----:B------:R-:W-:Y:S02]  /*4df0*/  ISETP.GT.AND P0, PT, R7, 0x11, !P0 ;  /* 0x000000110700780c */ /* 0x000fe40004704270 */
[----:B------:R-:W-:Y:S01]  /*4e00*/  FMNMX.FTZ R6, R83, R53, !PT ;  /* 0x0000003553067209 */ /* 0x000fe20007810000 */
[----:B------:R-:W4:Y:S01]  /*4e10*/  LDL R29, [R1+0x244] ;  /* 0x00024400011d7983 */ /* 0x000f220000100800 */
[----:B------:R-:W-:-:S02]  /*4e20*/  ISETP.LT.OR P0, PT, R10, 0x12, P0 ;  /* 0x000000120a00780c */ /* 0x000fc40000701670 */
[----:B------:R-:W-:Y:S01]  /*4e30*/  FMNMX.FTZ R11, R154, R11, !PT ;  /* 0x0000000b9a0b7209 */ /* 0x000fe20007810000 */
[----:B------:R-:W4:Y:S01]  /*4e40*/  LDL R31, [R1+0x248] ;  /* 0x00024800011f7983 */ /* 0x000f220000100800 */
[----:B------:R-:W-:Y:S02]  /*4e50*/  FSEL R196, R35, -INF , !P0 ;  /* 0xff80000023c47808 */ /* 0x000fe40004000000 */
[----:B------:R-:W-:Y:S01]  /*4e60*/  ISETP.GT.AND P0, PT, R7, 0x18, !P1 ;  /* 0x000000180700780c */ /* 0x000fe20004f04270 */
[----:B------:R-:W4:Y:S01]  /*4e70*/  LDL R122, [R1+0x250] ;  /* 0x00025000017a7983 */ /* 0x000f220000100800 */
[----:B------:R-:W-:Y:S02]  /*4e80*/  FMNMX.FTZ R6, R49, R6, !PT ;  /* 0x0000000631067209 */ /* 0x000fe40007810000 */
[----:B------:R-:W-:Y:S01]  /*4e90*/  ISETP.LT.OR P0, PT, R10, 0x19, P0 ;  /* 0x000000190a00780c */ /* 0x000fe20000701670 */
[----:B------:R-:W4:Y:S01]  /*4ea0*/  LDL R35, [R1+0x258] ;  /* 0x0002580001237983 */ /* 0x000f220000100800 */
[----:B------:R-:W-:-:S02]  /*4eb0*/  FMNMX.FTZ R11, R152, R11, !PT ;  /* 0x0000000b980b7209 */ /* 0x000fc40007810000 */
        /* <DEDUP_REMOVED lines=30> */
[----:B------:R-:W-:Y:S01]  /*50a0*/  ISETP.NE.AND P0, PT, R40, RZ, PT ;  /* 0x000000ff2800720c */ /* 0x000fe20003f05270 */
[----:B------:R-:W4:Y:S01]  /*50b0*/  LDL R43, [R1+0x26c] ;  /* 0x00026c00012b7983 */ /* 0x000f220000100800 */
[----:B------:R-:W-:Y:S02]  /*50c0*/  FMNMX.FTZ R6, R213, R6, !PT ;  /* 0x00000006d5067209 */ /* 0x000fe40007810000 */
[----:B------:R-:W-:Y:S01]  /*50d0*/  ISETP.GT.AND P0, PT, R7, 0x28, !P0 ;  /* 0x000000280700780c */ /* 0x000fe20004704270 */
[----:B------:R-:W4:Y:S01]  /*50e0*/  LDL R132, [R1+0x2a0] ;  /* 0x0002a00001847983 */ /* 0x000f220000100800 */
[----:B------:R-:W-:-:S02]  /*50f0*/  FMNMX.FTZ R12, R162, R13, !PT ;  /* 0x0000000da20c7209 */ /* 0x000fc40007810000 */
[----:B------:R-:W-:Y:S01]  /*5100*/  ISETP.LT.OR P0, PT, R10, 0x29, P0 ;  /* 0x000000290a00780c */ /* 0x000fe20000701670 */
[----:B------:R-:W4:Y:S01]  /*5110*/  LDL R73, [R1+0x2a8] ;  /* 0x0002a80001497983 */ /* 0x000f220000100800 */
[----:B------:R-:W-:Y:S02]  /*5120*/  FMNMX.FTZ R11, R183, R6, !PT ;  /* 0x00000006b70b7209 */ /* 0x000fe40007810000 */
[----:B------:R-:W-:Y:S01]  /*5130*/  FSEL R192, R46, -INF , !P0 ;  /* 0xff8000002ec07808 */ /* 0x000fe20004000000 */
[----:B------:R-:W4:Y:S01]  /*5140*/  LDL R134, [R1+0x2b0] ;  /* 0x0002b00001867983 */ /* 0x000f220000100800 */
[----:B------:R-:W-:Y:S02]  /*5150*/  ISETP.NE.AND P0, PT, R41, RZ, PT ;  /* 0x000000ff2900720c */ /* 0x000fe40003f05270 */
[----:B------:R-:W-:Y:S01]  /*5160*/  FMNMX.FTZ R13, R167, R12, !PT ;  /* 0x0000000ca70d7209 */ /* 0x000fe20007810000 */
[----:B------:R-:W4:Y:S01]  /*5170*/  LDL R41, [R1+0x268] ;  /* 0x0002680001297983 */ /* 0x000f220000100800 */
[----:B------:R-:W-:-:S02]  /*5180*/  ISETP.GT.AND P0, PT, R7, 0x29, !P0 ;  /* 0x000000290700780c */ /* 0x000fc40004704270 */
[----:B------:R-:W-:Y:S01]  /*5190*/  FMNMX.FTZ R11, R186, R11, !PT ;  /* 0x0000000bba0b7209 */ /* 0x000fe20007810000 */
[----:B------:R-:W4:Y:S01]  /*51a0*/  LDL R77, [R1+0x2b4] ;  /* 0x0002b400014d7983 */ /* 0x000f220000100800 */
[----:B------:R-:W-:Y:S02]  /*51b0*/  ISETP.LT.OR P0, PT, R10, 0x2a, P0 ;  /* 0x0000002a0a00780c */ /* 0x000fe40000701670 */
[----:B------:R-:W-:Y:S01]  /*51c0*/  FMNMX.FTZ R6, R170, R13, !PT ;  /* 0x0000000daa067209 */ /* 0x000fe20007810000 */
[----:B------:R-:W4:Y:S01]  /*51d0*/  LDL R79, [R1+0x2b8] ;  /* 0x0002b800014f7983 */ /* 0x000f220000100800 */
[----:B------:R-:W-:Y:S02]  /*51e0*/  FSEL R202, R47, -INF , !P0 ;  /* 0xff8000002fca7808 */ /* 0x000fe40004000000 */
[----:B------:R-:W-:Y:S01]  /*51f0*/  ISETP.NE.AND P0, PT, R44, RZ, PT ;  /* 0x000000ff2c00720c */ /* 0x000fe20003f05270 */
[----:B------:R-:W4:Y:S01]  /*5200*/  LDL R47, [R1+0x274] ;  /* 0x00027400012f7983 */ /* 0x000f220000100800 */
[----:B------:R-:W-:-:S02]  /*5210*/  FMNMX.FTZ R11, R192, R11, !PT ;  /* 0x0000000bc00b7209 */ /* 0x000fc40007810000 */
[----:B------:R-:W-:Y:S01]  /*5220*/  ISETP.GT.AND P0, PT, R7, 0x30, !P0 ;  /* 0x000000300700780c */ /* 0x000fe20004704270 */
[----:B------:R-:W4:Y:S01]  /*5230*/  LDL R81, [R1+0x2bc] ;  /* 0x0002bc0001517983 */ /* 0x000f220000100800 */
[----:B------:R-:W-:Y:S02]  /*5240*/  FMNMX.FTZ R6, R173, R6, !PT ;  /* 0x00000006ad067209 */ /* 0x000fe40007810000 */
[----:B------:R-:W-:Y:S01]  /*5250*/  ISETP.LT.OR P0, PT, R10, 0x31, P0 ;  /* 0x000000310a00780c */ /* 0x000fe20000701670 */
[----:B------:R-:W4:Y:S01]  /*5260*/  LDL R136, [R1+0x2c0] ;  /* 0x0002c00001887983 */ /* 0x000f220000100800 */
[----:B------:R-:W-:Y:S02]  /*5270*/  ISETP.NE.AND P1, PT, R75, RZ, PT ;  /* 0x000000ff4b00720c */ /* 0x000fe40003f25270 */
[----:B------:R-:W-:Y:S01]  /*5280*/  FSEL R180, R50, -INF , !P0 ;  /* 0xff80000032b47808 */ /* 0x000fe20004000000 */
[----:B------:R-:W4:Y:S01]  /*5290*/  LDL R75, [R1+0x2ac] ;  /* 0x0002ac00014b7983 */ /* 0x000f220000100800 */
[----:B------:R-:W-:-:S02]  /*52a0*/  ISETP.NE.AND P0, PT, R48, RZ, PT ;  /* 0x000000ff3000720c */ /* 0x000fc40003f05270 */
[----:B------:R-:W-:Y:S01]  /*52b0*/  FMNMX.FTZ R11, R202, R11, !PT ;  /* 0x0000000bca0b7209 */ /* 0x000fe20007810000 */
[----:B------:R-:W4:Y:S01]  /*52c0*/  LDL R85, [R1+0x2c4] ;  /* 0x0002c40001557983 */ /* 0x000f220000100800 */
[----:B------:R-:W-:Y:S02]  /*52d0*/  ISETP.GT.AND P0, PT, R7, 0x31, !P0 ;  /* 0x000000310700780c */ /* 0x000fe40004704270 */
[----:B------:R-:W-:Y:S01]  /*52e0*/  FMNMX.FTZ R6, R159, R6, !PT ;  /* 0x000000069f067209 */ /* 0x000fe20007810000 */
[----:B------:R-:W4:Y:S01]  /*52f0*/  LDL R87, [R1+0x2c8] ;  /* 0x0002c80001577983 */ /* 0x000f220000100800 */
[----:B------:R-:W-:Y:S02]  /*5300*/  ISETP.LT.OR P0, PT, R10, 0x32, P0 ;  /* 0x000000320a00780c */ /* 0x000fe40000701670 */
[----:B------:R-:W-:Y:S01]  /*5310*/  FMNMX.FTZ R11, R180, R11, !PT ;  /* 0x0000000bb40b7209 */ /* 0x000fe20007810000 */
[----:B------:R-:W4:Y:S01]  /*5320*/  LDL R89, [R1+0x2cc] ;  /* 0x0002cc0001597983 */ /* 0x000f220000100800 */
[----:B------:R-:W-:-:S02]  /*5330*/  FSEL R182, R51, -INF , !P0 ;  /* 0xff80000033b67808 */ /* 0x000fc40004000000 */
[----:B------:R-:W-:Y:S01]  /*5340*/  ISETP.NE.AND P0, PT, R74, RZ, PT ;  /* 0x000000ff4a00720c */ /* 0x000fe20003f05270 */
[----:B------:R-:W4:Y:S01]  /*5350*/  LDL R51, [R1+0x278] ;  /* 0x0002780001337983 */ /* 0x000f220000100800 */
[----:B------:R-:W-:Y:S02]  /*5360*/  FMNMX.FTZ R6, R161, R6, !PT ;  /* 0x00000006a1067209 */ /* 0x000fe40007810000 */
[----:B------:R-:W-:Y:S01]  /*5370*/  ISETP.GT.AND P0, PT, R7, 0x38, !P0 ;  /* 0x000000380700780c */ /* 0x000fe20004704270 */
[----:B------:R-:W4:Y:S01]  /*5380*/  LDL R138, [R1+0x2d0] ;  /* 0x0002d000018a7983 */ /* 0x000f220000100800 */
[----:B------:R-:W-:Y:S02]  /*5390*/  ISETP.NE.AND P6, PT, R56, RZ, PT ;  /* 0x000000ff3800720c */ /* 0x000fe40003fc5270 */
        /* <DEDUP_REMOVED lines=23> */
[----:B------:R-:W-:Y:S02]  /*5510*/  ISETP.GT.AND P0, PT, R7, 0x41, !P6 ;  /* 0x000000410700780c */ /* 0x000fe40007704270 */
[----:B------:R-:W-:Y:S01]  /*5520*/  FMNMX.FTZ R13, R158, R13, !PT ;  /* 0x0000000d9e0d7209 */ /* 0x000fe20007810000 */
[----:B------:R-:W4:Y:S01]  /*5530*/  LDL R101, [R1+0x2ec] ;  /* 0x0002ec0001657983 */ /* 0x000f220000100800 */
[----:B------:R-:W-:Y:S02]  /*5540*/  ISETP.LT.OR P0, PT, R10, 0x42, P0 ;  /* 0x000000420a00780c */ /* 0x000fe40000701670 */
[----:B------:R-:W-:Y:S01]  /*5550*/  ISETP.NE.AND P1, PT, R60, RZ, PT ;  /* 0x000000ff3c00720c */ /* 0x000fe20003f25270 */
[----:B------:R-:W4:Y:S01]  /*5560*/  LDL R142, [R1+0x2f0] ;  /* 0x0002f000018e7983 */ /* 0x000f220000100800 */
[----:B------:R-:W-:-:S02]  /*5570*/  ISETP.NE.AND P6, PT, R14, RZ, PT ;  /* 0x000000ff0e00720c */ /* 0x000fc40003fc5270 */
[----:B------:R-:W-:Y:S01]  /*5580*/  FSEL R185, R59, -INF , !P0 ;  /* 0xff8000003bb97808 */ /* 0x000fe20004000000 */
[----:B------:R-:W4:Y:S01]  /*5590*/  LDL R14, [R1+0x354] ;  /* 0x00035400010e7983 */ /* 0x000f220000100800 */
[----:B------:R-:W-:Y:S02]  /*55a0*/  ISETP.GT.AND P0, PT, R7, 0x48, !P5 ;  /* 0x000000480700780c */ /* 0x000fe40006f04270 */
[----:B------:R-:W-:Y:S01]  /*55b0*/  FMNMX.FTZ R6, R181, R6, !PT ;  /* 0x00000006b5067209 */ /* 0x000fe20007810000 */
[----:B------:R-:W4:Y:S01]  /*55c0*/  LDL R59, [R1+0x288] ;  /* 0x00028800013b7983 */ /* 0x000f220000100800 */
[----:B------:R-:W-:Y:S02]  /*55d0*/  FMNMX.FTZ R13, R160, R13, !PT ;  /* 0x0000000da00d7209 */ /* 0x000fe40007810000 */
[C---:B------:R-:W-:Y:S01]  /*55e0*/  ISETP.GT.AND P1, PT, R7.reuse, 0x49, !P1 ;  /* 0x000000490700780c */ /* 0x040fe20004f24270 */
[----:B------:R-:W4:Y:S01]  /*55f0*/  LDL R103, [R1+0x2f4] ;  /* 0x0002f40001677983 */ /* 0x000f220000100800 */
[----:B------:R-:W-:-:S02]  /*5600*/  ISETP.GT.AND P2, PT, R7, 0x50, !P2 ;  /* 0x000000500700780c */ /* 0x000fc40005744270 */
[C---:B------:R-:W-:Y:S01]  /*5610*/  ISETP.GT.AND P3, PT, R7.reuse, 0x51, !P3 ;  /* 0x000000510700780c */ /* 0x040fe20005f64270 */
[----:B------:R-:W4:Y:S01]  /*5620*/  LDL R105, [R1+0x2f8] ;  /* 0x0002f80001697983 */ /* 0x000f220000100800 */
[C---:B------:R-:W-:Y:S02]  /*5630*/  ISETP.GT.AND P4, PT, R7.reuse, 0x58, !P4 ;  /* 0x000000580700780c */ /* 0x040fe40006784270 */
[----:B------:R-:W-:Y:S01]  /*5640*/  ISETP.GT.AND P5, PT, R7, 0x59, !P6 ;  /* 0x000000590700780c */ /* 0x000fe200077a4270 */
[----:B------:R-:W4:Y:S01]  /*5650*/  LDL R107, [R1+0x2fc] ;  /* 0x0002fc00016b7983 */ /* 0x000f220000100800 */
[----:B------:R-:W-:Y:S02]  /*5660*/  ISETP.LT.OR P0, PT, R10, 0x49, P0 ;  /* 0x000000490a00780c */ /* 0x000fe40000701670 */
[----:B------:R-:W-:Y:S01]  /*5670*/  FMNMX.FTZ R7, R185, R6, !PT ;  /* 0x00000006b9077209 */ /* 0x000fe20007810000 */
[----:B------:R-:W4:Y:S01]  /*5680*/  LDL R144, [R1+0x300] ;  /* 0x0003000001907983 */ /* 0x000f220000100800 */
[----:B------:R-:W-:-:S02]  /*5690*/  FMNMX.FTZ R6, R164, R13, !PT ;  /* 0x0000000da4067209 */ /* 0x000fc40007810000 */
[----:B------:R-:W-:Y:S01]  /*56a0*/  FSEL R190, R62, -INF , !P0 ;  /* 0xff8000003ebe7808 */ /* 0x000fe20004000000 */
[----:B------:R-:W4:Y:S01]  /*56b0*/  LDL R109, [R1+0x304] ;  /* 0x00030400016d7983 */ /* 0x000f220000100800 */
[----:B------:R-:W-:Y:S02]  /*56c0*/  FMNMX.FTZ R6, R169, R6, !PT ;  /* 0x00000006a9067209 */ /* 0x000fe40007810000 */
[----:B------:R-:W-:Y:S01]  /*56d0*/  FMNMX.FTZ R12, R190, R7, !PT ;  /* 0x00000007be0c7209 */ /* 0x000fe20007810000 */
[----:B------:R-:W4:Y:S01]  /*56e0*/  LDL R111, [R1+0x308] ;  /* 0x00030800016f7983 */ /* 0x000f220000100800 */
[C---:B------:R-:W-:Y:S02]  /*56f0*/  ISETP.LT.OR P1, PT, R10.reuse, 0x4a, P1 ;  /* 0x0000004a0a00780c */ /* 0x040fe40000f21670 */
[----:B------:R-:W-:Y:S01]  /*5700*/  FMNMX.FTZ R7, R171, R6, !PT ;  /* 0x00000006ab077209 */ /* 0x000fe20007810000 */
[----:B------:R-:W4:Y:S01]  /*5710*/  LDL R113, [R1+0x30c] ;  /* 0x00030c0001717983 */ /* 0x000f220000100800 */
[----:B------:R-:W-:-:S02]  /*5720*/  ISETP.LT.OR P2, PT, R10, 0x51, P2 ;  /* 0x000000510a00780c */ /* 0x000fc40001741670 */
[----:B------:R-:W-:Y:S01]  /*5730*/  FSEL R193, R63, -INF , !P1 ;  /* 0xff8000003fc17808 */ /* 0x000fe20004800000 */
[----:B------:R-:W4:Y:S01]  /*5740*/  LDL R146, [R1+0x310] ;  /* 0x0003100001927983 */ /* 0x000f220000100800 */
[----:B------:R-:W-:Y:S02]  /*5750*/  FMNMX.FTZ R6, R172, R7, !PT ;  /* 0x00000007ac067209 */ /* 0x000fe40007810000 */
[----:B------:R-:W-:Y:S01]  /*5760*/  ISETP.LT.OR P3, PT, R10, 0x52, P3 ;  /* 0x000000520a00780c */ /* 0x000fe20001f61670 */
[----:B------:R-:W4:Y:S01]  /*5770*/  LDL R63, [R1+0x28c] ;  /* 0x00028c00013f7983 */ /* 0x000f220000100800 */
[----:B------:R-:W-:Y:S02]  /*5780*/  FSEL R205, R66, -INF , !P2 ;  /* 0xff80000042cd7808 */ /* 0x000fe40005000000 */
[----:B------:R-:W-:Y:S01]  /*5790*/  FMNMX.FTZ R12, R193, R12, !PT ;  /* 0x0000000cc10c7209 */ /* 0x000fe20007810000 */
[----:B------:R-:W4:Y:S01]  /*57a0*/  LDL R115, [R1+0x314] ;  /* 0x0003140001737983 */ /* 0x000f220000100800 */
[----:B------:R-:W-:-:S02]  /*57b0*/  FMNMX.FTZ R6, R175, R6, !PT ;  /* 0x00000006af067209 */ /* 0x000fc40007810000 */
[C---:B------:R-:W-:Y:S01]  /*57c0*/  ISETP.LT.OR P4, PT, R10.reuse, 0x59, P4 ;  /* 0x000000590a00780c */ /* 0x040fe20002781670 */
[----:B------:R-:W4:Y:S01]  /*57d0*/  LDL R117, [R1+0x318] ;  /* 0x0003180001757983 */ /* 0x000f220000100800 */
[----:B------:R-:W-:Y:S02]  /*57e0*/  ISETP.LT.OR P5, PT, R10, 0x5a, P5 ;  /* 0x0000005a0a00780c */ /* 0x000fe40002fa1670 */
[----:B------:R-:W-:Y:S01]  /*57f0*/  FSEL R206, R67, -INF , !P3 ;  /* 0xff80000043ce7808 */ /* 0x000fe20005800000 */
[----:B------:R-:W4:Y:S01]  /*5800*/  LDL R119, [R1+0x31c] ;  /* 0x00031c0001777983 */ /* 0x000f220000100800 */
[----:B------:R-:W-:Y:S02]  /*5810*/  FMNMX.FTZ R11, R205, R12, !PT ;  /* 0x0000000ccd0b7209 */ /* 0x000fe40007810000 */
[----:B------:R-:W-:Y:S01]  /*5820*/  FMNMX.FTZ R10, R177, R6, !PT ;  /* 0x00000006b10a7209 */ /* 0x000fe20007810000 */
[----:B------:R-:W4:Y:S01]  /*5830*/  LDL R67, [R1+0x298] ;  /* 0x0002980001437983 */ /* 0x000f220000100800 */
[----:B------:R-:W-:-:S02]  /*5840*/  FSEL R212, R70, -INF , !P4 ;  /* 0xff80000046d47808 */ /* 0x000fc40006000000 */
[----:B------:R-:W-:Y:S01]  /*5850*/  FMNMX.FTZ R11, R206, R11, !PT ;  /* 0x0000000bce0b7209 */ /* 0x000fe20007810000 */
[----:B------:R-:W1:Y:S01]  /*5860*/  SHFL.BFLY PT, R7, R10, 0x2, 0x1f ;  /* 0x0c401f000a077f89 */ /* 0x000e6200000e0000 */
[----:B------:R-:W-:Y:S02]  /*5870*/  FSEL R215, R71, -INF , !P5 ;  /* 0xff80000047d77808 */ /* 0x000fe40006800000 */
[----:B------:R-:W-:Y:S01]  /*5880*/  FMNMX.FTZ R12, R212, R11, !PT ;  /* 0x0000000bd40c7209 */ /* 0x000fe20007810000 */
[----:B------:R-:W4:Y:S03]  /*5890*/  LDL R71, [R1+0x2a4] ;  /* 0x0002a40001477983 */ /* 0x000f260000100800 */
[----:B------:R-:W-:Y:S01]  /*58a0*/  FMNMX.FTZ R11, R215, R12, !PT ;  /* 0x0000000cd70b7209 */ /* 0x000fe20007810000 */
[----:B------:R-:W4:Y:S04]  /*58b0*/  LDL R148, [R1+0x320] ;  /* 0x0003200001947983 */ /* 0x000f280000100800 */
[----:B------:R-:W-:Y:S04]  /*58c0*/  STL.64 [R1+0x430], R10 ;  /* 0x0004300a01007387 */ /* 0x000fe80000100a00 */
[----:B------:R-:W5:Y:S04]  /*58d0*/  LDL R19, [R1+0x434] ;  /* 0x0004340001137983 */ /* 0x000f680000100800 */
[----:B------:R-:W4:Y:S01]  /*58e0*/  LDL R121, [R1+0x324] ;  /* 0x0003240001797983 */ /* 0x000f220000100800 */
[----:B-1----:R-:W-:-:S03]  /*58f0*/  FMNMX.FTZ R12, R10, R7, !PT ;  /* 0x000000070a0c7209 */ /* 0x002fc60007810000 */
[----:B------:R-:W4:Y:S04]  /*5900*/  LDL R123, [R1+0x328] ;  /* 0x00032800017b7983 */ /* 0x000f280000100800 */
[----:B------:R-:W1:Y:S04]  /*5910*/  SHFL.BFLY PT, R13, R12, 0x1, 0x1f ;  /* 0x0c201f000c0d7f89 */ /* 0x000e6800000e0000 */
[----:B------:R-:W4:Y:S04]  /*5920*/  LDL.64 R6, [R1+0xa8] ;  /* 0x0000a80001067983 */ /* 0x000f280000100a00 */
[----:B------:R-:W4:Y:S04]  /*5930*/  LDL R125, [R1+0x32c] ;  /* 0x00032c00017d7983 */ /* 0x000f280000100800 */
[----:B------:R-:W4:Y:S04]  /*5940*/  LDL R150, [R1+0x330] ;  /* 0x0003300001967983 */ /* 0x000f280000100800 */
[----:B------:R-:W4:Y:S04]  /*5950*/  LDL R127, [R1+0x334] ;  /* 0x00033400017f7983 */ /* 0x000f280000100800 */
[----:B------:R-:W4:Y:S01]  /*5960*/  LDL R129, [R1+0x338] ;  /* 0x0003380001817983 */ /* 0x000f220000100800 */
[----:B-1----:R-:W-:-:S03]  /*5970*/  FMNMX.FTZ R12, R12, R13, !PT ;  /* 0x0000000d0c0c7209 */ /* 0x002fc60007810000 */
[----:B------:R-:W4:Y:S04]  /*5980*/  LDL R110, [R1+0x33c] ;  /* 0x00033c00016e7983 */ /* 0x000f280000100800 */
[----:B------:R1:W-:Y:S04]  /*5990*/  STL [R1+0x430], R12 ;  /* 0x0004300c01007387 */ /* 0x0003e80000100800 */
[----:B------:R-:W4:Y:S04]  /*59a0*/  LDL R157, [R1+0x430] ;  /* 0x00043000019d7983 */ /* 0x000f280000100800 */
[----:B------:R-:W4:Y:S04]  /*59b0*/  LDL R13, [R1+0x24c] ;  /* 0x00024c00010d7983 */ /* 0x000f280000100800 */
[----:B-1----:R-:W4:Y:S04]  /*59c0*/  LDL R12, [R1+0x3c0] ;  /* 0x0003c000010c7983 */ /* 0x002f280000100800 */
[----:B------:R-:W4:Y:S04]  /*59d0*/  LDL R112, [R1+0x340] ;  /* 0x0003400001707983 */ /* 0x000f280000100800 */
        /* <DEDUP_REMOVED lines=44> */
[----:B--2---:R1:W-:Y:S04]  /*5ca0*/  STL [R1+0x228], R222 ;  /* 0x000228de01007387 */ /* 0x0043e80000100800 */
[----:B---3--:R2:W-:Y:S04]  /*5cb0*/  STL [R1+0x22c], R224 ;  /* 0x00022ce001007387 */ /* 0x0085e80000100800 */
[----:B------:R-:W3:Y:S04]  /*5cc0*/  LDL R226, [R1+0x400] ;  /* 0x0004000001e27983 */ /* 0x000ee80000100800 */
[----:B------:R-:W3:Y:S04]  /*5cd0*/  LDL R227, [R1+0x404] ;  /* 0x0004040001e37983 */ /* 0x000ee80000100800 */
[----:B------:R-:W3:Y:S04]  /*5ce0*/  LDL R228, [R1+0x408] ;  /* 0x0004080001e47983 */ /* 0x000ee80000100800 */
[----:B------:R-:W3:Y:S04]  /*5cf0*/  LDL R229, [R1+0x40c] ;  /* 0x00040c0001e57983 */ /* 0x000ee80000100800 */
[----:B-1----:R-:W3:Y:S04]  /*5d00*/  LDL R222, [R1+0x410] ;  /* 0x0004100001de7983 */ /* 0x002ee80000100800 */
[----:B------:R-:W3:Y:S04]  /*5d10*/  LDL R223, [R1+0x414] ;  /* 0x0004140001df7983 */ /* 0x000ee80000100800 */
[----:B--2---:R-:W2:Y:S04]  /*5d20*/  LDL R224, [R1+0x418] ;  /* 0x0004180001e07983 */ /* 0x004ea80000100800 */
[----:B------:R-:W2:Y:S04]  /*5d30*/  LDL R225, [R1+0x41c] ;  /* 0x00041c0001e17983 */ /* 0x000ea80000100800 */
[----:B-----5:R-:W1:Y:S02]  /*5d40*/  SHFL.BFLY PT, R10, R19, 0x2, 0x1f ;  /* 0x0c401f00130a7f89 */ /* 0x020e6400000e0000 */
[----:B-1----:R-:W-:-:S05]  /*5d50*/  FMNMX.FTZ R11, R10, R19, !PT ;  /* 0x000000130a0b7209 */ /* 0x002fca0007810000 */
[----:B------:R-:W1:Y:S04]  /*5d60*/  SHFL.BFLY PT, R10, R11, 0x1, 0x1f ;  /* 0x0c201f000b0a7f89 */ /* 0x000e6800000e0000 */
[----:B------:R5:W-:Y:S01]  /*5d70*/  STL [R1+0x234], R21 ;  /* 0x0002341501007387 */ /* 0x000be20000100800 */
[----:B----4-:R-:W-:Y:S01]  /*5d80*/  FSETP.NEU.FTZ.AND P0, PT, R157, -INF , PT ;  /* 0xff8000009d00780b */ /* 0x010fe20003f1d000 */
[----:B------:R-:W-:-:S05]  /*5d90*/  FMUL.FTZ R157, R20, R157 ;  /* 0x0000009d149d7220 */ /* 0x000fca0000410000 */
[----:B------:R-:W-:Y:S02]  /*5da0*/  FSEL R157, R157, RZ, P0 ;  /* 0x000000ff9d9d7208 */ /* 0x000fe40000000000 */
[----:B-1----:R-:W-:-:S03]  /*5db0*/  FMNMX.FTZ R10, R11, R10, !PT ;  /* 0x0000000a0b0a7209 */ /* 0x002fc60007810000 */
[-CC-:B-----5:R-:W-:Y:S01]  /*5dc0*/  FFMA.FTZ R21, R178, R20.reuse, -R157.reuse ;  /* 0x00000014b2157223 */ /* 0x1a0fe2000001089d */
[C---:B------:R-:W-:Y:S01]  /*5dd0*/  FSETP.NEU.FTZ.AND P0, PT, R10.reuse, -INF , PT ;  /* 0xff8000000a00780b */ /* 0x040fe20003f1d000 */
[-C--:B------:R-:W-:Y:S01]  /*5de0*/  FMUL.FTZ R178, R10, R20.reuse ;  /* 0x000000140ab27220 */ /* 0x080fe20000410000 */
[-CC-:B------:R-:W-:Y:S01]  /*5df0*/  FFMA.FTZ R11, R154, R20.reuse, -R157.reuse ;  /* 0x000000149a0b7223 */ /* 0x180fe2000001089d */
[----:B------:R1:W-:Y:S03]  /*5e00*/  STL [R1+0x354], R14 ;  /* 0x0003540e01007387 */ /* 0x0003e60000100800 */
[----:B------:R-:W-:Y:S01]  /*5e10*/  FSEL R178, R178, RZ, P0 ;  /* 0x000000ffb2b27208 */ /* 0x000fe20000000000 */
[----:B------:R-:W-:Y:S01]  /*5e20*/  IMAD R6, R15, 0xc00, R6 ;  /* 0x00000c000f067824 */ /* 0x000fe200078e0206 */
[----:B------:R4:W-:Y:S01]  /*5e30*/  STL [R1+0x224], R156 ;  /* 0x0002249c01007387 */ /* 0x0009e20000100800 */
[----:B------:R-:W-:-:S02]  /*5e40*/  FFMA.FTZ R19, R152, R20, -R157 ;  /* 0x0000001498137223 */ /* 0x000fc4000001089d */
[-CC-:B------:R-:W-:Y:S01]  /*5e50*/  FFMA.FTZ R15, R83, R20.reuse, -R178.reuse ;  /* 0x00000014530f7223 */ /* 0x180fe200000108b2 */
[----:B------:R5:W-:Y:S01]  /*5e60*/  STL [R1+0x24c], R13 ;  /* 0x00024c0d01007387 */ /* 0x000be20000100800 */
[----:B-1----:R1:W-:Y:S03]  /*5e70*/  MUFU.EX2 R14, R11 ;  /* 0x0000000b000e7308 */ /* 0x0023e60000000800 */
[----:B------:R5:W-:Y:S01]  /*5e80*/  STL [R1+0x238], R25 ;  /* 0x0002381901007387 */ /* 0x000be20000100800 */
[-C--:B----4-:R-:W-:Y:S01]  /*5e90*/  FFMA.FTZ R156, R61, R20.reuse, -R157 ;  /* 0x000000143d9c7223 */ /* 0x090fe2000001089d */
[-CC-:B-1----:R-:W-:Y:S01]  /*5ea0*/  FFMA.FTZ R11, R53, R20.reuse, -R178.reuse ;  /* 0x00000014350b7223 */ /* 0x182fe200000108b2 */
[-CC-:B-----5:R-:W-:Y:S01]  /*5eb0*/  FFMA.FTZ R13, R49, R20.reuse, -R178.reuse ;  /* 0x00000014310d7223 */ /* 0x1a0fe200000108b2 */
[----:B------:R-:W-:Y:S01]  /*5ec0*/  FFMA.FTZ R25, R45, R20, -R178 ;  /* 0x000000142d197223 */ /* 0x000fe200000108b2 */
[----:B------:R1:W-:Y:S02]  /*5ed0*/  STL [R1+0x3c0], R12 ;  /* 0x0003c00c01007387 */ /* 0x0003e40000100800 */
[----:B------:R-:W-:Y:S08]  /*5ee0*/  MUFU.EX2 R156, R156 ;  /* 0x0000009c009c7308 */ /* 0x000ff00000000800 */
[----:B------:R-:W4:Y:S08]  /*5ef0*/  MUFU.EX2 R21, R21 ;  /* 0x0000001500157308 */ /* 0x000f300000000800 */
[----:B------:R-:W5:Y:S08]  /*5f00*/  MUFU.EX2 R19, R19 ;  /* 0x0000001300137308 */ /* 0x000f700000000800 */
[----:B------:R-:W-:Y:S08]  /*5f10*/  MUFU.EX2 R15, R15 ;  /* 0x0000000f000f7308 */ /* 0x000ff00000000800 */
[----:B------:R-:W5:Y:S08]  /*5f20*/  MUFU.EX2 R11, R11 ;  /* 0x0000000b000b7308 */ /* 0x000f700000000800 */
[----:B------:R-:W-:Y:S08]  /*5f30*/  MUFU.EX2 R13, R13 ;  /* 0x0000000d000d7308 */ /* 0x000ff00000000800 */
[----:B-1----:R-:W1:Y:S01]  /*5f40*/  MUFU.EX2 R12, R25 ;  /* 0x00000019000c7308 */ /* 0x002e620000000800 */
[----:B------:R5:W-:Y:S01]  /*5f50*/  STL [R1+0x26c], R43 ;  /* 0x00026c2b01007387 */ /* 0x000be20000100800 */
[----:B------:R-:W-:-:S02]  /*5f60*/  R2UR UR6, R6 ;  /* 0x00000000060672ca */ /* 0x000fc400000e0000 */
[----:B------:R-:W-:Y:S01]  /*5f70*/  R2UR UR7, R7 ;  /* 0x00000000070772ca */ /* 0x000fe200000e0000 */
[----:B------:R1:W-:Y:S01]  /*5f80*/  STL [R1+0x3cc], R42 ;  /* 0x0003cc2a01007387 */ /* 0x0003e20000100800 */
[----:B----4-:R-:W-:Y:S02]  /*5f90*/  F2FP.F16.F32.PACK_AB R152, R21, R156 ;  /* 0x0000009c1598723e */ /* 0x010fe400000000ff */
[----:B-----5:R-:W-:Y:S01]  /*5fa0*/  F2FP.F16.F32.PACK_AB R154, R19, R14 ;  /* 0x0000000e139a723e */ /* 0x020fe200000000ff */
[----:B------:R-:W-:Y:S01]  /*5fb0*/  IMAD.MOV.U32 R43, RZ, RZ, R7 ;  /* 0x000000ffff2b7224 */ /* 0x000fe200078e0007 */
[----:B------:R-:W-:Y:S01]  /*5fc0*/  F2FP.F16.F32.PACK_AB R153, R11, R15 ;  /* 0x0000000f0b99723e */ /* 0x000fe200000000ff */
[----:B-1----:R-:W-:Y:S01]  /*5fd0*/  VIADD R42, R6, 0x80 ;  /* 0x00000080062a7836 */ /* 0x002fe20000000000 */
[----:B------:R-:W-:Y:S01]  /*5fe0*/  F2FP.F16.F32.PACK_AB R155, R12, R13 ;  /* 0x0000000d0c9b723e */ /* 0x000fe200000000ff */
[----:B------:R-:W-:Y:S01]  /*5ff0*/  STL [R1+0x220], R116 ;  /* 0x0002207401007387 */ /* 0x000fe20000100800 */
[----:B------:R-:W-:-:S02]  /*6000*/  R2UR UR11, R43 ;  /* 0x000000002b0b72ca */ /* 0x000fc400000e0000 */
[----:B------:R-:W-:Y:S01]  /*6010*/  R2UR UR10, R42 ;  /* 0x000000002a0a72ca */ /* 0x000fe200000e0000 */
[----:B------:R-:W-:Y:S04]  /*6020*/  STL [R1+0x230], R118 ;  /* 0x0002307601007387 */ /* 0x000fe80000100800 */
        /* <DEDUP_REMOVED lines=106> */
[----:B------:R1:W-:Y:S01]  /*66d0*/  STL [R1+0x3fc], R28 ;  /* 0x0003fc1c01007387 */ /* 0x0003e20000100800 */
[----:B------:R4:W-:Y:S06]  /*66e0*/  BAR.SYNC.DEFER_BLOCKING R208, 0x100 ;  /* 0x000400d00000751d */ /* 0x0009ec0000010000 */
[----:B-1----:R-:W-:-:S06]  /*66f0*/  WARPGROUP.ARRIVE ;  /* 0x00000000000079c5 */ /* 0x002fcc0000000000 */
[----:B------:R-:W-:Y:S01]  /*6700*/  HGMMA.64x256x16.F32 R24, R152, gdesc[UR4].tnspB, RZ, !UPT, gsb0 ;  /* 0x43e0000498187df0 */ /* 0x000fe2000c0008ff */
[----:B------:R1:W-:Y:S01]  /*6710*/  STL [R1+0x3f4], R214 ;  /* 0x0003f4d601007387 */ /* 0x0003e20000100800 */
[-CC-:B------:R-:W-:Y:S01]  /*6720*/  FFMA.FTZ R179, R8, R20.reuse, -R157.reuse ;  /* 0x0000001408b37223 */ /* 0x180fe2000001089d */
[-CC-:B------:R-:W-:Y:S01]  /*6730*/  FFMA.FTZ R174, R174, R20.reuse, -R157.reuse ;  /* 0x00000014aeae7223 */ /* 0x180fe2000001089d */
[-CC-:B------:R-:W-:Y:S01]  /*6740*/  FFMA.FTZ R176, R176, R20.reuse, -R157.reuse ;  /* 0x00000014b0b07223 */ /* 0x180fe2000001089d */
[-CC-:B------:R-:W-:Y:S01]  /*6750*/  FFMA.FTZ R191, R191, R20.reuse, -R178.reuse ;  /* 0x00000014bfbf7223 */ /* 0x180fe200000108b2 */
[-CC-:B------:R-:W-:Y:S01]  /*6760*/  FFMA.FTZ R196, R196, R20.reuse, -R178.reuse ;  /* 0x00000014c4c47223 */ /* 0x180fe200000108b2 */
[-CC-:B------:R-:W-:Y:S01]  /*6770*/  FFMA.FTZ R207, R207, R20.reuse, -R178.reuse ;  /* 0x00000014cfcf7223 */ /* 0x180fe200000108b2 */
[-CC-:B------:R-:W-:Y:S01]  /*6780*/  FFMA.FTZ R213, R213, R20.reuse, -R178.reuse ;  /* 0x00000014d5d57223 */ /* 0x180fe200000108b2 */
[-CC-:B-1----:R-:W-:Y:S01]  /*6790*/  FFMA.FTZ R214, R9, R20.reuse, -R157.reuse ;  /* 0x0000001409d67223 */ /* 0x182fe2000001089d */
[----:B------:R-:W-:Y:S08]  /*67a0*/  MUFU.EX2 R179, R179 ;  /* 0x000000b300b37308 */ /* 0x000ff00000000800 */
[----:B------:R-:W1:Y:S08]  /*67b0*/  MUFU.EX2 R214, R214 ;  /* 0x000000d600d67308 */ /* 0x000e700000000800 */
[----:B------:R-:W-:Y:S08]  /*67c0*/  MUFU.EX2 R174, R174 ;  /* 0x000000ae00ae7308 */ /* 0x000ff00000000800 */
[----:B------:R-:W5:Y:S08]  /*67d0*/  MUFU.EX2 R176, R176 ;  /* 0x000000b000b07308 */ /* 0x000f700000000800 */
[----:B------:R-:W-:Y:S08]  /*67e0*/  MUFU.EX2 R191, R191 ;  /* 0x000000bf00bf7308 */ /* 0x000ff00000000800 */
[----:B------:R-:W4:Y:S08]  /*67f0*/  MUFU.EX2 R196, R196 ;  /* 0x000000c400c47308 */ /* 0x000f300000000800 */
[----:B------:R-:W-:Y:S08]  /*6800*/  MUFU.EX2 R207, R207 ;  /* 0x000000cf00cf7308 */ /* 0x000ff00000000800 */
[----:B------:R-:W4:Y:S01]  /*6810*/  MUFU.EX2 R213, R213 ;  /* 0x000000d500d57308 */ /* 0x000f220000000800 */
[----:B---3--:R-:W-:Y:S04]  /*6820*/  STL [R1+0x400], R226 ;  /* 0x000400e201007387 */ /* 0x008fe80000100800 */
[----:B------:R-:W-:Y:S04]  /*6830*/  STL [R1+0x404], R227 ;  /* 0x000404e301007387 */ /* 0x000fe80000100800 */
[----:B------:R-:W-:Y:S04]  /*6840*/  STL [R1+0x408], R228 ;  /* 0x000408e401007387 */ /* 0x000fe80000100800 */
[----:B------:R-:W-:Y:S04]  /*6850*/  STL [R1+0x40c], R229 ;  /* 0x00040ce501007387 */ /* 0x000fe80000100800 */
[----:B------:R-:W-:Y:S04]  /*6860*/  STL [R1+0x410], R222 ;  /* 0x000410de01007387 */ /* 0x000fe80000100800 */
[----:B------:R-:W-:Y:S04]  /*6870*/  STL [R1+0x414], R223 ;  /* 0x000414df01007387 */ /* 0x000fe80000100800 */
[----:B--2---:R-:W-:Y:S04]  /*6880*/  STL [R1+0x418], R224 ;  /* 0x000418e001007387 */ /* 0x004fe80000100800 */
[----:B------:R-:W-:Y:S01]  /*6890*/  STL [R1+0x41c], R225 ;  /* 0x00041ce101007387 */ /* 0x000fe20000100800 */
[-CC-:B------:R-:W-:Y:S01]  /*68a0*/  FFMA.FTZ R162, R162, R20.reuse, -R157.reuse ;  /* 0x00000014a2a27223 */ /* 0x180fe2000001089d */
[-CC-:B------:R-:W-:Y:S01]  /*68b0*/  FFMA.FTZ R167, R167, R20.reuse, -R157.reuse ;  /* 0x00000014a7a77223 */ /* 0x180fe2000001089d */
[-CC-:B------:R-:W-:Y:S01]  /*68c0*/  FFMA.FTZ R170, R170, R20.reuse, -R157.reuse ;  /* 0x00000014aaaa7223 */ /* 0x180fe2000001089d */
[-C--:B------:R-:W-:Y:S01]  /*68d0*/  FFMA.FTZ R173, R173, R20.reuse, -R157 ;  /* 0x00000014adad7223 */ /* 0x080fe2000001089d */
[-CC-:B------:R-:W-:Y:S01]  /*68e0*/  FFMA.FTZ R183, R183, R20.reuse, -R178.reuse ;  /* 0x00000014b7b77223 */ /* 0x180fe200000108b2 */
[-CC-:B------:R-:W-:Y:S01]  /*68f0*/  FFMA.FTZ R186, R186, R20.reuse, -R178.reuse ;  /* 0x00000014baba7223 */ /* 0x180fe200000108b2 */
[-CC-:B------:R-:W-:Y:S01]  /*6900*/  FFMA.FTZ R192, R192, R20.reuse, -R178.reuse ;  /* 0x00000014c0c07223 */ /* 0x180fe200000108b2 */
[----:B------:R-:W-:Y:S01]  /*6910*/  FFMA.FTZ R202, R202, R20, -R178 ;  /* 0x00000014caca7223 */ /* 0x000fe200000108b2 */
[----:B------:R-:W-:Y:S01]  /*6920*/  MUFU.EX2 R162, R162 ;  /* 0x000000a200a27308 */ /* 0x000fe20000000800 */
[----:B------:R-:W-:-:S02]  /*6930*/  WARPGROUP.DEPBAR.LE gsb0, 0x0 ;  /* 0x00008000000079c5 */ /* 0x000fc40000010000 */
[----:B-1----:R-:W-:Y:S02]  /*6940*/  F2FP.F16.F32.PACK_AB R152, R214, R179 ;  /* 0x000000b3d698723e */ /* 0x002fe400000000ff */
[----:B-----5:R-:W-:Y:S02]  /*6950*/  F2FP.F16.F32.PACK_AB R154, R176, R174 ;  /* 0x000000aeb09a723e */ /* 0x020fe400000000ff */
[----:B----4-:R-:W-:Y:S02]  /*6960*/  F2FP.F16.F32.PACK_AB R153, R196, R191 ;  /* 0x000000bfc499723e */ /* 0x010fe400000000ff */
[----:B------:R-:W-:Y:S01]  /*6970*/  F2FP.F16.F32.PACK_AB R155, R213, R207 ;  /* 0x000000cfd59b723e */ /* 0x000fe200000000ff */
[----:B------:R-:W-:Y:S04]  /*6980*/  STL.128 [R1+0x220], R24 ;  /* 0x0002201801007387 */ /* 0x000fe80000100c00 */
        /* <DEDUP_REMOVED lines=30> */
[----:B------:R1:W-:Y:S02]  /*6b70*/  STL.128 [R1+0x410], R148 ;  /* 0x0004109401007387 */ /* 0x0003e40000100c00 */
[----:B-1----:R-:W-:-:S06]  /*6b80*/  WARPGROUP.ARRIVE ;  /* 0x00000000000079c5 */ /* 0x002fcc0000000000 */
[----:B------:R-:W-:Y:S01]  /*6b90*/  HGMMA.64x256x16.F32 R24, R152, gdesc[UR8].tnspB, R24, gsb0 ;  /* 0x43e0000898187df0 */ /* 0x000fe20008000818 */
[----:B------:R-:W1:Y:S08]  /*6ba0*/  MUFU.EX2 R167, R167 ;  /* 0x000000a700a77308 */ /* 0x000e700000000800 */
[----:B------:R-:W-:Y:S08]  /*6bb0*/  MUFU.EX2 R170, R170 ;  /* 0x000000aa00aa7308 */ /* 0x000ff00000000800 */
[----:B------:R-:W2:Y:S08]  /*6bc0*/  MUFU.EX2 R173, R173 ;  /* 0x000000ad00ad7308 */ /* 0x000eb00000000800 */
[----:B------:R-:W-:Y:S08]  /*6bd0*/  MUFU.EX2 R183, R183 ;  /* 0x000000b700b77308 */ /* 0x000ff00000000800 */
[----:B------:R-:W3:Y:S08]  /*6be0*/  MUFU.EX2 R186, R186 ;  /* 0x000000ba00ba7308 */ /* 0x000ef00000000800 */
[----:B------:R-:W-:Y:S08]  /*6bf0*/  MUFU.EX2 R192, R192 ;  /* 0x000000c000c07308 */ /* 0x000ff00000000800 */
[----:B------:R-:W4:Y:S01]  /*6c00*/  MUFU.EX2 R202, R202 ;  /* 0x000000ca00ca7308 */ /* 0x000f220000000800 */
[----:B------:R-:W-:-:S02]  /*6c10*/  VIADD R8, R6, 0x100 ;  /* 0x0000010006087836 */ /* 0x000fc40000000000 */
[----:B------:R-:W-:-:S03]  /*6c20*/  IMAD.MOV.U32 R9, RZ, RZ, R7 ;  /* 0x000000ffff097224 */ /* 0x000fc600078e0007 */
[----:B------:R-:W-:Y:S02]  /*6c30*/  R2UR UR6, R8 ;  /* 0x00000000080672ca */ /* 0x000fe400000e0000 */
[----:B------:R-:W-:Y:S01]  /*6c40*/  R2UR UR7, R9 ;  /* 0x00000000090772ca */ /* 0x000fe200000e0000 */
        /* <DEDUP_REMOVED lines=8> */
[----:B------:R-:W-:Y:S08]  /*6cd0*/  MUFU.EX2 R159, R159 ;  /* 0x0000009f009f7308 */ /* 0x000ff00000000800 */
[----:B------:R-:W5:Y:S08]  /*6ce0*/  MUFU.EX2 R161, R161 ;  /* 0x000000a100a17308 */ /* 0x000f700000000800 */
[----:B------:R-:W-:Y:S08]  /*6cf0*/  MUFU.EX2 R163, R163 ;  /* 0x000000a300a37308 */ /* 0x000ff00000000800 */
[----:B------:R-:W5:Y:S08]  /*6d00*/  MUFU.EX2 R168, R168 ;  /* 0x000000a800a87308 */ /* 0x000f700000000800 */
[----:B------:R-:W-:Y:S08]  /*6d10*/  MUFU.EX2 R180, R180 ;  /* 0x000000b400b47308 */ /* 0x000ff00000000800 */
[----:B------:R-:W5:Y:S01]  /*6d20*/  MUFU.EX2 R182, R182 ;  /* 0x000000b600b67308 */ /* 0x000f620000000800 */
[----:B------:R-:W-:-:S02]  /*6d30*/  WARPGROUP.DEPBAR.LE gsb0, 0x0 ;  /* 0x00008000000079c5 */ /* 0x000fc40000010000 */
[----:B-1----:R-:W-:Y:S02]  /*6d40*/  F2FP.F16.F32.PACK_AB R152, R167, R162 ;  /* 0x000000a2a798723e */ /* 0x002fe400000000ff */
[----:B--2---:R-:W-:Y:S02]  /*6d50*/  F2FP.F16.F32.PACK_AB R154, R173, R170 ;  /* 0x000000aaad9a723e */ /* 0x004fe400000000ff */
[----:B---3--:R-:W-:Y:S02]  /*6d60*/  F2FP.F16.F32.PACK_AB R153, R186, R183 ;  /* 0x000000b7ba99723e */ /* 0x008fe400000000ff */
[----:B----4-:R-:W-:Y:S01]  /*6d70*/  F2FP.F16.F32.PACK_AB R155, R202, R192 ;  /* 0x000000c0ca9b723e */ /* 0x010fe200000000ff */
        /* <DEDUP_REMOVED lines=34> */
[----:B------:R-:W-:Y:S08]  /*6fa0*/  MUFU.EX2 R184, R184 ;  /* 0x000000b800b87308 */ /* 0x000ff00000000800 */
[----:B------:R-:W1:Y:S01]  /*6fb0*/  MUFU.EX2 R187, R187 ;  /* 0x000000bb00bb7308 */ /* 0x000e620000000800 */
        /* <DEDUP_REMOVED lines=9> */
[----:B------:R-:W-:Y:S02]  /*7050*/  IMAD.MOV.U32 R9, RZ, RZ, R7 ;  /* 0x000000ffff097224 */ /* 0x000fe400078e0007 */
[-CC-:B------:R-:W-:Y:S01]  /*7060*/  FFMA.FTZ R190, R190, R20.reuse, -R178.reuse ;  /* 0x00000014bebe7223 */ /* 0x180fe200000108b2 */
[-CC-:B------:R-:W-:Y:S01]  /*7070*/  FFMA.FTZ R193, R193, R20.reuse, -R178.reuse ;  /* 0x00000014c1c17223 */ /* 0x180fe200000108b2 */
[-CC-:B------:R-:W-:Y:S01]  /*7080*/  FFMA.FTZ R171, R171, R20.reuse, -R157.reuse ;  /* 0x00000014abab7223 */ /* 0x180fe2000001089d */
[-C--:B------:R-:W-:Y:S01]  /*7090*/  FFMA.FTZ R175, R175, R20.reuse, -R157 ;  /* 0x00000014afaf7223 */ /* 0x080fe2000001089d */
[-CC-:B------:R-:W-:Y:S01]  /*70a0*/  FFMA.FTZ R205, R205, R20.reuse, -R178.reuse ;  /* 0x00000014cdcd7223 */ /* 0x180fe200000108b2 */
[-CC-:B------:R-:W-:Y:S01]  /*70b0*/  FFMA.FTZ R206, R206, R20.reuse, -R178.reuse ;  /* 0x00000014cece7223 */ /* 0x180fe200000108b2 */
[----:B------:R-:W-:Y:S01]  /*70c0*/  FFMA.FTZ R212, R212, R20, -R178 ;  /* 0x00000014d4d47223 */ /* 0x000fe200000108b2 */
[----:B------:R-:W-:Y:S08]  /*70d0*/  MUFU.EX2 R158, R158 ;  /* 0x0000009e009e7308 */ /* 0x000ff00000000800 */
[----:B------:R-:W2:Y:S08]  /*70e0*/  MUFU.EX2 R160, R160 ;  /* 0x000000a000a07308 */ /* 0x000eb00000000800 */
[----:B------:R-:W-:Y:S08]  /*70f0*/  MUFU.EX2 R164, R164 ;  /* 0x000000a400a47308 */ /* 0x000ff00000000800 */
[----:B------:R-:W3:Y:S08]  /*7100*/  MUFU.EX2 R169, R169 ;  /* 0x000000a900a97308 */ /* 0x000ef00000000800 */
[----:B------:R-:W-:Y:S01]  /*7110*/  MUFU.EX2 R181, R181 ;  /* 0x000000b500b57308 */ /* 0x000fe20000000800 */
[----:B------:R-:W-:Y:S01]  /*7120*/  VIADD R8, R6, 0x200 ;  /* 0x0000020006087836 */ /* 0x000fe20000000000 */
[----:B------:R-:W-:-:S02]  /*7130*/  WARPGROUP.DEPBAR.LE gsb0, 0x0 ;  /* 0x00008000000079c5 */ /* 0x000fc40000010000 */
[----:B-----5:R-:W-:Y:S02]  /*7140*/  F2FP.F16.F32.PACK_AB R152, R161, R159 ;  /* 0x0000009fa198723e */ /* 0x020fe400000000ff */
[----:B------:R-:W-:Y:S02]  /*7150*/  F2FP.F16.F32.PACK_AB R154, R168, R163 ;  /* 0x000000a3a89a723e */ /* 0x000fe400000000ff */
[----:B------:R-:W-:Y:S02]  /*7160*/  F2FP.F16.F32.PACK_AB R153, R182, R180 ;  /* 0x000000b4b699723e */ /* 0x000fe400000000ff */
[----:B-1----:R-:W-:Y:S01]  /*7170*/  F2FP.F16.F32.PACK_AB R155, R187, R184 ;  /* 0x000000b8bb9b723e */ /* 0x002fe200000000ff */
        /* <DEDUP_REMOVED lines=34> */
[----:B------:R-:W-:Y:S02]  /*73a0*/  R2UR UR7, R9 ;  /* 0x00000000090772ca */ /* 0x000fe400000e0000 */
[----:B------:R-:W-:Y:S01]  /*73b0*/  MUFU.EX2 R9, R193 ;  /* 0x000000c100097308 */ /* 0x000fe20000000800 */
[----:B------:R-:W-:Y:S01]  /*73c0*/  R2UR UR6, R8 ;  /* 0x00000000080672ca */ /* 0x000fe200000e0000 */
[----:B------:R-:W-:-:S06]  /*73d0*/  FADD.FTZ R21, R156, R21 ;  /* 0x000000159c157221 */ /* 0x000fcc0000010000 */
[----:B------:R-:W-:Y:S08]  /*73e0*/  MUFU.EX2 R8, R171 ;  /* 0x000000ab00087308 */ /* 0x000ff00000000800 */
[----:B------:R-:W-:Y:S08]  /*73f0*/  MUFU.EX2 R175, R175 ;  /* 0x000000af00af7308 */ /* 0x000ff00000000800 */
[----:B------:R-:W-:Y:S08]  /*7400*/  MUFU.EX2 R205, R205 ;  /* 0x000000cd00cd7308 */ /* 0x000ff00000000800 */
[----:B------:R-:W-:Y:S08]  /*7410*/  MUFU.EX2 R206, R206 ;  /* 0x000000ce00ce7308 */ /* 0x000ff00000000800 */
[----:B------:R-:W-:Y:S01]  /*7420*/  MUFU.EX2 R212, R212 ;  /* 0x000000d400d47308 */ /* 0x000fe20000000800 */
[----:B------:R-:W-:Y:S01]  /*7430*/  VIADD R6, R6, 0x280 ;  /* 0x0000028006067836 */ /* 0x000fe20000000000 */
[----:B------:R-:W-:-:S02]  /*7440*/  WARPGROUP.DEPBAR.LE gsb0, 0x0 ;  /* 0x00008000000079c5 */ /* 0x000fc40000010000 */
[-CC-:B------:R-:W-:Y:S01]  /*7450*/  FFMA.FTZ R152, R185, R20.reuse, -R178.reuse ;  /* 0x00000014b9987223 */ /* 0x180fe200000108b2 */
[-CC-:B------:R-:W-:Y:S01]  /*7460*/  FFMA.FTZ R185, R172, R20.reuse, -R157.reuse ;  /* 0x00000014acb97223 */ /* 0x180fe2000001089d */
[-C--:B------:R-:W-:Y:S01]  /*7470*/  FFMA.FTZ R157, R177, R20.reuse, -R157 ;  /* 0x00000014b19d7223 */ /* 0x080fe2000001089d */
[----:B------:R-:W-:Y:S01]  /*7480*/  FFMA.FTZ R178, R215, R20, -R178 ;  /* 0x00000014d7b27223 */ /* 0x000fe200000108b2 */
[----:B------:R2:W1:Y:S08]  /*7490*/  MUFU.EX2 R172, R152 ;  /* 0x0000009800ac7308 */ /* 0x0004700000000800 */
[----:B------:R-:W4:Y:S01]  /*74a0*/  MUFU.EX2 R20, R190 ;  /* 0x000000be00147308 */ /* 0x000f220000000800 */
[----:B--2---:R-:W-:-:S02]  /*74b0*/  F2FP.F16.F32.PACK_AB R152, R160, R158 ;  /* 0x0000009ea098723e */ /* 0x004fc400000000ff */
[----:B---3--:R-:W-:Y:S01]  /*74c0*/  F2FP.F16.F32.PACK_AB R154, R169, R164 ;  /* 0x000000a4a99a723e */ /* 0x008fe200000000ff */
[----:B------:R-:W-:Y:S01]  /*74d0*/  STL.128 [R1+0x220], R24 ;  /* 0x0002201801007387 */ /* 0x000fe20000100c00 */
[----:B-1----:R-:W-:-:S03]  /*74e0*/  F2FP.F16.F32.PACK_AB R153, R172, R181 ;  /* 0x000000b5ac99723e */ /* 0x002fc600000000ff */
[----:B------:R-:W-:Y:S04]  /*74f0*/  STL.128 [R1+0x230], R28 ;  /* 0x0002301c01007387 */ /* 0x000fe80000100c00 */
[----:B------:R-:W-:Y:S01]  /*7500*/  STL.128 [R1+0x240], R32 ;  /* 0x0002402001007387 */ /* 0x000fe20000100c00 */
[----:B----4-:R-:W-:-:S03]  /*7510*/  F2FP.F16.F32.PACK_AB R155, R9, R20 ;  /* 0x00000014099b723e */ /* 0x010fc600000000ff */
        /* <DEDUP_REMOVED lines=33> */
[----:B------:R-:W-:-:S02]  /*7730*/  R2UR UR6, R6 ;  /* 0x00000000060672ca */ /* 0x000fc400000e0000 */
[----:B------:R-:W-:Y:S01]  /*7740*/  R2UR UR7, R7 ;  /* 0x00000000070772ca */ /* 0x000fe200000e0000 */
[----:B------:R-:W2:Y:S02]  /*7750*/  S2R R227, SR_TID.X ;  /* 0x0000000000e37919 */ /* 0x000ea40000002100 */
[----:B--2---:R-:W-:-:S13]  /*7760*/  LOP3.LUT P6, RZ, R227, 0x7f, RZ, 0xc0, !PT ;  /* 0x0000007fe3ff7812 */ /* 0x004fda00078cc0ff */
[----:B------:R-:W2:Y:S01]  /*7770*/  @!P6 LDL.64 R6, [R1+0x68] ;  /* 0x000068000106e983 */ /* 0x000ea20000100a00 */
[----:B------:R-:W-:Y:S02]  /*7780*/  WARPGROUP.DEPBAR.LE gsb0, 0x0 ;  /* 0x00008000000079c5 */ /* 0x000fe40000010000 */
[----:B------:R-:W-:Y:S01]  /*7790*/  FADD.FTZ R152, R14, R21 ;  /* 0x000000150e987221 */ /* 0x000fe20000010000 */
[----:B------:R-:W-:Y:S02]  /*77a0*/  FADD.FTZ R14, R15, R11 ;  /* 0x0000000b0f0e7221 */ /* 0x000fe40000010000 */
[----:B------:R-:W3:Y:S01]  /*77b0*/  MUFU.EX2 R11, R178 ;  /* 0x000000b2000b7308 */ /* 0x000ee20000000800 */
[----:B------:R-:W-:Y:S01]  /*77c0*/  FADD.FTZ R152, R19, R152 ;  /* 0x0000009813987221 */ /* 0x000fe20000010000 */
[----:B-1----:R-:W-:Y:S02]  /*77d0*/  F2FP.F16.F32.PACK_AB R154, R156, R175 ;  /* 0x000000af9c9a723e */ /* 0x002fe400000000ff */
[----:B------:R-:W-:Y:S01]  /*77e0*/  F2FP.F16.F32.PACK_AB R153, R206, R205 ;  /* 0x000000cdce99723e */ /* 0x000fe200000000ff */
[----:B------:R-:W-:Y:S01]  /*77f0*/  FADD.FTZ R179, R179, R152 ;  /* 0x00000098b3b37221 */ /* 0x000fe20000010000 */
[----:B------:R-:W-:Y:S01]  /*7800*/  F2FP.F16.F32.PACK_AB R152, R185, R8 ;  /* 0x00000008b998723e */ /* 0x000fe200000000ff */
[----:B------:R-:W-:Y:S04]  /*7810*/  STL.128 [R1+0x220], R24 ;  /* 0x0002201801007387 */ /* 0x000fe80000100c00 */
[----:B------:R-:W-:Y:S01]  /*7820*/  STL.128 [R1+0x230], R28 ;  /* 0x0002301c01007387 */ /* 0x000fe20000100c00 */
[----:B---3--:R-:W-:-:S03]  /*7830*/  F2FP.F16.F32.PACK_AB R155, R11, R212 ;  /* 0x000000d40b9b723e */ /* 0x008fc600000000ff */
        /* <DEDUP_REMOVED lines=32> */
[----:B------:R-:W-:-:S04]  /*7a40*/  FADD.FTZ R13, R13, R14 ;  /* 0x0000000e0d0d7221 */ /* 0x000fc80000010000 */
[----:B------:R-:W-:Y:S02]  /*7a50*/  FADD.FTZ R190, R12, R13 ;  /* 0x0000000d0cbe7221 */ /* 0x000fe40000010000 */
[----:B------:R-:W3:Y:S02]  /*7a60*/  @!P6 LDL R13, [R1+0x210] ;  /* 0x00021000010de983 */ /* 0x000ee40000100800 */
        /* <DEDUP_REMOVED lines=11> */
[----:B------:R-:W-:Y:S02]  /*7b20*/  WARPGROUP.DEPBAR.LE gsb0, 0x0 ;  /* 0x00008000000079c5 */ /* 0x000fe40000010000 */
        /* <DEDUP_REMOVED lines=24> */
[----:B------:R1:W-:Y:S04]  /*7cb0*/  STL.128 [R1+0x3a0], R120 ;  /* 0x0003a07801007387 */ /* 0x0003e80000100c00 */
[----:B------:R-:W-:Y:S04]  /*7cc0*/  STL.128 [R1+0x3b0], R124 ;  /* 0x0003b07c01007387 */ /* 0x000fe80000100c00 */
[----:B------:R-:W-:Y:S04]  /*7cd0*/  STL.128 [R1+0x3c0], R128 ;  /* 0x0003c08001007387 */ /* 0x000fe80000100c00 */
[----:B------:R-:W-:Y:S04]  /*7ce0*/  STL.128 [R1+0x3d0], R132 ;  /* 0x0003d08401007387 */ /* 0x000fe80000100c00 */
[----:B------:R-:W-:Y:S01]  /*7cf0*/  STL.128 [R1+0x3e0], R136 ;  /* 0x0003e08801007387 */ /* 0x000fe20000100c00 */
[----:B------:R-:W-:Y:S01]  /*7d00*/  FADD.FTZ R170, R170, R167 ;  /* 0x000000a7aaaa7221 */ /* 0x000fe20000010000 */
[----:B------:R-:W-:Y:S01]  /*7d10*/  FADD.FTZ R183, R192, R183 ;  /* 0x000000b7c0b77221 */ /* 0x000fe20000010000 */
[----:B--2---:R-:W-:Y:S01]  /*7d20*/  @!P6 MOV R6, R6 ;  /* 0x000000060006e202 */ /* 0x004fe20000000f00 */
[----:B------:R-:W-:Y:S01]  /*7d30*/  STL.128 [R1+0x3f0], R140 ;  /* 0x0003f08c01007387 */ /* 0x000fe20000100c00 */
[----:B-1----:R-:W1:Y:S03]  /*7d40*/  LDC R123, c[0x0][0x288] ;  /* 0x0000a200ff7b7b82 */ /* 0x002e660000000800 */
[----:B------:R-:W-:Y:S04]  /*7d50*/  STL.128 [R1+0x400], R144 ;  /* 0x0004009001007387 */ /* 0x000fe80000100c00 */
[----:B------:R2:W-:Y:S04]  /*7d60*/  STL.128 [R1+0x410], R148 ;  /* 0x0004109401007387 */ /* 0x0005e80000100c00 */
[----:B------:R-:W4:Y:S04]  /*7d70*/  LDL R171, [R1+0x220] ;  /* 0x0002200001ab7983 */ /* 0x000f280000100800 */
[----:B------:R-:W5:Y:S04]  /*7d80*/  LDL R155, [R1+0x224] ;  /* 0x00022400019b7983 */ /* 0x000f680000100800 */
        /* <DEDUP_REMOVED lines=60> */
[----:B--2---:R-:W2:Y:S04]  /*8150*/  LDL R150, [R1+0x318] ;  /* 0x0003180001967983 */ /* 0x004ea80000100800 */
[----:B------:R-:W2:Y:S04]  /*8160*/  LDL R148, [R1+0x31c] ;  /* 0x00031c0001947983 */ /* 0x000ea80000100800 */
        /* <DEDUP_REMOVED lines=63> */
[----:B------:R-:W2:Y:S01]  /*8560*/  LDL R14, [R1+0x41c] ;  /* 0x00041c00010e7983 */ /* 0x000ea20000100800 */
        /* <DEDUP_REMOVED lines=22> */
[----:B---3--:R-:W-:Y:S02]  /*86d0*/  @!P6 IMAD R13, R13, 0x8, R6 ;  /* 0x000000080d0de824 */ /* 0x008fe400078e0206 */
[----:B------:R-:W-:Y:S01]  /*86e0*/  FADD.FTZ R175, R175, R8 ;  /* 0x00000008afaf7221 */ /* 0x000fe20000010000 */
[----:B------:R-:W-:Y:S01]  /*86f0*/  FADD.FTZ R212, R212, R205 ;  /* 0x000000cdd4d47221 */ /* 0x000fe20000010000 */
[----:B------:R-:W-:Y:S02]  /*8700*/  STL [R1+0x88], RZ ;  /* 0x000088ff01007387 */ /* 0x000fe40000100800 */
[----:B------:R-:W-:Y:S01]  /*8710*/  FADD.FTZ R156, R156, R175 ;  /* 0x000000af9c9c7221 */ /* 0x000fe20000010000 */
[----:B------:R-:W-:Y:S01]  /*8720*/  FADD.FTZ R157, R11, R212 ;  /* 0x000000d40b9d7221 */ /* 0x000fe20000010000 */
[----:B------:R-:W-:Y:S01]  /*8730*/  STL [R1+0x88], R0 ;  /* 0x0000880001007387 */ /* 0x000fe20000100800 */
[----:B------:R-:W-:-:S03]  /*8740*/  @!P6 PRMT R13, RZ, 0x654, R13 ;  /* 0x00000654ff0de816 */ /* 0x000fc6000000000d */
[----:B------:R-:W-:Y:S04]  /*8750*/  STL [R1+0x88], R0 ;  /* 0x0000880001007387 */ /* 0x000fe80000100800 */
[----:B------:R-:W-:Y:S04]  /*8760*/  STL [R1+0x88], R0 ;  /* 0x0000880001007387 */ /* 0x000fe80000100800 */
[----:B------:R-:W-:Y:S04]  /*8770*/  STL [R1+0x88], R0 ;  /* 0x0000880001007387 */ /* 0x000fe80000100800 */
[----:B------:R-:W-:Y:S04]  /*8780*/  STL [R1+0x88], R0 ;  /* 0x0000880001007387 */ /* 0x000fe80000100800 */
[----:B------:R3:W-:Y:S04]  /*8790*/  STL [R1+0x88], R0 ;  /* 0x0000880001007387 */ /* 0x0007e80000100800 */
[----:B------:R1:W-:Y:S04]  /*87a0*/  STL [R1+0x434], R10 ;  /* 0x0004340a01007387 */ /* 0x0003e80000100800 */
[----:B------:R1:W-:Y:S04]  /*87b0*/  STL.64 [R1+0x440], R156 ;  /* 0x0004409c01007387 */ /* 0x0003e80000100a00 */
[----:B----4-:R4:W-:Y:S04]  /*87c0*/  STL [R1+0x220], R171 ;  /* 0x000220ab01007387 */ /* 0x0109e80000100800 */
[----:B-----5:R4:W-:Y:S04]  /*87d0*/  STL [R1+0x224], R155 ;  /* 0x0002249b01007387 */ /* 0x0209e80000100800 */
[----:B------:R4:W-:Y:S04]  /*87e0*/  STL [R1+0x228], R153 ;  /* 0x0002289901007387 */ /* 0x0009e80000100800 */
        /* <DEDUP_REMOVED lines=59> */
[----:B--2---:R4:W-:Y:S04]  /*8ba0*/  STL [R1+0x318], R150 ;  /* 0x0003189601007387 */ /* 0x0049e80000100800 */
        /* <DEDUP_REMOVED lines=65> */
[----:B------:R4:W-:Y:S03]  /*8fc0*/  @!P6 SYNCS.ARRIVE.TRANS64.RED.A1T0 RZ, [R13+URZ], RZ ;  /* 0x000000ff0dffe9a7 */ /* 0x0009e6000810043f */
[----:B---3--:R-:W2:Y:S01]  /*8fd0*/  LDL R0, [R1+0x70] ;  /* 0x0000700001007983 */ /* 0x008ea20000100800 */
[----:B------:R-:W-:Y:S01]  /*8fe0*/  ISETP.GE.AND P0, PT, R5, 0x1, PT ;  /* 0x000000010500780c */ /* 0x000fe20003f06270 */
[----:B------:R-:W-:-:S06]  /*8ff0*/  UIADD3 UR45, UR45, -0x2, URZ ;  /* 0xfffffffe2d2d7890 */ /* 0x000fcc000fffe03f */
[----:B-1----:R-:W-:Y:S02]  /*9000*/  IMAD.U32 R10, RZ, RZ, UR45 ;  /* 0x0000002dff0a7e24 */ /* 0x002fe4000f8e00ff */
[----:B--2---:R-:W-:-:S05]  /*9010*/  IMAD.SHL.U32 R0, R0, 0x80, RZ ;  /* 0x0000008000007824 */ /* 0x004fca00078e00ff */
[----:B------:R-:W-:-:S05]  /*9020*/  IADD3 R7, R0, UR40, -R123 ;  /* 0x0000002800077c10 */ /* 0x000fca000fffe87b */
[----:B------:R-:W-:Y:S01]  /*9030*/  IMAD.IADD R4, R7, 0x1, R4 ;  /* 0x0000000107047824 */ /* 0x000fe200078e0204 */
[----:B----4-:R-:W-:Y:S06]  /*9040*/  @!P0 BRA `(.L_x_1530) ;  /* 0x0000000000408947 */ /* 0x010fec0003800000 */
[C---:B------:R-:W-:Y:S01]  /*9050*/  ISETP.GT.AND P0, PT, R7.reuse, RZ, PT ;  /* 0x000000ff0700720c */ /* 0x040fe20003f04270 */
[----:B------:R-:W-:Y:S01]  /*9060*/  BSSY B0, `(.L_x_1531) ;  /* 0x000000c000007945 */ /* 0x000fe20003800000 */
[----:B------:R-:W-:-:S11]  /*9070*/  VIADD R6, R7, 0xffffffff ;  /* 0xffffffff07067836 */ /* 0x000fd60000000000 */
[----:B------:R-:W-:Y:S05]  /*9080*/  @P0 BRA `(.L_x_1532) ;  /* 0x0000000000180947 */ /* 0x000fea0003800000 */
[----:B------:R-:W-:Y:S01]  /*9090*/  ISETP.NE.AND P0, PT, R5, 0x1, PT ;  /* 0x000000010500780c */ /* 0x000fe20003f05270 */
[----:B------:R-:W-:-:S12]  /*90a0*/  IMAD.MOV R7, RZ, RZ, -R7 ;  /* 0x000000ffff077224 */ /* 0x000fd800078e0a07 */
[----:B------:R-:W-:-:S05]  /*90b0*/  @P0 IMAD.HI.U32 R2, R7, R2, RZ ;  /* 0x0000000207020227 */ /* 0x000fca00078e00ff */
[----:B------:R-:W-:-:S04]  /*90c0*/  @P0 SHF.R.U32.HI R7, RZ, R3, R2 ;  /* 0x00000003ff070219 */ /* 0x000fc80000011602 */
[----:B------:R-:W-:Y:S01]  /*90d0*/  LOP3.LUT R6, RZ, R7, RZ, 0x33, !PT ;  /* 0x00000007ff067212 */ /* 0x000fe200078e33ff */
[----:B------:R-:W-:Y:S06]  /*90e0*/  BRA `(.L_x_1533) ;  /* 0x00000000000c7947 */ /* 0x000fec0003800000 */
.L_x_1532:
[----:B------:R-:W-:-:S13]  /*90f0*/  ISETP.NE.AND P0, PT, R5, 0x1, PT ;  /* 0x000000010500780c */ /* 0x000fda0003f05270 */
[----:B------:R-:W-:-:S05]  /*9100*/  @P0 IMAD.HI.U32 R2, R6, R2, RZ ;  /* 0x0000000206020227 */ /* 0x000fca00078e00ff */
[----:B------:R-:W-:-:S07]  /*9110*/  @P0 SHF.R.U32.HI R6, RZ, R3, R2 ;  /* 0x00000003ff060219 */ /* 0x000fce0000011602 */
.L_x_1533:
[----:B------:R-:W-:Y:S05]  /*9120*/  BSYNC B0 ;  /* 0x0000000000007941 */ /* 0x000fea0003800000 */
.L_x_1531:
[----:B------:R-:W-:-:S05]  /*9130*/  IMAD R5, R6, R5, R5 ;  /* 0x0000000506057224 */ /* 0x000fca00078e0205 */
[----:B------:R-:W-:-:S07]  /*9140*/  VIMNMX R4, R4, R5, PT ;  /* 0x0000000504047248 */ /* 0x000fce0003fe0100 */
.L_x_1530:
[----:B------:R-:W-:Y:S01]  /*9150*/  IMAD.HI R4, R4, 0x2aaaaaab, RZ ;  /* 0x2aaaaaab04047827 */ /* 0x000fe200078e02ff */
[----:B------:R-:W-:Y:S04]  /*9160*/  BSSY B2, `(.L_x_1534) ;  /* 0x0000012000027945 */ /* 0x000fe80003800000 */
[----:B------:R-:W-:-:S04]  /*9170*/  SHF.R.U32.HI R3, RZ, 0x1f, R4 ;  /* 0x0000001fff037819 */ /* 0x000fc80000011604 */
[----:B------:R-:W-:-:S04]  /*9180*/  LEA.HI.SX32 R3, R4, R3, 0x1c ;  /* 0x0000000304037211 */ /* 0x000fc800078fe2ff */
[----:B------:R-:W-:-:S04]  /*9190*/  VIMNMX R193, R3, UR41, !PT ;  /* 0x0000002903c17c48 */ /* 0x000fc8000ffe0100 */
[----:B------:R-:W-:-:S13]  /*91a0*/  ISETP.GE.AND P0, PT, R10, R193, PT ;  /* 0x000000c10a00720c */ /* 0x000fda0003f06270 */
[----:B------:R-:W-:Y:S05]  /*91b0*/  @!P0 BRA `(.L_x_1535) ;  /* 0x0000000000308947 */ /* 0x000fea0003800000 */
[----:B------:R-:W-:Y:S01]  /*91c0*/  BSSY B1, `(.L_x_1536) ;  /* 0x0000009000017945 */ /* 0x000fe20003800000 */
.L_x_1538:
[----:B------:R-:W-:Y:S01]  /*91d0*/  BSSY B0, `(.L_x_1537) ;  /* 0x0000004000007945 */ /* 0x000fe20003800000 */
[----:B------:R-:W-:Y:S01]  /*91e0*/  VIADD R0, R16, 0x170 ;  /* 0x0000017010007836 */ /* 0x000fe20000000000 */
[----:B------:R-:W-:-:S07]  /*91f0*/  MOV R205, 0x9210 ;  /* 0x0000921000cd7802 */ /* 0x000fce0000000f00 */
[----:B------:R-:W-:Y:S05]  /*9200*/  CALL.REL.NOINC `($_ZN7cutlass13device_kernelIN5flash11enable_sm90INS1_16FlashAttnFwdSm90INS1_25CollectiveMainloopFwdSm90ILi2EN4cute5tupleIJNS5_1CILi1EEES8_S8_EEENS6_IJNS7_ILi128EEENS7_ILi96EEENS7_ILi64EEEEEELi256ENS_6half_tEfNS_4arch4Sm90ELb0ELb1ELb0ELb0ELb0ELb0ELb1ELb1ELb0ELb0ELb0ELb0EEENS1_21CollectiveEpilogueFwdINS6_IJSA_NS7_ILi256EEESB_EEES9_SE_SG_Li256ELb0ELb0ELb0ELb0EEENS1_30DynamicPersistentTileSchedulerILi256ELi32ELb0ELb0ELb1EEEEEEEEEvNT_6ParamsE$_ZZN5flash25CollectiveMainloopFwdSm90ILi2EN4cute5tupleIJNS1_1CILi1EEES4_S4_EEENS2_IJNS3_ILi128EEENS3_ILi96EEENS3_ILi64EEEEEELi256EN7cutlass6half_tEfNSA_4arch4Sm90ELb0ELb1ELb0ELb0ELb0ELb0ELb1ELb1ELb0ELb0ELb0ELb0EE3mmaINS_16FlashAttnFwdSm90ISE_NS_21CollectiveEpilogueFwdINS2_IJS6_NS3_ILi256EEES7_EEES5_SB_SD_Li256ELb0ELb0ELb0ELb0EEENS_30DynamicPersistentTileSchedulerILi256ELi32ELb0ELb0ELb1EEEE13SharedStorageENS1_6TensorINS1_11ArrayEngineIfLm128EEENS1_6LayoutINS2_IJNS2_IJNS3_ILi2EEEST_NS3_ILi32EEEEEES4_S4_EEENS2_IJNS2_IJS4_ST_NS3_ILi4EEEEEENS3_ILi0EEESZ_EEEEEEENS_7SoftmaxILi2ELi0EEEEEbRKNSE_6ParamsENSA_25PipelineTmaAsyncNoClusterILi2ENSA_16PipelineTmaAsyncILi2EEEEES1B_RNSA_13PipelineStateILj2EEERT0_RT1_iRiRKNS_16SeqlenInfoQKNewKILb0ELb0EEENS2_IJiiiiEEERT_ENKUliT_T0_T1_E_clIZSF_ISO_S12_S14_EbS17_S1B_S1B_S1E_S1G_S1I_iS1J_S1N_S1O_S1Q_EUlRS1R_iE1_NS3_ILb0EEENS3_ILb1EEEEEDaiS1R_S1S_S1T_) ;  /* 0x000001ac00207944 */ /* 0x000fea0003c00000 */
[----:B------:R-:W-:Y:S05]  /*9210*/  BSYNC B0 ;  /* 0x0000000000007941 */ /* 0x000fea0003800000 */
.L_x_1537:
[C---:B------:R-:W-:Y:S01]  /*9220*/  ISETP.GT.AND P0, PT, R10.reuse, R193, PT ;  /* 0x000000c10a00720c */ /* 0x040fe20003f04270 */
[----:B------:R-:W-:-:S12]  /*9230*/  VIADD R10, R10, 0xffffffff ;  /* 0xffffffff0a0a7836 */ /* 0x000fd80000000000 */
[----:B------:R-:W-:Y:S05]  /*9240*/  @P0 BRA `(.L_x_1538) ;  /* 0xfffffffc00e00947 */ /* 0x000fea000383ffff */
[----:B------:R-:W-:Y:S05]  /*9250*/  BSYNC B1 ;  /* 0x0000000000017941 */ /* 0x000fea0003800000 */
.L_x_1536:
[----:B------:R-:W2:Y:S02]  /*9260*/  LDL R0, [R1+0x70] ;  /* 0x0000700001007983 */ /* 0x000ea40000100800 */
[----:B--2---:R-:W-:-:S07]  /*9270*/  IMAD.SHL.U32 R0, R0, 0x80, RZ ;  /* 0x0000008000007824 */ /* 0x004fce00078e00ff */
.L_x_1535:
[----:B------:R-:W-:Y:S05]  /*9280*/  BSYNC B2 ;  /* 0x0000000000027941 */ /* 0x000fea0003800000 */
.L_x_1534:
[----:B------:R-:W1:Y:S01]  /*9290*/  LDC R5, c[0x0][0xadc] ;  /* 0x0002b700ff057b82 */ /* 0x000e620000000800 */
[----:B------:R-:W-:Y:S02]  /*92a0*/  ULDC UR4, c[0x0][0x288] ;  /* 0x0000a20000047ab9 */ /* 0x000fe40000000800 */
[----:B------:R-:W-:-:S06]  /*92b0*/  UIADD3 UR4, UR40, 0x80, -UR4 ;  /* 0x0000008028047890 */ /* 0x000fcc000fffe804 */
[----:B------:R-:W-:Y:S01]  /*92c0*/  VIADD R0, R0, UR4 ;  /* 0x0000000400007c36 */ /* 0x000fe20008000000 */
[----:B------:R-:W-:-:S03]  /*92d0*/  ULDC UR4, c[0x0][0xad4] ;  /* 0x0002b50000047ab9 */ /* 0x000fc60000000800 */
[----:B------:R-:W-:Y:S01]  /*92e0*/  VIADD R2, R0, -UR4 ;  /* 0x8000000400027c36 */ /* 0x000fe20008000000 */
[----:B-1----:R-:W-:-:S13]  /*92f0*/  ISETP.GE.AND P0, PT, R5, 0x1, PT ;  /* 0x000000010500780c */ /* 0x002fda0003f06270 */
[----:B------:R-:W-:Y:S05]  /*9300*/  @!P0 BRA `(.L_x_1539) ;  /* 0x0000000000448947 */ /* 0x000fea0003800000 */
[----:B------:R-:W-:Y:S01]  /*9310*/  ISETP.GT.AND P0, PT, R0, -0x1, PT ;  /* 0xffffffff0000780c */ /* 0x000fe20003f04270 */
[----:B------:R-:W-:-:S12]  /*9320*/  BSSY B0, `(.L_x_1540) ;  /* 0x000000d000007945 */ /* 0x000fd80003800000 */
        /* <DEDUP_REMOVED lines=8> */
.L_x_1541:
[----:B------:R-:W-:-:S13]  /*93b0*/  ISETP.NE.AND P0, PT, R5, 0x1, PT ;  /* 0x000000010500780c */ /* 0x000fda0003f05270 */
[----:B------:R-:W1:Y:S02]  /*93c0*/  @P0 LDC.64 R6, c[0x0][0xae0] ;  /* 0x0002b800ff060b82 */ /* 0x000e640000000a00 */
[----:B-1----:R-:W-:-:S05]  /*93d0*/  @P0 IMAD.HI.U32 R4, R0, R6, RZ ;  /* 0x0000000600040227 */ /* 0x002fca00078e00ff */
[----:B------:R-:W-:-:S07]  /*93e0*/  @P0 SHF.R.U32.HI R0, RZ, R7, R4 ;  /* 0x00000007ff000219 */ /* 0x000fce0000011604 */
.L_x_1542:
[----:B------:R-:W-:Y:S05]  /*93f0*/  BSYNC B0 ;  /* 0x0000000000007941 */ /* 0x000fea0003800000 */
.L_x_1540:
[----:B------:R-:W-:-:S05]  /*9400*/  IMAD R3, R0, R5, RZ ;  /* 0x0000000500037224 */ /* 0x000fca00078e02ff */
[----:B------:R-:W-:-:S07]  /*9410*/  VIMNMX R2, R2, R3, !PT ;  /* 0x0000000302027248 */ /* 0x000fce0007fe0100 */
.L_x_1539:
[----:B------:R-:W-:-:S04]  /*9420*/  VIADD R2, R2, 0x5f ;  /* 0x0000005f02027836 */ /* 0x000fc80000000000 */
[----:B------:R-:W-:-:S05]  /*9430*/  IMAD.HI R2, R2, 0x2aaaaaab, RZ ;  /* 0x2aaaaaab02027827 */ /* 0x000fca00078e02ff */
[----:B------:R-:W-:-:S04]  /*9440*/  SHF.R.U32.HI R3, RZ, 0x1f, R2 ;  /* 0x0000001fff037819 */ /* 0x000fc80000011602 */
[----:B------:R-:W-:-:S04]  /*9450*/  LEA.HI.SX32 R2, R2, R3, 0x1c ;  /* 0x0000000302027211 */ /* 0x000fc800078fe2ff */
[----:B------:R-:W-:-:S04]  /*9460*/  VIMNMX R2, R2, UR41, !PT ;  /* 0x0000002902027c48 */ /* 0x000fc8000ffe0100 */
[----:B------:R-:W-:-:S13]  /*9470*/  ISETP.GE.AND P0, PT, R10, R2, PT ;  /* 0x000000020a00720c */ /* 0x000fda0003f06270 */
[----:B------:R-:W-:Y:S05]  /*9480*/  @!P0 BRA `(.L_x_1543) ;  /* 0x0000009400e88947 */ /* 0x000fea0003800000 */
.L_x_1560:
[----:B-12---:R-:W2:Y:S04]  /*9490*/  LD.E R3, desc[UR46][R22.64+0x210] ;  /* 0x0002102e16037980 */ /* 0x006ea8000c101900 */
[----:B------:R-:W3:Y:S01]  /*94a0*/  LD.E R0, desc[UR46][R22.64+0x218] ;  /* 0x0002182e16007980 */ /* 0x000ee2000c101900 */
[----:B--2---:R-:W-:-:S05]  /*94b0*/  VIADD R3, R3, 0x1 ;  /* 0x0000000103037836 */ /* 0x004fca0000000000 */
[----:B------:R-:W-:-:S13]  /*94c0*/  ISETP.NE.AND P1, PT, R3, 0x2, PT ;  /* 0x000000020300780c */ /* 0x000fda0003f25270 */
[----:B------:R1:W5:Y:S04]  /*94d0*/  @P1 LD.E R9, desc[UR46][R22.64+0x214] ;  /* 0x0002142e16091980 */ /* 0x000368000c101900 */
[----:B------:R-:W2:Y:S01]  /*94e0*/  @!P1 LD.E R4, desc[UR46][R22.64+0x214] ;  /* 0x0002142e16049980 */ /* 0x000ea2000c101900 */
[----:B---3--:R-:W-:-:S03]  /*94f0*/  VIADD R7, R0, 0x1 ;  /* 0x0000000100077836 */ /* 0x008fc60000000000 */
[----:B------:R3:W-:Y:S04]  /*9500*/  ST.E desc[UR46][R22.64+0x210], R3 ;  /* 0x0002100316007985 */ /* 0x0007e8000c10192e */
[----:B------:R1:W-:Y:S04]  /*9510*/  ST.E desc[UR46][R22.64+0x218], R7 ;  /* 0x0002180716007985 */ /* 0x0003e8000c10192e */
[----:B------:R1:W-:Y:S01]  /*9520*/  @!P1 ST.E desc[UR46][R22.64+0x210], RZ ;  /* 0x000210ff16009985 */ /* 0x0003e2000c10192e */
[----:B--2---:R-:W-:-:S05]  /*9530*/  @!P1 LOP3.LUT R9, R4, 0x1, RZ, 0x3c, !PT ;  /* 0x0000000104099812 */ /* 0x004fca00078e3cff */
[----:B------:R1:W-:Y:S04]  /*9540*/  @!P1 ST.E desc[UR46][R22.64+0x214], R9 ;  /* 0x0002140916009985 */ /* 0x0003e8000c10192e */
[----:B------:R-:W2:Y:S04]  /*9550*/  LDL.64 R72, [R1+0x188] ;  /* 0x0001880001487983 */ /* 0x000ea80000100a00 */
[----:B--2---:R-:W2:Y:S01]  /*9560*/  LD.E R0, desc[UR46][R72.64+0x1c] ;  /* 0x00001c2e48007980 */ /* 0x004ea2000c101900 */
[----:B------:R-:W-:Y:S01]  /*9570*/  IMAD.MOV.U32 R5, RZ, RZ, R10 ;  /* 0x000000ffff057224 */ /* 0x000fe200078e000a */
[----:B------:R-:W-:Y:S05]  /*9580*/  YIELD ;  /* 0x0000000000007946 */ /* 0x000fea0003800000 */
[----:B------:R-:W-:Y:S01]  /*9590*/  BSSY B0, `(.L_x_1544) ;  /* 0x0000008000007945 */ /* 0x000fe20003800000 */
[----:B------:R-:W-:Y:S01]  /*95a0*/  VIADD R10, R10, 0xffffffff ;  /* 0xffffffff0a0a7836 */ /* 0x000fe20000000000 */
[----:B------:R-:W-:Y:S01]  /*95b0*/  ISETP.GT.AND P0, PT, R5, R2, PT ;  /* 0x000000020500720c */ /* 0x000fe20003f04270 */
[----:B---3--:R-:W-:Y:S01]  /*95c0*/  @!P1 IMAD.MOV.U32 R3, RZ, RZ, RZ ;  /* 0x000000ffff039224 */ /* 0x008fe200078e00ff */
[----:B--2---:R-:W-:-:S04]  /*95d0*/  LOP3.LUT R0, R0, 0x1, RZ, 0xfc, !PT ;  /* 0x0000000100007812 */ /* 0x004fc800078efcff */
[----:B------:R-:W-:-:S13]  /*95e0*/  ISETP.NE.AND P2, PT, R0, 0x3, PT ;  /* 0x000000030000780c */ /* 0x000fda0003f45270 */
[----:B-1----:R-:W-:Y:S05]  /*95f0*/  @!P2 BRA `(.L_x_1545) ;  /* 0x000000000004a947 */ /* 0x002fea0003800000 */
[----:B------:R-:W-:Y:S01]  /*9600*/  BPT.TRAP 0x1 ;  /* 0x000000040000795c */ /* 0x000fe20000300000 */
.L_x_1545:
[----:B------:R-:W-:Y:S05]  /*9610*/  BSYNC B0 ;  /* 0x0000000000007941 */ /* 0x000fea0003800000 */
.L_x_1544:
[----:B------:R-:W2:Y:S01]  /*9620*/  LD.E.64 R4, desc[UR46][R72.64+0x8] ;  /* 0x0000082e48047980 */ /* 0x000ea2000c101b00 */
[----:B-----5:R-:W-:Y:S02]  /*9630*/  SHF.L.U32 R8, R9, 0x1f, RZ ;  /* 0x0000001f09087819 */ /* 0x020fe400000006ff */
[----:B--2---:R-:W-:-:S05]  /*9640*/  MOV R4, R4 ;  /* 0x0000000400047202 */ /* 0x004fca0000000f00 */
[----:B------:R-:W-:-:S04]  /*9650*/  IMAD R3, R3, 0x8, R4 ;  /* 0x0000000803037824 */ /* 0x000fc800078e0204 */
[----:B------:R1:W2:Y:S01]  /*9660*/  SYNCS.PHASECHK.TRANS64.TRYWAIT P1, [R3+URZ], R8 ;  /* 0x00000008030075a7 */ /* 0x0002a2000802017f */
[----:B------:R-:W3:Y:S04]  /*9670*/  LD.E R4, desc[UR46][R72.64+0x1c] ;  /* 0x00001c2e48047980 */ /* 0x000ee8000c101900 */
[----:B------:R1:W5:Y:S04]  /*9680*/  LD.E R0, desc[UR46][R22.64+0x210] ;  /* 0x0002102e16007980 */ /* 0x000368000c101900 */
[----:B------:R1:W5:Y:S01]  /*9690*/  LD.E R6, desc[UR46][R22.64+0x214] ;  /* 0x0002142e16067980 */ /* 0x000362000c101900 */
[----:B------:R-:W-:Y:S01]  /*96a0*/  BSSY B0, `(.L_x_1546) ;  /* 0x0000005000007945 */ /* 0x000fe20003800000 */
[----:B---3--:R-:W-:-:S04]  /*96b0*/  LOP3.LUT R4, R4, 0x1, RZ, 0xfc, !PT ;  /* 0x0000000104047812 */ /* 0x008fc800078efcff */
[----:B------:R-:W-:-:S13]  /*96c0*/  ISETP.NE.AND P2, PT, R4, 0x3, PT ;  /* 0x000000030400780c */ /* 0x000fda0003f45270 */
[----:B-12---:R-:W-:Y:S05]  /*96d0*/  @!P2 BRA `(.L_x_1547) ;  /* 0x000000000004a947 */ /* 0x006fea0003800000 */
[----:B------:R-:W-:Y:S01]  /*96e0*/  BPT.TRAP 0x1 ;  /* 0x000000040000795c */ /* 0x000fe20000300000 */
.L_x_1547:
[----:B------:R-:W-:Y:S05]  /*96f0*/  BSYNC B0 ;  /* 0x0000000000007941 */ /* 0x000fea0003800000 */
.L_x_1546:
[----:B------:R-:W-:Y:S04]  /*9700*/  BSSY B0, `(.L_x_1548) ;  /* 0x0000008000007945 */ /* 0x000fe80003800000 */
[----:B------:R-:W-:Y:S05]  /*9710*/  @P1 BRA `(.L_x_1549) ;  /* 0x0000000000181947 */ /* 0x000fea0003800000 */
[----:B------:R-:W2:Y:S01]  /*9720*/  LD.E.64 R4, desc[UR46][R72.64+0x8] ;  /* 0x0000082e48047980 */ /* 0x000ea2000c101b00 */
[----:B-----5:R-:W-:Y:S02]  /*9730*/  SHF.L.U32 R3, R6, 0x1f, RZ ;  /* 0x0000001f06037819 */ /* 0x020fe400000006ff */
[----:B--2---:R-:W-:-:S05]  /*9740*/  MOV R5, R4 ;  /* 0x0000000400057202 */ /* 0x004fca0000000f00 */
[----:B------:R-:W-:-:S04]  /*9750*/  IMAD R0, R0, 0x8, R5 ;  /* 0x0000000800007824 */ /* 0x000fc800078e0205 */
[----:B------:R-:W1:Y:S02]  /*9760*/  SYNCS.PHASECHK.TRANS64.TRYWAIT P1, [R0+URZ], R3 ;  /* 0x00000003000075a7 */ /* 0x000e64000802017f */
[----:B-1----:R-:W-:Y:S05]  /*9770*/  @!P1 BRA `(.L_x_1550) ;  /* 0x000001a000009947 */ /* 0x002fea0003800000 */
.L_x_1549:
[----:B------:R-:W-:Y:S05]  /*9780*/  BSYNC B0 ;  /* 0x0000000000007941 */ /* 0x000fea0003800000 */
.L_x_1548:
[----:B------:R-:W2:Y:S04]  /*9790*/  LD.E R5, desc[UR46][R22.64+0x210] ;  /* 0x0002102e16057980 */ /* 0x000ea8000c101900 */
[----:B------:R-:W2:Y:S01]  /*97a0*/  LDL.64 R8, [R1+0xa0] ;  /* 0x0000a00001087983 */ /* 0x000ea20000100a00 */
[----:B------:R-:W-:Y:S05]  /*97b0*/  WARPSYNC.ALL ;  /* 0x0000000000007948 */ /* 0x000fea0003800000 */
[----:B------:R-:W3:Y:S04]  /*97c0*/  LDL.64 R20, [R1+0x98] ;  /* 0x0000980001147983 */ /* 0x000ee80000100a00 */
[----:B-----5:R-:W4:Y:S04]  /*97d0*/  LDL.64 R6, [R1+0x98] ;  /* 0x0000980001067983 */ /* 0x020f280000100a00 */
[----:B------:R-:W4:Y:S01]  /*97e0*/  LDL.64 R12, [R1+0x98] ;  /* 0x00009800010c7983 */ /* 0x000f220000100a00 */
[----:B--2---:R-:W-:-:S03]  /*97f0*/  IMAD R4, R5, 0x300, R8 ;  /* 0x0000030005047824 */ /* 0x004fc600078e0208 */
[----:B------:R-:W2:Y:S01]  /*9800*/  LDL.64 R14, [R1+0x98] ;  /* 0x00009800010e7983 */ /* 0x000ea20000100a00 */
[----:B------:R-:W-:Y:S01]  /*9810*/  IMAD.MOV.U32 R5, RZ, RZ, R9 ;  /* 0x000000ffff057224 */ /* 0x000fe200078e0009 */
[C---:B------:R-:W-:Y:S01]  /*9820*/  R2UR UR6, R4.reuse ;  /* 0x00000000040672ca */ /* 0x040fe200000e0000 */
[----:B------:R-:W-:Y:S01]  /*9830*/  WARPGROUP.ARRIVE ;  /* 0x00000000000079c5 */ /* 0x000fe20000000000 */
[----:B------:R-:W2:Y:S02]  /*9840*/  LDL R11, [R1+0x54] ;  /* 0x00005400010b7983 */ /* 0x000ea40000100800 */
[----:B------:R-:W-:Y:S01]  /*9850*/  R2UR UR7, R5 ;  /* 0x00000000050772ca */ /* 0x000fe200000e0000 */
[----:B------:R-:W-:Y:S02]  /*9860*/  VIADD R8, R4, 0x2 ;  /* 0x0000000204087836 */ /* 0x000fe40000000000 */
[----:B-1----:R-:W-:Y:S01]  /*9870*/  IMAD.MOV.U32 R0, RZ, RZ, 0x1 ;  /* 0x00000001ff007424 */ /* 0x002fe200078e00ff */
[----:B------:R1:W-:Y:S04]  /*9880*/  STL [R1+0x80], RZ ;  /* 0x000080ff01007387 */ /* 0x0003e80000100800 */
[----:B------:R1:W-:Y:S04]  /*9890*/  STL [R1+0x80], R0 ;  /* 0x0000800001007387 */ /* 0x0003e80000100800 */
[----:B------:R1:W-:Y:S04]  /*98a0*/  STL [R1+0x80], R0 ;  /* 0x0000800001007387 */ /* 0x0003e80000100800 */
[----:B------:R1:W-:Y:S04]  /*98b0*/  STL [R1+0x80], R0 ;  /* 0x0000800001007387 */ /* 0x0003e80000100800 */
[----:B------:R1:W-:Y:S01]  /*98c0*/  STL [R1+0x80], R0 ;  /* 0x0000800001007387 */ /* 0x0003e20000100800 */
[----:B---3--:R-:W-:-:S02]  /*98d0*/  R2UR UR4, R20 ;  /* 0x00000000140472ca */ /* 0x008fc400000e0000 */
[----:B------:R-:W-:-:S13]  /*98e0*/  R2UR UR5, R21 ;  /* 0x00000000150572ca */ /* 0x000fda00000e0000 */
[----:B------:R-:W-:Y:S01]  /*98f0*/  HGMMA.64x96x16.F32 R24, gdesc[UR4], RZ, !UPT, gsb0 ;  /* 0x01600000041879f0 */ /* 0x000fe2000c0008ff */
[----:B----4-:R-:W-:Y:S01]  /*9900*/  VIADD R6, R6, 0x2 ;  /* 0x0000000206067836 */ /* 0x010fe20000000000 */
[----:B------:R-:W-:Y:S02]  /*9910*/  R2UR UR6, R8 ;  /* 0x00000000080672ca */ /* 0x000fe400000e0000 */
[----:B------:R-:W-:Y:S02]  /*9920*/  R2UR UR7, R9 ;  /* 0x00000000090772ca */ /* 0x000fe400000e0000 */
[----:B------:R-:W-:Y:S02]  /*9930*/  R2UR UR4, R6 ;  /* 0x00000000060472ca */ /* 0x000fe400000e0000 */
[----:B------:R-:W-:Y:S01]  /*9940*/  R2UR UR5, R7 ;  /* 0x00000000070572ca */ /* 0x000fe200000e0000 */
[----:B------:R-:W-:Y:S02]  /*9950*/  VIADD R12, R12, 0x4 ;  /* 0x000000040c0c7836 */ /* 0x000fe40000000000 */
[----:B------:R-:W-:-:S02]  /*9960*/  VIADD R6, R4, 0x4 ;  /* 0x0000000404067836 */ /* 0x000fc40000000000 */
[----:B------:R-:W-:Y:S01]  /*9970*/  IMAD.MOV.U32 R7, RZ, RZ, R9 ;  /* 0x000000ffff077224 */ /* 0x000fe200078e0009 */
[----:B------:R-:W-:Y:S02]  /*9980*/  WARPGROUP.DEPBAR.LE gsb0, 0x0 ;  /* 0x00008000000079c5 */ /* 0x000fe40000010000 */
[----:B------:R1:W5:Y:S04]  /*9990*/  LD.E R3, desc[UR46][R22.64+0x210] ;  /* 0x0002102e16037980 */ /* 0x000368000c101900 */
[----:B------:R1:W5:Y:S01]  /*99a0*/  LD.E R5, desc[UR46][R22.64+0x214] ;  /* 0x0002142e16057980 */ /* 0x000362000c101900 */
[----:B------:R-:W-:-:S06]  /*99b0*/  WARPGROUP.ARRIVE ;  /* 0x00000000000079c5 */ /* 0x000fcc0000000000 */
[----:B------:R-:W-:Y:S01]  /*99c0*/  HGMMA.64x96x16.F32 R24, gdesc[UR4], R24, gsb0 ;  /* 0x01600000041879f0 */ /* 0x000fe20008000818 */
[----:B------:R-:W-:Y:S02]  /*99d0*/  R2UR UR6, R6 ;  /* 0x00000000060672ca */ /* 0x000fe400000e0000 */
[----:B------:R-:W-:Y:S02]  /*99e0*/  R2UR UR7, R7 ;  /* 0x00000000070772ca */ /* 0x000fe400000e0000 */
[----:B------:R-:W-:Y:S02]  /*99f0*/  R2UR UR4, R12 ;  /* 0x000000000c0472ca */ /* 0x000fe400000e0000 */
[----:B------:R-:W-:Y:S01]  /*9a00*/  R2UR UR5, R13 ;  /* 0x000000000d0572ca */ /* 0x000fe200000e0000 */
[----:B------:R-:W-:Y:S02]  /*9a10*/  VIADD R6, R4, 0x6 ;  /* 0x0000000604067836 */ /* 0x000fe40000000000 */
[----:B--2---:R-:W-:-:S02]  /*9a20*/  VIADD R14, R14, 0x6 ;  /* 0x000000060e0e7836 */ /* 0x004fc40000000000 */
[----:B------:R-:W-:Y:S01]  /*9a30*/  IMAD.MOV.U32 R7, RZ, RZ, R9 ;  /* 0x000000ffff077224 */ /* 0x000fe200078e0009 */
[----:B------:R-:W-:Y:S02]  /*9a40*/  WARPGROUP.DEPBAR.LE gsb0, 0x0 ;  /* 0x00008000000079c5 */ /* 0x000fe40000010000 */
[----:B------:R-:W-:-:S06]  /*9a50*/  WARPGROUP.ARRIVE ;  /* 0x00000000000079c5 */ /* 0x000fcc0000000000 */
[----:B------:R-:W-:Y:S01]  /*9a60*/  HGMMA.64x96x16.F32 R24, gdesc[UR4], R24, gsb0 ;  /* 0x01600000041879f0 */ /* 0x000fe20008000818 */
[----:B------:R-:W-:Y:S02]  /*9a70*/  R2UR UR6, R6 ;  /* 0x00000000060672ca */ /* 0x000fe400000e0000 */
[----:B------:R-:W-:Y:S02]  /*9a80*/  R2UR UR7, R7 ;  /* 0x00000000070772ca */ /* 0x000fe400000e0000 */
[----:B------:R-:W-:Y:S02]  /*9a90*/  R2UR UR4, R14 ;  /* 0x000000000e0472ca */ /* 0x000fe400000e0000 */
[----:B------:R-:W-:Y:S02]  /*9aa0*/  R2UR UR5, R15 ;  /* 0x000000000f0572ca */ /* 0x000fe400000e0000 */
[----:B------:R-:W-:-:S04]  /*9ab0*/  LOP3.LUT R11, R11, 0x1, RZ, 0xfc, !PT ;  /* 0x000000010b0b7812 */ /* 0x000fc800078efcff */
[----:B------:R-:W-:Y:S01]  /*9ac0*/  ISETP.NE.AND P2, PT, R11, 0x3, PT ;  /* 0x000000030b00780c */ /* 0x000fe20003f45270 */
[----:B------:R-:W-:Y:S02]  /*9ad0*/  WARPGROUP.DEPBAR.LE gsb0, 0x0 ;  /* 0x00008000000079c5 */ /* 0x000fe40000010000 */
[----:B------:R-:W-:-:S06]  /*9ae0*/  WARPGROUP.ARRIVE ;  /* 0x00000000000079c5 */ /* 0x000fcc0000000000 */
[----:B------:R-:W-:Y:S01]  /*9af0*/  HGMMA.64x96x16.F32 R24, gdesc[UR4], R24, gsb0 ;  /* 0x01600000041879f0 */ /* 0x000fe20008000818 */
[----:B------:R-:W-:Y:S02]  /*9b00*/  BSSY B0, `(.L_x_1551) ;  /* 0x0000004000007945 */ /* 0x000fe40003800000 */
[----:B------:R-:W-:Y:S02]  /*9b10*/  WARPGROUP.DEPBAR.LE gsb0, 0x0 ;  /* 0x00008000000079c5 */ /* 0x000fe40000010000 */
[----:B-1----:R-:W-:Y:S05]  /*9b20*/  @!P2 BRA `(.L_x_1552) ;  /* 0x000000000004a947 */ /* 0x002fea0003800000 */
[----:B------:R-:W-:Y:S01]  /*9b30*/  BPT.TRAP 0x1 ;  /* 0x000000040000795c */ /* 0x000fe20000300000 */
.L_x_1552:
[----:B------:R-:W-:Y:S05]  /*9b40*/  BSYNC B0 ;  /* 0x0000000000007941 */ /* 0x000fea0003800000 */
.L_x_1551:
[----:B------:R-:W2:Y:S01]  /*9b50*/  LDL.64 R6, [R1+0x40] ;  /* 0x0000400001067983 */ /* 0x000ea20000100a00 */
[----:B-----5:R-:W-:Y:S02]  /*9b60*/  SHF.L.U32 R8, R5, 0x1f, RZ ;  /* 0x0000001f05087819 */ /* 0x020fe400000006ff */
[----:B--2---:R-:W-:-:S05]  /*9b70*/  MOV R6, R6 ;  /* 0x0000000600067202 */ /* 0x004fca0000000f00 */
[----:B------:R-:W-:-:S04]  /*9b80*/  IMAD R3, R3, 0x8, R6 ;  /* 0x0000000803037824 */ /* 0x000fc800078e0206 */
[----:B------:R1:W2:Y:S01]  /*9b90*/  SYNCS.PHASECHK.TRANS64.TRYWAIT P1, [R3+URZ], R8 ;  /* 0x00000008030075a7 */ /* 0x0002a2000802017f */
[----:B------:R1:W5:Y:S04]  /*9ba0*/  LD.E R4, desc[UR46][R22.64+0x210] ;  /* 0x0002102e16047980 */ /* 0x000368000c101900 */
[----:B------:R1:W5:Y:S01]  /*9bb0*/  LD.E R5, desc[UR46][R22.64+0x214] ;  /* 0x0002142e16057980 */ /* 0x000362000c101900 */
[----:B------:R-:W-:Y:S04]  /*9bc0*/  BSSY B0, `(.L_x_1553) ;  /* 0x0000003000007945 */ /* 0x000fe80003800000 */
[----:B------:R-:W-:Y:S05]  /*9bd0*/  @!P2 BRA `(.L_x_1554) ;  /* 0x000000000004a947 */ /* 0x000fea0003800000 */
[----:B------:R-:W-:Y:S01]  /*9be0*/  BPT.TRAP 0x1 ;  /* 0x000000040000795c */ /* 0x000fe20000300000 */
.L_x_1554:
[----:B------:R-:W-:Y:S05]  /*9bf0*/  BSYNC B0 ;  /* 0x0000000000007941 */ /* 0x000fea0003800000 */
.L_x_1553:
[----:B------:R-:W-:Y:S04]  /*9c00*/  BSSY B0, `(.L_x_1555) ;  /* 0x0000006000007945 */ /* 0x000fe80003800000 */
[----:B--2---:R-:W-:Y:S05]  /*9c10*/  @P1 BRA `(.L_x_1556) ;  /* 0x0000000000101947 */ /* 0x004fea0003800000 */
[----:B-----5:R-:W-:Y:S01]  /*9c20*/  IMAD R4, R4, 0x8, R6 ;  /* 0x0000000804047824 */ /* 0x020fe200078e0206 */
[----:B------:R-:W-:-:S04]  /*9c30*/  SHF.L.U32 R5, R5, 0x1f, RZ ;  /* 0x0000001f05057819 */ /* 0x000fc800000006ff */
[----:B------:R-:W2:Y:S02]  /*9c40*/  SYNCS.PHASECHK.TRANS64.TRYWAIT P1, [R4+URZ], R5 ;  /* 0x00000005040075a7 */ /* 0x000ea4000802017f */
[----:B--2---:R-:W-:Y:S05]  /*9c50*/  @!P1 BRA `(.L_x_1557) ;  /* 0x0000019800dc9947 */ /* 0x004fea0003800000 */
.L_x_1556:
[----:B------:R-:W-:Y:S05]  /*9c60*/  BSYNC B0 ;  /* 0x0000000000007941 */ /* 0x000fea0003800000 */
.L_x_1555:
[----:B------:R-:W3:Y:S04]  /*9c70*/  LD.E R11, desc[UR46][R22.64+0x210] ;  /* 0x0002102e160b7980 */ /* 0x000ee8000c101900 */
[----:B------:R-:W3:Y:S04]  /*9c80*/  LDL.64 R6, [R1+0x118] ;  /* 0x0001180001067983 */ /* 0x000ee80000100a00 */
[----:B-1----:R-:W4:Y:S04]  /*9c90*/  LDL R3, [R1+0x90] ;  /* 0x0000900001037983 */ /* 0x002f280000100800 */
[----:B--2--5:R-:W2:Y:S04]  /*9ca0*/  LDL.64 R4, [R1+0x110] ;  /* 0x0001100001047983 */ /* 0x024ea80000100a00 */
[----:B------:R-:W2:Y:S04]  /*9cb0*/  LDL.64 R8, [R1+0x110] ;  /* 0x0001100001087983 */ /* 0x000ea80000100a00 */
[----:B------:R-:W2:Y:S04]  /*9cc0*/  LDL.64 R12, [R1+0x110] ;  /* 0x00011000010c7983 */ /* 0x000ea80000100a00 */
[----:B------:R-:W2:Y:S01]  /*9cd0*/  LDL.64 R14, [R1+0x110] ;  /* 0x00011000010e7983 */ /* 0x000ea20000100a00 */
[----:B------:R-:W-:Y:S05]  /*9ce0*/  WARPSYNC.ALL ;  /* 0x0000000000007948 */ /* 0x000fea0003800000 */
[----:B------:R-:W-:Y:S01]  /*9cf0*/  WARPGROUP.ARRIVE ;  /* 0x00000000000079c5 */ /* 0x000fe20000000000 */
[----:B------:R-:W2:Y:S01]  /*9d00*/  LDL.64 R20, [R1+0x110] ;  /* 0x0001100001147983 */ /* 0x000ea20000100a00 */
[----:B---3--:R-:W-:Y:S01]  /*9d10*/  IMAD R6, R11, 0xc00, R6 ;  /* 0x00000c000b067824 */ /* 0x008fe200078e0206 */
[----:B------:R-:W-:-:S02]  /*9d20*/  R2UR UR7, R7 ;  /* 0x00000000070772ca */ /* 0x000fc400000e0000 */
[----:B----4-:R-:W-:Y:S02]  /*9d30*/  ISETP.NE.U32.AND P1, PT, R3, RZ, PT ;  /* 0x000000ff0300720c */ /* 0x010fe40003f25070 */
[----:B------:R-:W-:Y:S02]  /*9d40*/  R2UR UR6, R6 ;  /* 0x00000000060672ca */ /* 0x000fe400000e0000 */
[----:B--2---:R-:W-:Y:S02]  /*9d50*/  R2UR UR4, R4 ;  /* 0x00000000040472ca */ /* 0x004fe400000e0000 */
[----:B------:R-:W-:-:S07]  /*9d60*/  R2UR UR5, R5 ;  /* 0x00000000050572ca */ /* 0x000fce00000e0000 */
[----:B------:R-:W-:-:S06]  /*9d70*/  VOTEU.ANY UP0, P1 ;  /* 0x00000000003f7886 */ /* 0x000fcc0000800100 */
[----:B------:R-:W-:Y:S01]  /*9d80*/  HGMMA.64x96x16.F32 R24, gdesc[UR4], R24, UP0, gsb0 ;  /* 0x01600000041879f0 */ /* 0x000fe2000b800818 */
[----:B------:R-:W-:Y:S02]  /*9d90*/  VIADD R8, R8, 0x2 ;  /* 0x0000000208087836 */ /* 0x000fe40000000000 */
        /* <DEDUP_REMOVED lines=126> */
[----:B------:R-:W-:Y:S01]  /*a580*/  R2UR UR5, R21 ;  /* 0x00000000150572ca */ /* 0x000fe200000e0000 */
[----:B--2---:R-:W-:Y:S01]  /*a590*/  VIADD R8, R8, 0xc02 ;  /* 0x00000c0208087836 */ /* 0x004fe20000000000 */
[----:B------:R-:W-:Y:S02]  /*a5a0*/  WARPGROUP.DEPBAR.LE gsb0, 0x0 ;  /* 0x00008000000079c5 */ /* 0x000fe40000010000 */
[----:B------:R-:W-:-:S09]  /*a5b0*/  WARPGROUP.ARRIVE ;  /* 0x00000000000079c5 */ /* 0x000fd20000000000 */
[----:B------:R-:W-:Y:S01]  /*a5c0*/  HGMMA.64x96x16.F32 R24, gdesc[UR4], R24, gsb0 ;  /* 0x01600000041879f0 */ /* 0x000fe20008000818 */
[----:B------:R-:W-:Y:S02]  /*a5d0*/  VIADD R4, R6, 0x902 ;  /* 0x0000090206047836 */ /* 0x000fe40000000000 */
[----:B------:R-:W-:Y:S01]  /*a5e0*/  IMAD.MOV.U32 R5, RZ, RZ, R7 ;  /* 0x000000ffff057224 */ /* 0x000fe200078e0007 */
[----:B------:R-:W-:Y:S02]  /*a5f0*/  R2UR UR4, R8 ;  /* 0x00000000080472ca */ /* 0x000fe400000e0000 */
[----:B------:R-:W-:Y:S02]  /*a600*/  R2UR UR6, R4 ;  /* 0x00000000040672ca */ /* 0x000fe400000e0000 */
[----:B------:R-:W-:Y:S02]  /*a610*/  R2UR UR7, R5 ;  /* 0x00000000050772ca */ /* 0x000fe400000e0000 */
[----:B------:R-:W-:Y:S01]  /*a620*/  R2UR UR5, R9 ;  /* 0x00000000090572ca */ /* 0x000fe200000e0000 */
[----:B---3--:R-:W-:-:S02]  /*a630*/  VIADD R12, R12, 0xc04 ;  /* 0x00000c040c0c7836 */ /* 0x008fc40000000000 */
[----:B------:R-:W-:Y:S01]  /*a640*/  VIADD R4, R6, 0x904 ;  /* 0x0000090406047836 */ /* 0x000fe20000000000 */
[----:B------:R-:W-:Y:S02]  /*a650*/  WARPGROUP.DEPBAR.LE gsb0, 0x0 ;  /* 0x00008000000079c5 */ /* 0x000fe40000010000 */
[----:B------:R-:W-:-:S07]  /*a660*/  WARPGROUP.ARRIVE ;  /* 0x00000000000079c5 */ /* 0x000fce0000000000 */
[----:B------:R-:W-:Y:S01]  /*a670*/  HGMMA.64x96x16.F32 R24, gdesc[UR4], R24, gsb0 ;  /* 0x01600000041879f0 */ /* 0x000fe20008000818 */
[----:B------:R-:W-:Y:S01]  /*a680*/  IMAD.MOV.U32 R5, RZ, RZ, R7 ;  /* 0x000000ffff057224 */ /* 0x000fe200078e0007 */
[----:B------:R-:W-:Y:S02]  /*a690*/  R2UR UR6, R4 ;  /* 0x00000000040672ca */ /* 0x000fe400000e0000 */
[----:B------:R-:W-:Y:S02]  /*a6a0*/  R2UR UR4, R12 ;  /* 0x000000000c0472ca */ /* 0x000fe400000e0000 */
[----:B------:R-:W-:Y:S02]  /*a6b0*/  R2UR UR7, R5 ;  /* 0x00000000050772ca */ /* 0x000fe400000e0000 */
[----:B------:R-:W-:Y:S01]  /*a6c0*/  R2UR UR5, R13 ;  /* 0x000000000d0572ca */ /* 0x000fe200000e0000 */
[----:B----4-:R-:W-:Y:S02]  /*a6d0*/  VIADD R14, R14, 0xc06 ;  /* 0x00000c060e0e7836 */ /* 0x010fe40000000000 */
[----:B------:R-:W-:-:S02]  /*a6e0*/  VIADD R4, R6, 0x906 ;  /* 0x0000090606047836 */ /* 0x000fc40000000000 */
[----:B------:R-:W-:Y:S01]  /*a6f0*/  IMAD.MOV.U32 R5, RZ, RZ, R7 ;  /* 0x000000ffff057224 */ /* 0x000fe200078e0007 */
[----:B------:R-:W-:Y:S02]  /*a700*/  WARPGROUP.DEPBAR.LE gsb0, 0x0 ;  /* 0x00008000000079c5 */ /* 0x000fe40000010000 */
[----:B------:R-:W-:-:S06]  /*a710*/  WARPGROUP.ARRIVE ;  /* 0x00000000000079c5 */ /* 0x000fcc0000000000 */
[----:B------:R-:W-:Y:S01]  /*a720*/  HGMMA.64x96x16.F32 R24, gdesc[UR4], R24, gsb0 ;  /* 0x01600000041879f0 */ /* 0x000fe20008000818 */
[----:B------:R-:W-:Y:S02]  /*a730*/  R2UR UR4, R14 ;  /* 0x000000000e0472ca */ /* 0x000fe400000e0000 */
[----:B------:R-:W-:Y:S02]  /*a740*/  R2UR UR5, R15 ;  /* 0x000000000f0572ca */ /* 0x000fe400000e0000 */
[----:B------:R-:W-:Y:S02]  /*a750*/  R2UR UR6, R4 ;  /* 0x00000000040672ca */ /* 0x000fe400000e0000 */
[----:B------:R-:W-:Y:S01]  /*a760*/  R2UR UR7, R5 ;  /* 0x00000000050772ca */ /* 0x000fe200000e0000 */
[----:B------:R-:W1:Y:S01]  /*a770*/  S2R R19, SR_TID.X ;  /* 0x0000000000137919 */ /* 0x000e620000002100 */
[----:B------:R-:W-:Y:S04]  /*a780*/  STL [R1+0x90], R0 ;  /* 0x0000900001007387 */ /* 0x000fe80000100800 */
[----:B------:R-:W-:Y:S01]  /*a790*/  STL [R1+0x90], R0 ;  /* 0x0000900001007387 */ /* 0x000fe20000100800 */
[----:B------:R-:W-:-:S02]  /*a7a0*/  WARPGROUP.DEPBAR.LE gsb0, 0x0 ;  /* 0x00008000000079c5 */ /* 0x000fc40000010000 */
[----:B------:R-:W-:-:S06]  /*a7b0*/  WARPGROUP.ARRIVE ;  /* 0x00000000000079c5 */ /* 0x000fcc0000000000 */
[----:B------:R-:W-:Y:S01]  /*a7c0*/  HGMMA.64x96x16.F32 R24, gdesc[UR4], R24, gsb0 ;  /* 0x01600000041879f0 */ /* 0x000fe20008000818 */
[----:B------:R-:W-:Y:S01]  /*a7d0*/  STL [R1+0x90], R0 ;  /* 0x0000900001007387 */ /* 0x000fe20000100800 */
[----:B-1----:R-:W-:-:S03]  /*a7e0*/  LOP3.LUT P2, RZ, R19, 0x7f, RZ, 0xc0, !PT ;  /* 0x0000007f13ff7812 */ /* 0x002fc6000784c0ff */
        /* <DEDUP_REMOVED lines=12> */
[----:B------:R-:W-:Y:S01]  /*a8b0*/  STL [R1+0x90], R0 ;  /* 0x0000900001007387 */ /* 0x000fe20000100800 */
[----:B------:R-:W-:-:S02]  /*a8c0*/  WARPGROUP.DEPBAR.LE gsb0, 0x0 ;  /* 0x00008000000079c5 */ /* 0x000fc40000010000 */
[----:B------:R1:W-:Y:S06]  /*a8d0*/  BAR.ARV R203, 0x100 ;  /* 0x000400cb0000751d */ /* 0x0003ec0000002000 */
[----:B------:R-:W2:Y:S04]  /*a8e0*/  @!P2 LD.E.64 R72, desc[UR46][R72.64+0x30] ;  /* 0x0000302e4848a980 */ /* 0x000ea8000c101b00 */
[----:B------:R-:W3:Y:S01]  /*a8f0*/  @!P2 LD.E R3, desc[UR46][R22.64+0x210] ;  /* 0x0002102e1603a980 */ /* 0x000ee2000c101900 */
[----:B--2---:R-:W-:-:S05]  /*a900*/  @!P2 MOV R4, R72 ;  /* 0x000000480004a202 */ /* 0x004fca0000000f00 */
[----:B---3--:R-:W-:-:S05]  /*a910*/  @!P2 IMAD R3, R3, 0x8, R4 ;  /* 0x000000080303a824 */ /* 0x008fca00078e0204 */
[----:B------:R-:W-:-:S04]  /*a920*/  @!P2 PRMT R3, RZ, 0x654, R3 ;  /* 0x00000654ff03a816 */ /* 0x000fc80000000003 */
[----:B------:R2:W-:Y:S01]  /*a930*/  @!P2 SYNCS.ARRIVE.TRANS64.RED.A1T0 RZ, [R3+URZ], RZ ;  /* 0x000000ff03ffa9a7 */ /* 0x0005e2000810043f */
[----:B------:R-:W3:Y:S04]  /*a940*/  LDL.64 R14, [R1+0x430] ;  /* 0x00043000010e7983 */ /* 0x000ee80000100a00 */
[----:B------:R-:W4:Y:S04]  /*a950*/  LDL R20, [R1+0x450] ;  /* 0x0004500001147983 */ /* 0x000f280000100800 */
[----:B------:R-:W4:Y:S01]  /*a960*/  LDL.64 R72, [R1+0x440] ;  /* 0x0004400001487983 */ /* 0x000f220000100a00 */
[----:B---3--:R-:W-:-:S04]  /*a970*/  FMNMX.FTZ R4, R24, R14, !PT ;  /* 0x0000000e18047209 */ /* 0x008fc80007810000 */
        /* <DEDUP_REMOVED lines=41> */
[----:B--2---:R-:W-:Y:S02]  /*ac10*/  FMNMX.FTZ R7, R4, R5, !PT ;  /* 0x0000000504077209 */ /* 0x004fe40007810000 */
        /* <DEDUP_REMOVED lines=8> */
[----:B--2---:R-:W-:-:S03]  /*aca0*/  FMNMX.FTZ R6, R7, R8, !PT ;  /* 0x0000000807067209 */ /* 0x004fc60007810000 */
[----:B------:R-:W-:Y:S04]  /*acb0*/  STL.64 [R1+0x430], R4 ;  /* 0x0004300401007387 */ /* 0x000fe80000100a00 */
[----:B------:R-:W2:Y:S04]  /*acc0*/  LDL R7, [R1+0x434] ;  /* 0x0004340001077983 */ /* 0x000ea80000100800 */
[----:B------:R-:W-:Y:S04]  /*acd0*/  STL [R1+0x430], R6 ;  /* 0x0004300601007387 */ /* 0x000fe80000100800 */
[----:B------:R-:W3:Y:S04]  /*ace0*/  LDL R75, [R1+0x430] ;  /* 0x00043000014b7983 */ /* 0x000ee80000100800 */
[----:B--2---:R-:W2:Y:S01]  /*acf0*/  SHFL.BFLY PT, R4, R7, 0x2, 0x1f ;  /* 0x0c401f0007047f89 */ /* 0x004ea200000e0000 */
[----:B---3--:R-:W-:Y:S01]  /*ad00*/  FADD.FTZ R3, R14, -R75 ;  /* 0x8000004b0e037221 */ /* 0x008fe20000010000 */
[----:B----4-:R-:W-:-:S04]  /*ad10*/  FMUL.FTZ R75, R20, R75 ;  /* 0x0000004b144b7220 */ /* 0x010fc80000410000 */
[----:B------:R-:W-:Y:S01]  /*ad20*/  FFMA.FTZ R152, R24, R20, -R75 ;  /* 0x0000001418987223 */ /* 0x000fe2000001084b */
[----:B--2---:R-:W-:-:S05]  /*ad30*/  FMNMX.FTZ R5, R4, R7, !PT ;  /* 0x0000000704057209 */ /* 0x004fca0007810000 */
[----:B------:R-:W2:Y:S01]  /*ad40*/  SHFL.BFLY PT, R24, R5, 0x1, 0x1f ;  /* 0x0c201f0005187f89 */ /* 0x000ea200000e0000 */
[-CC-:B------:R-:W-:Y:S01]  /*ad50*/  FFMA.FTZ R155, R29, R20.reuse, -R75.reuse ;  /* 0x000000141d9b7223 */ /* 0x180fe2000001084b */
[-C--:B------:R-:W-:Y:S01]  /*ad60*/  FMUL.FTZ R21, R3, R20.reuse ;  /* 0x0000001403157220 */ /* 0x080fe20000410000 */
[-CC-:B------:R-:W-:Y:S01]  /*ad70*/  FFMA.FTZ R3, R25, R20.reuse, -R75.reuse ;  /* 0x0000001419037223 */ /* 0x180fe2000001084b */
[-CC-:B------:R-:W-:Y:S01]  /*ad80*/  FFMA.FTZ R12, R44, R20.reuse, -R75.reuse ;  /* 0x000000142c0c7223 */ /* 0x180fe2000001084b */
[----:B------:R-:W-:Y:S01]  /*ad90*/  MUFU.EX2 R152, R152 ;  /* 0x0000009800987308 */ /* 0x000fe20000000800 */
[----:B------:R-:W-:Y:S01]  /*ada0*/  FFMA.FTZ R154, R28, R20, -R75 ;  /* 0x000000141c9a7223 */ /* 0x000fe2000001084b */
[----:B--2---:R-:W-:-:S05]  /*adb0*/  FMNMX.FTZ R24, R5, R24, !PT ;  /* 0x0000001805187209 */ /* 0x004fca0007810000 */
[----:B------:R-:W-:Y:S01]  /*adc0*/  FMUL.FTZ R29, R24, R20 ;  /* 0x00000014181d7220 */ /* 0x000fe20000410000 */
[----:B------:R-:W-:-:S03]  /*add0*/  FADD.FTZ R25, R15, -R24 ;  /* 0x800000180f197221 */ /* 0x000fc60000010000 */
[-CC-:B------:R-:W-:Y:S01]  /*ade0*/  FFMA.FTZ R153, R26, R20.reuse, -R29.reuse ;  /* 0x000000141a997223 */ /* 0x180fe2000001081d */
[----:B------:R-:W-:Y:S01]  /*adf0*/  FMUL.FTZ R25, R20, R25 ;  /* 0x0000001914197220 */ /* 0x000fe20000410000 */
[-CC-:B------:R-:W-:Y:S01]  /*ae00*/  FFMA.FTZ R187, R27, R20.reuse, -R29.reuse ;  /* 0x000000141bbb7223 */ /* 0x180fe2000001081d */
[----:B------:R-:W-:Y:S01]  /*ae10*/  MUFU.EX2 R21, R21 ;  /* 0x0000001500157308 */ /* 0x000fe20000000800 */
[-CC-:B------:R-:W-:Y:S01]  /*ae20*/  FFMA.FTZ R186, R30, R20.reuse, -R29.reuse ;  /* 0x000000141eba7223 */ /* 0x180fe2000001081d */
[----:B------:R-:W-:-:S06]  /*ae30*/  FFMA.FTZ R190, R31, R20, -R29 ;  /* 0x000000141fbe7223 */ /* 0x000fcc000001081d */
[----:B------:R-:W-:Y:S08]  /*ae40*/  MUFU.EX2 R44, R25 ;  /* 0x00000019002c7308 */ /* 0x000ff00000000800 */
[----:B------:R-:W2:Y:S01]  /*ae50*/  MUFU.EX2 R153, R153 ;  /* 0x0000009900997308 */ /* 0x000ea20000000800 */
[----:B------:R-:W-:-:S07]  /*ae60*/  FFMA.FTZ R182, R34, R20, -R29 ;  /* 0x0000001422b67223 */ /* 0x000fce000001081d */
[----:B------:R-:W3:Y:S01]  /*ae70*/  MUFU.EX2 R187, R187 ;  /* 0x000000bb00bb7308 */ /* 0x000ee20000000800 */
[----:B------:R-:W-:-:S07]  /*ae80*/  FFMA.FTZ R13, R32, R20, -R75 ;  /* 0x00000014200d7223 */ /* 0x000fce000001084b */
[----:B------:R-:W4:Y:S01]  /*ae90*/  MUFU.EX2 R3, R3 ;  /* 0x0000000300037308 */ /* 0x000f220000000800 */
[----:B------:R-:W-:-:S07]  /*aea0*/  FFMA.FTZ R184, R35, R20, -R29 ;  /* 0x0000001423b87223 */ /* 0x000fce000001081d */
[----:B------:R-:W1:Y:S01]  /*aeb0*/  MUFU.EX2 R186, R186 ;  /* 0x000000ba00ba7308 */ /* 0x000e620000000800 */
[----:B------:R-:W-:-:S07]  /*aec0*/  FFMA.FTZ R163, R33, R20, -R75 ;  /* 0x0000001421a37223 */ /* 0x000fce000001084b */
[----:B------:R-:W1:Y:S01]  /*aed0*/  MUFU.EX2 R154, R154 ;  /* 0x0000009a009a7308 */ /* 0x000e620000000800 */
[----:B--2---:R-:W-:Y:S01]  /*aee0*/  FFMA.FTZ R26, R73, R44, R153 ;  /* 0x0000002c491a7223 */ /* 0x004fe20000010099 */
[----:B------:R-:W-:-:S06]  /*aef0*/  FFMA.FTZ R183, R38, R20, -R29 ;  /* 0x0000001426b77223 */ /* 0x000fcc000001081d */
[----:B------:R-:W2:Y:S01]  /*af00*/  MUFU.EX2 R190, R190 ;  /* 0x000000be00be7308 */ /* 0x000ea20000000800 */
[----:B------:R-:W-:Y:S01]  /*af10*/  FFMA.FTZ R72, R21, R72, R152 ;  /* 0x0000004815487223 */ /* 0x000fe20000010098 */
[----:B------:R-:W-:-:S06]  /*af20*/  FFMA.FTZ R14, R36, R20, -R75 ;  /* 0x00000014240e7223 */ /* 0x000fcc000001084b */
[----:B------:R-:W2:Y:S01]  /*af30*/  MUFU.EX2 R155, R155 ;  /* 0x0000009b009b7308 */ /* 0x000ea20000000800 */
[----:B---3--:R-:W-:Y:S01]  /*af40*/  FADD.FTZ R27, R187, R26 ;  /* 0x0000001abb1b7221 */ /* 0x008fe20000010000 */
[----:B------:R-:W-:-:S06]  /*af50*/  FFMA.FTZ R185, R39, R20, -R29 ;  /* 0x0000001427b97223 */ /* 0x000fcc000001081d */
[----:B------:R-:W3:Y:S01]  /*af60*/  MUFU.EX2 R182, R182 ;  /* 0x000000b600b67308 */ /* 0x000ee20000000800 */
[----:B----4-:R-:W-:Y:S01]  /*af70*/  FADD.FTZ R25, R3, R72 ;  /* 0x0000004803197221 */ /* 0x010fe20000010000 */
[----:B------:R-:W-:-:S06]  /*af80*/  FFMA.FTZ R162, R37, R20, -R75 ;  /* 0x0000001425a27223 */ /* 0x000fcc000001084b */
[----:B------:R-:W4:Y:S01]  /*af90*/  MUFU.EX2 R13, R13 ;  /* 0x0000000d000d7308 */ /* 0x000f220000000800 */
[----:B-1----:R-:W-:Y:S01]  /*afa0*/  FADD.FTZ R27, R186, R27 ;  /* 0x0000001bba1b7221 */ /* 0x002fe20000010000 */
[----:B------:R-:W-:-:S06]  /*afb0*/  FFMA.FTZ R178, R42, R20, -R29 ;  /* 0x000000142ab27223 */ /* 0x000fcc000001081d */
[----:B------:R-:W1:Y:S01]  /*afc0*/  MUFU.EX2 R184, R184 ;  /* 0x000000b800b87308 */ /* 0x000e620000000800 */
[----:B------:R-:W-:Y:S01]  /*afd0*/  FADD.FTZ R26, R154, R25 ;  /* 0x000000199a1a7221 */ /* 0x000fe20000010000 */
[----:B------:R-:W-:-:S06]  /*afe0*/  FFMA.FTZ R11, R40, R20, -R75 ;  /* 0x00000014280b7223 */ /* 0x000fcc000001084b */
[----:B------:R-:W1:Y:S01]  /*aff0*/  MUFU.EX2 R163, R163 ;  /* 0x000000a300a37308 */ /* 0x000e620000000800 */
[----:B--2---:R-:W-:Y:S01]  /*b000*/  FADD.FTZ R27, R190, R27 ;  /* 0x0000001bbe1b7221 */ /* 0x004fe20000010000 */
[----:B------:R-:W-:-:S06]  /*b010*/  FFMA.FTZ R180, R43, R20, -R29 ;  /* 0x000000142bb47223 */ /* 0x000fcc000001081d */
[----:B------:R-:W2:Y:S01]  /*b020*/  MUFU.EX2 R183, R183 ;  /* 0x000000b700b77308 */ /* 0x000ea20000000800 */
[----:B------:R-:W-:Y:S01]  /*b030*/  FADD.FTZ R26, R155, R26 ;  /* 0x0000001a9b1a7221 */ /* 0x000fe20000010000 */
[----:B------:R-:W-:-:S06]  /*b040*/  FFMA.FTZ R160, R41, R20, -R75 ;  /* 0x0000001429a07223 */ /* 0x000fcc000001084b */
[----:B------:R-:W2:Y:S01]  /*b050*/  MUFU.EX2 R14, R14 ;  /* 0x0000000e000e7308 */ /* 0x000ea20000000800 */
[----:B---3--:R-:W-:Y:S01]  /*b060*/  FADD.FTZ R27, R182, R27 ;  /* 0x0000001bb61b7221 */ /* 0x008fe20000010000 */
[----:B------:R-:W-:-:S06]  /*b070*/  FFMA.FTZ R179, R46, R20, -R29 ;  /* 0x000000142eb37223 */ /* 0x000fcc000001081d */
[----:B------:R-:W3:Y:S01]  /*b080*/  MUFU.EX2 R185, R185 ;  /* 0x000000b900b97308 */ /* 0x000ee20000000800 */
[----:B----4-:R-:W-:-:S07]  /*b090*/  FADD.FTZ R26, R13, R26 ;  /* 0x0000001a0d1a7221 */ /* 0x010fce0000010000 */
        /* <DEDUP_REMOVED lines=72> */
[----:B------:R-:W-:Y:S01]  /*b520*/  FFMA.FTZ R68, R68, R20, -R75 ;  /* 0x0000001444447223 */ /* 0x000fe2000001084b */
[----:B-1----:R-:W-:-:S06]  /*b530*/  FADD.FTZ R28, R174, R27 ;  /* 0x0000001bae1c7221 */ /* 0x002fcc0000010000 */
[----:B------:R-:W1:Y:S01]  /*b540*/  MUFU.EX2 R170, R170 ;  /* 0x000000aa00aa7308 */ /* 0x000e620000000800 */
[----:B------:R-:W-:Y:S01]  /*b550*/  FADD.FTZ R26, R156, R25 ;  /* 0x000000199c1a7221 */ /* 0x000fe20000010000 */
[----:B------:R-:W-:-:S06]  /*b560*/  FFMA.FTZ R177, R71, R20, -R29 ;  /* 0x0000001447b17223 */ /* 0x000fcc000001081d */
[----:B------:R-:W1:Y:S01]  /*b570*/  MUFU.EX2 R4, R4 ;  /* 0x0000000400047308 */ /* 0x000e620000000800 */
[----:B------:R-:W-:Y:S01]  /*b580*/  FFMA.FTZ R69, R69, R20, -R75 ;  /* 0x0000001445457223 */ /* 0x000fe2000001084b */
[----:B--2---:R-:W-:-:S06]  /*b590*/  FADD.FTZ R28, R169, R28 ;  /* 0x0000001ca91c7221 */ /* 0x004fcc0000010000 */
[----:B------:R-:W2:Y:S01]  /*b5a0*/  MUFU.EX2 R176, R176 ;  /* 0x000000b000b07308 */ /* 0x000ea20000000800 */
[----:B------:R-:W-:-:S07]  /*b5b0*/  FADD.FTZ R26, R7, R26 ;  /* 0x0000001a071a7221 */ /* 0x000fce0000010000 */
[----:B------:R-:W2:Y:S01]  /*b5c0*/  MUFU.EX2 R19, R19 ;  /* 0x0000001300137308 */ /* 0x000ea20000000800 */
[----:B---3--:R-:W-:Y:S01]  /*b5d0*/  FADD.FTZ R27, R175, R28 ;  /* 0x0000001caf1b7221 */ /* 0x008fe20000010000 */
[----:B----4-:R-:W-:-:S06]  /*b5e0*/  FADD.FTZ R25, R157, R26 ;  /* 0x0000001a9d197221 */ /* 0x010fcc0000010000 */
[----:B------:R-:W3:Y:S08]  /*b5f0*/  MUFU.EX2 R171, R171 ;  /* 0x000000ab00ab7308 */ /* 0x000ef00000000800 */
[----:B------:R-:W4:Y:S01]  /*b600*/  MUFU.EX2 R5, R68 ;  /* 0x0000004400057308 */ /* 0x000f220000000800 */
[----:B-1----:R-:W-:Y:S01]  /*b610*/  FADD.FTZ R27, R170, R27 ;  /* 0x0000001baa1b7221 */ /* 0x002fe20000010000 */
[----:B------:R-:W-:-:S06]  /*b620*/  FADD.FTZ R20, R4, R25 ;  /* 0x0000001904147221 */ /* 0x000fcc0000010000 */
[----:B------:R-:W1:Y:S08]  /*b630*/  MUFU.EX2 R177, R177 ;  /* 0x000000b100b17308 */ /* 0x000e700000000800 */
[----:B------:R-:W1:Y:S01]  /*b640*/  MUFU.EX2 R15, R69 ;  /* 0x00000045000f7308 */ /* 0x000e620000000800 */
[----:B--2---:R-:W-:Y:S01]  /*b650*/  FADD.FTZ R26, R176, R27 ;  /* 0x0000001bb01a7221 */ /* 0x004fe20000010000 */
[----:B------:R-:W-:-:S03]  /*b660*/  FADD.FTZ R20, R19, R20 ;  /* 0x0000001413147221 */ /* 0x000fc60000010000 */
[----:B---3--:R-:W-:Y:S01]  /*b670*/  FADD.FTZ R26, R171, R26 ;  /* 0x0000001aab1a7221 */ /* 0x008fe20000010000 */
[----:B----4-:R-:W-:-:S03]  /*b680*/  FADD.FTZ R20, R5, R20 ;  /* 0x0000001405147221 */ /* 0x010fc60000010000 */
[----:B-1----:R-:W-:Y:S01]  /*b690*/  FADD.FTZ R27, R177, R26 ;  /* 0x0000001ab11b7221 */ /* 0x002fe20000010000 */
[----:B------:R1:W-:Y:S01]  /*b6a0*/  STL [R1+0x434], R24 ;  /* 0x0004341801007387 */ /* 0x0003e20000100800 */
[----:B------:R-:W-:-:S05]  /*b6b0*/  FADD.FTZ R26, R15, R20 ;  /* 0x000000140f1a7221 */ /* 0x000fca0000010000 */
[----:B------:R2:W-:Y:S04]  /*b6c0*/  STL.64 [R1+0x440], R26 ;  /* 0x0004401a01007387 */ /* 0x0005e80000100a00 */
[----:B------:R-:W3:Y:S04]  /*b6d0*/  LD.E R25, desc[UR46][R22.64+0x41c] ;  /* 0x00041c2e16197980 */ /* 0x000ee8000c101900 */
[----:B------:R-:W4:Y:S04]  /*b6e0*/  LD.E R40, desc[UR46][R22.64+0x414] ;  /* 0x0004142e16287980 */ /* 0x000f28000c101900 */
[----:B------:R-:W4:Y:S04]  /*b6f0*/  LD.E R20, desc[UR46][R22.64+0x220] ;  /* 0x0002202e16147980 */ /* 0x000f28000c101900 */
[----:B------:R-:W4:Y:S04]  /*b700*/  LD.E R28, desc[UR46][R22.64+0x224] ;  /* 0x0002242e161c7980 */ /* 0x000f28000c101900 */
[----:B------:R-:W4:Y:S04]  /*b710*/  LD.E R30, desc[UR46][R22.64+0x230] ;  /* 0x0002302e161e7980 */ /* 0x000f28000c101900 */
[----:B------:R-:W4:Y:S04]  /*b720*/  LD.E R32, desc[UR46][R22.64+0x234] ;  /* 0x0002342e16207980 */ /* 0x000f28000c101900 */
[----:B------:R-:W4:Y:S04]  /*b730*/  LD.E R34, desc[UR46][R22.64+0x240] ;  /* 0x0002402e16227980 */ /* 0x000f28000c101900 */
[----:B------:R-:W4:Y:S04]  /*b740*/  LD.E R36, desc[UR46][R22.64+0x244] ;  /* 0x0002442e16247980 */ /* 0x000f28000c101900 */
[----:B------:R-:W4:Y:S04]  /*b750*/  LD.E R38, desc[UR46][R22.64+0x250] ;  /* 0x0002502e16267980 */ /* 0x000f28000c101900 */
[----:B-1----:R-:W4:Y:S04]  /*b760*/  LD.E R24, desc[UR46][R22.64+0x254] ;  /* 0x0002542e16187980 */ /* 0x002f28000c101900 */
        /* <DEDUP_REMOVED lines=54> */
[----:B--2---:R-:W2:Y:S04]  /*bad0*/  LD.E R26, desc[UR46][R22.64+0x410] ;  /* 0x0004102e161a7980 */ /* 0x004ea8000c101900 */
[----:B------:R-:W2:Y:S04]  /*bae0*/  LD.E R151, desc[UR46][R22.64+0x228] ;  /* 0x0002282e16977980 */ /* 0x000ea8000c101900 */
        /* <DEDUP_REMOVED lines=61> */
[----:B------:R-:W2:Y:S01]  /*bec0*/  LD.E R29, desc[UR46][R22.64+0x418] ;  /* 0x0004182e161d7980 */ /* 0x000ea2000c101900 */
[----:B---3--:R-:W-:Y:S01]  /*bed0*/  FMUL.FTZ R223, R44, R25 ;  /* 0x000000192cdf7220 */ /* 0x008fe20000410000 */
[C---:B----4-:R-:W-:Y:S01]  /*bee0*/  FMUL.FTZ R215, R21.reuse, R40 ;  /* 0x0000002815d77220 */ /* 0x050fe20000410000 */
[C---:B------:R-:W-:Y:S01]  /*bef0*/  FMUL.FTZ R25, R21.reuse, R20 ;  /* 0x0000001415197220 */ /* 0x040fe20000410000 */
[C---:B------:R-:W-:Y:S01]  /*bf00*/  FMUL.FTZ R191, R21.reuse, R28 ;  /* 0x0000001c15bf7220 */ /* 0x040fe20000410000 */
[C---:B------:R-:W-:Y:S01]  /*bf10*/  FMUL.FTZ R193, R21.reuse, R30 ;  /* 0x0000001e15c17220 */ /* 0x040fe20000410000 */
[----:B------:R1:W-:Y:S01]  /*bf20*/  ST.E desc[UR46][R22.64+0x41c], R223 ;  /* 0x00041cdf16007985 */ /* 0x0003e2000c10192e */
[C---:B------:R-:W-:Y:S01]  /*bf30*/  FMUL.FTZ R205, R21.reuse, R32 ;  /* 0x0000002015cd7220 */ /* 0x040fe20000410000 */
[C---:B------:R-:W-:Y:S01]  /*bf40*/  FMUL.FTZ R207, R21.reuse, R34 ;  /* 0x0000002215cf7220 */ /* 0x040fe20000410000 */
[C---:B------:R-:W-:Y:S01]  /*bf50*/  FMUL.FTZ R213, R21.reuse, R36 ;  /* 0x0000002415d57220 */ /* 0x040fe20000410000 */
[----:B------:R3:W-:Y:S01]  /*bf60*/  ST.E desc[UR46][R22.64+0x414], R215 ;  /* 0x000414d716007985 */ /* 0x0007e2000c10192e */
[C---:B------:R-:W-:Y:S01]  /*bf70*/  FMUL.FTZ R225, R21.reuse, R144 ;  /* 0x0000009015e17220 */ /* 0x040fe20000410000 */
[----:B------:R-:W-:-:S02]  /*bf80*/  FMUL.FTZ R227, R21, R146 ;  /* 0x0000009215e37220 */ /* 0x000fc40000410000 */
[----:B------:R4:W-:Y:S04]  /*bf90*/  ST.E desc[UR46][R22.64+0x220], R25 ;  /* 0x0002201916007985 */ /* 0x0009e8000c10192e */
[----:B------:R4:W-:Y:S01]  /*bfa0*/  ST.E desc[UR46][R22.64+0x224], R191 ;  /* 0x000224bf16007985 */ /* 0x0009e2000c10192e */
[C---:B-1----:R-:W-:Y:S01]  /*bfb0*/  FMUL.FTZ R223, R21.reuse, R142 ;  /* 0x0000008e15df7220 */ /* 0x042fe20000410000 */
[C---:B---3--:R-:W-:Y:S01]  /*bfc0*/  FMUL.FTZ R215, R21.reuse, R24 ;  /* 0x0000001815d77220 */ /* 0x048fe20000410000 */
[C---:B----4-:R-:W-:Y:S01]  /*bfd0*/  FMUL.FTZ R25, R21.reuse, R38 ;  /* 0x0000002615197220 */ /* 0x050fe20000410000 */
[C---:B------:R-:W-:Y:S01]  /*bfe0*/  FMUL.FTZ R191, R21.reuse, R148 ;  /* 0x0000009415bf7220 */ /* 0x040fe20000410000 */
[----:B------:R1:W-:Y:S04]  /*bff0*/  ST.E desc[UR46][R22.64+0x230], R193 ;  /* 0x000230c116007985 */ /* 0x0003e8000c10192e */
[----:B------:R3:W-:Y:S04]  /*c000*/  ST.E desc[UR46][R22.64+0x234], R205 ;  /* 0x000234cd16007985 */ /* 0x0007e8000c10192e */
[----:B------:R4:W-:Y:S04]  /*c010*/  ST.E desc[UR46][R22.64+0x240], R207 ;  /* 0x000240cf16007985 */ /* 0x0009e8000c10192e */
[----:B------:R4:W-:Y:S01]  /*c020*/  ST.E desc[UR46][R22.64+0x244], R213 ;  /* 0x000244d516007985 */ /* 0x0009e2000c10192e */
[----:B-1----:R-:W-:-:S03]  /*c030*/  FMUL.FTZ R193, R21, R150 ;  /* 0x0000009615c17220 */ /* 0x002fc60000410000 */
[----:B------:R1:W-:Y:S01]  /*c040*/  ST.E desc[UR46][R22.64+0x250], R25 ;  /* 0x0002501916007985 */ /* 0x0003e2000c10192e */
[----:B---3--:R-:W-:-:S03]  /*c050*/  FMUL.FTZ R205, R21, R140 ;  /* 0x0000008c15cd7220 */ /* 0x008fc60000410000 */
[----:B------:R3:W-:Y:S01]  /*c060*/  ST.E desc[UR46][R22.64+0x254], R215 ;  /* 0x000254d716007985 */ /* 0x0007e2000c10192e */
[----:B----4-:R-:W-:-:S03]  /*c070*/  FMUL.FTZ R207, R21, R138 ;  /* 0x0000008a15cf7220 */ /* 0x010fc60000410000 */
[----:B------:R4:W-:Y:S01]  /*c080*/  ST.E desc[UR46][R22.64+0x260], R223 ;  /* 0x000260df16007985 */ /* 0x0009e2000c10192e */
[----:B------:R-:W-:-:S03]  /*c090*/  FMUL.FTZ R213, R21, R136 ;  /* 0x0000008815d57220 */ /* 0x000fc60000410000 */
[----:B------:R4:W-:Y:S01]  /*c0a0*/  ST.E desc[UR46][R22.64+0x264], R225 ;  /* 0x000264e116007985 */ /* 0x0009e2000c10192e */
[----:B-1----:R-:W-:-:S03]  /*c0b0*/  FMUL.FTZ R25, R21, R134 ;  /* 0x0000008615197220 */ /* 0x002fc60000410000 */
[----:B------:R1:W-:Y:S01]  /*c0c0*/  ST.E desc[UR46][R22.64+0x270], R227 ;  /* 0x000270e316007985 */ /* 0x0003e2000c10192e */
[----:B---3--:R-:W-:-:S03]  /*c0d0*/  FMUL.FTZ R215, R21, R126 ;  /* 0x0000007e15d77220 */ /* 0x008fc60000410000 */
[----:B------:R3:W-:Y:S01]  /*c0e0*/  ST.E desc[UR46][R22.64+0x274], R191 ;  /* 0x000274bf16007985 */ /* 0x0007e2000c10192e */
[C---:B----4-:R-:W-:Y:S01]  /*c0f0*/  FMUL.FTZ R223, R21.reuse, R132 ;  /* 0x0000008415df7220 */ /* 0x050fe20000410000 */
[C---:B------:R-:W-:Y:S01]  /*c100*/  FMUL.FTZ R225, R21.reuse, R130 ;  /* 0x0000008215e17220 */ /* 0x040fe20000410000 */
[C---:B-1----:R-:W-:Y:S01]  /*c110*/  FMUL.FTZ R227, R21.reuse, R128 ;  /* 0x0000008015e37220 */ /* 0x042fe20000410000 */
[C---:B---3--:R-:W-:Y:S01]  /*c120*/  FMUL.FTZ R191, R21.reuse, R124 ;  /* 0x0000007c15bf7220 */ /* 0x048fe20000410000 */
        /* <DEDUP_REMOVED lines=59> */
[----:B---3--:R-:W-:Y:S01]  /*c4e0*/  FMUL.FTZ R191, R21, R64 ;  /* 0x0000004015bf7220 */ /* 0x008fe20000410000 */
[----:B------:R1:W-:Y:S01]  /*c4f0*/  ST.E desc[UR46][R22.64+0x370], R193 ;  /* 0x000370c116007985 */ /* 0x0003e2000c10192e */
[C---:B--2---:R-:W-:Y:S01]  /*c500*/  FMUL.FTZ R151, R44.reuse, R151 ;  /* 0x000000972c977220 */ /* 0x044fe20000410000 */
[C---:B------:R-:W-:Y:S02]  /*c510*/  FMUL.FTZ R149, R44.reuse, R149 ;  /* 0x000000952c957220 */ /* 0x040fe40000410000 */
[----:B------:R2:W-:Y:S01]  /*c520*/  ST.E desc[UR46][R22.64+0x374], R205 ;  /* 0x000374cd16007985 */ /* 0x0005e2000c10192e */
[C---:B------:R-:W-:Y:S01]  /*c530*/  FMUL.FTZ R147, R44.reuse, R147 ;  /* 0x000000932c937220 */ /* 0x040fe20000410000 */
[----:B------:R-:W-:-:S02]  /*c540*/  FMUL.FTZ R145, R44, R145 ;  /* 0x000000912c917220 */ /* 0x000fc40000410000 */
[----:B------:R3:W-:Y:S01]  /*c550*/  ST.E desc[UR46][R22.64+0x380], R207 ;  /* 0x000380cf16007985 */ /* 0x0007e2000c10192e */
[C---:B------:R-:W-:Y:S01]  /*c560*/  FMUL.FTZ R137, R44.reuse, R137 ;  /* 0x000000892c897220 */ /* 0x040fe20000410000 */
[C---:B------:R-:W-:Y:S02]  /*c570*/  FMUL.FTZ R143, R44.reuse, R143 ;  /* 0x0000008f2c8f7220 */ /* 0x040fe40000410000 */
[----:B------:R4:W-:Y:S01]  /*c580*/  ST.E desc[UR46][R22.64+0x384], R213 ;  /* 0x000384d516007985 */ /* 0x0009e2000c10192e */
[C---:B-1----:R-:W-:Y:S01]  /*c590*/  FMUL.FTZ R193, R21.reuse, R56 ;  /* 0x0000003815c17220 */ /* 0x042fe20000410000 */
[C---:B------:R-:W-:Y:S02]  /*c5a0*/  FMUL.FTZ R141, R44.reuse, R141 ;  /* 0x0000008d2c8d7220 */ /* 0x040fe40000410000 */
[----:B------:R1:W-:Y:S01]  /*c5b0*/  ST.E desc[UR46][R22.64+0x390], R25 ;  /* 0x0003901916007985 */ /* 0x0003e2000c10192e */
[----:B--2---:R-:W-:Y:S01]  /*c5c0*/  FMUL.FTZ R205, R21, R62 ;  /* 0x0000003e15cd7220 */ /* 0x004fe20000410000 */
[----:B------:R-:W-:-:S02]  /*c5d0*/  FMUL.FTZ R139, R44, R139 ;  /* 0x0000008b2c8b7220 */ /* 0x000fc40000410000 */
[----:B------:R2:W-:Y:S01]  /*c5e0*/  ST.E desc[UR46][R22.64+0x394], R215 ;  /* 0x000394d716007985 */ /* 0x0005e2000c10192e */
[C---:B---3--:R-:W-:Y:S01]  /*c5f0*/  FMUL.FTZ R207, R21.reuse, R60 ;  /* 0x0000003c15cf7220 */ /* 0x048fe20000410000 */
[C---:B------:R-:W-:Y:S02]  /*c600*/  FMUL.FTZ R135, R44.reuse, R135 ;  /* 0x000000872c877220 */ /* 0x040fe40000410000 */
[----:B------:R3:W-:Y:S01]  /*c610*/  ST.E desc[UR46][R22.64+0x3a0], R223 ;  /* 0x0003a0df16007985 */ /* 0x0007e2000c10192e */
[C---:B----4-:R-:W-:Y:S01]  /*c620*/  FMUL.FTZ R213, R21.reuse, R58 ;  /* 0x0000003a15d57220 */ /* 0x050fe20000410000 */
[C---:B------:R-:W-:Y:S02]  /*c630*/  FMUL.FTZ R127, R44.reuse, R127 ;  /* 0x0000007f2c7f7220 */ /* 0x040fe40000410000 */
[----:B------:R4:W-:Y:S01]  /*c640*/  ST.E desc[UR46][R22.64+0x3a4], R225 ;  /* 0x0003a4e116007985 */ /* 0x0009e2000c10192e */
[----:B-1----:R-:W-:Y:S01]  /*c650*/  FMUL.FTZ R25, R21, R54 ;  /* 0x0000003615197220 */ /* 0x002fe20000410000 */
[----:B------:R-:W-:-:S02]  /*c660*/  FMUL.FTZ R133, R44, R133 ;  /* 0x000000852c857220 */ /* 0x000fc40000410000 */
[----:B------:R1:W-:Y:S01]  /*c670*/  ST.E desc[UR46][R22.64+0x3b0], R227 ;  /* 0x0003b0e316007985 */ /* 0x0003e2000c10192e */
[C---:B--2---:R-:W-:Y:S01]  /*c680*/  FMUL.FTZ R215, R21.reuse, R46 ;  /* 0x0000002e15d77220 */ /* 0x044fe20000410000 */
[C---:B------:R-:W-:Y:S02]  /*c690*/  FMUL.FTZ R131, R44.reuse, R131 ;  /* 0x000000832c837220 */ /* 0x040fe40000410000 */
[----:B------:R2:W-:Y:S01]  /*c6a0*/  ST.E desc[UR46][R22.64+0x3b4], R191 ;  /* 0x0003b4bf16007985 */ /* 0x0005e2000c10192e */
[C---:B---3--:R-:W-:Y:S01]  /*c6b0*/  FMUL.FTZ R223, R21.reuse, R52 ;  /* 0x0000003415df7220 */ /* 0x048fe20000410000 */
[C---:B------:R-:W-:Y:S01]  /*c6c0*/  FMUL.FTZ R129, R44.reuse, R129 ;  /* 0x000000812c817220 */ /* 0x040fe20000410000 */
[C---:B------:R-:W-:Y:S01]  /*c6d0*/  FMUL.FTZ R125, R44.reuse, R125 ;  /* 0x0000007d2c7d7220 */ /* 0x040fe20000410000 */
[C---:B----4-:R-:W-:Y:S01]  /*c6e0*/  FMUL.FTZ R225, R21.reuse, R50 ;  /* 0x0000003215e17220 */ /* 0x050fe20000410000 */
[C---:B------:R-:W-:Y:S01]  /*c6f0*/  FMUL.FTZ R117, R44.reuse, R117 ;  /* 0x000000752c757220 */ /* 0x040fe20000410000 */
[C---:B------:R-:W-:Y:S01]  /*c700*/  FMUL.FTZ R123, R44.reuse, R123 ;  /* 0x0000007b2c7b7220 */ /* 0x040fe20000410000 */
[C---:B------:R-:W-:Y:S01]  /*c710*/  FMUL.FTZ R121, R44.reuse, R121 ;  /* 0x000000792c797220 */ /* 0x040fe20000410000 */
[C---:B-1----:R-:W-:Y:S01]  /*c720*/  FMUL.FTZ R227, R21.reuse, R48 ;  /* 0x0000003015e37220 */ /* 0x042fe20000410000 */
[C---:B------:R-:W-:Y:S01]  /*c730*/  FMUL.FTZ R119, R44.reuse, R119 ;  /* 0x000000772c777220 */ /* 0x040fe20000410000 */
[C---:B------:R-:W-:Y:S01]  /*c740*/  FMUL.FTZ R115, R44.reuse, R115 ;  /* 0x000000732c737220 */ /* 0x040fe20000410000 */
[C---:B------:R-:W-:Y:S01]  /*c750*/  FMUL.FTZ R107, R44.reuse, R107 ;  /* 0x0000006b2c6b7220 */ /* 0x040fe20000410000 */
[C---:B--2---:R-:W-:Y:S01]  /*c760*/  FMUL.FTZ R191, R21.reuse, R42 ;  /* 0x0000002a15bf7220 */ /* 0x044fe20000410000 */
[----:B------:R-:W-:Y:S01]  /*c770*/  FMUL.FTZ R21, R21, R26 ;  /* 0x0000001a15157220 */ /* 0x000fe20000410000 */
[C---:B------:R-:W-:Y:S01]  /*c780*/  FMUL.FTZ R113, R44.reuse, R113 ;  /* 0x000000712c717220 */ /* 0x040fe20000410000 */
        /* <DEDUP_REMOVED lines=41> */
[----:B------:R-:W-:Y:S01]  /*ca20*/  FMUL.FTZ R29, R44, R29 ;  /* 0x0000001d2c1d7220 */ /* 0x000fe20000410000 */
[----:B------:R-:W-:Y:S04]  /*ca30*/  ST.E desc[UR46][R22.64+0x3c0], R193 ;  /* 0x0003c0c116007985 */ /* 0x000fe8000c10192e */
        /* <DEDUP_REMOVED lines=9> */
[----:B------:R1:W-:Y:S04]  /*cad0*/  ST.E desc[UR46][R22.64+0x410], R21 ;  /* 0x0004101516007985 */ /* 0x0003e8000c10192e */
        /* <DEDUP_REMOVED lines=57> */
[----:B------:R3:W-:Y:S04]  /*ce70*/  ST.E desc[UR46][R22.64+0x3ec], R39 ;  /* 0x0003ec2716007985 */ /* 0x0007e8000c10192e */
[----:B------:R4:W-:Y:S04]  /*ce80*/  ST.E desc[UR46][R22.64+0x3f8], R35 ;  /* 0x0003f82316007985 */ /* 0x0009e8000c10192e */
[----:B------:R4:W-:Y:S04]  /*ce90*/  ST.E desc[UR46][R22.64+0x3fc], R27 ;  /* 0x0003fc1b16007985 */ /* 0x0009e8000c10192e */
[----:B------:R4:W-:Y:S04]  /*cea0*/  ST.E desc[UR46][R22.64+0x408], R33 ;  /* 0x0004082116007985 */ /* 0x0009e8000c10192e */
[----:B------:R4:W-:Y:S04]  /*ceb0*/  ST.E desc[UR46][R22.64+0x40c], R31 ;  /* 0x00040c1f16007985 */ /* 0x0009e8000c10192e */
[----:B------:R4:W-:Y:S01]  /*cec0*/  ST.E desc[UR46][R22.64+0x418], R29 ;  /* 0x0004181d16007985 */ /* 0x0009e2000c10192e */
[----:B------:R2:W-:Y:S06]  /*ced0*/  BAR.SYNC.DEFER_BLOCKING R208, 0x100 ;  /* 0x000400d00000751d */ /* 0x0005ec0000010000 */
[----:B-1----:R-:W4:Y:S04]  /*cee0*/  LD.E R21, desc[UR46][R22.64+0x220] ;  /* 0x0002202e16157980 */ /* 0x002f28000c101900 */
[----:B------:R-:W4:Y:S04]  /*cef0*/  LD.E R25, desc[UR46][R22.64+0x224] ;  /* 0x0002242e16197980 */ /* 0x000f28000c101900 */
[----:B--2---:R-:W2:Y:S04]  /*cf00*/  LD.E R37, desc[UR46][R22.64+0x228] ;  /* 0x0002282e16257980 */ /* 0x004ea8000c101900 */
[----:B---3--:R-:W3:Y:S04]  /*cf10*/  LD.E R39, desc[UR46][R22.64+0x22c] ;  /* 0x00022c2e16277980 */ /* 0x008ee8000c101900 */
[----:B------:R-:W3:Y:S04]  /*cf20*/  LD.E R41, desc[UR46][R22.64+0x230] ;  /* 0x0002302e16297980 */ /* 0x000ee8000c101900 */
[----:B----4-:R-:W4:Y:S04]  /*cf30*/  LD.E R35, desc[UR46][R22.64+0x234] ;  /* 0x0002342e16237980 */ /* 0x010f28000c101900 */
        /* <DEDUP_REMOVED lines=122> */
[----:B------:R-:W-:Y:S04]  /*d6e0*/  ST.E desc[UR46][R22.64+0x220], R21 ;  /* 0x0002201516007985 */ /* 0x000fe8000c10192e */
[----:B------:R-:W-:Y:S04]  /*d6f0*/  ST.E desc[UR46][R22.64+0x224], R25 ;  /* 0x0002241916007985 */ /* 0x000fe8000c10192e */
[----:B--2---:R-:W-:Y:S04]  /*d700*/  ST.E desc[UR46][R22.64+0x228], R37 ;  /* 0x0002282516007985 */ /* 0x004fe8000c10192e */
[----:B---3--:R-:W-:Y:S04]  /*d710*/  ST.E desc[UR46][R22.64+0x22c], R39 ;  /* 0x00022c2716007985 */ /* 0x008fe8000c10192e */
[----:B------:R-:W-:Y:S04]  /*d720*/  ST.E desc[UR46][R22.64+0x230], R41 ;  /* 0x0002302916007985 */ /* 0x000fe8000c10192e */
[----:B----4-:R-:W-:Y:S04]  /*d730*/  ST.E desc[UR46][R22.64+0x234], R35 ;  /* 0x0002342316007985 */ /* 0x010fe8000c10192e */
        /* <DEDUP_REMOVED lines=122> */
[----:B-1----:R-:W4:Y:S04]  /*dee0*/  LD.E R191, desc[UR46][R22.64+0x210] ;  /* 0x0002102e16bf7980 */ /* 0x002f28000c101900 */
[----:B--2---:R-:W2:Y:S04]  /*def0*/  LD.E.64 R20, desc[UR46][R22.64+0xa8] ;  /* 0x0000a82e16147980 */ /* 0x004ea8000c101b00 */
[----:B------:R-:W2:Y:S04]  /*df00*/  LDL R192, [R1+0x88] ;  /* 0x0000880001c07983 */ /* 0x000ea80000100800 */
[----:B---3--:R-:W3:Y:S04]  /*df10*/  LD.E R24, desc[UR46][R22.64+0x220] ;  /* 0x0002202e16187980 */ /* 0x008ee8000c101900 */
[----:B------:R-:W3:Y:S04]  /*df20*/  LD.E R25, desc[UR46][R22.64+0x224] ;  /* 0x0002242e16197980 */ /* 0x000ee8000c101900 */
[----:B----4-:R-:W3:Y:S04]  /*df30*/  LD.E R26, desc[UR46][R22.64+0x228] ;  /* 0x0002282e161a7980 */ /* 0x010ee8000c101900 */
[----:B------:R-:W3:Y:S04]  /*df40*/  LD.E R27, desc[UR46][R22.64+0x22c] ;  /* 0x00022c2e161b7980 */ /* 0x000ee8000c101900 */
        /* <DEDUP_REMOVED lines=123> */
[----:B------:R-:W3:Y:S01]  /*e700*/  LD.E R151, desc[UR46][R22.64+0x41c] ;  /* 0x00041c2e16977980 */ /* 0x000ee2000c101900 */
[----:B--2---:R-:W-:Y:S01]  /*e710*/  IMAD R20, R191, 0xc00, R20 ;  /* 0x00000c00bf147824 */ /* 0x004fe200078e0214 */
[----:B------:R-:W-:-:S02]  /*e720*/  ISETP.NE.U32.AND P1, PT, R192, RZ, PT ;  /* 0x000000ffc000720c */ /* 0x000fc40003f25070 */
[----:B------:R-:W-:Y:S02]  /*e730*/  R2UR UR7, R21 ;  /* 0x00000000150772ca */ /* 0x000fe400000e0000 */
[----:B------:R-:W-:Y:S02]  /*e740*/  R2UR UR6, R20 ;  /* 0x00000000140672ca */ /* 0x000fe400000e0000 */
[----:B------:R-:W-:Y:S02]  /*e750*/  F2FP.F16.F32.PACK_AB R154, R155, R154 ;  /* 0x0000009a9b9a723e */ /* 0x000fe400000000ff */
[----:B------:R-:W-:Y:S02]  /*e760*/  F2FP.F16.F32.PACK_AB R152, R3, R152 ;  /* 0x000000980398723e */ /* 0x000fe400000000ff */
[----:B------:R-:W-:Y:S02]  /*e770*/  F2FP.F16.F32.PACK_AB R153, R187, R153 ;  /* 0x00000099bb99723e */ /* 0x000fe400000000ff */
[----:B------:R-:W-:Y:S01]  /*e780*/  F2FP.F16.F32.PACK_AB R155, R190, R186 ;  /* 0x000000babe9b723e */ /* 0x000fe200000000ff */
[----:B------:R-:W-:-:S03]  /*e790*/  VOTEU.ANY UP0, P1 ;  /* 0x00000000003f7886 */ /* 0x000fc60000800100 */
[----:B---3--:R-:W-:-:S06]  /*e7a0*/  WARPGROUP.ARRIVE ;  /* 0x00000000000079c5 */ /* 0x008fcc0000000000 */
[----:B------:R-:W-:Y:S03]  /*e7b0*/  HGMMA.64x256x16.F32 R24, R152, gdesc[UR4].tnspB, R24, UP0, gsb0 ;  /* 0x43e0000498187df0 */ /* 0x000fe6000b800818 */
[----:B------:R-:W-:Y:S02]  /*e7c0*/  WARPGROUP.DEPBAR.LE gsb0, 0x0 ;  /* 0x00008000000079c5 */ /* 0x000fe40000010000 */
[----:B------:R-:W-:Y:S02]  /*e7d0*/  VIADD R154, R20, 0x80 ;  /* 0x00000080149a7836 */ /* 0x000fe40000000000 */
[----:B------:R-:W-:-:S03]  /*e7e0*/  IMAD.MOV.U32 R155, RZ, RZ, R21 ;  /* 0x000000ffff9b7224 */ /* 0x000fc600078e0015 */
[----:B------:R-:W-:Y:S02]  /*e7f0*/  R2UR UR6, R154 ;  /* 0x000000009a0672ca */ /* 0x000fe400000e0000 */
[----:B------:R-:W-:Y:S02]  /*e800*/  R2UR UR7, R155 ;  /* 0x000000009b0772ca */ /* 0x000fe400000e0000 */
[----:B------:R-:W-:Y:S02]  /*e810*/  F2FP.F16.F32.PACK_AB R152, R163, R13 ;  /* 0x0000000da398723e */ /* 0x000fe400000000ff */
[----:B------:R-:W-:Y:S02]  /*e820*/  F2FP.F16.F32.PACK_AB R153, R184, R182 ;  /* 0x000000b6b899723e */ /* 0x000fe400000000ff */
[----:B------:R-:W-:Y:S02]  /*e830*/  F2FP.F16.F32.PACK_AB R154, R162, R14 ;  /* 0x0000000ea29a723e */ /* 0x000fe400000000ff */
[----:B------:R-:W-:Y:S01]  /*e840*/  F2FP.F16.F32.PACK_AB R155, R185, R183 ;  /* 0x000000b7b99b723e */ /* 0x000fe200000000ff */
        /* <DEDUP_REMOVED lines=127> */
[----:B------:R1:W-:Y:S02]  /*f040*/  ST.E desc[UR46][R22.64+0x41c], R151 ;  /* 0x00041c9716007985 */ /* 0x0003e4000c10192e */
[----:B-1----:R-:W-:-:S06]  /*f050*/  WARPGROUP.ARRIVE ;  /* 0x00000000000079c5 */ /* 0x002fcc0000000000 */
[----:B------:R-:W-:Y:S01]  /*f060*/  HGMMA.64x256x16.F32 R24, R152, gdesc[UR4].tnspB, R24, gsb0 ;  /* 0x43e0000498187df0 */ /* 0x000fe20008000818 */
[----:B------:R-:W-:Y:S01]  /*f070*/  STL [R1+0x88], R0 ;  /* 0x0000880001007387 */ /* 0x000fe20000100800 */
[--C-:B------:R-:W-:Y:S01]  /*f080*/  IMAD.MOV.U32 R13, RZ, RZ, R21.reuse ;  /* 0x000000ffff0d7224 */ /* 0x100fe200078e0015 */
        /* <DEDUP_REMOVED lines=139> */
[----:B------:R-:W-:Y:S01]  /*f940*/  VIADD R12, R20, 0x180 ;  /* 0x00000180140c7836 */ /* 0x000fe20000000000 */
[----:B------:R-:W-:-:S04]  /*f950*/  R2UR UR7, R13 ;  /* 0x000000000d0772ca */ /* 0x000fc800000e0000 */
[----:B------:R-:W-:Y:S01]  /*f960*/  R2UR UR6, R12 ;  /* 0x000000000c0672ca */ /* 0x000fe200000e0000 */
[----:B------:R-:W-:Y:S01]  /*f970*/  STL [R1+0x88], R0 ;  /* 0x0000880001007387 */ /* 0x000fe20000100800 */
[----:B------:R-:W-:Y:S02]  /*f980*/  WARPGROUP.DEPBAR.LE gsb0, 0x0 ;  /* 0x00008000000079c5 */ /* 0x000fe40000010000 */
        /* <DEDUP_REMOVED lines=134> */
[----:B------:R-:W-:Y:S02]  /*101f0*/  VIADD R8, R20, 0x200 ;  /* 0x0000020014087836 */ /* 0x000fe40000000000 */
[----:B------:R-:W-:-:S03]  /*10200*/  IMAD.MOV.U32 R9, RZ, RZ, R21 ;  /* 0x000000ffff097224 */ /* 0x000fc600078e0015 */
[----:B------:R-:W-:Y:S02]  /*10210*/  R2UR UR6, R8 ;  /* 0x00000000080672ca */ /* 0x000fe400000e0000 */
[----:B------:R-:W-:Y:S01]  /*10220*/  R2UR UR7, R9 ;  /* 0x00000000090772ca */ /* 0x000fe200000e0000 */
[----:B------:R-:W-:Y:S01]  /*10230*/  STL [R1+0x88], R0 ;  /* 0x0000880001007387 */ /* 0x000fe20000100800 */
[----:B------:R-:W-:Y:S01]  /*10240*/  VIADD R20, R20, 0x280 ;  /* 0x0000028014147836 */ /* 0x000fe20000000000 */
[----:B------:R-:W-:Y:S02]  /*10250*/  WARPGROUP.DEPBAR.LE gsb0, 0x0 ;  /* 0x00008000000079c5 */ /* 0x000fe40000010000 */
[----:B------:R-:W-:Y:S02]  /*10260*/  F2FP.F16.F32.PACK_AB R152, R156, R6 ;  /* 0x000000069c98723e */ /* 0x000fe400000000ff */
[----:B------:R-:W-:Y:S02]  /*10270*/  F2FP.F16.F32.PACK_AB R153, R174, R168 ;  /* 0x000000a8ae99723e */ /* 0x000fe400000000ff */
[----:B------:R-:W-:-:S02]  /*10280*/  F2FP.F16.F32.PACK_AB R154, R157, R7 ;  /* 0x000000079d9a723e */ /* 0x000fc400000000ff */
        /* <DEDUP_REMOVED lines=131> */
[----:B------:R-:W-:Y:S02]  /*10ac0*/  R2UR UR6, R20 ;  /* 0x00000000140672ca */ /* 0x000fe400000e0000 */
[----:B------:R-:W-:Y:S01]  /*10ad0*/  R2UR UR7, R21 ;  /* 0x00000000150772ca */ /* 0x000fe200000e0000 */
[----:B------:R-:W-:Y:S01]  /*10ae0*/  STL [R1+0x88], R0 ;  /* 0x0000880001007387 */ /* 0x000fe20000100800 */
        /* <DEDUP_REMOVED lines=135> */
[----:B------:R-:W-:Y:S02]  /*11360*/  STL [R1+0x88], R0 ;  /* 0x0000880001007387 */ /* 0x000fe40000100800 */
[----:B------:R-:W-:Y:S02]  /*11370*/  WARPGROUP.DEPBAR.LE gsb0, 0x0 ;  /* 0x00008000000079c5 */ /* 0x000fe40000010000 */
[----:B------:R-:W-:Y:S04]  /*11380*/  ST.E desc[UR46][R22.64+0x220], R24 ;  /* 0x0002201816007985 */ /* 0x000fe8000c10192e */
[----:B------:R1:W-:Y:S04]  /*11390*/  ST.E desc[UR46][R22.64+0x224], R25 ;  /* 0x0002241916007985 */ /* 0x0003e8000c10192e */
        /* <DEDUP_REMOVED lines=126> */
[----:B------:R4:W-:Y:S04]  /*11b80*/  STL [R1+0x88], R0 ;  /* 0x0000880001007387 */ /* 0x0009e80000100800 */
        /* <DEDUP_REMOVED lines=10> */
[----:B--2---:R-:W2:Y:S04]  /*11c30*/  LD.E R27, desc[UR46][R22.64+0x248] ;  /* 0x0002482e161b7980 */ /* 0x004ea8000c101900 */
[----:B---3--:R-:W3:Y:S04]  /*11c40*/  LD.E R29, desc[UR46][R22.64+0x24c] ;  /* 0x00024c2e161d7980 */ /* 0x008ee8000c101900 */
        /* <DEDUP_REMOVED lines=126> */
[----:B--2---:R1:W-:Y:S04]  /*12430*/  ST.E desc[UR46][R22.64+0x248], R27 ;  /* 0x0002481b16007985 */ /* 0x0043e8000c10192e */
[----:B---3--:R1:W-:Y:S04]  /*12440*/  ST.E desc[UR46][R22.64+0x24c], R29 ;  /* 0x00024c1d16007985 */ /* 0x0083e8000c10192e */
[----:B----4-:R1:W-:Y:S04]  /*12450*/  ST.E desc[UR46][R22.64+0x250], R31 ;  /* 0x0002501f16007985 */ /* 0x0103e8000c10192e */
        /* <DEDUP_REMOVED lines=114> */
[----:B------:R1:W-:Y:S01]  /*12b80*/  ST.E desc[UR46][R22.64+0x41c], R64 ;  /* 0x00041c4016007985 */ /* 0x0003e2000c10192e */
[----:B------:R-:W-:Y:S04]  /*12b90*/  BSSY B0, `(.L_x_1558) ;  /* 0x0000008000007945 */ /* 0x000fe80003800000 */
[----:B------:R-:W-:Y:S05]  /*12ba0*/  @P2 BRA `(.L_x_1559) ;  /* 0x0000000000182947 */ /* 0x000fea0003800000 */
[----:B-1----:R-:W2:Y:S04]  /*12bb0*/  LDL.64 R4, [R1+0x68] ;  /* 0x0000680001047983 */ /* 0x002ea80000100a00 */
[----:B------:R-:W3:Y:S01]  /*12bc0*/  LD.E R0, desc[UR46][R22.64+0x210] ;  /* 0x0002102e16007980 */ /* 0x000ee2000c101900 */
[----:B--2---:R-:W-:-:S05]  /*12bd0*/  MOV R3, R4 ;  /* 0x0000000400037202 */ /* 0x004fca0000000f00 */
[----:B---3--:R-:W-:-:S05]  /*12be0*/  IMAD R0, R0, 0x8, R3 ;  /* 0x0000000800007824 */ /* 0x008fca00078e0203 */
[----:B------:R-:W-:-:S04]  /*12bf0*/  PRMT R0, RZ, 0x654, R0 ;  /* 0x00000654ff007816 */ /* 0x000fc80000000000 */
[----:B------:R2:W-:Y:S03]  /*12c00*/  SYNCS.ARRIVE.TRANS64.RED.A1T0 RZ, [R0+URZ], RZ ;  /* 0x000000ff00ff79a7 */ /* 0x0005e6000810043f */
.L_x_1559:
[----:B------:R-:W-:Y:S05]  /*12c10*/  BSYNC B0 ;  /* 0x0000000000007941 */ /* 0x000fea0003800000 */
.L_x_1558:
[----:B------:R-:W-:Y:S05]  /*12c20*/  @P0 BRA `(.L_x_1560) ;  /* 0xffffff6800180947 */ /* 0x000fea000383ffff */
.L_x_1543:
[----:B------:R-:W-:-:S13]  /*12c30*/  ISETP.GE.AND P0, PT, R10, UR41, PT ;  /* 0x000000290a007c0c */ /* 0x000fda000bf06270 */
[----:B------:R-:W-:Y:S05]  /*12c40*/  @!P0 BRA `(.L_x_1561) ;  /* 0x000000a800d48947 */ /* 0x000fea0003800000 */
[----:B-1----:R1:W5:Y:S02]  /*12c50*/  LDL.64 R2, [R1+0x170] ;  /* 0x0001700001027983 */ /* 0x0023640000100a00 */
.L_x_1592:
[----:B-----5:R-:W3:Y:S04]  /*12c60*/  LD.E R5, desc[UR46][R2.64] ;  /* 0x0000002e02057980 */ /* 0x020ee8000c101900 */
[----:B-12---:R-:W2:Y:S01]  /*12c70*/  LD.E R0, desc[UR46][R2.64+0x8] ;  /* 0x0000082e02007980 */ /* 0x006ea2000c101900 */
[----:B---3--:R-:W-:-:S05]  /*12c80*/  VIADD R5, R5, 0x1 ;  /* 0x0000000105057836 */ /* 0x008fca0000000000 */
[----:B------:R-:W-:-:S13]  /*12c90*/  ISETP.NE.AND P0, PT, R5, 0x2, PT ;  /* 0x000000020500780c */ /* 0x000fda0003f05270 */
[----:B------:R3:W5:Y:S04]  /*12ca0*/  @P0 LD.E R9, desc[UR46][R2.64+0x4] ;  /* 0x0000042e02090980 */ /* 0x000768000c101900 */
[----:B------:R-:W4:Y:S01]  /*12cb0*/  @!P0 LD.E R4, desc[UR46][R2.64+0x4] ;  /* 0x0000042e02048980 */ /* 0x000f22000c101900 */
[----:B--2---:R-:W-:-:S03]  /*12cc0*/  VIADD R7, R0, 0x1 ;  /* 0x0000000100077836 */ /* 0x004fc60000000000 */
[----:B------:R2:W-:Y:S04]  /*12cd0*/  ST.E desc[UR46][R2.64], R5 ;  /* 0x0000000502007985 */ /* 0x0005e8000c10192e */
[----:B------:R3:W-:Y:S04]  /*12ce0*/  ST.E desc[UR46][R2.64+0x8], R7 ;  /* 0x0000080702007985 */ /* 0x0007e8000c10192e */
[----:B------:R3:W-:Y:S01]  /*12cf0*/  @!P0 ST.E desc[UR46][R2.64], RZ ;  /* 0x000000ff02008985 */ /* 0x0007e2000c10192e */
[----:B----4-:R-:W-:-:S05]  /*12d00*/  @!P0 LOP3.LUT R9, R4, 0x1, RZ, 0x3c, !PT ;  /* 0x0000000104098812 */ /* 0x010fca00078e3cff */
[----:B------:R3:W-:Y:S04]  /*12d10*/  @!P0 ST.E desc[UR46][R2.64+0x4], R9 ;  /* 0x0000040902008985 */ /* 0x0007e8000c10192e */
[----:B------:R-:W4:Y:S04]  /*12d20*/  LDL.64 R72, [R1+0x188] ;  /* 0x0001880001487983 */ /* 0x000f280000100a00 */
[----:B----4-:R-:W4:Y:S01]  /*12d30*/  LD.E R0, desc[UR46][R72.64+0x1c] ;  /* 0x00001c2e48007980 */ /* 0x010f22000c101900 */
[----:B------:R-:W-:Y:S05]  /*12d40*/  YIELD ;  /* 0x0000000000007946 */ /* 0x000fea0003800000 */
[----:B------:R-:W-:Y:S01]  /*12d50*/  BSSY B0, `(.L_x_1562) ;  /* 0x0000006000007945 */ /* 0x000fe20003800000 */
[----:B--2---:R-:W-:Y:S01]  /*12d60*/  @!P0 IMAD.MOV.U32 R5, RZ, RZ, RZ ;  /* 0x000000ffff058224 */ /* 0x004fe200078e00ff */
[----:B----4-:R-:W-:-:S04]  /*12d70*/  LOP3.LUT R0, R0, 0x1, RZ, 0xfc, !PT ;  /* 0x0000000100007812 */ /* 0x010fc800078efcff */
[----:B------:R-:W-:-:S13]  /*12d80*/  ISETP.NE.AND P1, PT, R0, 0x3, PT ;  /* 0x000000030000780c */ /* 0x000fda0003f25270 */
[----:B---3--:R-:W-:Y:S05]  /*12d90*/  @!P1 BRA `(.L_x_1563) ;  /* 0x0000000000049947 */ /* 0x008fea0003800000 */
[----:B------:R-:W-:Y:S01]  /*12da0*/  BPT.TRAP 0x1 ;  /* 0x000000040000795c */ /* 0x000fe20000300000 */
.L_x_1563:
[----:B------:R-:W-:Y:S05]  /*12db0*/  BSYNC B0 ;  /* 0x0000000000007941 */ /* 0x000fea0003800000 */
.L_x_1562:
[----:B------:R-:W2:Y:S01]  /*12dc0*/  LD.E.64 R6, desc[UR46][R72.64+0x8] ;  /* 0x0000082e48067980 */ /* 0x000ea2000c101b00 */
[----:B-----5:R-:W-:Y:S02]  /*12dd0*/  SHF.L.U32 R8, R9, 0x1f, RZ ;  /* 0x0000001f09087819 */ /* 0x020fe400000006ff */
[----:B--2---:R-:W-:-:S05]  /*12de0*/  MOV R6, R6 ;  /* 0x0000000600067202 */ /* 0x004fca0000000f00 */
[----:B------:R-:W-:-:S04]  /*12df0*/  IMAD R5, R5, 0x8, R6 ;  /* 0x0000000805057824 */ /* 0x000fc800078e0206 */
[----:B------:R2:W3:Y:S01]  /*12e00*/  SYNCS.PHASECHK.TRANS64.TRYWAIT P0, [R5+URZ], R8 ;  /* 0x00000008050075a7 */ /* 0x0004e2000800017f */
[----:B------:R-:W4:Y:S04]  /*12e10*/  LD.E R4, desc[UR46][R72.64+0x1c] ;  /* 0x00001c2e48047980 */ /* 0x000f28000c101900 */
[----:B------:R2:W5:Y:S04]  /*12e20*/  LD.E R0, desc[UR46][R2.64] ;  /* 0x0000002e02007980 */ /* 0x000568000c101900 */
[----:B------:R2:W5:Y:S01]  /*12e30*/  LD.E R6, desc[UR46][R2.64+0x4] ;  /* 0x0000042e02067980 */ /* 0x000562000c101900 */
[----:B------:R-:W-:Y:S01]  /*12e40*/  BSSY B0, `(.L_x_1564) ;  /* 0x0000005000007945 */ /* 0x000fe20003800000 */
[----:B----4-:R-:W-:-:S04]  /*12e50*/  LOP3.LUT R4, R4, 0x1, RZ, 0xfc, !PT ;  /* 0x0000000104047812 */ /* 0x010fc800078efcff */
[----:B------:R-:W-:-:S13]  /*12e60*/  ISETP.NE.AND P1, PT, R4, 0x3, PT ;  /* 0x000000030400780c */ /* 0x000fda0003f25270 */
[----:B--23--:R-:W-:Y:S05]  /*12e70*/  @!P1 BRA `(.L_x_1565) ;  /* 0x0000000000049947 */ /* 0x00cfea0003800000 */
[----:B------:R-:W-:Y:S01]  /*12e80*/  BPT.TRAP 0x1 ;  /* 0x000000040000795c */ /* 0x000fe20000300000 */
.L_x_1565:
[----:B------:R-:W-:Y:S05]  /*12e90*/  BSYNC B0 ;  /* 0x0000000000007941 */ /* 0x000fea0003800000 */
.L_x_1564:
[----:B------:R-:W-:Y:S04]  /*12ea0*/  BSSY B0, `(.L_x_1566) ;  /* 0x0000008000007945 */ /* 0x000fe80003800000 */
[----:B------:R-:W-:Y:S05]  /*12eb0*/  @P0 BRA `(.L_x_1567) ;  /* 0x0000000000180947 */ /* 0x000fea0003800000 */
[----:B------:R-:W2:Y:S01]  /*12ec0*/  LD.E.64 R4, desc[UR46][R72.64+0x8] ;  /* 0x0000082e48047980 */ /* 0x000ea2000c101b00 */
[----:B-----5:R-:W-:Y:S02]  /*12ed0*/  SHF.L.U32 R7, R6, 0x1f, RZ ;  /* 0x0000001f06077819 */ /* 0x020fe400000006ff */
[----:B--2---:R-:W-:-:S05]  /*12ee0*/  MOV R5, R4 ;  /* 0x0000000400057202 */ /* 0x004fca0000000f00 */
[----:B------:R-:W-:-:S04]  /*12ef0*/  IMAD R0, R0, 0x8, R5 ;  /* 0x0000000800007824 */ /* 0x000fc800078e0205 */
[----:B------:R-:W2:Y:S02]  /*12f00*/  SYNCS.PHASECHK.TRANS64.TRYWAIT P0, [R0+URZ], R7 ;  /* 0x00000007000075a7 */ /* 0x000ea4000800017f */
[----:B--2---:R-:W-:Y:S05]  /*12f10*/  @!P0 BRA `(.L_x_1568) ;  /* 0x0000010800408947 */ /* 0x004fea0003800000 */
.L_x_1567:
[----:B------:R-:W-:Y:S05]  /*12f20*/  BSYNC B0 ;  /* 0x0000000000007941 */ /* 0x000fea0003800000 */
.L_x_1566:
[----:B------:R-:W3:Y:S04]  /*12f30*/  LD.E R5, desc[UR46][R2.64] ;  /* 0x0000002e02057980 */ /* 0x000ee8000c101900 */
[----:B------:R-:W3:Y:S01]  /*12f40*/  LDL.64 R8, [R1+0xa0] ;  /* 0x0000a00001087983 */ /* 0x000ee20000100a00 */
[----:B------:R-:W-:Y:S05]  /*12f50*/  WARPSYNC.ALL ;  /* 0x0000000000007948 */ /* 0x000fea0003800000 */
[----:B------:R-:W4:Y:S04]  /*12f60*/  LDL.64 R20, [R1+0x98] ;  /* 0x0000980001147983 */ /* 0x000f280000100a00 */
[----:B--2--5:R-:W2:Y:S04]  /*12f70*/  LDL.64 R6, [R1+0x98] ;  /* 0x0000980001067983 */ /* 0x024ea80000100a00 */
[----:B------:R-:W2:Y:S01]  /*12f80*/  LDL.64 R12, [R1+0x98] ;  /* 0x00009800010c7983 */ /* 0x000ea20000100a00 */
[----:B---3--:R-:W-:-:S03]  /*12f90*/  IMAD R4, R5, 0x300, R8 ;  /* 0x0000030005047824 */ /* 0x008fc600078e0208 */
[----:B------:R-:W3:Y:S01]  /*12fa0*/  LDL.64 R14, [R1+0x98] ;  /* 0x00009800010e7983 */ /* 0x000ee20000100a00 */
[----:B------:R-:W-:Y:S01]  /*12fb0*/  IMAD.MOV.U32 R5, RZ, RZ, R9 ;  /* 0x000000ffff057224 */ /* 0x000fe200078e0009 */
[C---:B------:R-:W-:Y:S01]  /*12fc0*/  R2UR UR6, R4.reuse ;  /* 0x00000000040672ca */ /* 0x040fe200000e0000 */
[----:B------:R-:W-:Y:S01]  /*12fd0*/  WARPGROUP.ARRIVE ;  /* 0x00000000000079c5 */ /* 0x000fe20000000000 */
[----:B------:R-:W3:Y:S02]  /*12fe0*/  LDL R19, [R1+0x54] ;  /* 0x0000540001137983 */ /* 0x000ee40000100800 */
[----:B------:R-:W-:Y:S01]  /*12ff0*/  R2UR UR7, R5 ;  /* 0x00000000050772ca */ /* 0x000fe200000e0000 */
[----:B------:R-:W-:Y:S02]  /*13000*/  VIADD R8, R4, 0x2 ;  /* 0x0000000204087836 */ /* 0x000fe40000000000 */
[----:B------:R-:W-:Y:S01]  /*13010*/  IMAD.MOV.U32 R0, RZ, RZ, 0x1 ;  /* 0x00000001ff007424 */ /* 0x000fe200078e00ff */
[----:B------:R1:W-:Y:S04]  /*13020*/  STL [R1+0x80], RZ ;  /* 0x000080ff01007387 */ /* 0x0003e80000100800 */
[----:B------:R1:W-:Y:S04]  /*13030*/  STL [R1+0x80], R0 ;  /* 0x0000800001007387 */ /* 0x0003e80000100800 */
[----:B------:R1:W-:Y:S04]  /*13040*/  STL [R1+0x80], R0 ;  /* 0x0000800001007387 */ /* 0x0003e80000100800 */
[----:B------:R1:W-:Y:S04]  /*13050*/  STL [R1+0x80], R0 ;  /* 0x0000800001007387 */ /* 0x0003e80000100800 */
[----:B------:R1:W-:Y:S01]  /*13060*/  STL [R1+0x80], R0 ;  /* 0x0000800001007387 */ /* 0x0003e20000100800 */
[----:B----4-:R-:W-:-:S02]  /*13070*/  R2UR UR4, R20 ;  /* 0x00000000140472ca */ /* 0x010fc400000e0000 */
[----:B------:R-:W-:-:S13]  /*13080*/  R2UR UR5, R21 ;  /* 0x00000000150572ca */ /* 0x000fda00000e0000 */
[----:B------:R-:W-:Y:S01]  /*13090*/  HGMMA.64x96x16.F32 R24, gdesc[UR4], RZ, !UPT, gsb0 ;  /* 0x01600000041879f0 */ /* 0x000fe2000c0008ff */
[----:B--2---:R-:W-:Y:S01]  /*130a0*/  VIADD R6, R6, 0x2 ;  /* 0x0000000206067836 */ /* 0x004fe20000000000 */
        /* <DEDUP_REMOVED lines=17> */
[----:B---3--:R-:W-:-:S02]  /*131c0*/  VIADD R14, R14, 0x6 ;  /* 0x000000060e0e7836 */ /* 0x008fc40000000000 */
        /* <DEDUP_REMOVED lines=17> */
.L_x_1570:
[----:B------:R-:W-:Y:S05]  /*132e0*/  BSYNC B0 ;  /* 0x0000000000007941 */ /* 0x000fea0003800000 */
.L_x_1569:
        /* <DEDUP_REMOVED lines=10> */
.L_x_1572:
[----:B------:R-:W-:Y:S05]  /*13390*/  BSYNC B0 ;  /* 0x0000000000007941 */ /* 0x000fea0003800000 */
.L_x_1571:
[----:B------:R-:W-:Y:S04]  /*133a0*/  BSSY B0, `(.L_x_1573) ;  /* 0x0000006000007945 */ /* 0x000fe80003800000 */
[----:B--2---:R-:W-:Y:S05]  /*133b0*/  @P0 BRA `(.L_x_1574) ;  /* 0x0000000000100947 */ /* 0x004fea0003800000 */
[----:B-----5:R-:W-:Y:S01]  /*133c0*/  IMAD R4, R4, 0x8, R7 ;  /* 0x0000000804047824 */ /* 0x020fe200078e0207 */
[----:B-1----:R-:W-:-:S04]  /*133d0*/  SHF.L.U32 R5, R6, 0x1f, RZ ;  /* 0x0000001f06057819 */ /* 0x002fc800000006ff */
[----:B------:R-:W1:Y:S02]  /*133e0*/  SYNCS.PHASECHK.TRANS64.TRYWAIT P0, [R4+URZ], R5 ;  /* 0x00000005040075a7 */ /* 0x000e64000800017f */
[----:B-1----:R-:W-:Y:S05]  /*133f0*/  @!P0 BRA `(.L_x_1575) ;  /* 0x00000104001c8947 */ /* 0x002fea0003800000 */
.L_x_1574:
[----:B------:R-:W-:Y:S05]  /*13400*/  BSYNC B0 ;  /* 0x0000000000007941 */ /* 0x000fea0003800000 */
.L_x_1573:
[----:B------:R-:W2:Y:S04]  /*13410*/  LD.E R11, desc[UR46][R2.64] ;  /* 0x0000002e020b7980 */ /* 0x000ea8000c101900 */
[----:B-----5:R-:W2:Y:S01]  /*13420*/  LDL.64 R6, [R1+0x118] ;  /* 0x0001180001067983 */ /* 0x020ea20000100a00 */
[----:B------:R-:W-:Y:S05]  /*13430*/  WARPSYNC.ALL ;  /* 0x0000000000007948 */ /* 0x000fea0003800000 */
[----:B------:R-:W3:Y:S04]  /*13440*/  LDL R19, [R1+0x90] ;  /* 0x0000900001137983 */ /* 0x000ee80000100800 */
[----:B-1----:R-:W4:Y:S04]  /*13450*/  LDL.64 R4, [R1+0x110] ;  /* 0x0001100001047983 */ /* 0x002f280000100a00 */
[----:B------:R-:W4:Y:S04]  /*13460*/  LDL.64 R8, [R1+0x110] ;  /* 0x0001100001087983 */ /* 0x000f280000100a00 */
[----:B------:R-:W4:Y:S01]  /*13470*/  LDL.64 R12, [R1+0x110] ;  /* 0x00011000010c7983 */ /* 0x000f220000100a00 */
[----:B--2---:R-:W-:-:S03]  /*13480*/  IMAD R6, R11, 0xc00, R6 ;  /* 0x00000c000b067824 */ /* 0x004fc600078e0206 */
[----:B------:R-:W2:Y:S01]  /*13490*/  LDL.64 R14, [R1+0x110] ;  /* 0x00011000010e7983 */ /* 0x000ea20000100a00 */
[----:B------:R-:W-:Y:S01]  /*134a0*/  R2UR UR7, R7 ;  /* 0x00000000070772ca */ /* 0x000fe200000e0000 */
[----:B------:R-:W-:Y:S01]  /*134b0*/  WARPGROUP.ARRIVE ;  /* 0x00000000000079c5 */ /* 0x000fe20000000000 */
[----:B------:R-:W-:Y:S01]  /*134c0*/  R2UR UR6, R6 ;  /* 0x00000000060672ca */ /* 0x000fe200000e0000 */
[----:B------:R-:W2:Y:S01]  /*134d0*/  LDL.64 R20, [R1+0x110] ;  /* 0x0001100001147983 */ /* 0x000ea20000100a00 */
[----:B---3--:R-:W-:Y:S02]  /*134e0*/  ISETP.NE.U32.AND P0, PT, R19, RZ, PT ;  /* 0x000000ff1300720c */ /* 0x008fe40003f05070 */
[----:B----4-:R-:W-:Y:S02]  /*134f0*/  R2UR UR4, R4 ;  /* 0x00000000040472ca */ /* 0x010fe400000e0000 */
[----:B------:R-:W-:-:S09]  /*13500*/  R2UR UR5, R5 ;  /* 0x00000000050572ca */ /* 0x000fd200000e0000 */
[----:B------:R-:W-:-:S05]  /*13510*/  VOTEU.ANY UP0, P0 ;  /* 0x00000000003f7886 */ /* 0x000fca0000000100 */
        /* <DEDUP_REMOVED lines=129> */
[----:B---3--:R-:W-:Y:S01]  /*13d30*/  VIADD R8, R8, 0xc02 ;  /* 0x00000c0208087836 */ /* 0x008fe20000000000 */
        /* <DEDUP_REMOVED lines=9> */
[----:B----4-:R-:W-:-:S02]  /*13dd0*/  VIADD R12, R12, 0xc04 ;  /* 0x00000c040c0c7836 */ /* 0x010fc40000000000 */
        /* <DEDUP_REMOVED lines=20> */
[----:B------:R2:W-:Y:S04]  /*13f20*/  STL [R1+0x90], R0 ;  /* 0x0000900001007387 */ /* 0x0005e80000100800 */
[----:B------:R2:W-:Y:S01]  /*13f30*/  STL [R1+0x90], R0 ;  /* 0x0000900001007387 */ /* 0x0005e20000100800 */
[----:B------:R-:W-:-:S02]  /*13f40*/  WARPGROUP.DEPBAR.LE gsb0, 0x0 ;  /* 0x00008000000079c5 */ /* 0x000fc40000010000 */
[----:B------:R-:W-:-:S06]  /*13f50*/  WARPGROUP.ARRIVE ;  /* 0x00000000000079c5 */ /* 0x000fcc0000000000 */
[----:B------:R-:W-:Y:S01]  /*13f60*/  HGMMA.64x96x16.F32 R24, gdesc[UR4], R24, gsb0 ;  /* 0x01600000041879f0 */ /* 0x000fe20008000818 */
[----:B------:R2:W-:Y:S01]  /*13f70*/  STL [R1+0x90], R0 ;  /* 0x0000900001007387 */ /* 0x0005e20000100800 */
[----:B-1----:R-:W-:-:S03]  /*13f80*/  LOP3.LUT P1, RZ, R212, 0x7f, RZ, 0xc0, !PT ;  /* 0x0000007fd4ff7812 */ /* 0x002fc6000782c0ff */
        /* <DEDUP_REMOVED lines=15> */
[----:B------:R-:W3:Y:S04]  /*14080*/  @!P1 LD.E.64 R72, desc[UR46][R72.64+0x30] ;  /* 0x0000302e48489980 */ /* 0x000ee8000c101b00 */
[----:B------:R-:W4:Y:S01]  /*14090*/  @!P1 LD.E R4, desc[UR46][R2.64] ;  /* 0x0000002e02049980 */ /* 0x000f22000c101900 */
[----:B------:R-:W-:-:S02]  /*140a0*/  ULDC UR4, c[0x0][0x20] ;  /* 0x0000080000047ab9 */ /* 0x000fc40000000800 */
[----:B------:R-:W-:Y:S01]  /*140b0*/  VIADD R13, R18, -UR4 ;  /* 0x80000004120d7c36 */ /* 0x000fe20008000000 */
[----:B---3--:R-:W-:-:S05]  /*140c0*/  @!P1 MOV R5, R72 ;  /* 0x0000004800059202 */ /* 0x008fca0000000f00 */
[----:B----4-:R-:W-:-:S05]  /*140d0*/  @!P1 IMAD R4, R4, 0x8, R5 ;  /* 0x0000000804049824 */ /* 0x010fca00078e0205 */
[----:B------:R-:W-:-:S04]  /*140e0*/  @!P1 PRMT R4, RZ, 0x654, R4 ;  /* 0x00000654ff049816 */ /* 0x000fc80000000004 */
[----:B------:R1:W-:Y:S01]  /*140f0*/  @!P1 SYNCS.ARRIVE.TRANS64.RED.A1T0 RZ, [R4+URZ], RZ ;  /* 0x000000ff04ff99a7 */ /* 0x0003e2000810043f */
[----:B------:R-:W1:Y:S04]  /*14100*/  LDL R6, [R13] ;  /* 0x000000000d067983 */ /* 0x000e680000100800 */
[----:B------:R-:W3:Y:S04]  /*14110*/  LDL R88, [R13+0x8] ;  /* 0x000008000d587983 */ /* 0x000ee80000100800 */
[----:B------:R-:W4:Y:S04]  /*14120*/  LDL R21, [R1+0x70] ;  /* 0x0000700001157983 */ /* 0x000f280000100800 */
[----:B------:R-:W2:Y:S04]  /*14130*/  LDL R12, [R13+0x18] ;  /* 0x000018000d0c7983 */ /* 0x000ea80000100800 */
[----:B------:R-:W2:Y:S04]  /*14140*/  LDL R7, [R13+0x4] ;  /* 0x000004000d077983 */ /* 0x000ea80000100800 */
[----:B------:R-:W2:Y:S04]  /*14150*/  LDL R9, [R13+0xc] ;  /* 0x00000c000d097983 */ /* 0x000ea80000100800 */
[----:B------:R-:W2:Y:S04]  /*14160*/  LDL R8, [R13+0x10] ;  /* 0x000010000d087983 */ /* 0x000ea80000100800 */
[----:B------:R-:W2:Y:S01]  /*14170*/  LDL R11, [R13+0x14] ;  /* 0x000014000d0b7983 */ /* 0x000ea20000100800 */
[----:B------:R-:W-:Y:S01]  /*14180*/  BSSY B0, `(.L_x_1576) ;  /* 0x000003d000007945 */ /* 0x000fe20003800000 */
[----:B-1----:R-:W-:-:S04]  /*14190*/  SHF.R.S32.HI R4, RZ, 0x1f, R6 ;  /* 0x0000001fff047819 */ /* 0x002fc80000011406 */
[----:B------:R-:W-:-:S04]  /*141a0*/  LEA.HI R4, R4, R6, RZ, 0x7 ;  /* 0x0000000604047211 */ /* 0x000fc800078f38ff */
[----:B------:R-:W-:-:S05]  /*141b0*/  LOP3.LUT R5, R4, 0xffffff80, RZ, 0xc0, !PT ;  /* 0xffffff8004057812 */ /* 0x000fca00078ec0ff */
[----:B------:R-:W-:-:S05]  /*141c0*/  IMAD.IADD R5, R6, 0x1, -R5 ;  /* 0x0000000106057824 */ /* 0x000fca00078e0a05 */
[----:B------:R-:W-:-:S04]  /*141d0*/  SHF.R.S32.HI R6, RZ, 0x1f, R5 ;  /* 0x0000001fff067819 */ /* 0x000fc80000011405 */
[----:B------:R-:W-:-:S04]  /*141e0*/  LEA.HI R14, R6, R5, RZ, 0x2 ;  /* 0x00000005060e7211 */ /* 0x000fc800078f10ff */
[--C-:B------:R-:W-:Y:S02]  /*141f0*/  SHF.R.S32.HI R19, RZ, 0x2, R14.reuse ;  /* 0x00000002ff137819 */ /* 0x100fe4000001140e */
[----:B------:R-:W-:Y:S02]  /*14200*/  SHF.R.S32.HI R20, RZ, 0x1f, R14 ;  /* 0x0000001fff147819 */ /* 0x000fe4000001140e */
[----:B------:R-:W-:Y:S02]  /*14210*/  SHF.R.S32.HI R15, RZ, 0x7, R4 ;  /* 0x00000007ff0f7819 */ /* 0x000fe40000011404 */
[----:B------:R-:W-:Y:S02]  /*14220*/  LEA.HI R20, R20, R19, RZ, 0x3 ;  /* 0x0000001314147211 */ /* 0x000fe400078f18ff */
[----:B------:R-:W-:Y:S02]  /*14230*/  LEA.HI R6, R6, R5, RZ, 0x5 ;  /* 0x0000000506067211 */ /* 0x000fe400078f28ff */
[----:B------:R-:W-:-:S02]  /*14240*/  LOP3.LUT R20, R20, 0xfffffff8, RZ, 0xc0, !PT ;  /* 0xfffffff814147812 */ /* 0x000fc400078ec0ff */
[----:B------:R-:W-:Y:S02]  /*14250*/  LEA.HI R4, R4, R15, RZ, 0x1 ;  /* 0x0000000f04047211 */ /* 0x000fe400078f08ff */
[----:B------:R-:W-:Y:S01]  /*14260*/  SHF.R.S32.HI R6, RZ, 0x5, R6 ;  /* 0x00000005ff067819 */ /* 0x000fe20000011406 */
[----:B------:R-:W-:Y:S01]  /*14270*/  IMAD.IADD R20, R19, 0x1, -R20 ;  /* 0x0000000113147824 */ /* 0x000fe200078e0a14 */
[----:B------:R-:W-:Y:S01]  /*14280*/  LOP3.LUT R14, R14, 0x7ffffffc, RZ, 0xc0, !PT ;  /* 0x7ffffffc0e0e7812 */ /* 0x000fe200078ec0ff */
[----:B---3--:R-:W-:Y:S01]  /*14290*/  IMAD R72, R10, -0x60, R88 ;  /* 0xffffffa00a487824 */ /* 0x008fe200078e0258 */
[----:B------:R-:W-:Y:S01]  /*142a0*/  LOP3.LUT R4, R4, 0x3fffffe, RZ, 0xc0, !PT ;  /* 0x03fffffe04047812 */ /* 0x000fe200078ec0ff */
[----:B----4-:R-:W-:Y:S01]  /*142b0*/  IMAD R19, R21, 0x8, R6 ;  /* 0x0000000815137824 */ /* 0x010fe200078e0206 */
[----:B--2---:R-:W-:Y:S01]  /*142c0*/  ISETP.GE.AND P0, PT, R12, 0x1, PT ;  /* 0x000000010c00780c */ /* 0x004fe20003f06270 */
[----:B------:R-:W-:Y:S01]  /*142d0*/  IMAD.IADD R14, R5, 0x1, -R14 ;  /* 0x00000001050e7824 */ /* 0x000fe200078e0a0e */
[----:B------:R-:W-:Y:S01]  /*142e0*/  IADD3 R5, -R7, 0x1, R72 ;  /* 0x0000000107057810 */ /* 0x000fe20007ffe148 */
[----:B------:R-:W-:-:S02]  /*142f0*/  IMAD.IADD R4, R15, 0x1, -R4 ;  /* 0x000000010f047824 */ /* 0x000fc400078e0a04 */
[----:B------:R-:W-:Y:S02]  /*14300*/  IMAD.U32 R19, R19, 0x10, R20 ;  /* 0x0000001013137824 */ /* 0x000fe400078e0014 */
[----:B------:R-:W-:Y:S02]  /*14310*/  IMAD R15, R14, -0x2, R5 ;  /* 0xfffffffe0e0f7824 */ /* 0x000fe400078e0205 */
[----:B------:R-:W-:Y:S01]  /*14320*/  IMAD R19, R4, 0x40, R19 ;  /* 0x0000004004137824 */ /* 0x000fe200078e0213 */
[----:B------:R-:W-:Y:S01]  /*14330*/  LOP3.LUT R4, RZ, R9, RZ, 0x33, !PT ;  /* 0x00000009ff047212 */ /* 0x000fe200078e33ff */
[----:B------:R-:W-:Y:S02]  /*14340*/  IMAD R5, R10, -0x60, RZ ;  /* 0xffffffa00a057824 */ /* 0x000fe400078e02ff */
[C---:B------:R-:W-:Y:S02]  /*14350*/  IMAD.IADD R8, R15.reuse, 0x1, R8 ;  /* 0x000000010f087824 */ /* 0x040fe400078e0208 */
[----:B------:R-:W-:-:S02]  /*14360*/  IMAD.IADD R90, R15, 0x1, R4 ;  /* 0x000000010f5a7824 */ /* 0x000fc400078e0204 */
[----:B------:R-:W-:Y:S02]  /*14370*/  IMAD R21, R14, -0x2, R5 ;  /* 0xfffffffe0e157824 */ /* 0x000fe400078e0205 */
[----:B------:R-:W-:Y:S02]  /*14380*/  IMAD R15, R10, -0x60, R11 ;  /* 0xffffffa00a0f7824 */ /* 0x000fe400078e020b */
[--C-:B------:R-:W-:Y:S02]  /*14390*/  IMAD.IADD R5, R8, 0x1, R19.reuse ;  /* 0x0000000108057824 */ /* 0x100fe400078e0213 */
[----:B------:R-:W-:Y:S01]  /*143a0*/  IMAD.IADD R4, R90, 0x1, R19 ;  /* 0x000000015a047824 */ /* 0x000fe200078e0213 */
[----:B------:R-:W-:Y:S06]  /*143b0*/  @!P0 BRA `(.L_x_1577) ;  /* 0x0000000000648947 */ /* 0x000fec0003800000 */
        /* <DEDUP_REMOVED lines=12> */
.L_x_1581:
[----:B------:R-:W-:Y:S05]  /*14480*/  BSYNC B2 ;  /* 0x0000000000027941 */ /* 0x000fea0003800000 */
.L_x_1580:
[----:B------:R-:W-:Y:S01]  /*14490*/  LOP3.LUT R9, RZ, R9, RZ, 0x33, !PT ;  /* 0x00000009ff097212 */ /* 0x000fe200078e33ff */
[----:B------:R-:W-:Y:S06]  /*144a0*/  BRA `(.L_x_1582) ;  /* 0x0000000000187947 */ /* 0x000fec0003800000 */
.L_x_1579:
[----:B------:R-:W-:-:S13]  /*144b0*/  ISETP.NE.AND P0, PT, R12, 0x1, PT ;  /* 0x000000010c00780c */ /* 0x000fda0003f05270 */
[----:B------:R-:W-:Y:S05]  /*144c0*/  @!P0 BRA `(.L_x_1582) ;  /* 0x0000000000108947 */ /* 0x000fea0003800000 */
[----:B------:R-:W2:Y:S04]  /*144d0*/  LDL R6, [R13+0x1c] ;  /* 0x00001c000d067983 */ /* 0x000ea80000100800 */
[----:B------:R-:W3:Y:S01]  /*144e0*/  LDL R14, [R13+0x20] ;  /* 0x000020000d0e7983 */ /* 0x000ee20000100800 */
[----:B--2---:R-:W-:-:S05]  /*144f0*/  IMAD.HI.U32 R9, R9, R6, RZ ;  /* 0x0000000609097227 */ /* 0x004fca00078e00ff */
[----:B---3--:R-:W-:-:S07]  /*14500*/  SHF.R.U32.HI R9, RZ, R14, R9 ;  /* 0x0000000eff097219 */ /* 0x008fce0000011609 */
.L_x_1582:
[----:B------:R-:W-:Y:S05]  /*14510*/  BSYNC B1 ;  /* 0x0000000000017941 */ /* 0x000fea0003800000 */
.L_x_1578:
[----:B------:R-:W-:-:S05]  /*14520*/  IMAD R9, R12, R9, R21 ;  /* 0x000000090c097224 */ /* 0x000fca00078e0215 */
[----:B------:R-:W-:Y:S02]  /*14530*/  VIMNMX R4, R4, R9, !PT ;  /* 0x0000000904047248 */ /* 0x000fe40007fe0100 */
[----:B------:R-:W-:-:S07]  /*14540*/  VIADDMNMX R5, R9, R12, R5, PT ;  /* 0x0000000c09057246 */ /* 0x000fce0003800105 */
.L_x_1577:
[----:B------:R-:W-:Y:S05]  /*14550*/  BSYNC B0 ;  /* 0x0000000000007941 */ /* 0x000fea0003800000 */
.L_x_1576:
[----:B------:R-:W-:Y:S01]  /*14560*/  ISETP.GE.AND P0, PT, R15, 0x2, PT ;  /* 0x000000020f00780c */ /* 0x000fe20003f06270 */
[----:B------:R-:W-:Y:S01]  /*14570*/  VIADD R19, R19, 0x8 ;  /* 0x0000000813137836 */ /* 0x000fe20000000000 */
[C---:B------:R-:W-:Y:S01]  /*14580*/  ISETP.GE.AND P4, PT, R15.reuse, 0xa, PT ;  /* 0x0000000a0f00780c */ /* 0x040fe20003f86270 */
[----:B------:R-:W-:Y:S01]  /*14590*/  BSSY B0, `(.L_x_1583) ;  /* 0x000008e000007945 */ /* 0x000fe20003800000 */
[----:B------:R-:W-:Y:S01]  /*145a0*/  ISETP.GT.AND P2, PT, R4, 0x1, !P0 ;  /* 0x000000010400780c */ /* 0x000fe20004744270 */
[----:B------:R-:W-:Y:S01]  /*145b0*/  IMAD.IADD R6, R90, 0x1, R19 ;  /* 0x000000015a067824 */ /* 0x000fe200078e0213 */
        /* <DEDUP_REMOVED lines=9> */
[C---:B------:R-:W-:Y:S02]  /*14650*/  ISETP.LT.OR P3, PT, R5.reuse, 0x9, P3 ;  /* 0x000000090500780c */ /* 0x040fe40001f61670 */
[----:B------:R-:W-:Y:S02]  /*14660*/  ISETP.GT.AND P2, PT, R4, 0x10, !P4 ;  /* 0x000000100400780c */ /* 0x000fe40006744270 */
[----:B------:R-:W-:Y:S02]  /*14670*/  FSEL R154, R28, -INF , !P3 ;  /* 0xff8000001c9a7808 */ /* 0x000fe40005800000 */
[----:B------:R-:W-:Y:S02]  /*14680*/  ISETP.LT.OR P2, PT, R5, 0x11, P2 ;  /* 0x000000110500780c */ /* 0x000fe40001741670 */
[----:B------:R-:W-:Y:S02]  /*14690*/  ISETP.GE.AND P3, PT, R15, 0x12, PT ;  /* 0x000000120f00780c */ /* 0x000fe40003f66270 */
[----:B------:R-:W-:-:S02]  /*146a0*/  FSEL R84, R32, -INF , !P2 ;  /* 0xff80000020547808 */ /* 0x000fc40005000000 */
[C---:B------:R-:W-:Y:S02]  /*146b0*/  ISETP.GT.AND P2, PT, R4.reuse, 0x11, !P3 ;  /* 0x000000110400780c */ /* 0x040fe40005f44270 */
        /* <DEDUP_REMOVED lines=86> */
[----:B------:R-:W-:Y:S02]  /*14c20*/  P2R R9, PR, RZ, 0x40 ;  /* 0x00000040ff097803 */ /* 0x000fe40000000000 */
[----:B------:R-:W-:-:S04]  /*14c30*/  ISETP.GT.AND P6, PT, R4, RZ, !P6 ;  /* 0x000000ff0400720c */ /* 0x000fc800077c4270 */
[----:B------:R-:W-:-:S04]  /*14c40*/  ISETP.LT.OR P6, PT, R5, 0x1, P6 ;  /* 0x000000010500780c */ /* 0x000fc800037c1670 */
[----:B------:R-:W-:Y:S02]  /*14c50*/  FSEL R92, R24, -INF , !P6 ;  /* 0xff800000185c7808 */ /* 0x000fe40007000000 */
[----:B------:R-:W-:-:S04]  /*14c60*/  ISETP.GE.AND P6, PT, R15, 0x5a, PT ;  /* 0x0000005a0f00780c */ /* 0x000fc80003fc6270 */
[----:B------:R-:W-:Y:S02]  /*14c70*/  P2R R15, PR, RZ, 0x40 ;  /* 0x00000040ff0f7803 */ /* 0x000fe40000000000 */
[----:B------:R-:W-:-:S04]  /*14c80*/  ISETP.GT.AND P6, PT, R4, 0x59, !P6 ;  /* 0x000000590400780c */ /* 0x000fc800077c4270 */
[----:B------:R-:W-:Y:S01]  /*14c90*/  ISETP.LT.OR P6, PT, R5, 0x5a, P6 ;  /* 0x0000005a0500780c */ /* 0x000fe200037c1670 */
[----:B------:R-:W-:-:S03]  /*14ca0*/  IMAD.IADD R5, R8, 0x1, R19 ;  /* 0x0000000108057824 */ /* 0x000fc600078e0213 */
        /* <DEDUP_REMOVED lines=15> */
.L_x_1588:
[----:B------:R-:W-:Y:S05]  /*14da0*/  BSYNC B2 ;  /* 0x0000000000027941 */ /* 0x000fea0003800000 */
.L_x_1587:
[----:B------:R-:W-:Y:S01]  /*14db0*/  LOP3.LUT R7, RZ, R7, RZ, 0x33, !PT ;  /* 0x00000007ff077212 */ /* 0x000fe200078e33ff */
[----:B------:R-:W-:Y:S06]  /*14dc0*/  BRA `(.L_x_1589) ;  /* 0x0000000000187947 */ /* 0x000fec0003800000 */
.L_x_1586:
[----:B------:R-:W-:-:S13]  /*14dd0*/  ISETP.NE.AND P6, PT, R12, 0x1, PT ;  /* 0x000000010c00780c */ /* 0x000fda0003fc5270 */
[----:B------:R-:W-:Y:S05]  /*14de0*/  @!P6 BRA `(.L_x_1589) ;  /* 0x000000000010e947 */ /* 0x000fea0003800000 */
[----:B------:R-:W2:Y:S04]  /*14df0*/  LDL R4, [R13+0x1c] ;  /* 0x00001c000d047983 */ /* 0x000ea80000100800 */
[----:B------:R-:W3:Y:S01]  /*14e00*/  LDL R8, [R13+0x20] ;  /* 0x000020000d087983 */ /* 0x000ee20000100800 */
[----:B--2---:R-:W-:-:S05]  /*14e10*/  IMAD.HI.U32 R7, R7, R4, RZ ;  /* 0x0000000407077227 */ /* 0x004fca00078e00ff */
[----:B---3--:R-:W-:-:S07]  /*14e20*/  SHF.R.U32.HI R7, RZ, R8, R7 ;  /* 0x00000008ff077219 */ /* 0x008fce0000011607 */
.L_x_1589:
[----:B------:R-:W-:Y:S05]  /*14e30*/  BSYNC B1 ;  /* 0x0000000000017941 */ /* 0x000fea0003800000 */
.L_x_1585:
[----:B------:R-:W-:-:S05]  /*14e40*/  IMAD R7, R12, R7, R21 ;  /* 0x000000070c077224 */ /* 0x000fca00078e0215 */
[----:B------:R-:W-:Y:S02]  /*14e50*/  VIADDMNMX R5, R7, R12, R5, PT ;  /* 0x0000000c07057246 */ /* 0x000fe40003800105 */
[----:B------:R-:W-:-:S07]  /*14e60*/  VIMNMX R6, R6, R7, !PT ;  /* 0x0000000706067248 */ /* 0x000fce0007fe0100 */
.L_x_1584:
[----:B------:R-:W-:Y:S05]  /*14e70*/  BSYNC B0 ;  /* 0x0000000000007941 */ /* 0x000fea0003800000 */
.L_x_1583:
[C---:B------:R-:W-:Y:S02]  /*14e80*/  ISETP.GT.AND P0, PT, R6.reuse, 0x1, !P0 ;  /* 0x000000010600780c */ /* 0x040fe40004704270 */
        /* <DEDUP_REMOVED lines=9> */
[----:B------:R-:W-:Y:S02]  /*14f20*/  ISETP.NE.AND P6, PT, R73, RZ, PT ;  /* 0x000000ff4900720c */ /* 0x000fe40003fc5270 */
[----:B------:R-:W-:-:S02]  /*14f30*/  FSEL R31, R31, -INF , !P0 ;  /* 0xff8000001f1f7808 */ /* 0x000fc40004000000 */
[----:B------:R-:W-:Y:S02]  /*14f40*/  ISETP.NE.AND P0, PT, R25, RZ, PT ;  /* 0x000000ff1900720c */ /* 0x000fe40003f05270 */
[----:B------:R-:W2:Y:S02]  /*14f50*/  LDL.64 R24, [R1+0x430] ;  /* 0x0004300001187983 */ /* 0x000ea40000100a00 */
[----:B------:R-:W-:-:S04]  /*14f60*/  ISETP.GT.AND P0, PT, R6, 0x10, !P0 ;  /* 0x000000100600780c */ /* 0x000fc80004704270 */
[----:B------:R-:W-:-:S04]  /*14f70*/  ISETP.LT.OR P0, PT, R5, 0x11, P0 ;  /* 0x000000110500780c */ /* 0x000fc80000701670 */
[----:B------:R-:W-:Y:S02]  /*14f80*/  FSEL R34, R34, -INF , !P0 ;  /* 0xff80000022227808 */ /* 0x000fe40004000000 */
[----:B------:R-:W-:-:S04]  /*14f90*/  ISETP.NE.AND P0, PT, R29, RZ, PT ;  /* 0x000000ff1d00720c */ /* 0x000fc80003f05270 */
[----:B------:R-:W-:-:S04]  /*14fa0*/  ISETP.GT.AND P0, PT, R6, 0x11, !P0 ;  /* 0x000000110600780c */ /* 0x000fc80004704270 */
[----:B------:R-:W-:-:S04]  /*14fb0*/  ISETP.LT.OR P0, PT, R5, 0x12, P0 ;  /* 0x000000120500780c */ /* 0x000fc80000701670 */
[----:B------:R-:W-:Y:S02]  /*14fc0*/  FSEL R35, R35, -INF , !P0 ;  /* 0xff80000023237808 */ /* 0x000fe40004000000 */
[----:B------:R-:W-:Y:S02]  /*14fd0*/  ISETP.GT.AND P0, PT, R6, 0x18, !P1 ;  /* 0x000000180600780c */ /* 0x000fe40004f04270 */
[----:B------:R-:W-:Y:S02]  /*14fe0*/  ISETP.NE.AND P1, PT, R83, RZ, PT ;  /* 0x000000ff5300720c */ /* 0x000fe40003f25270 */
[----:B------:R-:W-:-:S04]  /*14ff0*/  ISETP.LT.OR P0, PT, R5, 0x19, P0 ;  /* 0x000000190500780c */ /* 0x000fc80000701670 */
[----:B------:R-:W-:Y:S02]  /*15000*/  FSEL R38, R38, -INF , !P0 ;  /* 0xff80000026267808 */ /* 0x000fe40004000000 */
[----:B------:R-:W-:Y:S02]  /*15010*/  ISETP.GT.AND P0, PT, R6, 0x19, !P6 ;  /* 0x000000190600780c */ /* 0x000fe40007704270 */
[----:B------:R-:W-:Y:S02]  /*15020*/  ISETP.NE.AND P6, PT, R9, RZ, PT ;  /* 0x000000ff0900720c */ /* 0x000fe40003fc5270 */
[----:B------:R-:W-:-:S04]  /*15030*/  ISETP.LT.OR P0, PT, R5, 0x1a, P0 ;  /* 0x0000001a0500780c */ /* 0x000fc80000701670 */
[----:B------:R-:W-:Y:S02]  /*15040*/  FSEL R39, R39, -INF , !P0 ;  /* 0xff80000027277808 */ /* 0x000fe40004000000 */
[----:B------:R-:W-:-:S04]  /*15050*/  ISETP.NE.AND P0, PT, R37, RZ, PT ;  /* 0x000000ff2500720c */ /* 0x000fc80003f05270 */
[----:B------:R-:W-:-:S04]  /*15060*/  ISETP.GT.AND P0, PT, R6, 0x20, !P0 ;  /* 0x000000200600780c */ /* 0x000fc80004704270 */
        /* <DEDUP_REMOVED lines=38> */
[C---:B------:R-:W-:Y:S02]  /*152d0*/  ISETP.GT.AND P0, PT, R6.reuse, RZ, !P6 ;  /* 0x000000ff0600720c */ /* 0x040fe40007704270 */
[C---:B------:R-:W-:Y:S02]  /*152e0*/  ISETP.GT.AND P2, PT, R6.reuse, 0x49, !P2 ;  /* 0x000000490600780c */ /* 0x040fe40005744270 */
[----:B------:R-:W-:Y:S02]  /*152f0*/  ISETP.LT.OR P0, PT, R5, 0x1, P0 ;  /* 0x000000010500780c */ /* 0x000fe40000701670 */
[----:B------:R-:W-:Y:S02]  /*15300*/  ISETP.GT.AND P3, PT, R6, 0x50, !P3 ;  /* 0x000000500600780c */ /* 0x000fe40005f64270 */
[----:B------:R-:W-:-:S02]  /*15310*/  FSEL R21, R26, -INF , !P0 ;  /* 0xff8000001a157808 */ /* 0x000fc40004000000 */
[----:B--2---:R-:W-:Y:S01]  /*15320*/  FMNMX.FTZ R4, R92, R24, !PT ;  /* 0x000000185c047209 */ /* 0x004fe20007810000 */
[----:B------:R-:W2:Y:S01]  /*15330*/  LDL R26, [R1+0x450] ;  /* 0x00045000011a7983 */ /* 0x000ea20000100800 */
[----:B------:R-:W-:Y:S02]  /*15340*/  ISETP.GT.AND P4, PT, R6, 0x51, !P4 ;  /* 0x000000510600780c */ /* 0x000fe40006784270 */
[----:B------:R-:W-:Y:S02]  /*15350*/  FMNMX.FTZ R4, R152, R4, !PT ;  /* 0x0000000498047209 */ /* 0x000fe40007810000 */
[----:B------:R-:W-:Y:S02]  /*15360*/  ISETP.NE.AND P6, PT, R15, RZ, PT ;  /* 0x000000ff0f00720c */ /* 0x000fe40003fc5270 */
        /* <DEDUP_REMOVED lines=37> */
[----:B------:R-:W-:Y:S02]  /*155c0*/  FMNMX.FTZ R4, R54, R7, !PT ;  /* 0x0000000736047209 */ /* 0x000fe40007810000 */
[----:B------:R-:W-:Y:S02]  /*155d0*/  ISETP.GT.AND P0, PT, R6, 0x48, !P1 ;  /* 0x000000480600780c */ /* 0x000fe40004f04270 */
[----:B------:R-:W-:Y:S02]  /*155e0*/  FMNMX.FTZ R7, R55, R4, !PT ;  /* 0x0000000437077209 */ /* 0x000fe40007810000 */
[C---:B------:R-:W-:Y:S02]  /*155f0*/  ISETP.LT.OR P0, PT, R5.reuse, 0x49, P0 ;  /* 0x000000490500780c */ /* 0x040fe40000701670 */
[----:B------:R-:W-:Y:S02]  /*15600*/  FMNMX.FTZ R4, R58, R7, !PT ;  /* 0x000000073a047209 */ /* 0x000fe40007810000 */
[----:B------:R-:W-:-:S02]  /*15610*/  ISETP.LT.OR P2, PT, R5, 0x4a, P2 ;  /* 0x0000004a0500780c */ /* 0x000fc40001741670 */
[----:B-1----:R-:W-:Y:S02]  /*15620*/  FMNMX.FTZ R11, R8, R9, !PT ;  /* 0x00000009080b7209 */ /* 0x002fe40007810000 */
[----:B------:R-:W-:Y:S02]  /*15630*/  FSEL R29, R62, -INF , !P0 ;  /* 0xff8000003e1d7808 */ /* 0x000fe40004000000 */
[----:B------:R-:W-:Y:S01]  /*15640*/  FMNMX.FTZ R4, R59, R4, !PT ;  /* 0x000000043b047209 */ /* 0x000fe20007810000 */
[----:B------:R-:W1:Y:S01]  /*15650*/  SHFL.BFLY PT, R12, R11, 0x1, 0x1f ;  /* 0x0c201f000b0c7f89 */ /* 0x000e6200000e0000 */
[----:B------:R-:W-:Y:S02]  /*15660*/  ISETP.LT.OR P3, PT, R5, 0x51, P3 ;  /* 0x000000510500780c */ /* 0x000fe40001f61670 */
[----:B------:R-:W-:Y:S02]  /*15670*/  FSEL R63, R63, -INF , !P2 ;  /* 0xff8000003f3f7808 */ /* 0x000fe40005000000 */
[----:B------:R-:W-:-:S02]  /*15680*/  FMNMX.FTZ R4, R29, R4, !PT ;  /* 0x000000041d047209 */ /* 0x000fc40007810000 */
[----:B------:R-:W-:Y:S02]  /*15690*/  ISETP.GT.AND P5, PT, R6, 0x58, !P5 ;  /* 0x000000580600780c */ /* 0x000fe40006fa4270 */
[----:B------:R-:W-:Y:S02]  /*156a0*/  ISETP.LT.OR P4, PT, R5, 0x52, P4 ;  /* 0x000000520500780c */ /* 0x000fe40002781670 */
[----:B------:R-:W-:Y:S02]  /*156b0*/  FSEL R66, R66, -INF , !P3 ;  /* 0xff80000042427808 */ /* 0x000fe40005800000 */
[----:B------:R-:W-:Y:S02]  /*156c0*/  FMNMX.FTZ R7, R63, R4, !PT ;  /* 0x000000043f077209 */ /* 0x000fe40007810000 */
[----:B------:R-:W-:Y:S02]  /*156d0*/  ISETP.GT.AND P0, PT, R6, 0x59, !P6 ;  /* 0x000000590600780c */ /* 0x000fe40007704270 */
[----:B------:R-:W-:-:S02]  /*156e0*/  ISETP.LT.OR P5, PT, R5, 0x59, P5 ;  /* 0x000000590500780c */ /* 0x000fc40002fa1670 */
[----:B------:R-:W-:Y:S02]  /*156f0*/  FSEL R67, R67, -INF , !P4 ;  /* 0xff80000043437808 */ /* 0x000fe40006000000 */
[----:B------:R-:W-:Y:S02]  /*15700*/  FMNMX.FTZ R4, R66, R7, !PT ;  /* 0x0000000742047209 */ /* 0x000fe40007810000 */
[----:B------:R-:W-:Y:S01]  /*15710*/  ISETP.LT.OR P0, PT, R5, 0x5a, P0 ;  /* 0x0000005a0500780c */ /* 0x000fe20000701670 */
[----:B------:R-:W3:Y:S01]  /*15720*/  LDL.64 R6, [R1+0x440] ;  /* 0x0004400001067983 */ /* 0x000ee20000100a00 */
[----:B------:R-:W-:Y:S02]  /*15730*/  FSEL R70, R70, -INF , !P5 ;  /* 0xff80000046467808 */ /* 0x000fe40006800000 */
[----:B------:R-:W-:Y:S02]  /*15740*/  FMNMX.FTZ R5, R67, R4, !PT ;  /* 0x0000000443057209 */ /* 0x000fe40007810000 */
[----:B------:R-:W-:-:S02]  /*15750*/  FSEL R71, R71, -INF , !P0 ;  /* 0xff80000047477808 */ /* 0x000fc40004000000 */
[----:B------:R-:W-:-:S04]  /*15760*/  FMNMX.FTZ R4, R70, R5, !PT ;  /* 0x0000000546047209 */ /* 0x000fc80007810000 */
[----:B------:R-:W-:Y:S02]  /*15770*/  FMNMX.FTZ R9, R71, R4, !PT ;  /* 0x0000000447097209 */ /* 0x000fe40007810000 */
[----:B-1----:R-:W-:-:S03]  /*15780*/  FMNMX.FTZ R4, R11, R12, !PT ;  /* 0x0000000c0b047209 */ /* 0x002fc60007810000 */
[----:B------:R-:W-:Y:S04]  /*15790*/  STL.64 [R1+0x430], R8 ;  /* 0x0004300801007387 */ /* 0x000fe80000100a00 */
[----:B------:R-:W4:Y:S04]  /*157a0*/  LDL R12, [R1+0x434] ;  /* 0x00043400010c7983 */ /* 0x000f280000100800 */
[----:B------:R1:W-:Y:S04]  /*157b0*/  STL [R1+0x430], R4 ;  /* 0x0004300401007387 */ /* 0x0003e80000100800 */
[----:B------:R-:W2:Y:S04]  /*157c0*/  LDL R13, [R1+0x430] ;  /* 0x00043000010d7983 */ /* 0x000ea80000100800 */
[----:B----4-:R-:W4:Y:S01]  /*157d0*/  SHFL.BFLY PT, R9, R12, 0x2, 0x1f ;  /* 0x0c401f000c097f89 */ /* 0x010f2200000e0000 */
[----:B--2---:R-:W-:Y:S01]  /*157e0*/  FMUL.FTZ R5, R26, R13 ;  /* 0x0000000d1a057220 */ /* 0x004fe20000410000 */
[----:B------:R-:W-:-:S04]  /*157f0*/  FSETP.NEU.FTZ.AND P0, PT, R13, -INF , PT ;  /* 0xff8000000d00780b */ /* 0x000fc80003f1d000 */
[----:B------:R-:W-:-:S05]  /*15800*/  FSEL R11, R5, RZ, P0 ;  /* 0x000000ff050b7208 */ /* 0x000fca0000000000 */
[----:B-1----:R-:W-:Y:S01]  /*15810*/  FFMA.FTZ R4, R86, R26, -R11 ;  /* 0x0000001a56047223 */ /* 0x002fe2000001080b */
[----:B----4-:R-:W-:-:S03]  /*15820*/  FMNMX.FTZ R9, R9, R12, !PT ;  /* 0x0000000c09097209 */ /* 0x010fc60007810000 */
[----:B------:R1:W-:Y:S02]  /*15830*/  MUFU.EX2 R153, R4 ;  /* 0x0000000400997308 */ /* 0x0003e40000000800 */
[----:B-1----:R-:W1:Y:S01]  /*15840*/  SHFL.BFLY PT, R4, R9, 0x1, 0x1f ;  /* 0x0c201f0009047f89 */ /* 0x002e6200000e0000 */
[----:B------:R-:W-:Y:S01]  /*15850*/  FSEL R13, R13, RZ, P0 ;  /* 0x000000ff0d0d7208 */ /* 0x000fe20000000000 */
[----:B------:R-:W-:-:S04]  /*15860*/  FFMA.FTZ R5, R92, R26, -R11 ;  /* 0x0000001a5c057223 */ /* 0x000fc8000001080b */
[----:B------:R-:W-:Y:S01]  /*15870*/  FADD.FTZ R13, R24, -R13 ;  /* 0x8000000d180d7221 */ /* 0x000fe20000010000 */
[----:B-1----:R-:W-:-:S04]  /*15880*/  FMNMX.FTZ R4, R9, R4, !PT ;  /* 0x0000000409047209 */ /* 0x002fc80007810000 */
[C---:B------:R-:W-:Y:S01]  /*15890*/  FSETP.NEU.FTZ.AND P0, PT, R4.reuse, -INF , PT ;  /* 0xff8000000400780b */ /* 0x040fe20003f1d000 */
[----:B------:R-:W-:-:S05]  /*158a0*/  FMUL.FTZ R8, R4, R26 ;  /* 0x0000001a04087220 */ /* 0x000fca0000410000 */
[----:B------:R-:W-:Y:S02]  /*158b0*/  FSEL R9, R8, RZ, P0 ;  /* 0x000000ff08097208 */ /* 0x000fe40000000000 */
[----:B------:R-:W-:Y:S01]  /*158c0*/  FSEL R8, R4, RZ, P0 ;  /* 0x000000ff04087208 */ /* 0x000fe20000000000 */
[-C--:B------:R-:W-:Y:S02]  /*158d0*/  FMUL.FTZ R13, R13, R26.reuse ;  /* 0x0000001a0d0d7220 */ /* 0x080fe40000410000 */
[-C--:B------:R-:W-:Y:S02]  /*158e0*/  FFMA.FTZ R206, R21, R26.reuse, -R9 ;  /* 0x0000001a15ce7223 */ /* 0x080fe40000010809 */
[----:B------:R-:W-:Y:S01]  /*158f0*/  FADD.FTZ R25, R25, -R8 ;  /* 0x8000000819197221 */ /* 0x000fe20000010000 */
[-CC-:B------:R-:W-:Y:S01]  /*15900*/  FFMA.FTZ R152, R152, R26.reuse, -R11.reuse ;  /* 0x0000001a98987223 */ /* 0x180fe2000001080b */
[-C--:B------:R-:W-:Y:S02]  /*15910*/  FFMA.FTZ R19, R28, R26.reuse, -R11 ;  /* 0x0000001a1c137223 */ /* 0x080fe4000001080b */
[----:B------:R-:W-:Y:S01]  /*15920*/  FMUL.FTZ R25, R26, R25 ;  /* 0x000000191a197220 */ /* 0x000fe20000410000 */
[-CC-:B------:R-:W-:Y:S01]  /*15930*/  FFMA.FTZ R205, R27, R26.reuse, -R9.reuse ;  /* 0x0000001a1bcd7223 */ /* 0x180fe20000010809 */
[----:B------:R-:W-:Y:S01]  /*15940*/  MUFU.EX2 R5, R5 ;  /* 0x0000000500057308 */ /* 0x000fe20000000800 */
[-C--:B------:R-:W-:Y:S01]  /*15950*/  FFMA.FTZ R155, R30, R26.reuse, -R9 ;  /* 0x0000001a1e9b7223 */ /* 0x080fe20000010809 */
[----:B------:R-:W-:-:S06]  /*15960*/  FFMA.FTZ R154, R154, R26, -R11 ;  /* 0x0000001a9a9a7223 */ /* 0x000fcc000001080b */
[----:B------:R-:W3:Y:S01]  /*15970*/  MUFU.EX2 R28, R13 ;  /* 0x0000000d001c7308 */ /* 0x000ee20000000800 */
[----:B------:R-:W-:-:S07]  /*15980*/  FFMA.FTZ R202, R31, R26, -R9 ;  /* 0x0000001a1fca7223 */ /* 0x000fce0000010809 */
[----:B------:R-:W-:Y:S08]  /*15990*/  MUFU.EX2 R206, R206 ;  /* 0x000000ce00ce7308 */ /* 0x000ff00000000800 */
[----:B------:R-:W1:Y:S01]  /*159a0*/  MUFU.EX2 R30, R25 ;  /* 0x00000019001e7308 */ /* 0x000e620000000800 */
[----:B------:R-:W-:-:S07]  /*159b0*/  FFMA.FTZ R196, R84, R26, -R11 ;  /* 0x0000001a54c47223 */ /* 0x000fce000001080b */
[----:B------:R-:W2:Y:S01]  /*159c0*/  MUFU.EX2 R152, R152 ;  /* 0x0000009800987308 */ /* 0x000ea20000000800 */
[----:B------:R-:W-:-:S07]  /*159d0*/  FFMA.FTZ R191, R34, R26, -R9 ;  /* 0x0000001a22bf7223 */ /* 0x000fce0000010809 */
[----:B------:R-:W4:Y:S01]  /*159e0*/  MUFU.EX2 R205, R205 ;  /* 0x000000cd00cd7308 */ /* 0x000f220000000800 */
[-CC-:B------:R-:W-:Y:S01]  /*159f0*/  FFMA.FTZ R193, R82, R26.reuse, -R11.reuse ;  /* 0x0000001a52c17223 */ /* 0x180fe2000001080b */
[----:B------:R-:W-:-:S06]  /*15a00*/  FFMA.FTZ R160, R20, R26, -R11 ;  /* 0x0000001a14a07223 */ /* 0x000fcc000001080b */
[----:B------:R-:W5:Y:S01]  /*15a10*/  MUFU.EX2 R154, R154 ;  /* 0x0000009a009a7308 */ /* 0x000f620000000800 */
[-C--:B------:R-:W-:Y:S01]  /*15a20*/  FFMA.FTZ R20, R14, R26.reuse, -R11 ;  /* 0x0000001a0e147223 */ /* 0x080fe2000001080b */
[----:B------:R-:W-:-:S06]  /*15a30*/  FFMA.FTZ R192, R35, R26, -R9 ;  /* 0x0000001a23c07223 */ /* 0x000fcc0000010809 */
[----:B------:R-:W5:Y:S01]  /*15a40*/  MUFU.EX2 R155, R155 ;  /* 0x0000009b009b7308 */ /* 0x000f620000000800 */
[-CC-:B------:R-:W-:Y:S01]  /*15a50*/  FFMA.FTZ R187, R80, R26.reuse, -R11.reuse ;  /* 0x0000001a50bb7223 */ /* 0x180fe2000001080b */
[-CC-:B------:R-:W-:Y:S01]  /*15a60*/  FFMA.FTZ R190, R78, R26.reuse, -R11.reuse ;  /* 0x0000001a4ebe7223 */ /* 0x180fe2000001080b */
[-CC-:B------:R-:W-:Y:S01]  /*15a70*/  FFMA.FTZ R183, R76, R26.reuse, -R11.reuse ;  /* 0x0000001a4cb77223 */ /* 0x180fe2000001080b */
[-CC-:B------:R-:W-:Y:S01]  /*15a80*/  FFMA.FTZ R184, R74, R26.reuse, -R11.reuse ;  /* 0x0000001a4ab87223 */ /* 0x180fe2000001080b */
[----:B------:R-:W-:-:S03]  /*15a90*/  FFMA.FTZ R180, R72, R26, -R11 ;  /* 0x0000001a48b47223 */ /* 0x000fc6000001080b */
[----:B------:R-:W5:Y:S01]  /*15aa0*/  MUFU.EX2 R202, R202 ;  /* 0x000000ca00ca7308 */ /* 0x000f620000000800 */
[-CC-:B------:R-:W-:Y:S01]  /*15ab0*/  FFMA.FTZ R179, R44, R26.reuse, -R11.reuse ;  /* 0x0000001a2cb37223 */ /* 0x180fe2000001080b */
[-CC-:B------:R-:W-:Y:S01]  /*15ac0*/  FFMA.FTZ R174, R48, R26.reuse, -R11.reuse ;  /* 0x0000001a30ae7223 */ /* 0x180fe2000001080b */
[-CC-:B------:R-:W-:Y:S01]  /*15ad0*/  FFMA.FTZ R173, R40, R26.reuse, -R11.reuse ;  /* 0x0000001a28ad7223 */ /* 0x180fe2000001080b */
[-CC-:B------:R-:W-:Y:S01]  /*15ae0*/  FFMA.FTZ R169, R52, R26.reuse, -R11.reuse ;  /* 0x0000001a34a97223 */ /* 0x180fe2000001080b */
[-CC-:B------:R-:W-:Y:S01]  /*15af0*/  FFMA.FTZ R170, R36, R26.reuse, -R11.reuse ;  /* 0x0000001a24aa7223 */ /* 0x180fe2000001080b */
[-CC-:B------:R-:W-:Y:S01]  /*15b00*/  FFMA.FTZ R162, R56, R26.reuse, -R11.reuse ;  /* 0x0000001a38a27223 */ /* 0x180fe2000001080b */
[-CC-:B------:R-:W-:Y:S01]  /*15b10*/  FFMA.FTZ R161, R32, R26.reuse, -R11.reuse ;  /* 0x0000001a20a17223 */ /* 0x180fe2000001080b */
[----:B------:R-:W5:Y:S01]  /*15b20*/  MUFU.EX2 R196, R196 ;  /* 0x000000c400c47308 */ /* 0x000f620000000800 */
[-CC-:B------:R-:W-:Y:S01]  /*15b30*/  FFMA.FTZ R159, R60, R26.reuse, -R11.reuse ;  /* 0x0000001a3c9f7223 */ /* 0x180fe2000001080b */
[-CC-:B------:R-:W-:Y:S01]  /*15b40*/  FFMA.FTZ R15, R64, R26.reuse, -R11.reuse ;  /* 0x0000001a400f7223 */ /* 0x180fe2000001080b */
[----:B------:R-:W-:Y:S01]  /*15b50*/  FFMA.FTZ R14, R68, R26, -R11 ;  /* 0x0000001a440e7223 */ /* 0x000fe2000001080b */
[----:B---3--:R-:W-:Y:S01]  /*15b60*/  FFMA.FTZ R11, R28, R6, R5 ;  /* 0x000000061c0b7223 */ /* 0x008fe20000010005 */
[----:B-1----:R-:W-:Y:S01]  /*15b70*/  FFMA.FTZ R6, R7, R30, R206 ;  /* 0x0000001e07067223 */ /* 0x002fe200000100ce */
[----:B------:R-:W-:-:S02]  /*15b80*/  FFMA.FTZ R185, R38, R26, -R9 ;  /* 0x0000001a26b97223 */ /* 0x000fc40000010809 */
[----:B------:R-:W1:Y:S01]  /*15b90*/  MUFU.EX2 R191, R191 ;  /* 0x000000bf00bf7308 */ /* 0x000e620000000800 */
[----:B--2---:R-:W-:Y:S01]  /*15ba0*/  FADD.FTZ R11, R152, R11 ;  /* 0x0000000b980b7221 */ /* 0x004fe20000010000 */
[----:B----4-:R-:W-:Y:S01]  /*15bb0*/  FADD.FTZ R6, R205, R6 ;  /* 0x00000006cd067221 */ /* 0x010fe20000010000 */
[----:B------:R-:W-:-:S05]  /*15bc0*/  FFMA.FTZ R186, R39, R26, -R9 ;  /* 0x0000001a27ba7223 */ /* 0x000fca0000010809 */
[----:B------:R-:W2:Y:S01]  /*15bd0*/  MUFU.EX2 R193, R193 ;  /* 0x000000c100c17308 */ /* 0x000ea20000000800 */
[----:B-----5:R-:W-:Y:S01]  /*15be0*/  FADD.FTZ R8, R154, R11 ;  /* 0x0000000b9a087221 */ /* 0x020fe20000010000 */
[----:B------:R-:W-:-:S06]  /*15bf0*/  FADD.FTZ R7, R155, R6 ;  /* 0x000000069b077221 */ /* 0x000fcc0000010000 */
[----:B------:R-:W3:Y:S01]  /*15c00*/  MUFU.EX2 R192, R192 ;  /* 0x000000c000c07308 */ /* 0x000ee20000000800 */
[----:B------:R-:W-:Y:S01]  /*15c10*/  FFMA.FTZ R181, R42, R26, -R9 ;  /* 0x0000001a2ab57223 */ /* 0x000fe20000010809 */
[----:B------:R-:W-:-:S06]  /*15c20*/  FADD.FTZ R11, R153, R8 ;  /* 0x00000008990b7221 */ /* 0x000fcc0000010000 */
[----:B------:R-:W4:Y:S01]  /*15c30*/  MUFU.EX2 R187, R187 ;  /* 0x000000bb00bb7308 */ /* 0x000f220000000800 */
[----:B------:R-:W-:Y:S01]  /*15c40*/  FADD.FTZ R6, R202, R7 ;  /* 0x00000007ca067221 */ /* 0x000fe20000010000 */
[----:B------:R-:W-:-:S06]  /*15c50*/  FFMA.FTZ R182, R43, R26, -R9 ;  /* 0x0000001a2bb67223 */ /* 0x000fcc0000010809 */
[----:B------:R-:W5:Y:S01]  /*15c60*/  MUFU.EX2 R185, R185 ;  /* 0x000000b900b97308 */ /* 0x000f620000000800 */
[----:B------:R-:W-:Y:S01]  /*15c70*/  FADD.FTZ R8, R196, R11 ;  /* 0x0000000bc4087221 */ /* 0x000fe20000010000 */
[----:B-1----:R-:W-:-:S06]  /*15c80*/  FADD.FTZ R7, R191, R6 ;  /* 0x00000006bf077221 */ /* 0x002fcc0000010000 */
[----:B------:R-:W1:Y:S01]  /*15c90*/  MUFU.EX2 R190, R190 ;  /* 0x000000be00be7308 */ /* 0x000e620000000800 */
[----:B------:R-:W-:-:S07]  /*15ca0*/  FFMA.FTZ R177, R46, R26, -R9 ;  /* 0x0000001a2eb17223 */ /* 0x000fce0000010809 */
[----:B------:R-:W1:Y:S01]  /*15cb0*/  MUFU.EX2 R186, R186 ;  /* 0x000000ba00ba7308 */ /* 0x000e620000000800 */
[----:B--2---:R-:W-:Y:S01]  /*15cc0*/  FADD.FTZ R8, R193, R8 ;  /* 0x00000008c1087221 */ /* 0x004fe20000010000 */
[----:B---3--:R-:W-:-:S06]  /*15cd0*/  FADD.FTZ R6, R192, R7 ;  /* 0x00000007c0067221 */ /* 0x008fcc0000010000 */
[----:B------:R-:W2:Y:S01]  /*15ce0*/  MUFU.EX2 R183, R183 ;  /* 0x000000b700b77308 */ /* 0x000ea20000000800 */
[----:B------:R-:W-:-:S07]  /*15cf0*/  FFMA.FTZ R178, R47, R26, -R9 ;  /* 0x0000001a2fb27223 */ /* 0x000fce0000010809 */
[----:B------:R-:W3:Y:S01]  /*15d00*/  MUFU.EX2 R181, R181 ;  /* 0x000000b500b57308 */ /* 0x000ee20000000800 */
[----:B----4-:R-:W-:Y:S01]  /*15d10*/  FADD.FTZ R7, R187, R8 ;  /* 0x00000008bb077221 */ /* 0x010fe20000010000 */
[----:B-----5:R-:W-:-:S06]  /*15d20*/  FADD.FTZ R11, R185, R6 ;  /* 0x00000006b90b7221 */ /* 0x020fcc0000010000 */
[----:B------:R-:W4:Y:S01]  /*15d30*/  MUFU.EX2 R184, R184 ;  /* 0x000000b800b87308 */ /* 0x000f220000000800 */
[----:B------:R-:W-:-:S07]  /*15d40*/  FFMA.FTZ R171, R50, R26, -R9 ;  /* 0x0000001a32ab7223 */ /* 0x000fce0000010809 */
[----:B------:R-:W5:Y:S01]  /*15d50*/  MUFU.EX2 R182, R182 ;  /* 0x000000b600b67308 */ /* 0x000f620000000800 */
[----:B-1----:R-:W-:Y:S01]  /*15d60*/  FADD.FTZ R6, R190, R7 ;  /* 0x00000007be067221 */ /* 0x002fe20000010000 */
[----:B------:R-:W-:-:S06]  /*15d70*/  FADD.FTZ R8, R186, R11 ;  /* 0x0000000bba087221 */ /* 0x000fcc0000010000 */
        /* <DEDUP_REMOVED lines=55> */
[----:B------:R-:W4:Y:S08]  /*160f0*/  MUFU.EX2 R20, R20 ;  /* 0x0000001400147308 */ /* 0x000f300000000800 */
[----:B------:R-:W5:Y:S01]  /*16100*/  MUFU.EX2 R158, R158 ;  /* 0x0000009e009e7308 */ /* 0x000f620000000800 */
[----:B-1----:R-:W-:Y:S01]  /*16110*/  FADD.FTZ R6, R160, R7 ;  /* 0x00000007a0067221 */ /* 0x002fe20000010000 */
[----:B------:R-:W-:-:S06]  /*16120*/  FADD.FTZ R8, R164, R9 ;  /* 0x00000009a4087221 */ /* 0x000fcc0000010000 */
[----:B------:R-:W1:Y:S08]  /*16130*/  MUFU.EX2 R14, R14 ;  /* 0x0000000e000e7308 */ /* 0x000e700000000800 */
[----:B------:R-:W1:Y:S01]  /*16140*/  MUFU.EX2 R21, R21 ;  /* 0x0000001500157308 */ /* 0x000e620000000800 */
[----:B--2---:R-:W-:Y:S01]  /*16150*/  FADD.FTZ R7, R15, R6 ;  /* 0x000000060f077221 */ /* 0x004fe20000010000 */
[----:B---3--:R-:W-:-:S06]  /*16160*/  FADD.FTZ R9, R157, R8 ;  /* 0x000000089d097221 */ /* 0x008fcc0000010000 */
[----:B------:R-:W2:Y:S08]  /*16170*/  MUFU.EX2 R19, R19 ;  /* 0x0000001300137308 */ /* 0x000eb00000000800 */
[----:B------:R-:W3:Y:S01]  /*16180*/  MUFU.EX2 R156, R156 ;  /* 0x0000009c009c7308 */ /* 0x000ee20000000800 */
[----:B----4-:R-:W-:Y:S01]  /*16190*/  FADD.FTZ R7, R20, R7 ;  /* 0x0000000714077221 */ /* 0x010fe20000010000 */
[----:B-----5:R-:W-:-:S03]  /*161a0*/  FADD.FTZ R6, R158, R9 ;  /* 0x000000099e067221 */ /* 0x020fc60000010000 */
[----:B-1----:R-:W-:Y:S01]  /*161b0*/  FADD.FTZ R8, R14, R7 ;  /* 0x000000070e087221 */ /* 0x002fe20000010000 */
[----:B------:R-:W-:-:S03]  /*161c0*/  FADD.FTZ R7, R21, R6 ;  /* 0x0000000615077221 */ /* 0x000fc60000010000 */
[----:B--2---:R-:W-:Y:S01]  /*161d0*/  FADD.FTZ R6, R19, R8 ;  /* 0x0000000813067221 */ /* 0x004fe20000010000 */
[----:B------:R1:W-:Y:S01]  /*161e0*/  STL [R1+0x434], R4 ;  /* 0x0004340401007387 */ /* 0x0003e20000100800 */
[----:B---3--:R-:W-:-:S05]  /*161f0*/  FADD.FTZ R7, R156, R7 ;  /* 0x000000079c077221 */ /* 0x008fca0000010000 */
[----:B------:R2:W-:Y:S04]  /*16200*/  STL.64 [R1+0x440], R6 ;  /* 0x0004400601007387 */ /* 0x0005e80000100a00 */
[----:B------:R-:W3:Y:S04]  /*16210*/  LD.E R27, desc[UR46][R22.64+0x41c] ;  /* 0x00041c2e161b7980 */ /* 0x000ee8000c101900 */
[----:B------:R-:W4:Y:S04]  /*16220*/  LD.E R8, desc[UR46][R22.64+0x220] ;  /* 0x0002202e16087980 */ /* 0x000f28000c101900 */
[----:B------:R-:W5:Y:S04]  /*16230*/  LD.E R9, desc[UR46][R22.64+0x224] ;  /* 0x0002242e16097980 */ /* 0x000f68000c101900 */
[----:B------:R-:W5:Y:S04]  /*16240*/  LD.E R11, desc[UR46][R22.64+0x230] ;  /* 0x0002302e160b7980 */ /* 0x000f68000c101900 */
[----:B------:R-:W5:Y:S04]  /*16250*/  LD.E R13, desc[UR46][R22.64+0x240] ;  /* 0x0002402e160d7980 */ /* 0x000f68000c101900 */
[----:B------:R-:W5:Y:S04]  /*16260*/  LD.E R25, desc[UR46][R22.64+0x250] ;  /* 0x0002502e16197980 */ /* 0x000f68000c101900 */
[----:B-1----:R-:W5:Y:S04]  /*16270*/  LD.E R4, desc[UR46][R22.64+0x254] ;  /* 0x0002542e16047980 */ /* 0x002f68000c101900 */
[----:B------:R-:W5:Y:S04]  /*16280*/  LD.E R122, desc[UR46][R22.64+0x274] ;  /* 0x0002742e167a7980 */ /* 0x000f68000c101900 */
        /* <DEDUP_REMOVED lines=122> */
[C---:B-----5:R-:W-:Y:S01]  /*16a30*/  FMUL.FTZ R9, R28.reuse, R9 ;  /* 0x000000091c097220 */ /* 0x060fe20000410000 */
[C---:B------:R-:W-:Y:S01]  /*16a40*/  FMUL.FTZ R11, R28.reuse, R11 ;  /* 0x0000000b1c0b7220 */ /* 0x040fe20000410000 */
[C---:B------:R-:W-:Y:S01]  /*16a50*/  FMUL.FTZ R13, R28.reuse, R13 ;  /* 0x0000000d1c0d7220 */ /* 0x040fe20000410000 */
[C---:B------:R-:W-:Y:S01]  /*16a60*/  FMUL.FTZ R25, R28.reuse, R25 ;  /* 0x000000191c197220 */ /* 0x040fe20000410000 */
[----:B------:R1:W-:Y:S04]  /*16a70*/  ST.E desc[UR46][R22.64+0x220], R27 ;  /* 0x0002201b16007985 */ /* 0x0003e8000c10192e */
[----:B------:R3:W-:Y:S04]  /*16a80*/  ST.E desc[UR46][R22.64+0x224], R9 ;  /* 0x0002240916007985 */ /* 0x0007e8000c10192e */
[----:B------:R4:W-:Y:S04]  /*16a90*/  ST.E desc[UR46][R22.64+0x230], R11 ;  /* 0x0002300b16007985 */ /* 0x0009e8000c10192e */
[----:B------:R5:W-:Y:S01]  /*16aa0*/  ST.E desc[UR46][R22.64+0x240], R13 ;  /* 0x0002400d16007985 */ /* 0x000be2000c10192e */
[C---:B-1----:R-:W-:Y:S01]  /*16ab0*/  FMUL.FTZ R27, R28.reuse, R4 ;  /* 0x000000041c1b7220 */ /* 0x042fe20000410000 */
[C---:B---3--:R-:W-:Y:S01]  /*16ac0*/  FMUL.FTZ R9, R28.reuse, R122 ;  /* 0x0000007a1c097220 */ /* 0x048fe20000410000 */
[C---:B----4-:R-:W-:Y:S01]  /*16ad0*/  FMUL.FTZ R11, R28.reuse, R124 ;  /* 0x0000007c1c0b7220 */ /* 0x050fe20000410000 */
[C---:B-----5:R-:W-:Y:S01]  /*16ae0*/  FMUL.FTZ R13, R28.reuse, R114 ;  /* 0x000000721c0d7220 */ /* 0x060fe20000410000 */
[----:B------:R1:W-:Y:S04]  /*16af0*/  ST.E desc[UR46][R22.64+0x250], R25 ;  /* 0x0002501916007985 */ /* 0x0003e8000c10192e */
[----:B------:R3:W-:Y:S04]  /*16b00*/  ST.E desc[UR46][R22.64+0x254], R27 ;  /* 0x0002541b16007985 */ /* 0x0007e8000c10192e */
[----:B------:R4:W-:Y:S04]  /*16b10*/  ST.E desc[UR46][R22.64+0x274], R9 ;  /* 0x0002740916007985 */ /* 0x0009e8000c10192e */
[----:B------:R5:W-:Y:S01]  /*16b20*/  ST.E desc[UR46][R22.64+0x280], R11 ;  /* 0x0002800b16007985 */ /* 0x000be2000c10192e */
[----:B-1----:R-:W-:-:S03]  /*16b30*/  FMUL.FTZ R25, R28, R108 ;  /* 0x0000006c1c197220 */ /* 0x002fc60000410000 */
[----:B------:R1:W-:Y:S01]  /*16b40*/  ST.E desc[UR46][R22.64+0x284], R13 ;  /* 0x0002840d16007985 */ /* 0x0003e2000c10192e */
[C---:B---3--:R-:W-:Y:S01]  /*16b50*/  FMUL.FTZ R27, R28.reuse, R100 ;  /* 0x000000641c1b7220 */ /* 0x048fe20000410000 */
[C---:B----4-:R-:W-:Y:S01]  /*16b60*/  FMUL.FTZ R9, R28.reuse, R98 ;  /* 0x000000621c097220 */ /* 0x050fe20000410000 */
[C---:B-----5:R-:W-:Y:S01]  /*16b70*/  FMUL.FTZ R11, R28.reuse, R90 ;  /* 0x0000005a1c0b7220 */ /* 0x060fe20000410000 */
[C---:B-1----:R-:W-:Y:S01]  /*16b80*/  FMUL.FTZ R13, R28.reuse, R96 ;  /* 0x000000601c0d7220 */ /* 0x042fe20000410000 */
        /* <DEDUP_REMOVED lines=20> */
[----:B------:R1:W-:Y:S01]  /*16cd0*/  ST.E desc[UR46][R22.64+0x340], R25 ;  /* 0x0003401916007985 */ /* 0x0003e2000c10192e */
        /* <DEDUP_REMOVED lines=27> */
[C---:B-1----:R-:W-:Y:S01]  /*16e90*/  FMUL.FTZ R25, R28.reuse, R48 ;  /* 0x000000301c197220 */ /* 0x042fe20000410000 */
[C---:B---3--:R-:W-:Y:S01]  /*16ea0*/  FMUL.FTZ R27, R28.reuse, R40 ;  /* 0x000000281c1b7220 */ /* 0x048fe20000410000 */
[C---:B------:R-:W-:Y:S01]  /*16eb0*/  FMUL.FTZ R46, R28.reuse, R46 ;  /* 0x0000002e1c2e7220 */ /* 0x040fe20000410000 */
[C---:B------:R-:W-:Y:S01]  /*16ec0*/  FMUL.FTZ R44, R28.reuse, R44 ;  /* 0x0000002c1c2c7220 */ /* 0x040fe20000410000 */
[C---:B------:R-:W-:Y:S01]  /*16ed0*/  FMUL.FTZ R42, R28.reuse, R42 ;  /* 0x0000002a1c2a7220 */ /* 0x040fe20000410000 */
[C---:B----4-:R-:W-:Y:S01]  /*16ee0*/  FMUL.FTZ R9, R28.reuse, R38 ;  /* 0x000000261c097220 */ /* 0x050fe20000410000 */
[C---:B--2---:R-:W-:Y:S01]  /*16ef0*/  FMUL.FTZ R11, R28.reuse, R6 ;  /* 0x000000061c0b7220 */ /* 0x044fe20000410000 */
[C---:B-----5:R-:W-:Y:S01]  /*16f00*/  FMUL.FTZ R13, R28.reuse, R36 ;  /* 0x000000241c0d7220 */ /* 0x060fe20000410000 */
        /* <DEDUP_REMOVED lines=171> */
[----:B------:R4:W-:Y:S04]  /*179c0*/  ST.E desc[UR46][R22.64+0x3f8], R35 ;  /* 0x0003f82316007985 */ /* 0x0009e8000c10192e */
[----:B------:R5:W-:Y:S04]  /*179d0*/  ST.E desc[UR46][R22.64+0x3fc], R7 ;  /* 0x0003fc0716007985 */ /* 0x000be8000c10192e */
[----:B------:R5:W-:Y:S04]  /*179e0*/  ST.E desc[UR46][R22.64+0x408], R33 ;  /* 0x0004082116007985 */ /* 0x000be8000c10192e */
[----:B------:R5:W-:Y:S04]  /*179f0*/  ST.E desc[UR46][R22.64+0x40c], R31 ;  /* 0x00040c1f16007985 */ /* 0x000be8000c10192e */
[----:B------:R5:W-:Y:S01]  /*17a00*/  ST.E desc[UR46][R22.64+0x418], R29 ;  /* 0x0004181d16007985 */ /* 0x000be2000c10192e */
[----:B------:R3:W-:Y:S06]  /*17a10*/  BAR.SYNC.DEFER_BLOCKING R208, 0x100 ;  /* 0x000400d00000751d */ /* 0x0007ec0000010000 */
[----:B-1----:R-:W5:Y:S04]  /*17a20*/  LD.E R11, desc[UR46][R22.64+0x220] ;  /* 0x0002202e160b7980 */ /* 0x002f68000c101900 */
[----:B--2---:R-:W2:Y:S04]  /*17a30*/  LD.E R13, desc[UR46][R22.64+0x224] ;  /* 0x0002242e160d7980 */ /* 0x004ea8000c101900 */
[----:B------:R-:W2:Y:S04]  /*17a40*/  LD.E R25, desc[UR46][R22.64+0x228] ;  /* 0x0002282e16197980 */ /* 0x000ea8000c101900 */
[----:B------:R-:W2:Y:S04]  /*17a50*/  LD.E R27, desc[UR46][R22.64+0x22c] ;  /* 0x00022c2e161b7980 */ /* 0x000ea8000c101900 */
[----:B---3--:R-:W3:Y:S04]  /*17a60*/  LD.E R37, desc[UR46][R22.64+0x230] ;  /* 0x0002302e16257980 */ /* 0x008ee8000c101900 */
[----:B----4-:R-:W4:Y:S04]  /*17a70*/  LD.E R35, desc[UR46][R22.64+0x234] ;  /* 0x0002342e16237980 */ /* 0x010f28000c101900 */
[----:B-----5:R-:W5:Y:S04]  /*17a80*/  LD.E R7, desc[UR46][R22.64+0x238] ;  /* 0x0002382e16077980 */ /* 0x020f68000c101900 */
        /* <DEDUP_REMOVED lines=122> */
[----:B------:R-:W-:Y:S04]  /*18230*/  ST.E desc[UR46][R22.64+0x220], R11 ;  /* 0x0002200b16007985 */ /* 0x000fe8000c10192e */
[----:B--2---:R-:W-:Y:S04]  /*18240*/  ST.E desc[UR46][R22.64+0x224], R13 ;  /* 0x0002240d16007985 */ /* 0x004fe8000c10192e */
[----:B------:R-:W-:Y:S04]  /*18250*/  ST.E desc[UR46][R22.64+0x228], R25 ;  /* 0x0002281916007985 */ /* 0x000fe8000c10192e */
[----:B------:R-:W-:Y:S04]  /*18260*/  ST.E desc[UR46][R22.64+0x22c], R27 ;  /* 0x00022c1b16007985 */ /* 0x000fe8000c10192e */
[----:B---3--:R-:W-:Y:S04]  /*18270*/  ST.E desc[UR46][R22.64+0x230], R37 ;  /* 0x0002302516007985 */ /* 0x008fe8000c10192e */
[----:B----4-:R-:W-:Y:S04]  /*18280*/  ST.E desc[UR46][R22.64+0x234], R35 ;  /* 0x0002342316007985 */ /* 0x010fe8000c10192e */
[----:B-----5:R-:W-:Y:S04]  /*18290*/  ST.E desc[UR46][R22.64+0x238], R7 ;  /* 0x0002380716007985 */ /* 0x020fe8000c10192e */
        /* <DEDUP_REMOVED lines=121> */
[----:B-1----:R-:W5:Y:S04]  /*18a30*/  LD.E.64 R6, desc[UR46][R22.64+0xa8] ;  /* 0x0000a82e16067980 */ /* 0x002f68000c101b00 */
[----:B------:R-:W5:Y:S04]  /*18a40*/  LDL R4, [R1+0x88] ;  /* 0x0000880001047983 */ /* 0x000f680000100800 */
[----:B--2---:R-:W2:Y:S04]  /*18a50*/  LD.E R24, desc[UR46][R22.64+0x220] ;  /* 0x0002202e16187980 */ /* 0x004ea8000c101900 */
[----:B------:R-:W2:Y:S04]  /*18a60*/  LD.E R25, desc[UR46][R22.64+0x224] ;  /* 0x0002242e16197980 */ /* 0x000ea8000c101900 */
[----:B---3--:R-:W2:Y:S04]  /*18a70*/  LD.E R26, desc[UR46][R22.64+0x228] ;  /* 0x0002282e161a7980 */ /* 0x008ea8000c101900 */
[----:B------:R-:W2:Y:S04]  /*18a80*/  LD.E R27, desc[UR46][R22.64+0x22c] ;  /* 0x00022c2e161b7980 */ /* 0x000ea8000c101900 */
[----:B----4-:R-:W2:Y:S04]  /*18a90*/  LD.E R28, desc[UR46][R22.64+0x230] ;  /* 0x0002302e161c7980 */ /* 0x010ea8000c101900 */
[----:B------:R-:W2:Y:S04]  /*18aa0*/  LD.E R29, desc[UR46][R22.64+0x234] ;  /* 0x0002342e161d7980 */ /* 0x000ea8000c101900 */
[----:B-----5:R-:W2:Y:S04]  /*18ab0*/  LD.E R30, desc[UR46][R22.64+0x238] ;  /* 0x0002382e161e7980 */ /* 0x020ea8000c101900 */
        /* <DEDUP_REMOVED lines=121> */
[----:B------:R-:W-:Y:S01]  /*19250*/  IMAD R6, R9, 0xc00, R6 ;  /* 0x00000c0009067824 */ /* 0x000fe200078e0206 */
[----:B------:R-:W-:-:S02]  /*19260*/  ISETP.NE.U32.AND P0, PT, R4, RZ, PT ;  /* 0x000000ff0400720c */ /* 0x000fc40003f05070 */
[----:B------:R-:W-:Y:S02]  /*19270*/  R2UR UR7, R7 ;  /* 0x00000000070772ca */ /* 0x000fe400000e0000 */
[----:B------:R-:W-:Y:S02]  /*19280*/  R2UR UR6, R6 ;  /* 0x00000000060672ca */ /* 0x000fe400000e0000 */
[----:B------:R-:W-:Y:S02]  /*19290*/  F2FP.F16.F32.PACK_AB R154, R153, R154 ;  /* 0x0000009a999a723e */ /* 0x000fe400000000ff */
[----:B------:R-:W-:Y:S02]  /*192a0*/  F2FP.F16.F32.PACK_AB R152, R152, R5 ;  /* 0x000000059898723e */ /* 0x000fe400000000ff */
[----:B------:R-:W-:Y:S02]  /*192b0*/  F2FP.F16.F32.PACK_AB R153, R205, R206 ;  /* 0x000000cecd99723e */ /* 0x000fe400000000ff */
[----:B------:R-:W-:Y:S01]  /*192c0*/  F2FP.F16.F32.PACK_AB R155, R202, R155 ;  /* 0x0000009bca9b723e */ /* 0x000fe200000000ff */
[----:B------:R-:W-:Y:S01]  /*192d0*/  VOTEU.ANY UP0, P0 ;  /* 0x00000000003f7886 */ /* 0x000fe20000000100 */
[----:B------:R-:W-:-:S02]  /*192e0*/  VIADD R4, R6, 0x80 ;  /* 0x0000008006047836 */ /* 0x000fc40000000000 */
[----:B------:R-:W-:Y:S01]  /*192f0*/  IMAD.MOV.U32 R5, RZ, RZ, R7 ;  /* 0x000000ffff057224 */ /* 0x000fe200078e0007 */
[----:B--2---:R-:W-:-:S06]  /*19300*/  WARPGROUP.ARRIVE ;  /* 0x00000000000079c5 */ /* 0x004fcc0000000000 */
[----:B------:R-:W-:Y:S01]  /*19310*/  HGMMA.64x256x16.F32 R24, R152, gdesc[UR4].tnspB, R24, UP0, gsb0 ;  /* 0x43e0000498187df0 */ /* 0x000fe2000b800818 */
[----:B------:R-:W-:Y:S02]  /*19320*/  R2UR UR6, R4 ;  /* 0x00000000040672ca */ /* 0x000fe400000e0000 */
[----:B------:R-:W-:Y:S01]  /*19330*/  R2UR UR7, R5 ;  /* 0x00000000050772ca */ /* 0x000fe200000e0000 */
[----:B------:R-:W-:Y:S02]  /*19340*/  VIADD R4, R6, 0x100 ;  /* 0x0000010006047836 */ /* 0x000fe40000000000 */
[----:B------:R-:W-:Y:S01]  /*19350*/  IMAD.MOV.U32 R5, RZ, RZ, R7 ;  /* 0x000000ffff057224 */ /* 0x000fe200078e0007 */
[----:B------:R-:W-:Y:S02]  /*19360*/  WARPGROUP.DEPBAR.LE gsb0, 0x0 ;  /* 0x00008000000079c5 */ /* 0x000fe40000010000 */
[----:B------:R-:W-:Y:S02]  /*19370*/  F2FP.F16.F32.PACK_AB R152, R193, R196 ;  /* 0x000000c4c198723e */ /* 0x000fe400000000ff */
[----:B------:R-:W-:-:S02]  /*19380*/  F2FP.F16.F32.PACK_AB R154, R190, R187 ;  /* 0x000000bbbe9a723e */ /* 0x000fc400000000ff */
        /* <DEDUP_REMOVED lines=135> */
[----:B------:R-:W-:Y:S02]  /*19c00*/  VIADD R4, R6, 0x180 ;  /* 0x0000018006047836 */ /* 0x000fe40000000000 */
[----:B------:R-:W-:Y:S01]  /*19c10*/  IMAD.MOV.U32 R5, RZ, RZ, R7 ;  /* 0x000000ffff057224 */ /* 0x000fe200078e0007 */
[----:B------:R-:W-:Y:S02]  /*19c20*/  WARPGROUP.DEPBAR.LE gsb0, 0x0 ;  /* 0x00008000000079c5 */ /* 0x000fe40000010000 */
[----:B------:R-:W-:-:S02]  /*19c30*/  F2FP.F16.F32.PACK_AB R152, R184, R183 ;  /* 0x000000b7b898723e */ /* 0x000fc400000000ff */
        /* <DEDUP_REMOVED lines=276> */
[----:B------:R-:W-:Y:S01]  /*1ad80*/  VIADD R6, R6, 0x280 ;  /* 0x0000028006067836 */ /* 0x000fe20000000000 */
        /* <DEDUP_REMOVED lines=412> */
[----:B-1----:R-:W5:Y:S04]  /*1c750*/  LD.E R25, desc[UR46][R22.64+0x240] ;  /* 0x0002402e16197980 */ /* 0x002f68000c101900 */
[----:B--2---:R-:W2:Y:S04]  /*1c760*/  LD.E R27, desc[UR46][R22.64+0x244] ;  /* 0x0002442e161b7980 */ /* 0x004ea8000c101900 */
        /* <DEDUP_REMOVED lines=130> */
[----:B-----5:R1:W-:Y:S04]  /*1cf90*/  ST.E desc[UR46][R22.64+0x250], R33 ;  /* 0x0002502116007985 */ /* 0x0203e8000c10192e */
        /* <DEDUP_REMOVED lines=115> */
[----:B------:R-:W-:Y:S01]  /*1d6d0*/  LOP3.LUT P6, RZ, R212, 0x7f, RZ, 0xc0, !PT ;  /* 0x0000007fd4ff7812 */ /* 0x000fe200078cc0ff */
[----:B------:R-:W-:-:S12]  /*1d6e0*/  BSSY B0, `(.L_x_1590) ;  /* 0x0000008000007945 */ /* 0x000fd80003800000 */
[----:B-1----:R-:W-:Y:S05]  /*1d6f0*/  @P6 BRA `(.L_x_1591) ;  /* 0x0000000000186947 */ /* 0x002fea0003800000 */
[----:B------:R-:W2:Y:S04]  /*1d700*/  LDL.64 R4, [R1+0x68] ;  /* 0x0000680001047983 */ /* 0x000ea80000100a00 */
[----:B------:R-:W3:Y:S01]  /*1d710*/  LD.E R0, desc[UR46][R2.64] ;  /* 0x0000002e02007980 */ /* 0x000ee2000c101900 */
[----:B--2---:R-:W-:-:S05]  /*1d720*/  MOV R5, R4 ;  /* 0x0000000400057202 */ /* 0x004fca0000000f00 */
[----:B---3--:R-:W-:-:S05]  /*1d730*/  IMAD R0, R0, 0x8, R5 ;  /* 0x0000000800007824 */ /* 0x008fca00078e0205 */
[----:B------:R-:W-:-:S04]  /*1d740*/  PRMT R0, RZ, 0x654, R0 ;  /* 0x00000654ff007816 */ /* 0x000fc80000000000 */
[----:B------:R1:W-:Y:S03]  /*1d750*/  SYNCS.ARRIVE.TRANS64.RED.A1T0 RZ, [R0+URZ], RZ ;  /* 0x000000ff00ff79a7 */ /* 0x0003e6000810043f */
.L_x_1591:
[----:B------:R-:W-:Y:S05]  /*1d760*/  BSYNC B0 ;  /* 0x0000000000007941 */ /* 0x000fea0003800000 */
.L_x_1590:
[C---:B------:R-:W-:Y:S01]  /*1d770*/  ISETP.GT.AND P0, PT, R10.reuse, UR41, PT ;  /* 0x000000290a007c0c */ /* 0x040fe2000bf04270 */
[----:B------:R-:W-:-:S12]  /*1d780*/  VIADD R10, R10, 0xffffffff ;  /* 0xffffffff0a0a7836 */ /* 0x000fd80000000000 */
[----:B------:R-:W-:Y:S05]  /*1d790*/  @P0 BRA `(.L_x_1592) ;  /* 0xffffff5400300947 */ /* 0x000fea000383ffff */
.L_x_1561:
[----:B------:R-:W-:Y:S05]  /*1d7a0*/  WARPSYNC.ALL ;  /* 0x0000000000007948 */ /* 0x000fea0003800000 */
[----:B-1----:R-:W2:Y:S04]  /*1d7b0*/  LDL R5, [R1+0x440] ;  /* 0x0004400001057983 */ /* 0x002ea80000100800 */
[----:B------:R-:W3:Y:S04]  /*1d7c0*/  LDL R6, [R1+0x444] ;  /* 0x0004440001067983 */ /* 0x000ee80000100800 */
[----:B------:R-:W4:Y:S04]  /*1d7d0*/  LDL R132, [R1+0x210] ;  /* 0x0002100001847983 */ /* 0x000f280000100800 */
[----:B------:R-:W5:Y:S04]  /*1d7e0*/  LDL.64 R12, [R1+0x388] ;  /* 0x00038800010c7983 */ /* 0x000f680000100a00 */
        /* <DEDUP_REMOVED lines=60> */
[----:B------:R-:W5:Y:S04]  /*1dbb0*/  LDL R133, [R1+0x218] ;  /* 0x0002180001857983 */ /* 0x000f680000100800 */
[----:B--2---:R-:W1:Y:S02]  /*1dbc0*/  SHFL.BFLY PT, R0, R5, 0x2, 0x1f ;  /* 0x0c401f0005007f89 */ /* 0x004e6400000e0000 */
[----:B-1----:R-:W-:-:S05]  /*1dbd0*/  FADD.FTZ R0, R5, R0 ;  /* 0x0000000005007221 */ /* 0x002fca0000010000 */
[----:B------:R-:W1:Y:S02]  /*1dbe0*/  SHFL.BFLY PT, R3, R0, 0x1, 0x1f ;  /* 0x0c201f0000037f89 */ /* 0x000e6400000e0000 */
[----:B-1----:R-:W-:Y:S01]  /*1dbf0*/  FADD.FTZ R2, R0, R3 ;  /* 0x0000000300027221 */ /* 0x002fe20000010000 */
[----:B----4-:R-:W-:Y:S01]  /*1dc00*/  VIADD R132, R132, 0x1 ;  /* 0x0000000184847836 */ /* 0x010fe20000000000 */
[----:B------:R-:W2:Y:S04]  /*1dc10*/  LDL R0, [R1+0x21c] ;  /* 0x00021c0001007983 */ /* 0x000ea80000100800 */
[----:B------:R-:W-:Y:S04]  /*1dc20*/  STL [R1+0x440], R2 ;  /* 0x0004400201007387 */ /* 0x000fe80000100800 */
[----:B------:R-:W4:Y:S04]  /*1dc30*/  LDL R148, [R1+0x440] ;  /* 0x0004400001947983 */ /* 0x000f280000100800 */
[----:B---3--:R-:W1:Y:S02]  /*1dc40*/  SHFL.BFLY PT, R3, R6, 0x2, 0x1f ;  /* 0x0c401f0006037f89 */ /* 0x008e6400000e0000 */
[----:B-1----:R-:W-:Y:S01]  /*1dc50*/  FADD.FTZ R3, R3, R6 ;  /* 0x0000000603037221 */ /* 0x002fe20000010000 */
[----:B------:R-:W-:Y:S01]  /*1dc60*/  ISETP.NE.AND P2, PT, R132, 0x2, PT ;  /* 0x000000028400780c */ /* 0x000fe20003f45270 */
[----:B------:R-:W3:Y:S04]  /*1dc70*/  LDL.64 R6, [R1+0x418] ;  /* 0x0004180001067983 */ /* 0x000ee80000100a00 */
[----:B------:R-:W1:Y:S08]  /*1dc80*/  SHFL.BFLY PT, R4, R3, 0x1, 0x1f ;  /* 0x0c201f0003047f89 */ /* 0x000e7000000e0000 */
[----:B------:R-:W3:Y:S01]  /*1dc90*/  @!P2 LDL R19, [R1+0x214] ;  /* 0x000214000113a983 */ /* 0x000ee20000100800 */
[----:B-1----:R-:W-:-:S03]  /*1dca0*/  FADD.FTZ R140, R3, R4 ;  /* 0x00000004038c7221 */ /* 0x002fc60000010000 */
[----:B------:R-:W3:Y:S02]  /*1dcb0*/  LDL.64 R4, [R1+0x3e8] ;  /* 0x0003e80001047983 */ /* 0x000ee40000100a00 */
[----:B------:R-:W-:Y:S02]  /*1dcc0*/  FSETP.NE.FTZ.AND P1, PT, R140, RZ, PT ;  /* 0x000000ff8c00720b */ /* 0x000fe40003f35000 */
[----:B------:R-:W3:Y:S11]  /*1dcd0*/  LDL.64 R2, [R1+0x408] ;  /* 0x0004080001027983 */ /* 0x000ef60000100a00 */
[----:B------:R-:W3:Y:S04]  /*1dce0*/  @P1 LDL R143, [R1+0x450] ;  /* 0x00045000018f1983 */ /* 0x000ee80000100800 */
[----:B------:R-:W3:Y:S01]  /*1dcf0*/  @P1 LDL R145, [R1+0x434] ;  /* 0x0004340001911983 */ /* 0x000ee20000100800 */
[----:B------:R-:W-:-:S02]  /*1dd00*/  IMAD.MOV.U32 R142, RZ, RZ, -0x800000 ;  /* 0xff800000ff8e7424 */ /* 0x000fc400078e00ff */
[----:B------:R-:W-:Y:S01]  /*1dd10*/  IMAD.MOV.U32 R134, RZ, RZ, RZ ;  /* 0x000000ffff867224 */ /* 0x000fe200078e00ff */
[----:B------:R1:W-:Y:S08]  /*1dd20*/  BAR.ARV R203, 0x100 ;  /* 0x000400cb0000751d */ /* 0x0003f00000002000 */
[----:B------:R-:W-:Y:S06]  /*1dd30*/  BAR.ARV 0x8, 0x120 ;  /* 0x0204800000007b1d */ /* 0x000fec0000002000 */
[----:B----4-:R-:W-:-:S13]  /*1dd40*/  FSETP.NE.FTZ.AND P0, PT, R148, RZ, PT ;  /* 0x000000ff9400720b */ /* 0x010fda0003f15000 */
[----:B------:R-:W4:Y:S04]  /*1dd50*/  @P0 LDL R135, [R1+0x450] ;  /* 0x0004500001870983 */ /* 0x000f280000100800 */
[----:B------:R-:W3:Y:S01]  /*1dd60*/  @P0 LDL R144, [R1+0x430] ;  /* 0x0004300001900983 */ /* 0x000ee20000100800 */
[----:B------:R-:W1:Y:S02]  /*1dd70*/  @P0 MUFU.LG2 R141, R148 ;  /* 0x00000094008d0308 */ /* 0x000e640000000c00 */
[----:B-1----:R-:W-:-:S06]  /*1dd80*/  @P0 FMUL.FTZ R146, R141, 0.69314718246459960938 ;  /* 0x3f3172188d920820 */ /* 0x002fcc0000410000 */
[----:B------:R-:W1:Y:S08]  /*1dd90*/  @P1 MUFU.LG2 R147, R140 ;  /* 0x0000008c00931308 */ /* 0x000e700000000c00 */
[----:B------:R-:W5:Y:S01]  /*1dda0*/  @P0 MUFU.RCP R134, R148 ;  /* 0x0000009400860308 */ /* 0x000f620000001000 */
[----:B--2---:R-:W-:Y:S02]  /*1ddb0*/  VIADD R0, R0, 0x1 ;  /* 0x0000000100007836 */ /* 0x004fe40000000000 */
[----:B-1----:R-:W-:Y:S01]  /*1ddc0*/  @P1 FMUL.FTZ R147, R147, 0.69314718246459960938 ;  /* 0x3f31721893931820 */ /* 0x002fe20000410000 */
[----:B------:R-:W-:Y:S01]  /*1ddd0*/  STL [R1+0x444], R140 ;  /* 0x0004448c01007387 */ /* 0x000fe20000100800 */
[-C--:B-----5:R-:W-:Y:S01]  /*1dde0*/  FMUL.FTZ R139, R139, R134.reuse ;  /* 0x000000868b8b7220 */ /* 0x0a0fe20000410000 */
        /* <DEDUP_REMOVED lines=63> */
[----:B------:R-:W-:Y:S04]  /*1e1e0*/  STL [R1+0x210], R132 ;  /* 0x0002108401007387 */ /* 0x000fe80000100800 */
[----:B------:R-:W-:Y:S04]  /*1e1f0*/  STL.64 [R1+0x220], R138 ;  /* 0x0002208a01007387 */ /* 0x000fe80000100a00 */
        /* <DEDUP_REMOVED lines=31> */
[----:B------:R-:W-:Y:S04]  /*1e3f0*/  STL [R1+0x21c], R0 ;  /* 0x00021c0001007387 */ /* 0x000fe80000100800 */
[----:B------:R-:W-:Y:S01]  /*1e400*/  @!P2 STL [R1+0x210], RZ ;  /* 0x000210ff0100a387 */ /* 0x000fe20000100800 */
[----:B----4-:R-:W-:-:S04]  /*1e410*/  @P0 FMUL.FTZ R135, R135, 0.69314718246459960938 ;  /* 0x3f31721887870820 */ /* 0x010fc80000410000 */
[----:B---3--:R-:W-:Y:S01]  /*1e420*/  @P0 FFMA.FTZ R142, R135, R144, R146 ;  /* 0x00000090878e0223 */ /* 0x008fe20000010092 */
[----:B------:R-:W-:-:S06]  /*1e430*/  IMAD.MOV.U32 R135, RZ, RZ, RZ ;  /* 0x000000ffff877224 */ /* 0x000fcc00078e00ff */
[----:B------:R-:W1:Y:S01]  /*1e440*/  @P1 MUFU.RCP R135, R140 ;  /* 0x0000008c00871308 */ /* 0x000e620000001000 */
[----:B------:R-:W-:Y:S01]  /*1e450*/  @P1 FMUL.FTZ R146, R143, 0.69314718246459960938 ;  /* 0x3f3172188f921820 */ /* 0x000fe20000410000 */
[----:B------:R-:W-:-:S03]  /*1e460*/  IMAD.MOV.U32 R144, RZ, RZ, -0x800000 ;  /* 0xff800000ff907424 */ /* 0x000fc600078e00ff */
[----:B------:R-:W-:Y:S01]  /*1e470*/  @P1 FFMA.FTZ R144, R146, R145, R147 ;  /* 0x0000009192901223 */ /* 0x000fe20000010093 */
[----:B------:R-:W-:Y:S01]  /*1e480*/  STL [R1+0x440], R142 ;  /* 0x0004408e01007387 */ /* 0x000fe20000100800 */
[-C--:B-1----:R-:W-:Y:S01]  /*1e490*/  FMUL.FTZ R13, R13, R135.reuse ;  /* 0x000000870d0d7220 */ /* 0x082fe20000410000 */
[-C--:B------:R-:W-:Y:S01]  /*1e4a0*/  FMUL.FTZ R12, R12, R135.reuse ;  /* 0x000000870c0c7220 */ /* 0x080fe20000410000 */
[-C--:B------:R-:W-:Y:S01]  /*1e4b0*/  FMUL.FTZ R15, R15, R135.reuse ;  /* 0x000000870f0f7220 */ /* 0x080fe20000410000 */
[-C--:B------:R-:W-:Y:S01]  /*1e4c0*/  FMUL.FTZ R14, R14, R135.reuse ;  /* 0x000000870e0e7220 */ /* 0x080fe20000410000 */
[-C--:B------:R-:W-:Y:S01]  /*1e4d0*/  FMUL.FTZ R73, R73, R135.reuse ;  /* 0x0000008749497220 */ /* 0x080fe20000410000 */
[-C--:B------:R-:W-:Y:S01]  /*1e4e0*/  FMUL.FTZ R72, R72, R135.reuse ;  /* 0x0000008748487220 */ /* 0x080fe20000410000 */
[----:B------:R1:W-:Y:S01]  /*1e4f0*/  STL.64 [R1+0x388], R12 ;  /* 0x0003880c01007387 */ /* 0x0003e20000100a00 */
[-C--:B------:R-:W-:Y:S01]  /*1e500*/  FMUL.FTZ R71, R71, R135.reuse ;  /* 0x0000008747477220 */ /* 0x080fe20000410000 */
[-C--:B------:R-:W-:Y:S01]  /*1e510*/  FMUL.FTZ R70, R70, R135.reuse ;  /* 0x0000008746467220 */ /* 0x080fe20000410000 */
[-C--:B------:R-:W-:Y:S01]  /*1e520*/  FMUL.FTZ R59, R59, R135.reuse ;  /* 0x000000873b3b7220 */ /* 0x080fe20000410000 */
[----:B------:R2:W-:Y:S01]  /*1e530*/  STL.64 [R1+0x3c8], R14 ;  /* 0x0003c80e01007387 */ /* 0x0005e20000100a00 */
        /* <DEDUP_REMOVED lines=55> */
[----:B-1----:R-:W-:Y:S01]  /*1e8b0*/  VIADD R12, R133, 0x1 ;  /* 0x00000001850c7836 */ /* 0x002fe20000000000 */
[----:B--2---:R-:W-:Y:S01]  /*1e8c0*/  @!P2 LOP3.LUT R14, R19, 0x1, RZ, 0x3c, !PT ;  /* 0x00000001130ea812 */ /* 0x004fe200078e3cff */
[----:B------:R2:W-:Y:S04]  /*1e8d0*/  STL [R1+0x444], R144 ;  /* 0x0004449001007387 */ /* 0x0005e80000100800 */
[----:B------:R2:W-:Y:S04]  /*1e8e0*/  STL.64 [R1+0x228], R72 ;  /* 0x0002284801007387 */ /* 0x0005e80000100a00 */
        /* <DEDUP_REMOVED lines=29> */
[----:B------:R2:W-:Y:S04]  /*1eac0*/  STL [R1+0x218], R12 ;  /* 0x0002180c01007387 */ /* 0x0005e80000100800 */
[----:B------:R2:W-:Y:S01]  /*1ead0*/  @!P2 STL [R1+0x214], R14 ;  /* 0x0002140e0100a387 */ /* 0x0005e20000100800 */
[----:B------:R-:W-:-:S13]  /*1eae0*/  PLOP3.LUT P0, PT, PT, PT, PT, 0x8, 0x0 ;  /* 0x000000000000781c */ /* 0x000fda0003f0e170 */
.L_x_1496:
[----:B------:R-:W3:Y:S08]  /*1eaf0*/  S2UR UR4, SR_CgaCtaId ;  /* 0x00000000000479c3 */ /* 0x000ef00000008800 */
[----:B------:R-:W-:Y:S06]  /*1eb00*/  BAR.SYNC.DEFER_BLOCKING 0x5, 0x120 ;  /* 0x0144800000007b1d */ /* 0x000fec0000010000 */
[----:B------:R-:W-:-:S02]  /*1eb10*/  UMOV UR50, 0x400 ;  /* 0x0000040000327882 */ /* 0x000fc40000000000 */
[----:B---3--:R-:W-:-:S09]  /*1eb20*/  ULEA UR50, UR4, UR50, 0x18 ;  /* 0x0000003204327291 */ /* 0x008fd2000f8ec03f */
[----:B-1----:R-:W1:Y:S02]  /*1eb30*/  LDS R0, [UR50+0x324d0] ;  /* 0x0324d032ff007984 */ /* 0x002e640008000800 */
[----:B-1----:R-:W-:Y:S01]  /*1eb40*/  R2UR UR4, R0 ;  /* 0x00000000000472ca */ /* 0x002fe200000e0000 */
[----:B------:R-:W-:Y:S06]  /*1eb50*/  BAR.ARV 0x4, 0x120 ;  /* 0x0104800000007b1d */ /* 0x000fec0000002000 */
[----:B------:R-:W-:Y:S08]  /*1eb60*/  @P0 BRA `(.L_x_1593) ;  /* 0x0000000c00780947 */ /* 0x000ff00003800000 */
[----:B------:R-:W3:Y:S04]  /*1eb70*/  LDL.128 R136, [R1+0x220] ;  /* 0x0002200001887983 */ /* 0x000ee80000100c00 */
[----:B------:R-:W4:Y:S04]  /*1eb80*/  LDL.128 R128, [R1+0x240] ;  /* 0x0002400001807983 */ /* 0x000f280000100c00 */
[----:B------:R-:W5:Y:S04]  /*1eb90*/  LDL.128 R132, [R1+0x230] ;  /* 0x0002300001847983 */ /* 0x000f680000100c00 */
[----:B------:R-:W5:Y:S04]  /*1eba0*/  LDL.128 R120, [R1+0x260] ;  /* 0x0002600001787983 */ /* 0x000f680000100c00 */
[----:B--2---:R-:W2:Y:S04]  /*1ebb0*/  LDL.128 R72, [R1+0x320] ;  /* 0x0003200001487983 */ /* 0x004ea80000100c00 */
[----:B------:R-:W2:Y:S04]  /*1ebc0*/  LDL.128 R124, [R1+0x250] ;  /* 0x00025000017c7983 */ /* 0x000ea80000100c00 */
        /* <DEDUP_REMOVED lines=10> */
[----:B------:R-:W2:Y:S04]  /*1ec70*/  LDL R152, [R1+0x46c] ;  /* 0x00046c0001987983 */ /* 0x000ea80000100800 */
[----:B------:R-:W2:Y:S04]  /*1ec80*/  LDL.128 R84, [R1+0x2f0] ;  /* 0x0002f00001547983 */ /* 0x000ea80000100c00 */
[----:B------:R-:W2:Y:S04]  /*1ec90*/  LDL R151, [R1+0x468] ;  /* 0x0004680001977983 */ /* 0x000ea80000100800 */
        /* <DEDUP_REMOVED lines=12> */
[----:B------:R-:W2:Y:S01]  /*1ed60*/  LDL.128 R12, [R1+0x3f0] ;  /* 0x0003f000010c7983 */ /* 0x000ea20000100c00 */
[----:B------:R-:W-:Y:S01]  /*1ed70*/  VIADD R20, R200, UR42 ;  /* 0x0000002ac8147c36 */ /* 0x000fe20008000000 */
[----:B------:R-:W-:-:S02]  /*1ed80*/  ULDC UR5, c[0x0][0xb88] ;  /* 0x0002e20000057ab9 */ /* 0x000fc40000000800 */
[----:B------:R-:W2:Y:S04]  /*1ed90*/  LDL.128 R8, [R1+0x400] ;  /* 0x0004000001087983 */ /* 0x000ea80000100c00 */
[----:B------:R-:W2:Y:S01]  /*1eda0*/  LDL.128 R4, [R1+0x410] ;  /* 0x0004100001047983 */ /* 0x000ea20000100c00 */
[----:B------:R-:W-:Y:S01]  /*1edb0*/  LOP3.LUT P0, RZ, R209, 0x3, RZ, 0xc0, !PT ;  /* 0x00000003d1ff7812 */ /* 0x000fe2000780c0ff */
[----:B------:R-:W-:Y:S01]  /*1edc0*/  VIADD R0, R20, 0x8 ;  /* 0x0000000814007836 */ /* 0x000fe20000000000 */
[----:B------:R-:W-:Y:S01]  /*1edd0*/  IADD3 R142, P3, R194, 0xc040, RZ ;  /* 0x0000c040c28e7810 */ /* 0x000fe20007f7e0ff */
[----:B------:R-:W-:Y:S01]  /*1ede0*/  ULDC.64 UR6, c[0x0][0xc70] ;  /* 0x00031c0000067ab9 */ /* 0x000fe20000000a00 */
[----:B------:R-:W-:Y:S02]  /*1edf0*/  ISETP.GE.OR P1, PT, R20, UR5, P0 ;  /* 0x0000000514007c0c */ /* 0x000fe40008726670 */
[----:B------:R-:W-:-:S11]  /*1ee00*/  ISETP.GE.OR P0, PT, R0, UR5, P0 ;  /* 0x0000000500007c0c */ /* 0x000fd60008706670 */
[----:B------:R-:W2:Y:S04]  /*1ee10*/  @!P1 LDL R19, [R1+0x440] ;  /* 0x0004400001139983 */ /* 0x000ea80000100800 */
[----:B------:R-:W2:Y:S01]  /*1ee20*/  @!P0 LDL R0, [R1+0x444] ;  /* 0x0004440001008983 */ /* 0x000ea20000100800 */
[----:B------:R-:W-:Y:S02]  /*1ee30*/  IADD3 R3, P6, R194, 0x8060, RZ ;  /* 0x00008060c2037810 */ /* 0x000fe40007fde0ff */
[----:B------:R-:W-:Y:S02]  /*1ee40*/  LOP3.LUT R147, R142, 0x380, RZ, 0xc0, !PT ;  /* 0x000003808e937812 */ /* 0x000fe400078ec0ff */
[----:B------:R-:W-:Y:S02]  /*1ee50*/  LOP3.LUT R143, R194, 0x380, RZ, 0xc0, !PT ;  /* 0x00000380c28f7812 */ /* 0x000fe400078ec0ff */
[----:B------:R-:W-:-:S02]  /*1ee60*/  LOP3.LUT R2, R3, 0x380, RZ, 0xc0, !PT ;  /* 0x0000038003027812 */ /* 0x000fc400078ec0ff */
[----:B------:R-:W-:Y:S02]  /*1ee70*/  SHF.R.U64 R147, R147, 0x3, RZ ;  /* 0x0000000393937819 */ /* 0x000fe400000012ff */
[----:B------:R-:W-:Y:S02]  /*1ee80*/  SHF.R.U64 R143, R143, 0x3, RZ ;  /* 0x000000038f8f7819 */ /* 0x000fe400000012ff */
[----:B------:R-:W-:Y:S02]  /*1ee90*/  SHF.R.U64 R2, R2, 0x3, RZ ;  /* 0x0000000302027819 */ /* 0x000fe400000012ff */
[----:B------:R-:W-:Y:S02]  /*1eea0*/  LOP3.LUT R146, R147, R142, RZ, 0x3c, !PT ;  /* 0x0000008e93927212 */ /* 0x000fe400078e3cff */
[C---:B------:R-:W-:Y:S02]  /*1eeb0*/  IADD3 R141, P4, R194.reuse, 0xc020, RZ ;  /* 0x0000c020c28d7810 */ /* 0x040fe40007f9e0ff */
[----:B------:R-:W-:Y:S01]  /*1eec0*/  LOP3.LUT R142, R143, R194, RZ, 0x3c, !PT ;  /* 0x000000c28f8e7212 */ /* 0x000fe200078e3cff */
[----:B------:R-:W-:Y:S01]  /*1eed0*/  IMAD.MOV.U32 R143, RZ, RZ, R195 ;  /* 0x000000ffff8f7224 */ /* 0x000fe200078e00c3 */
[----:B------:R-:W-:-:S02]  /*1eee0*/  IADD3 R140, P5, R194, 0xc000, RZ ;  /* 0x0000c000c28c7810 */ /* 0x000fc40007fbe0ff */
[----:B------:R-:W-:Y:S02]  /*1eef0*/  LOP3.LUT R2, R2, R3, RZ, 0x3c, !PT ;  /* 0x0000000302027212 */ /* 0x000fe400078e3cff */
[----:B------:R-:W-:Y:S02]  /*1ef00*/  IADD3 R149, P2, R194, 0xc060, RZ ;  /* 0x0000c060c2957810 */ /* 0x000fe40007f5e0ff */
[----:B------:R-:W-:Y:S02]  /*1ef10*/  LOP3.LUT R3, R141, 0x380, RZ, 0xc0, !PT ;  /* 0x000003808d037812 */ /* 0x000fe400078ec0ff */
[----:B------:R-:W-:Y:S02]  /*1ef20*/  LOP3.LUT R21, R140, 0x380, RZ, 0xc0, !PT ;  /* 0x000003808c157812 */ /* 0x000fe400078ec0ff */
[----:B------:R-:W-:Y:S01]  /*1ef30*/  MOV R150, R142 ;  /* 0x0000008e00967202 */ /* 0x000fe20000000f00 */
[----:B------:R-:W-:Y:S01]  /*1ef40*/  USHF.R.S32.HI UR5, URZ, 0x1f, UR43 ;  /* 0x0000001f3f057899 */ /* 0x000fe2000801142b */
[----:B------:R-:W-:-:S02]  /*1ef50*/  LOP3.LUT R148, R149, 0x380, RZ, 0xc0, !PT ;  /* 0x0000038095947812 */ /* 0x000fc400078ec0ff */
[----:B------:R-:W-:Y:S02]  /*1ef60*/  SHF.R.U64 R144, R3, 0x3, RZ ;  /* 0x0000000303907819 */ /* 0x000fe400000012ff */
[----:B------:R-:W-:Y:S01]  /*1ef70*/  SHF.R.U64 R21, R21, 0x3, RZ ;  /* 0x0000000315157819 */ /* 0x000fe200000012ff */
[--C-:B------:R-:W-:Y:S01]  /*1ef80*/  IMAD.X R3, RZ, RZ, R195.reuse, P6 ;  /* 0x000000ffff037224 */ /* 0x100fe200030e06c3 */
[----:B------:R-:W-:Y:S01]  /*1ef90*/  SHF.R.U64 R148, R148, 0x3, RZ ;  /* 0x0000000394947819 */ /* 0x000fe200000012ff */
[----:B------:R-:W-:Y:S01]  /*1efa0*/  UIMAD UR5, UR5, UR6, URZ ;  /* 0x00000006050572a4 */ /* 0x000fe2000f8e023f */
[----:B------:R-:W-:Y:S01]  /*1efb0*/  LOP3.LUT R144, R144, R141, RZ, 0x3c, !PT ;  /* 0x0000008d90907212 */ /* 0x000fe200078e3cff */
[--C-:B------:R-:W-:Y:S01]  /*1efc0*/  IMAD.X R141, RZ, RZ, R195.reuse, P5 ;  /* 0x000000ffff8d7224 */ /* 0x100fe200028e06c3 */
[----:B------:R-:W-:Y:S01]  /*1efd0*/  LOP3.LUT R140, R21, R140, RZ, 0x3c, !PT ;  /* 0x0000008c158c7212 */ /* 0x000fe200078e3cff */
[--C-:B------:R-:W-:Y:S01]  /*1efe0*/  IMAD.X R145, RZ, RZ, R195.reuse, P4 ;  /* 0x000000ffff917224 */ /* 0x100fe200020e06c3 */
[----:B------:R-:W-:Y:S01]  /*1eff0*/  LOP3.LUT R148, R148, R149, RZ, 0x3c, !PT ;  /* 0x0000009594947212 */ /* 0x000fe200078e3cff */
[--C-:B------:R-:W-:Y:S01]  /*1f000*/  IMAD.X R147, RZ, RZ, R195.reuse, P3 ;  /* 0x000000ffff937224 */ /* 0x100fe200018e06c3 */
[----:B------:R-:W-:Y:S01]  /*1f010*/  UIMAD.WIDE.U32 UR8, UR43, UR6, URZ ;  /* 0x000000062b0872a5 */ /* 0x000fe2000f8e003f */
[----:B------:R-:W-:Y:S01]  /*1f020*/  IMAD.X R149, RZ, RZ, R195, P2 ;  /* 0x000000ffff957224 */ /* 0x000fe200010e06c3 */
[----:B------:R-:W-:Y:S01]  /*1f030*/  UIMAD UR5, UR43, UR7, UR5 ;  /* 0x000000072b0572a4 */ /* 0x000fe2000f8e0205 */
[----:B------:R-:W-:-:S02]  /*1f040*/  MOV R142, R2 ;  /* 0x00000002008e7202 */ /* 0x000fc40000000f00 */
[----:B------:R-:W-:Y:S01]  /*1f050*/  MOV R143, R140 ;  /* 0x0000008c008f7202 */ /* 0x000fe20000000f00 */
[----:B------:R-:W-:Y:S01]  /*1f060*/  UIADD3 UR5, UR9, UR5, URZ ;  /* 0x0000000509057290 */ /* 0x000fe2000fffe03f */
[----:B------:R-:W-:Y:S01]  /*1f070*/  MOV R21, R144 ;  /* 0x0000009000157202 */ /* 0x000fe20000000f00 */
[----:B------:R-:W-:Y:S01]  /*1f080*/  ULDC.64 UR6, c[0x0][0xc40] ;  /* 0x0003100000067ab9 */ /* 0x000fe20000000a00 */
[----:B------:R-:W-:Y:S02]  /*1f090*/  MOV R140, R146 ;  /* 0x00000092008c7202 */ /* 0x000fe40000000f00 */
[----:B------:R-:W-:Y:S01]  /*1f0a0*/  MOV R141, R148 ;  /* 0x00000094008d7202 */ /* 0x000fe20000000f00 */
[----:B------:R-:W-:Y:S02]  /*1f0b0*/  IMAD.U32 R3, RZ, RZ, UR9 ;  /* 0x00000009ff037e24 */ /* 0x000fe4000f8e00ff */
[----:B------:R-:W-:Y:S01]  /*1f0c0*/  IMAD.U32 R3, RZ, RZ, UR5 ;  /* 0x00000005ff037e24 */ /* 0x000fe2000f8e00ff */
[----:B------:R-:W-:Y:S01]  /*1f0d0*/  USHF.R.S32.HI UR5, URZ, 0x1f, UR44 ;  /* 0x0000001f3f057899 */ /* 0x000fe2000801142c */
[----:B------:R-:W-:Y:S01]  /*1f0e0*/  IMAD.U32 R2, RZ, RZ, UR8 ;  /* 0x00000008ff027e24 */ /* 0x000fe2000f8e00ff */
[----:B---3--:R-:W-:-:S02]  /*1f0f0*/  F2FP.F16.F32.PACK_AB R136, R137, R136 ;  /* 0x000000888988723e */ /* 0x008fc400000000ff */
[----:B------:R-:W-:Y:S02]  /*1f100*/  F2FP.F16.F32.PACK_AB R137, R139, R138 ;  /* 0x0000008a8b89723e */ /* 0x000fe400000000ff */
[----:B----4-:R-:W-:Y:S02]  /*1f110*/  F2FP.F16.F32.PACK_AB R128, R129, R128 ;  /* 0x000000808180723e */ /* 0x010fe400000000ff */
[----:B------:R-:W-:Y:S02]  /*1f120*/  F2FP.F16.F32.PACK_AB R129, R131, R130 ;  /* 0x000000828381723e */ /* 0x000fe400000000ff */
[----:B-----5:R-:W-:Y:S02]  /*1f130*/  F2FP.F16.F32.PACK_AB R138, R133, R132 ;  /* 0x00000084858a723e */ /* 0x020fe400000000ff */
[----:B------:R-:W-:Y:S01]  /*1f140*/  F2FP.F16.F32.PACK_AB R139, R135, R134 ;  /* 0x00000086878b723e */ /* 0x000fe200000000ff */
[----:B------:R-:W-:Y:S01]  /*1f150*/  BAR.SYNC.DEFER_BLOCKING 0x1, 0x100 ;  /* 0x0044000000007b1d */ /* 0x000fe20000010000 */
[----:B------:R-:W-:-:S02]  /*1f160*/  F2FP.F16.F32.PACK_AB R120, R121, R120 ;  /* 0x000000787978723e */ /* 0x000fc400000000ff */
[----:B------:R-:W-:Y:S02]  /*1f170*/  F2FP.F16.F32.PACK_AB R121, R123, R122 ;  /* 0x0000007a7b79723e */ /* 0x000fe400000000ff */
[----:B--2---:R-:W-:Y:S02]  /*1f180*/  F2FP.F16.F32.PACK_AB R72, R73, R72 ;  /* 0x000000484948723e */ /* 0x004fe400000000ff */
[----:B------:R-:W-:Y:S02]  /*1f190*/  F2FP.F16.F32.PACK_AB R73, R75, R74 ;  /* 0x0000004a4b49723e */ /* 0x000fe400000000ff */
[----:B------:R-:W-:Y:S02]  /*1f1a0*/  F2FP.F16.F32.PACK_AB R130, R125, R124 ;  /* 0x0000007c7d82723e */ /* 0x000fe400000000ff */
[----:B------:R-:W-:Y:S02]  /*1f1b0*/  F2FP.F16.F32.PACK_AB R131, R127, R126 ;  /* 0x0000007e7f83723e */ /* 0x000fe400000000ff */
[----:B------:R-:W-:-:S02]  /*1f1c0*/  F2FP.F16.F32.PACK_AB R112, R113, R112 ;  /* 0x000000707170723e */ /* 0x000fc400000000ff */
[----:B------:R-:W-:Y:S02]  /*1f1d0*/  F2FP.F16.F32.PACK_AB R113, R115, R114 ;  /* 0x000000727371723e */ /* 0x000fe400000000ff */
[----:B------:R-:W-:Y:S02]  /*1f1e0*/  F2FP.F16.F32.PACK_AB R122, R117, R116 ;  /* 0x00000074757a723e */ /* 0x000fe400000000ff */
[----:B------:R-:W-:Y:S02]  /*1f1f0*/  F2FP.F16.F32.PACK_AB R123, R119, R118 ;  /* 0x00000076777b723e */ /* 0x000fe400000000ff */
[----:B------:R-:W-:Y:S02]  /*1f200*/  F2FP.F16.F32.PACK_AB R104, R105, R104 ;  /* 0x000000686968723e */ /* 0x000fe400000000ff */
[----:B------:R-:W-:Y:S02]  /*1f210*/  F2FP.F16.F32.PACK_AB R105, R107, R106 ;  /* 0x0000006a6b69723e */ /* 0x000fe400000000ff */
[----:B------:R-:W-:-:S02]  /*1f220*/  F2FP.F16.F32.PACK_AB R74, R69, R68 ;  /* 0x00000044454a723e */ /* 0x000fc400000000ff */
[----:B------:R-:W1:Y:S01]  /*1f230*/  LDC.64 R68, c[0x0][0xc78] ;  /* 0x00031e00ff447b82 */ /* 0x000e620000000a00 */
[----:B------:R-:W-:Y:S02]  /*1f240*/  F2FP.F16.F32.PACK_AB R114, R109, R108 ;  /* 0x0000006c6d72723e */ /* 0x000fe400000000ff */
[----:B------:R-:W-:Y:S02]  /*1f250*/  F2FP.F16.F32.PACK_AB R115, R111, R110 ;  /* 0x0000006e6f73723e */ /* 0x000fe400000000ff */
[----:B------:R-:W-:Y:S01]  /*1f260*/  F2FP.F16.F32.PACK_AB R96, R97, R96 ;  /* 0x000000606160723e */ /* 0x000fe200000000ff */
[----:B------:R-:W-:Y:S01]  /*1f270*/  STSM.16.M88.4 [R150], R136 ;  /* 0x0000008896007844 */ /* 0x000fe20000000200 */
        /* <DEDUP_REMOVED lines=8> */
[----:B------:R-:W-:Y:S01]  /*1f300*/  F2FP.F16.F32.PACK_AB R81, R83, R82 ;  /* 0x000000525351723e */ /* 0x000fe200000000ff */
[----:B------:R-:W-:Y:S01]  /*1f310*/  STSM.16.M88.4 [R152], R128 ;  /* 0x0000008098007844 */ /* 0x000fe20000000200 */
[----:B------:R-:W-:-:S02]  /*1f320*/  F2FP.F16.F32.PACK_AB R75, R71, R70 ;  /* 0x00000046474b723e */ /* 0x000fc400000000ff */
[----:B------:R-:W-:Y:S02]  /*1f330*/  F2FP.F16.F32.PACK_AB R90, R85, R84 ;  /* 0x00000054555a723e */ /* 0x000fe400000000ff */
[----:B------:R-:W-:Y:S01]  /*1f340*/  F2FP.F16.F32.PACK_AB R91, R87, R86 ;  /* 0x00000056575b723e */ /* 0x000fe200000000ff */
[----:B------:R-:W-:Y:S01]  /*1f350*/  STSM.16.M88.4 [R151], R120 ;  /* 0x0000007897007844 */ /* 0x000fe20000000200 */
[----:B------:R-:W-:-:S03]  /*1f360*/  F2FP.F16.F32.PACK_AB R82, R77, R76 ;  /* 0x0000004c4d52723e */ /* 0x000fc600000000ff */
[----:B------:R-:W-:Y:S01]  /*1f370*/  STSM.16.M88.4 [R237], R112 ;  /* 0x00000070ed007844 */ /* 0x000fe20000000200 */
[----:B------:R-:W-:Y:S02]  /*1f380*/  F2FP.F16.F32.PACK_AB R83, R79, R78 ;  /* 0x0000004e4f53723e */ /* 0x000fe400000000ff */
[----:B------:R-:W-:Y:S01]  /*1f390*/  F2FP.F16.F32.PACK_AB R28, R29, R28 ;  /* 0x0000001c1d1c723e */ /* 0x000fe200000000ff */
[----:B------:R-:W-:Y:S01]  /*1f3a0*/  STSM.16.M88.4 [R236], R104 ;  /* 0x00000068ec007844 */ /* 0x000fe20000000200 */
[----:B------:R-:W-:Y:S02]  /*1f3b0*/  F2FP.F16.F32.PACK_AB R29, R31, R30 ;  /* 0x0000001e1f1d723e */ /* 0x000fe400000000ff */
[----:B------:R-:W-:Y:S01]  /*1f3c0*/  F2FP.F16.F32.PACK_AB R60, R61, R60 ;  /* 0x0000003c3d3c723e */ /* 0x000fe200000000ff */
[----:B------:R-:W-:Y:S01]  /*1f3d0*/  STSM.16.M88.4 [R235], R96 ;  /* 0x00000060eb007844 */ /* 0x000fe20000000200 */
        /* <DEDUP_REMOVED lines=13> */
[----:B------:R-:W-:Y:S01]  /*1f4b0*/  F2FP.F16.F32.PACK_AB R36, R37, R36 ;  /* 0x000000242524723e */ /* 0x000fe200000000ff */
[----:B------:R-:W-:Y:S01]  /*1f4c0*/  STSM.16.M88.4 [R232], R72 ;  /* 0x00000048e8007844 */ /* 0x000fe20000000200 */
[----:B------:R-:W-:Y:S02]  /*1f4d0*/  F2FP.F16.F32.PACK_AB R37, R39, R38 ;  /* 0x000000262725723e */ /* 0x000fe400000000ff */
[----:B------:R-:W-:Y:S02]  /*1f4e0*/  F2FP.F16.F32.PACK_AB R46, R41, R40 ;  /* 0x00000028292e723e */ /* 0x000fe400000000ff */
[----:B------:R-:W-:-:S02]  /*1f4f0*/  F2FP.F16.F32.PACK_AB R47, R43, R42 ;  /* 0x0000002a2b2f723e */ /* 0x000fc400000000ff */
[----:B------:R-:W-:Y:S01]  /*1f500*/  F2FP.F16.F32.PACK_AB R24, R25, R24 ;  /* 0x000000181918723e */ /* 0x000fe200000000ff */
[----:B------:R2:W-:Y:S01]  /*1f510*/  STSM.16.M88.4 [R231], R28 ;  /* 0x0000001ce7007844 */ /* 0x0005e20000000200 */
[----:B------:R-:W-:Y:S02]  /*1f520*/  F2FP.F16.F32.PACK_AB R25, R27, R26 ;  /* 0x0000001a1b19723e */ /* 0x000fe400000000ff */
        /* <DEDUP_REMOVED lines=9> */
[----:B------:R-:W-:Y:S01]  /*1f5c0*/  F2FP.F16.F32.PACK_AB R11, R7, R6 ;  /* 0x00000006070b723e */ /* 0x000fe200000000ff */
[----:B------:R-:W-:Y:S04]  /*1f5d0*/  STSM.16.M88.4 [R143], R44 ;  /* 0x0000002c8f007844 */ /* 0x000fe80000000200 */
[----:B------:R-:W-:Y:S04]  /*1f5e0*/  STSM.16.M88.4 [R21], R36 ;  /* 0x0000002415007844 */ /* 0x000fe80000000200 */
[----:B------:R-:W-:Y:S04]  /*1f5f0*/  STSM.16.M88.4 [R140], R24 ;  /* 0x000000188c007844 */ /* 0x000fe80000000200 */
[----:B------:R-:W-:Y:S01]  /*1f600*/  STSM.16.M88.4 [R141], R8 ;  /* 0x000000088d007844 */ /* 0x000fe20000000200 */
[----:B------:R-:W-:Y:S01]  /*1f610*/  @!PT LDS RZ, [RZ] ;  /* 0x00000000fffff984 */ /* 0x000fe20000000800 */
[----:B------:R-:W-:Y:S01]  /*1f620*/  @!PT LDS RZ, [RZ] ;  /* 0x00000000fffff984 */ /* 0x000fe20000000800 */
[----:B------:R-:W-:Y:S01]  /*1f630*/  @!PT LDS RZ, [RZ] ;  /* 0x00000000fffff984 */ /* 0x000fe20000000800 */
[----:B------:R-:W-:Y:S01]  /*1f640*/  @!PT LDS RZ, [RZ] ;  /* 0x00000000fffff984 */ /* 0x000fe20000000800 */
[----:B------:R3:W-:Y:S06]  /*1f650*/  MEMBAR.ALL.CTA ;  /* 0x0000000000007992 */ /* 0x0007ec0000008000 */
[----:B---3--:R-:W3:Y:S01]  /*1f660*/  FENCE.VIEW.ASYNC.S ;  /* 0x00000000000073c6 */ /* 0x008ee20000000000 */
[----:B-1----:R-:W-:-:S02]  /*1f670*/  IMAD R40, R68, UR5, RZ ;  /* 0x0000000544287c24 */ /* 0x002fc4000f8e02ff */
[----:B------:R-:W-:Y:S01]  /*1f680*/  IMAD.WIDE.U32 R2, R68, UR44, R2 ;  /* 0x0000002c44027c25 */ /* 0x000fe2000f8e0002 */
[----:B---3--:R-:W1:Y:S01]  /*1f690*/  SHFL.IDX PT, R4, R221, RZ, 0x1f ;  /* 0x00001fffdd047589 */ /* 0x008e6200000e0000 */
[----:B--2---:R-:W-:Y:S02]  /*1f6a0*/  SHF.R.S32.HI R29, RZ, 0x1f, R20 ;  /* 0x0000001fff1d7819 */ /* 0x004fe40000011414 */
[----:B------:R-:W-:Y:S01]  /*1f6b0*/  IMAD R40, R69, UR44, R40 ;  /* 0x0000002c45287c24 */ /* 0x000fe2000f8e0228 */
[----:B------:R-:W-:Y:S06]  /*1f6c0*/  BAR.ARV 0x1, 0x120 ;  /* 0x0044800000007b1d */ /* 0x000fec0000002000 */
[----:B------:R-:W-:-:S04]  /*1f6d0*/  IADD3 R20, P2, R20, R2, RZ ;  /* 0x0000000214147210 */ /* 0x000fc80007f5e0ff */
[----:B------:R-:W-:Y:S02]  /*1f6e0*/  IADD3.X R29, R29, R3, R40, P2, !PT ;  /* 0x000000031d1d7210 */ /* 0x000fe400017fe428 */
        /* <DEDUP_REMOVED lines=36> */
.L_x_1596:
[----:B------:R-:W-:Y:S05]  /*1f930*/  BSYNC B0 ;  /* 0x0000000000007941 */ /* 0x000fea0003800000 */
.L_x_1595:
[----:B------:R-:W-:Y:S05]  /*1f940*/  BRA `(.L_x_1594) ;  /* 0x00000008007c7947 */ /* 0x000fea0003800000 */
.L_x_1593:
[----:B--2---:R-:W1:Y:S01]  /*1f950*/  LDC.64 R8, c[0x0][0xbe0] ;  /* 0x0002f800ff087b82 */ /* 0x004e620000000a00 */
[----:B------:R-:W-:Y:S01]  /*1f960*/  ISETP.GT.AND P0, PT, R197, 0x7f, PT ;  /* 0x0000007fc500780c */ /* 0x000fe20003f04270 */
[----:B------:R-:W-:Y:S01]  /*1f970*/  USHF.R.S32.HI UR5, URZ, 0x1f, UR43 ;  /* 0x0000001f3f057899 */ /* 0x000fe2000801142b */
[--C-:B------:R-:W-:Y:S01]  /*1f980*/  SHF.R.S32.HI R189, RZ, 0x1f, R188.reuse ;  /* 0x0000001fffbd7819 */ /* 0x100fe200000114bc */
[----:B------:R-:W-:Y:S01]  /*1f990*/  USHF.R.S32.HI UR6, URZ, 0x1f, UR44 ;  /* 0x0000001f3f067899 */ /* 0x000fe2000801142c */
[----:B------:R-:W-:Y:S03]  /*1f9a0*/  BSSY B0, `(.L_x_1597) ;  /* 0x000001c000007945 */ /* 0x000fe60003800000 */
[----:B------:R-:W2:Y:S08]  /*1f9b0*/  LDC R14, c[0x0][0xeac] ;  /* 0x0003ab00ff0e7b82 */ /* 0x000eb00000000800 */
[----:B------:R-:W3:Y:S01]  /*1f9c0*/  LDC.64 R10, c[0x0][0xbe8] ;  /* 0x0002fa00ff0a7b82 */ /* 0x000ee20000000a00 */
[----:B-1----:R-:W-:-:S04]  /*1f9d0*/  IMAD.WIDE.U32 R6, R8, UR43, R188 ;  /* 0x0000002b08067c25 */ /* 0x002fc8000f8e00bc */
[----:B------:R-:W-:Y:S01]  /*1f9e0*/  IMAD R8, R8, UR5, RZ ;  /* 0x0000000508087c24 */ /* 0x000fe2000f8e02ff */
[----:B------:R-:W-:Y:S06]  /*1f9f0*/  @P0 BRA `(.L_x_1598) ;  /* 0x0000000000580947 */ /* 0x000fec0003800000 */
[----:B------:R-:W1:Y:S01]  /*1fa00*/  S2R R0, SR_TID.X ;  /* 0x0000000000007919 */ /* 0x000e620000002100 */
[----:B------:R-:W-:Y:S01]  /*1fa10*/  IMAD.U32 R2, RZ, RZ, UR42 ;  /* 0x0000002aff027e24 */ /* 0x000fe2000f8e00ff */
[----:B------:R-:W-:-:S04]  /*1fa20*/  ULDC UR7, c[0x0][0xb88] ;  /* 0x0002e20000077ab9 */ /* 0x000fc80000000800 */
        /* <DEDUP_REMOVED lines=19> */
.L_x_1598:
[----:B------:R-:W-:Y:S05]  /*1fb60*/  BSYNC B0 ;  /* 0x0000000000007941 */ /* 0x000fea0003800000 */
.L_x_1597:
[----:B------:R-:W-:Y:S01]  /*1fb70*/  ULDC UR5, c[0x0][0xb88] ;  /* 0x0002e20000057ab9 */ /* 0x000fe20000000800 */
[C---:B------:R-:W-:Y:S01]  /*1fb80*/  VIADD R0, R198.reuse, 0x20 ;  /* 0x00000020c6007836 */ /* 0x040fe20000000000 */
[----:B------:R-:W-:Y:S01]  /*1fb90*/  UIADD3 UR42, -UR42, UR5, URZ ;  /* 0x000000052a2a7290 */ /* 0x000fe2000fffe13f */
[----:B-1----:R-:W-:Y:S01]  /*1fba0*/  IMAD R3, R9, UR43, R8 ;  /* 0x0000002b09037c24 */ /* 0x002fe2000f8e0208 */
[----:B------:R-:W-:Y:S01]  /*1fbb0*/  ULOP3.LUT UR39, URZ, UR39, URZ, 0x33, !UPT ;  /* 0x000000273f277292 */ /* 0x000fe2000f8e333f */
[C---:B------:R-:W-:Y:S01]  /*1fbc0*/  VIADD R2, R198.reuse, 0x40 ;  /* 0x00000040c6027836 */ /* 0x040fe20000000000 */
[----:B------:R-:W-:Y:S01]  /*1fbd0*/  SHF.R.S32.HI R199, RZ, 0x1f, R198 ;  /* 0x0000001fffc77819 */ /* 0x000fe200000114c6 */
[----:B------:R-:W-:Y:S01]  /*1fbe0*/  IMAD.IADD R7, R7, 0x1, R3 ;  /* 0x0000000107077824 */ /* 0x000fe200078e0203 */
[----:B------:R-:W-:Y:S01]  /*1fbf0*/  ISETP.GE.AND P2, PT, R198, UR42, PT ;  /* 0x0000002ac6007c0c */ /* 0x000fe2000bf46270 */
[----:B------:R-:W-:Y:S01]  /*1fc00*/  BSSY B0, `(.L_x_1599) ;  /* 0x0000021000007945 */ /* 0x000fe20003800000 */
[----:B------:R-:W-:Y:S01]  /*1fc10*/  ISETP.GE.AND P0, PT, R0, UR42, PT ;  /* 0x0000002a00007c0c */ /* 0x000fe2000bf06270 */
[----:B---3--:R-:W-:Y:S01]  /*1fc20*/  IMAD R0, R10, UR6, RZ ;  /* 0x000000060a007c24 */ /* 0x008fe2000f8e02ff */
[----:B------:R-:W-:Y:S01]  /*1fc30*/  ISETP.GE.AND P1, PT, R2, UR42, PT ;  /* 0x0000002a02007c0c */ /* 0x000fe2000bf26270 */
[----:B--2---:R-:W-:-:S02]  /*1fc40*/  VIADD R5, R14, UR39 ;  /* 0x000000270e057c36 */ /* 0x004fc40008000000 */
        /* <DEDUP_REMOVED lines=28> */
.L_x_1600:
[----:B------:R-:W-:Y:S05]  /*1fe10*/  BSYNC B0 ;  /* 0x0000000000007941 */ /* 0x000fea0003800000 */
.L_x_1599:
        /* <DEDUP_REMOVED lines=27> */
.L_x_1602:
[----:B------:R-:W-:Y:S05]  /*1ffd0*/  BSYNC B0 ;  /* 0x0000000000007941 */ /* 0x000fea0003800000 */
.L_x_1601:
[----:B------:R-:W-:Y:S04]  /*1ffe0*/  BSSY B0, `(.L_x_1603) ;  /* 0x000001a000007945 */ /* 0x000fe80003800000 */
[----:B------:R-:W-:Y:S05]  /*1fff0*/  @P1 BRA `(.L_x_1604) ;  /* 0x0000000000601947 */ /* 0x000fea0003800000 */
[----:B--2---:R-:W-:Y:S01]  /*20000*/  IADD3 R9, P0, R4, 0x40, RZ ;  /* 0x0000004004097810 */ /* 0x004fe20007f1e0ff */
        /* <DEDUP_REMOVED lines=23> */
.L_x_1604:
[----:B------:R-:W-:Y:S05]  /*20180*/  BSYNC B0 ;  /* 0x0000000000007941 */ /* 0x000fea0003800000 */
.L_x_1603:
        /* <DEDUP_REMOVED lines=26> */
.L_x_1605:
[----:B------:R-:W-:Y:S05]  /*20330*/  BSYNC B0 ;  /* 0x0000000000007941 */ /* 0x000fea0003800000 */
.L_x_1594:
[----:B------:R-:W5:Y:S02]  /*20340*/  LDC R0, c[0x0][0xea8] ;  /* 0x0003aa00ff007b82 */ /* 0x000f640000000800 */
[----:B-----5:R-:W-:-:S13]  /*20350*/  ISETP.LE.AND P0, PT, R0, UR4, PT ;  /* 0x0000000400007c0c */ /* 0x020fda000bf03270 */
[----:B------:R-:W-:Y:S05]  /*20360*/  @!P0 BRA `(.L_x_1606) ;  /* 0xfffffe0c00f88947 */ /* 0x000fea000383ffff */
[----:B------:R-:W-:Y:S05]  /*20370*/  EXIT ;  /* 0x000000000000794d */ /* 0x000fea0003800000 */
.L_x_1486:
[----:B------:R-:W-:-:S08]  /*20380*/  NOP ;  /* 0x0000000000007918 */ /* 0x000fd00000000000 */
[----:B------:R-:W1:-:S00]  /*20390*/  USETMAXREG.DEALLOC.CTAPOOL 0x18 ;  /* 0x00000018000079c8 */ /* 0x000e4000080e0500 */
[----:B-1----:R-:W-:-:S06]  /*203a0*/  LOP3.LUT R0, R0, 0x3, RZ, 0xc0, !PT ;  /* 0x0000000300007812 */ /* 0x002fcc00078ec0ff */
[----:B------:R-:W1:Y:S02]  /*203b0*/  SHFL.IDX PT, R0, R0, RZ, 0x1f ;  /* 0x00001fff00007589 */ /* 0x000e6400000e0000 */
[----:B-1----:R-:W-:-:S13]  /*203c0*/  ISETP.NE.AND P0, PT, R0, RZ, PT ;  /* 0x000000ff0000720c */ /* 0x002fda0003f05270 */
[----:B------:R-:W-:Y:S05]  /*203d0*/  @P0 EXIT ;  /* 0x000000000000094d */ /* 0x000fea0003800000 */
[----:B------:R-:W1:Y:S01]  /*203e0*/  S2UR UR4, SR_CTAID.X ;  /* 0x00000000000479c3 */ /* 0x000e620000002500 */
[----:B------:R2:W-:Y:S01]  /*203f0*/  STL [R1+0x468], RZ ;  /* 0x000468ff01007387 */ /* 0x0005e20000100800 */
[----:B------:R-:W-:Y:S02]  /*20400*/  IMAD.MOV.U32 R16, RZ, RZ, RZ ;  /* 0x000000ffff107224 */ /* 0x000fe400078e00ff */
[----:B------:R-:W-:-:S04]  /*20410*/  IMAD.MOV.U32 R17, RZ, RZ, 0x1 ;  /* 0x00000001ff117424 */ /* 0x000fc800078e00ff */
[----:B------:R-:W1:Y:S02]  /*20420*/  LDC R0, c[0x0][0xea8] ;  /* 0x0003aa00ff007b82 */ /* 0x000e640000000800 */
[----:B-1----:R-:W-:-:S13]  /*20430*/  ISETP.LE.AND P0, PT, R0, UR4, PT ;  /* 0x0000000400007c0c */ /* 0x002fda000bf03270 */
[----:B--2---:R-:W-:Y:S05]  /*20440*/  @P0 BRA `(.L_x_1607) ;  /* 0x0000002c00a40947 */ /* 0x004fea0003800000 */
[----:B------:R-:W-:Y:S01]  /*20450*/  IMAD.U32 R0, RZ, RZ, UR4 ;  /* 0x00000004ff007e24 */ /* 0x000fe2000f8e00ff */
[----:B------:R1:W-:Y:S01]  /*20460*/  STL [R1+0x468], RZ ;  /* 0x000468ff01007387 */ /* 0x0003e20000100800 */
[----:B------:R-:W-:Y:S01]  /*20470*/  IMAD.MOV.U32 R17, RZ, RZ, 0x1 ;  /* 0x00000001ff117424 */ /* 0x000fe200078e00ff */
[----:B------:R-:W-:Y:S01]  /*20480*/  ULDC UR44, c[0x0][0xc] ;  /* 0x00000300002c7ab9 */ /* 0x000fe20000000800 */
[----:B------:R-:W-:Y:S01]  /*20490*/  IMAD.MOV.U32 R16, RZ, RZ, RZ ;  /* 0x000000ffff107224 */ /* 0x000fe200078e00ff */
[----:B------:R1:W-:Y:S01]  /*204a0*/  STL [R1+0x460], R0 ;  /* 0x0004600001007387 */ /* 0x0003e20000100800 */
[----:B------:R-:W-:-:S05]  /*204b0*/  ULDC.64 UR48, c[0x0][0x198] ;  /* 0x0000660000307ab9 */ /* 0x000fca0000000a00 */
.L_x_1663:
[----:B--2---:R-:W2:Y:S01]  /*204c0*/  LDL R2, [R1+0x460] ;  /* 0x0004600001027983 */ /* 0x004ea20000100800 */
[----:B------:R-:W-:Y:S01]  /*204d0*/  ULDC UR10, c[0x0][0xed0] ;  /* 0x0003b400000a7ab9 */ /* 0x000fe20000000800 */
[----:B-1----:R-:W1:Y:S01]  /*204e0*/  LDC R0, c[0x0][0xee8] ;  /* 0x0003ba00ff007b82 */ /* 0x002e620000000800 */
[----:B------:R-:W-:-:S11]  /*204f0*/  UISETP.NE.AND UP0, UPT, UR10, 0x1, UPT ;  /* 0x000000010a00788c */ /* 0x000fd6000bf05270 */
[----:B------:R-:W-:Y:S01]  /*20500*/  @UP0 ULDC UR6, c[0x0][0xed4] ;  /* 0x0003b50000060ab9 */ /* 0x000fe20000000800 */
[----:B------:R-:W-:Y:S01]  /*20510*/  @UP0 ULDC UR11, c[0x0][0xed8] ;  /* 0x0003b600000b0ab9 */ /* 0x000fe20000000800 */
[C---:B--2---:R-:W-:Y:S02]  /*20520*/  R2UR UR8, R2.reuse ;  /* 0x00000000020872ca */ /* 0x044fe400000e0000 */
[----:B------:R-:W-:-:S11]  /*20530*/  R2UR UR9, R2 ;  /* 0x00000000020972ca */ /* 0x000fd600000e0000 */
[----:B------:R-:W-:-:S04]  /*20540*/  UIMAD.WIDE.U32 UR6, UR8, UR6, URZ ;  /* 0x00000006080672a5 */ /* 0x000fc8000f8e003f */
[----:B------:R-:W-:-:S04]  /*20550*/  @UP0 USHF.R.U32.HI UR8, URZ, UR11, UR7 ;  /* 0x0000000b3f080299 */ /* 0x000fc80008011607 */
[----:B------:R-:W-:Y:S02]  /*20560*/  UIADD3 UR6, -UR8, URZ, URZ ;  /* 0x0000003f08067290 */ /* 0x000fe4000fffe13f */
[----:B-1----:R-:W-:Y:S02]  /*20570*/  ISETP.LE.AND P0, PT, R0, UR8, PT ;  /* 0x0000000800007c0c */ /* 0x002fe4000bf03270 */
[----:B------:R-:W-:-:S11]  /*20580*/  UIMAD UR10, UR10, UR6, UR9 ;  /* 0x000000060a0a72a4 */ /* 0x000fd6000f8e0209 */
[----:B---3--:R-:W-:Y:S05]  /*20590*/  @!P0 BRA `(.L_x_1608) ;  /* 0x0000000000208947 */ /* 0x008fea0003800000 */
        /* <DEDUP_REMOVED lines=8> */
.L_x_1608:
[----:B------:R-:W-:Y:S01]  /*20620*/  ULDC UR11, c[0x0][0xec4] ;  /* 0x0003b100000b7ab9 */ /* 0x000fe20000000800 */
[----:B------:R-:W-:Y:S01]  /*20630*/  UMOV UR9, UR10 ;  /* 0x0000000a00097c82 */ /* 0x000fe20008000000 */
[----:B------:R-:W-:-:S11]  /*20640*/  UISETP.NE.AND UP0, UPT, UR11, 0x1, UPT ;  /* 0x000000010b00788c */ /* 0x000fd6000bf05270 */
[----:B------:R-:W-:Y:S02]  /*20650*/  @UP0 ULDC.64 UR12, c[0x0][0xec8] ;  /* 0x0003b200000c0ab9 */ /* 0x000fe40000000a00 */
[----:B------:R-:W-:-:S04]  /*20660*/  UIMAD.WIDE.U32 UR6, UR10, UR12, URZ ;  /* 0x0000000c0a0672a5 */ /* 0x000fc8000f8e003f */
[----:B------:R-:W-:-:S04]  /*20670*/  @UP0 USHF.R.U32.HI UR9, URZ, UR13, UR7 ;  /* 0x0000000d3f090299 */ /* 0x000fc80008011607 */
[----:B------:R-:W-:-:S12]  /*20680*/  UIMAD UR6, UR9, UR11, URZ ;  /* 0x0000000b090672a4 */ /* 0x000fd8000f8e023f */
.L_x_1609:
[----:B------:R-:W-:Y:S01]  /*20690*/  ULDC.64 UR12, c[0x0][0x3f8] ;  /* 0x0000fe00000c7ab9 */ /* 0x000fe20000000a00 */
[----:B------:R-:W-:Y:S02]  /*206a0*/  ULOP3.LUT UR9, URZ, UR9, URZ, 0x33, !UPT ;  /* 0x000000093f097292 */ /* 0x000fe4000f8e333f */
[----:B------:R-:W-:Y:S01]  /*206b0*/  UISETP.NE.U32.AND UP0, UPT, UR12, URZ, UPT ;  /* 0x0000003f0c00728c */ /* 0x000fe2000bf05070 */
[----:B------:R-:W-:Y:S02]  /*206c0*/  ULDC UR41, c[0x0][0xeac] ;  /* 0x0003ab0000297ab9 */ /* 0x000fe40000000800 */
[----:B------:R-:W-:Y:S01]  /*206d0*/  ULDC UR12, c[0x0][0xeb8] ;  /* 0x0003ae00000c7ab9 */ /* 0x000fe20000000800 */
[----:B------:R-:W-:Y:S02]  /*206e0*/  UIADD3 UR41, UR9, UR41, URZ ;  /* 0x0000002909297290 */ /* 0x000fe4000fffe03f */
[----:B------:R-:W-:Y:S02]  /*206f0*/  UISETP.NE.AND UP1, UPT, UR12, 0x1, UPT ;  /* 0x000000010c00788c */ /* 0x000fe4000bf25270 */
[----:B------:R-:W-:Y:S01]  /*20700*/  UIADD3 UR10, UR10, -UR6, URZ ;  /* 0x800000060a0a7290 */ /* 0x000fe2000fffe03f */
[----:B------:R-:W-:-:S02]  /*20710*/  ULDC UR11, c[0x0][0xec4] ;  /* 0x0003b100000b7ab9 */ /* 0x000fc40000000800 */
[----:B------:R-:W-:Y:S01]  /*20720*/  ULDC.64 UR6, c[0x0][0xad8] ;  /* 0x0002b60000067ab9 */ /* 0x000fe20000000a00 */
[----:B------:R-:W-:Y:S02]  /*20730*/  UISETP.NE.AND.EX UP0, UPT, UR13, URZ, UPT, UP0 ;  /* 0x0000003f0d00728c */ /* 0x000fe4000bf05300 */
[----:B------:R-:W-:Y:S02]  /*20740*/  UISETP.GE.AND UP2, UPT, UR7, 0x1, UPT ;  /* 0x000000010700788c */ /* 0x000fe4000bf46270 */
[----:B------:R-:W-:Y:S01]  /*20750*/  USHF.L.U32 UR41, UR41, 0x7, URZ ;  /* 0x0000000729297899 */ /* 0x000fe2000800063f */
[----:B------:R-:W-:Y:S01]  /*20760*/  ULDC UR13, c[0x0][0x404] ;  /* 0x00010100000d7ab9 */ /* 0x000fe20000000800 */
[----:B------:R-:W-:Y:S01]  /*20770*/  ULDC UR14, c[0x0][0x288] ;  /* 0x0000a200000e7ab9 */ /* 0x000fe20000000800 */
[----:B------:R-:W-:Y:S01]  /*20780*/  UIMAD UR11, UR8, UR11, UR10 ;  /* 0x0000000b080b72a4 */ /* 0x000fe2000f8e020a */
[----:B------:R-:W-:Y:S01]  /*20790*/  PLOP3.LUT P1, PT, PT, PT, UP2, 0x80, 0x0 ;  /* 0x000000000000781c */ /* 0x000fe20003f2f028 */
[----:B------:R-:W-:Y:S01]  /*207a0*/  USEL UR13, UR13, 0x1, UP0 ;  /* 0x000000010d0d7887 */ /* 0x000fe20008000000 */
[----:B------:R-:W-:Y:S01]  /*207b0*/  @UP1 ULDC UR8, c[0x0][0xebc] ;  /* 0x0003af0000081ab9 */ /* 0x000fe20000000800 */
[----:B------:R-:W-:Y:S01]  /*207c0*/  UIADD3 UR10, UR41, 0x80, -UR14 ;  /* 0x00000080290a7890 */ /* 0x000fe2000fffe80e */
[----:B------:R-:W-:Y:S01]  /*207d0*/  ULDC UR15, c[0x0][0x2e0] ;  /* 0x0000b800000f7ab9 */ /* 0x000fe20000000800 */
[----:B------:R-:W-:Y:S01]  /*207e0*/  UIMAD.WIDE.U32 UR8, UR11, UR8, URZ ;  /* 0x000000080b0872a5 */ /* 0x000fe2000f8e003f */
[----:B------:R-:W-:Y:S01]  /*207f0*/  @UP1 ULDC UR16, c[0x0][0xec0] ;  /* 0x0003b00000101ab9 */ /* 0x000fe20000000800 */
[----:B------:R-:W-:Y:S01]  /*20800*/  UIMAD UR10, UR13, UR15, UR10 ;  /* 0x0000000f0d0a72a4 */ /* 0x000fe2000f8e020a */
[----:B------:R-:W-:Y:S01]  /*20810*/  UMOV UR43, UR11 ;  /* 0x0000000b002b7c82 */ /* 0x000fe20008000000 */
[----:B------:R-:W-:-:S02]  /*20820*/  @UP1 USHF.R.U32.HI UR43, URZ, UR16, UR9 ;  /* 0x000000103f2b1299 */ /* 0x000fc40008011609 */
[----:B------:R-:W-:Y:S02]  /*20830*/  UIADD3 UR6, UR10, UR6, URZ ;  /* 0x000000060a067290 */ /* 0x000fe4000fffe03f */
[----:B------:R-:W-:-:S04]  /*20840*/  UIADD3 UR42, -UR43, URZ, URZ ;  /* 0x0000003f2b2a7290 */ /* 0x000fc8000fffe13f */
[----:B------:R-:W-:Y:S01]  /*20850*/  UIMAD UR42, UR12, UR42, UR11 ;  /* 0x0000002a0c2a72a4 */ /* 0x000fe2000f8e020b */
[----:B------:R-:W-:Y:S01]  /*20860*/  IMAD.U32 R0, RZ, RZ, UR6 ;  /* 0x00000006ff007e24 */ /* 0x000fe2000f8e00ff */
[----:B------:R-:W-:Y:S10]  /*20870*/  @!P1 BRA `(.L_x_1610) ;  /* 0x0000000000409947 */ /* 0x000ff40003800000 */
        /* <DEDUP_REMOVED lines=10> */
.L_x_1611:
[----:B------:R-:W-:-:S11]  /*20920*/  UISETP.NE.AND UP0, UPT, UR7, 0x1, UPT ;  /* 0x000000010700788c */ /* 0x000fd6000bf05270 */
[----:B------:R-:W-:Y:S02]  /*20930*/  @UP0 ULDC.64 UR10, c[0x0][0xae0] ;  /* 0x0002b800000a0ab9 */ /* 0x000fe40000000a00 */
[----:B------:R-:W-:-:S04]  /*20940*/  UIMAD.WIDE.U32 UR8, UR6, UR10, URZ ;  /* 0x0000000a060872a5 */ /* 0x000fc8000f8e003f */
[----:B------:R-:W-:-:S12]  /*20950*/  @UP0 USHF.R.U32.HI UR6, URZ, UR11, UR9 ;  /* 0x0000000b3f060299 */ /* 0x000fd80008011609 */
.L_x_1612:
[----:B------:R-:W-:-:S06]  /*20960*/  UIMAD UR6, UR6, UR7, UR7 ;  /* 0x00000007060672a4 */ /* 0x000fcc000f8e0207 */
[----:B------:R-:W-:-:S07]  /*20970*/  VIMNMX R0, R0, UR6, PT ;  /* 0x0000000600007c48 */ /* 0x000fce000bfe0100 */
.L_x_1610:
[----:B------:R-:W-:Y:S01]  /*20980*/  UIMAD UR8, UR13, UR15, 0x5f ;  /* 0x0000005f0d0874a4 */ /* 0x000fe2000f8e020f */
[----:B------:R-:W-:Y:S01]  /*20990*/  VIADD R0, R0, 0x5f ;  /* 0x0000005f00007836 */ /* 0x000fe20000000000 */
[----:B------:R-:W-:Y:S02]  /*209a0*/  UIADD3 UR10, UR41, -UR14, URZ ;  /* 0x8000000e290a7290 */ /* 0x000fe4000fffe03f */
[----:B------:R-:W-:Y:S01]  /*209b0*/  UIMAD.WIDE UR8, UR8, 0x2aaaaaab, URZ ;  /* 0x2aaaaaab080878a5 */ /* 0x000fe2000f8e023f */
[----:B------:R-:W-:Y:S01]  /*209c0*/  IMAD.HI R0, R0, 0x2aaaaaab, RZ ;  /* 0x2aaaaaab00007827 */ /* 0x000fe200078e02ff */
[----:B------:R-:W-:Y:S02]  /*209d0*/  UIMAD UR10, UR13, UR15, UR10 ;  /* 0x0000000f0d0a72a4 */ /* 0x000fe4000f8e020a */
[----:B------:R-:W-:Y:S02]  /*209e0*/  USHF.R.U32.HI UR6, URZ, 0x1f, UR9 ;  /* 0x0000001f3f067899 */ /* 0x000fe40008011609 */
[----:B------:R-:W-:Y:S01]  /*209f0*/  SHF.R.U32.HI R3, RZ, 0x1f, R0 ;  /* 0x0000001fff037819 */ /* 0x000fe20000011600 */
[----:B------:R-:W-:Y:S01]  /*20a00*/  ULDC UR11, c[0x0][0xad4] ;  /* 0x0002b500000b7ab9 */ /* 0x000fe20000000800 */
[----:B------:R-:W-:-:S02]  /*20a10*/  ULEA.HI.SX32 UR6, UR9, UR6, 0x1c ;  /* 0x0000000609067291 */ /* 0x000fc4000f8fe23f */
[----:B------:R-:W-:Y:S01]  /*20a20*/  LEA.HI.SX32 R3, R0, R3, 0x1c ;  /* 0x0000000300037211 */ /* 0x000fe200078fe2ff */
[----:B------:R-:W-:-:S03]  /*20a30*/  UIADD3 UR11, UR10, -UR11, URZ ;  /* 0x8000000b0a0b7290 */ /* 0x000fc6000fffe03f */
[----:B------:R-:W-:Y:S01]  /*20a40*/  VIMNMX R19, R3, UR6, PT ;  /* 0x0000000603137c48 */ /* 0x000fe2000bfe0100 */
[----:B------:R-:W-:Y:S08]  /*20a50*/  @!P1 BRA `(.L_x_1613) ;  /* 0x0000000000449947 */ /* 0x000ff00003800000 */
        /* <DEDUP_REMOVED lines=10> */
.L_x_1614:
[----:B------:R-:W-:-:S11]  /*20b00*/  UISETP.NE.AND UP0, UPT, UR7, 0x1, UPT ;  /* 0x000000010700788c */ /* 0x000fd6000bf05270 */
[----:B------:R-:W-:Y:S02]  /*20b10*/  @UP0 ULDC.64 UR12, c[0x0][0xae0] ;  /* 0x0002b800000c0ab9 */ /* 0x000fe40000000a00 */
[----:B------:R-:W-:-:S04]  /*20b20*/  UIMAD.WIDE.U32 UR8, UR10, UR12, URZ ;  /* 0x0000000c0a0872a5 */ /* 0x000fc8000f8e003f */
[----:B------:R-:W-:-:S12]  /*20b30*/  @UP0 USHF.R.U32.HI UR10, URZ, UR13, UR9 ;  /* 0x0000000d3f0a0299 */ /* 0x000fd80008011609 */
.L_x_1615:
[----:B------:R-:W-:-:S04]  /*20b40*/  UIMAD UR7, UR10, UR7, URZ ;  /* 0x000000070a0772a4 */ /* 0x000fc8000f8e023f */
[----:B------:R-:W-:-:S04]  /*20b50*/  UISETP.LT.AND UP0, UPT, UR11, UR7, UPT ;  /* 0x000000070b00728c */ /* 0x000fc8000bf01270 */
[----:B------:R-:W-:-:S12]  /*20b60*/  USEL UR11, UR11, UR7, !UP0 ;  /* 0x000000070b0b7287 */ /* 0x000fd8000c000000 */
.L_x_1613:
[----:B------:R-:W-:Y:S01]  /*20b70*/  UIMAD.WIDE UR6, UR11, 0x2aaaaaab, URZ ;  /* 0x2aaaaaab0b0678a5 */ /* 0x000fe2000f8e023f */
[----:B------:R-:W-:Y:S03]  /*20b80*/  BSSY B6, `(.L_x_1616) ;  /* 0x0000263000067945 */ /* 0x000fe60003800000 */
[----:B------:R-:W-:-:S04]  /*20b90*/  USHF.R.U32.HI UR6, URZ, 0x1f, UR7 ;  /* 0x0000001f3f067899 */ /* 0x000fc80008011607 */
[----:B------:R-:W-:-:S04]  /*20ba0*/  ULEA.HI.SX32 UR6, UR7, UR6, 0x1c ;  /* 0x0000000607067291 */ /* 0x000fc8000f8fe23f */
[----:B------:R-:W-:-:S04]  /*20bb0*/  UISETP.LT.AND UP0, UPT, URZ, UR6, UPT ;  /* 0x000000063f00728c */ /* 0x000fc8000bf01270 */
[----:B------:R-:W-:-:S06]  /*20bc0*/  USEL UR39, URZ, UR6, !UP0 ;  /* 0x000000063f277287 */ /* 0x000fcc000c000000 */
[----:B------:R-:W-:-:S13]  /*20bd0*/  ISETP.GT.AND P0, PT, R19, UR39, PT ;  /* 0x0000002713007c0c */ /* 0x000fda000bf04270 */
[----:B------:R-:W-:Y:S05]  /*20be0*/  @P0 BRA `(.L_x_1617) ;  /* 0x0000000000480947 */ /* 0x000fea0003800000 */
[----:B------:R-:W1:Y:S01]  /*20bf0*/  S2R R0, SR_TID.X ;  /* 0x0000000000007919 */ /* 0x000e620000002100 */
[----:B------:R-:W-:Y:S01]  /*20c00*/  IMAD.MOV.U32 R13, RZ, RZ, R2 ;  /* 0x000000ffff0d7224 */ /* 0x000fe200078e0002 */
[----:B-1----:R-:W-:-:S04]  /*20c10*/  LOP3.LUT R0, R0, 0x1f, RZ, 0xc0, !PT ;  /* 0x0000001f00007812 */ /* 0x002fc800078ec0ff */
[----:B------:R-:W-:-:S13]  /*20c20*/  ISETP.NE.AND P0, PT, R0, RZ, PT ;  /* 0x000000ff0000720c */ /* 0x000fda0003f05270 */
        /* <DEDUP_REMOVED lines=14> */
.L_x_1617:
[----:B------:R-:W1:Y:S01]  /*20d10*/  S2R R3, SR_CgaCtaId ;  /* 0x0000000000037919 */ /* 0x000e620000008800 */
[----:B------:R-:W-:-:S04]  /*20d20*/  MOV R18, 0x400 ;  /* 0x0000040000127802 */ /* 0x000fc80000000f00 */
[----:B-1----:R-:W-:-:S05]  /*20d30*/  LEA R18, R3, R18, 0x18 ;  /* 0x0000001203127211 */ /* 0x002fca00078ec0ff */
[----:B------:R-:W-:-:S05]  /*20d40*/  VIADD R0, R18, 0x1c400 ;  /* 0x0001c40012007836 */ /* 0x000fca0000000000 */
[----:B------:R-:W-:-:S13]  /*20d50*/  LOP3.LUT P0, RZ, R0, 0x3ff, RZ, 0xc0, !PT ;  /* 0x000003ff00ff7812 */ /* 0x000fda000780c0ff */
        /* <DEDUP_REMOVED lines=17> */
.L_x_1619:
[----:B------:R-:W-:-:S05]  /*20e70*/  VIADD R0, R18, 0x400 ;  /* 0x0000040012007836 */ /* 0x000fca0000000000 */
[----:B------:R-:W-:-:S13]  /*20e80*/  LOP3.LUT P0, RZ, R0, 0x3ff, RZ, 0xc0, !PT ;  /* 0x000003ff00ff7812 */ /* 0x000fda000780c0ff */
        /* <DEDUP_REMOVED lines=17> */
.L_x_1621:
        /* <DEDUP_REMOVED lines=16> */
.L_x_1620:
[----:B------:R-:W-:Y:S01]  /*210a0*/  ULDC.64 UR4, c[0x0][0xaf0] ;  /* 0x0002bc0000047ab9 */ /* 0x000fe20000000a00 */
[----:B------:R-:W-:Y:S01]  /*210b0*/  IMAD.U32 R5, RZ, RZ, UR43 ;  /* 0x0000002bff057e24 */ /* 0x000fe2000f8e00ff */
[----:B------:R-:W-:Y:S01]  /*210c0*/  ISETP.NE.U32.AND P0, PT, RZ, UR4, PT ;  /* 0x00000004ff007c0c */ /* 0x000fe2000bf05070 */
[----:B------:R-:W-:Y:S01]  /*210d0*/  IMAD.U32 R6, RZ, RZ, UR43 ;  /* 0x0000002bff067e24 */ /* 0x000fe2000f8e00ff */
[----:B------:R-:W1:Y:S01]  /*210e0*/  LDC R0, c[0x0][0x428] ;  /* 0x00010a00ff007b82 */ /* 0x000e620000000800 */
[----:B------:R-:W2:Y:S01]  /*210f0*/  S2R R4, SR_TID.X ;  /* 0x0000000000047919 */ /* 0x000ea20000002100 */
[----:B------:R-:W-:-:S13]  /*21100*/  ISETP.NE.AND.EX P0, PT, RZ, UR5, PT, P0 ;  /* 0x00000005ff007c0c */ /* 0x000fda000bf05300 */
[----:B------:R-:W3:Y:S02]  /*21110*/  @P0 LDC.64 R2, c[0x0][0xaf0] ;  /* 0x0002bc00ff020b82 */ /* 0x000ee40000000a00 */
[----:B---3--:R-:W-:-:S05]  /*21120*/  @P0 IMAD.WIDE R2, R5, 0x4, R2 ;  /* 0x0000000405020825 */ /* 0x008fca00078e0202 */
[----:B------:R3:W4:Y:S01]  /*21130*/  @P0 LDG.E R6, desc[UR46][R2.64] ;  /* 0x0000002e02060981 */ /* 0x000722000c1e1900 */
[----:B-1----:R-:W-:Y:S01]  /*21140*/  ISETP.NE.AND P0, PT, R0, 0x1, PT ;  /* 0x000000010000780c */ /* 0x002fe20003f05270 */
[----:B------:R-:W-:Y:S01]  /*21150*/  IMAD.U32 R0, RZ, RZ, UR42 ;  /* 0x0000002aff007e24 */ /* 0x000fe2000f8e00ff */
[----:B--2---:R-:W-:Y:S01]  /*21160*/  LOP3.LUT R7, R4, 0x1f, RZ, 0xc0, !PT ;  /* 0x0000001f04077812 */ /* 0x004fe200078ec0ff */
[----:B------:R-:W-:Y:S01]  /*21170*/  UMOV UR40, URZ ;  /* 0x0000003f00287c82 */ /* 0x000fe20008000000 */
[----:B------:R-:W-:Y:S01]  /*21180*/  UMOV UR6, 0xffffffff ;  /* 0xffffffff00067882 */ /* 0x000fe20000000000 */
[----:B------:R-:W-:Y:S01]  /*21190*/  VIADD R8, R19, 0xffffffff ;  /* 0xffffffff13087836 */ /* 0x000fe20000000000 */
[----:B------:R-:W-:Y:S01]  /*211a0*/  ISETP.NE.AND P1, PT, R7, RZ, PT ;  /* 0x000000ff0700720c */ /* 0x000fe20003f25270 */
[----:B---3--:R-:W1:Y:S08]  /*211b0*/  LDC.64 R2, c[0x0][0x3f8] ;  /* 0x0000fe00ff027b82 */ /* 0x008e700000000a00 */
[----:B------:R-:W2:Y:S04]  /*211c0*/  @P0 LDC R4, c[0x0][0x42c] ;  /* 0x00010b00ff040b82 */ /* 0x000ea80000000800 */
[----:B------:R-:W-:-:S05]  /*211d0*/  VOTEU.ALL UP1, P1 ;  /* 0x00000000003f7886 */ /* 0x000fca0000820000 */
[----:B------:R-:W-:Y:S01]  /*211e0*/  @!UP1 UIADD3 UR4, UP0, UR48, 0x270, URZ ;  /* 0x0000027030049890 */ /* 0x000fe2000ff1e03f */
[----:B------:R-:W3:Y:S03]  /*211f0*/  @P0 LDC R5, c[0x0][0x430] ;  /* 0x00010c00ff050b82 */ /* 0x000ee60000000800 */
[----:B------:R-:W-:-:S09]  /*21200*/  @!UP1 UIADD3.X UR5, URZ, UR49, URZ, UP0, !UPT ;  /* 0x000000313f059290 */ /* 0x000fd200087fe43f */
[----:B------:R1:W-:Y:S01]  /*21210*/  @!UP1 UTMAPF.L2.4D [UR40], [UR4] ;  /* 0x00000028040095b8 */ /* 0x0003e20008018000 */
[----:B--2---:R-:W-:-:S05]  /*21220*/  @P0 IMAD.HI.U32 R4, R4, UR42, RZ ;  /* 0x0000002a04040c27 */ /* 0x004fca000f8e00ff */
[----:B---3--:R-:W-:Y:S02]  /*21230*/  @P0 SHF.R.U32.HI R0, RZ, R5, R4 ;  /* 0x00000005ff000219 */ /* 0x008fe40000011604 */
[----:B-1----:R-:W-:-:S04]  /*21240*/  ISETP.NE.U32.AND P0, PT, R2, RZ, PT ;  /* 0x000000ff0200720c */ /* 0x002fc80003f05070 */
[----:B------:R-:W-:-:S04]  /*21250*/  ISETP.NE.AND.EX P0, PT, R3, RZ, PT, P0 ;  /* 0x000000ff0300720c */ /* 0x000fc80003f05300 */
[----:B----4-:R-:W-:Y:S01]  /*21260*/  SEL R4, R6, RZ, !P0 ;  /* 0x000000ff06047207 */ /* 0x010fe20004000000 */
[----:B------:R-:W-:Y:S08]  /*21270*/  BRA.DIV UR6, `(.L_x_1622) ;  /* 0x0000002606907947 */ /* 0x000ff0000b800000 */
.L_x_1676:
[----:B------:R-:W-:Y:S01]  /*21280*/  UMOV UR4, 0xffffffff ;  /* 0xffffffff00047882 */ /* 0x000fe20000000000 */
[----:B------:R-:W-:Y:S02]  /*21290*/  SHF.R.S32.HI R7, RZ, 0x1f, R6 ;  /* 0x0000001fff077819 */ /* 0x000fe40000011406 */
[----:B------:R-:W-:Y:S05]  /*212a0*/  BRA.DIV UR4, `(.L_x_1623) ;  /* 0x0000002604b07947 */ /* 0x000fea000b800000 */
[----:B------:R-:W-:-:S13]  /*212b0*/  ELECT P6, URZ, PT ;  /* 0x00000000003f782f */ /* 0x000fda00038c0000 */
.L_x_1679:
[----:B------:R-:W-:Y:S05]  /*212c0*/  @!P6 BRA `(.L_x_1624) ;  /* 0x0000000000c8e947 */ /* 0x000fea0003800000 */
[----:B------:R-:W-:Y:S01]  /*212d0*/  IMAD.MOV.U32 R4, RZ, RZ, R6 ;  /* 0x000000ffff047224 */ /* 0x000fe200078e0006 */
[----:B------:R-:W-:Y:S06]  /*212e0*/  @!P0 BRA `(.L_x_1625) ;  /* 0x0000000000448947 */ /* 0x000fec0003800000 */
[----:B------:R-:W1:Y:S01]  /*212f0*/  LDC R9, c[0x0][0x41c] ;  /* 0x00010700ff097b82 */ /* 0x000e620000000800 */
[----:B------:R-:W-:Y:S01]  /*21300*/  ULDC.64 UR4, c[0x0][0x408] ;  /* 0x0001020000047ab9 */ /* 0x000fe20000000a00 */
[----:B-1----:R-:W-:-:S13]  /*21310*/  ISETP.NE.AND P2, PT, R9, 0x1, PT ;  /* 0x000000010900780c */ /* 0x002fda0003f45270 */
[----:B------:R-:W1:Y:S02]  /*21320*/  @P2 LDC.64 R4, c[0x0][0x420] ;  /* 0x00010800ff042b82 */ /* 0x000e640000000a00 */
[----:B-1----:R-:W-:-:S04]  /*21330*/  @P2 IMAD.HI.U32 R10, R8, R4, RZ ;  /* 0x00000004080a2227 */ /* 0x002fc800078e00ff */
[----:B------:R-:W-:Y:S01]  /*21340*/  IMAD.MOV.U32 R4, RZ, RZ, R8 ;  /* 0x000000ffff047224 */ /* 0x000fe200078e0008 */
[----:B------:R-:W-:-:S05]  /*21350*/  @P2 SHF.R.U32.HI R4, RZ, R5, R10 ;  /* 0x00000005ff042219 */ /* 0x000fca000001160a */
[----:B------:R-:W-:-:S04]  /*21360*/  IMAD.MOV R5, RZ, RZ, -R4 ;  /* 0x000000ffff057224 */ /* 0x000fc800078e0a04 */
[----:B------:R-:W-:Y:S01]  /*21370*/  IMAD R8, R9, R5, R8 ;  /* 0x0000000509087224 */ /* 0x000fe200078e0208 */
[----:B------:R-:W-:Y:S01]  /*21380*/  SHF.R.S32.HI R5, RZ, 0x1f, R4 ;  /* 0x0000001fff057819 */ /* 0x000fe20000011404 */
[----:B------:R-:W-:-:S04]  /*21390*/  IMAD R9, R7, UR4, RZ ;  /* 0x0000000407097c24 */ /* 0x000fc8000f8e02ff */
[C---:B------:R-:W-:Y:S02]  /*213a0*/  IMAD R9, R6.reuse, UR5, R9 ;  /* 0x0000000506097c24 */ /* 0x040fe4000f8e0209 */
[----:B------:R-:W-:-:S04]  /*213b0*/  IMAD.WIDE.U32 R4, R6, UR4, R4 ;  /* 0x0000000406047c25 */ /* 0x000fc8000f8e0004 */
[----:B------:R-:W-:Y:S01]  /*213c0*/  IMAD.IADD R5, R5, 0x1, R9 ;  /* 0x0000000105057824 */ /* 0x000fe200078e0209 */
[----:B------:R-:W-:-:S04]  /*213d0*/  LEA R10, P2, R4, R2, 0x2 ;  /* 0x00000002040a7211 */ /* 0x000fc800078410ff */
[----:B------:R-:W-:-:S05]  /*213e0*/  LEA.HI.X R11, R4, R3, R5, 0x2, P2 ;  /* 0x00000003040b7211 */ /* 0x000fca00010f1405 */
[----:B------:R1:W5:Y:S04]  /*213f0*/  LDG.E R4, desc[UR46][R10.64] ;  /* 0x0000002e0a047981 */ /* 0x000368000c1e1900 */
.L_x_1625:
[----:B------:R-:W2:Y:S01]  /*21400*/  S2R R5, SR_TID.X ;  /* 0x0000000000057919 */ /* 0x000ea20000002100 */
[----:B-1----:R-:W-:Y:S01]  /*21410*/  IMAD R10, R16, 0x8, R18 ;  /* 0x00000008100a7824 */ /* 0x002fe200078e0212 */
[----:B--2---:R-:W-:Y:S02]  /*21420*/  LOP3.LUT R9, R5, 0x7f, RZ, 0xc0, !PT ;  /* 0x0000007f05097812 */ /* 0x004fe400078ec0ff */
[----:B------:R-:W-:Y:S02]  /*21430*/  SHF.L.U32 R5, R17, 0x1f, RZ ;  /* 0x0000001f11057819 */ /* 0x000fe400000006ff */
[----:B------:R-:W-:Y:S02]  /*21440*/  ISETP.NE.AND P3, PT, R9, RZ, PT ;  /* 0x000000ff0900720c */ /* 0x000fe40003f65270 */
[----:B------:R-:W1:Y:S02]  /*21450*/  SYNCS.PHASECHK.TRANS64.TRYWAIT P2, [R10+URZ+0x32440], R5 ;  /* 0x032440050a0075a7 */ /* 0x000e64000804017f */
[----:B-1----:R-:W-:Y:S09]  /*21460*/  @!P2 BRA `(.L_x_1626) ;  /* 0x000000240060a947 */ /* 0x002ff20003800000 */
.L_x_1680:
[----:B------:R-:W-:Y:S05]  /*21470*/  @P3 BRA `(.L_x_1627) ;  /* 0x00000000001c3947 */ /* 0x000fea0003800000 */
[----:B------:R-:W2:Y:S01]  /*21480*/  S2R R9, SR_TID.X ;  /* 0x0000000000097919 */ /* 0x000ea20000002100 */
[----:B-1----:R-:W-:-:S04]  /*21490*/  IMAD.MOV.U32 R5, RZ, RZ, 0x3000 ;  /* 0x00003000ff057424 */ /* 0x002fc800078e00ff */
[----:B------:R3:W-:Y:S01]  /*214a0*/  SYNCS.ARRIVE.TRANS64 RZ, [R10+URZ+0x32430], R5 ;  /* 0x032430050aff79a7 */ /* 0x0007e2000800003f */
[----:B--2---:R-:W-:-:S04]  /*214b0*/  LOP3.LUT R9, R9, 0x1f, RZ, 0xc0, !PT ;  /* 0x0000001f09097812 */ /* 0x004fc800078ec0ff */
[----:B------:R-:W-:-:S13]  /*214c0*/  ISETP.NE.AND P2, PT, R9, RZ, PT ;  /* 0x000000ff0900720c */ /* 0x000fda0003f45270 */
[----:B---3--:R-:W-:Y:S05]  /*214d0*/  @!P2 BRA `(.L_x_1627) ;  /* 0x000000000004a947 */ /* 0x008fea0003800000 */
[----:B------:R-:W-:Y:S01]  /*214e0*/  BPT.TRAP 0x1 ;  /* 0x000000040000795c */ /* 0x000fe20000300000 */
.L_x_1627:
[----:B-1----:R-:W-:Y:S01]  /*214f0*/  IMAD R5, R16, 0x3000, R18 ;  /* 0x0000300010057824 */ /* 0x002fe200078e0212 */
        /* <DEDUP_REMOVED lines=10> */
[----:B------:R-:W-:Y:S02]  /*215a0*/  UIADD3 UR9, UR9, 0x32430, URZ ;  /* 0x0003243009097890 */ /* 0x000fe4000fffe03f */
[----:B------:R-:W-:Y:S02]  /*215b0*/  UIMAD UR11, UR11, 0x60, URZ ;  /* 0x000000600b0b78a4 */ /* 0x000fe4000f8e023f */
[----:B------:R-:W-:-:S09]  /*215c0*/  UIADD3 UR8, UR8, 0x1c400, URZ ;  /* 0x0001c40008087890 */ /* 0x000fd2000fffe03f */
[----:B------:R1:W-:Y:S02]  /*215d0*/  UTMALDG.4D [UR8], [UR4], desc[UR6] ;  /* 0x00000608040075b4 */ /* 0x0003e40008019000 */
[----:B-1----:R-:W-:Y:S01]  /*215e0*/  NOP ;  /* 0x0000000000007918 */ /* 0x002fe20000000000 */
.L_x_1624:
[----:B------:R-:W2:Y:S01]  /*215f0*/  LDL.LU R9, [R1+0x468] ;  /* 0x0004680001097983 */ /* 0x000ea20000300800 */
[----:B------:R-:W-:Y:S05]  /*21600*/  WARPSYNC.ALL ;  /* 0x0000000000007948 */ /* 0x000fea0003800000 */
[----:B------:R-:W-:Y:S01]  /*21610*/  BAR.SYNC.DEFER_BLOCKING 0x8, 0x120 ;  /* 0x0204800000007b1d */ /* 0x000fe20000010000 */
[----:B------:R-:W-:-:S05]  /*21620*/  ELECT P2, URZ, PT ;  /* 0x00000000003f782f */ /* 0x000fca0003840000 */
[----:B------:R-:W-:Y:S01]  /*21630*/  BSSY B0, `(.L_x_1628) ;  /* 0x0000034000007945 */ /* 0x000fe20003800000 */
[----:B--2---:R-:W-:-:S05]  /*21640*/  VIADD R9, R9, 0x1 ;  /* 0x0000000109097836 */ /* 0x004fca0000000000 */
[----:B------:R1:W-:Y:S01]  /*21650*/  STL [R1+0x468], R9 ;  /* 0x0004680901007387 */ /* 0x0003e20000100800 */
[----:B------:R-:W-:-:S04]  /*21660*/  LEA.HI R5, R9, R9, RZ, 0x1 ;  /* 0x0000000909057211 */ /* 0x000fc800078f08ff */
[----:B------:R-:W-:-:S05]  /*21670*/  LOP3.LUT R5, R5, 0xfffffffe, RZ, 0xc0, !PT ;  /* 0xfffffffe05057812 */ /* 0x000fca00078ec0ff */
[----:B------:R-:W-:-:S05]  /*21680*/  IMAD.IADD R5, R9, 0x1, -R5 ;  /* 0x0000000109057824 */ /* 0x000fca00078e0a05 */
[----:B------:R-:W-:Y:S01]  /*21690*/  SHF.L.U32 R5, R5, 0x1f, RZ ;  /* 0x0000001f05057819 */ /* 0x000fe200000006ff */
[----:B-1----:R-:W-:Y:S06]  /*216a0*/  @!P2 BRA `(.L_x_1629) ;  /* 0x0000000000b0a947 */ /* 0x002fec0003800000 */
[----:B------:R-:W-:Y:S01]  /*216b0*/  R2UR UR17, R18 ;  /* 0x00000000121172ca */ /* 0x000fe200000e0000 */
[----:B------:R-:W-:Y:S01]  /*216c0*/  UIADD3 UR4, UP0, UR48, 0x270, URZ ;  /* 0x0000027030047890 */ /* 0x000fe2000ff1e03f */
[----:B------:R-:W-:Y:S01]  /*216d0*/  IMAD.MOV.U32 R9, RZ, RZ, 0x4000 ;  /* 0x00004000ff097424 */ /* 0x000fe200078e00ff */
[----:B------:R-:W-:Y:S01]  /*216e0*/  UMOV UR14, 0x0 ;  /* 0x00000000000e7882 */ /* 0x000fe20000000000 */
[----:B------:R-:W-:Y:S01]  /*216f0*/  UMOV UR15, 0x12f00000 ;  /* 0x12f00000000f7882 */ /* 0x000fe20000000000 */
[----:B------:R-:W-:Y:S01]  /*21700*/  UIADD3.X UR5, URZ, UR49, URZ, UP0, !UPT ;  /* 0x000000313f057290 */ /* 0x000fe200087fe43f */
[----:B------:R1:W-:Y:S01]  /*21710*/  SYNCS.ARRIVE.TRANS64 RZ, [R18+URZ+0x32400], R9 ;  /* 0x0324000912ff79a7 */ /* 0x0003e2000800003f */
[----:B------:R-:W-:Y:S01]  /*21720*/  UIADD3 UR6, UP0, UR48, 0x770, URZ ;  /* 0x0000077030067890 */ /* 0x000fe2000ff1e03f */
[----:B------:R-:W-:Y:S01]  /*21730*/  UMOV UR10, URZ ;  /* 0x0000003f000a7c82 */ /* 0x000fe20008000000 */
[----:B------:R-:W-:Y:S01]  /*21740*/  UMOV UR11, UR41 ;  /* 0x00000029000b7c82 */ /* 0x000fe20008000000 */
[----:B------:R-:W-:Y:S01]  /*21750*/  UMOV UR12, UR42 ;  /* 0x0000002a000c7c82 */ /* 0x000fe20008000000 */
[----:B------:R-:W-:-:S02]  /*21760*/  UMOV UR13, UR43 ;  /* 0x0000002b000d7c82 */ /* 0x000fc40008000000 */
[----:B------:R-:W-:Y:S02]  /*21770*/  UIADD3 UR8, UR17, 0x18400, URZ ;  /* 0x0001840011087890 */ /* 0x000fe4000fffe03f */
[----:B------:R-:W-:Y:S01]  /*21780*/  UIADD3 UR9, UR17, 0x32400, URZ ;  /* 0x0003240011097890 */ /* 0x000fe2000fffe03f */
[----:B-1----:R-:W-:Y:S01]  /*21790*/  IMAD.MOV.U32 R9, RZ, RZ, 0x10000 ;  /* 0x00010000ff097424 */ /* 0x002fe200078e00ff */
[----:B------:R-:W-:Y:S02]  /*217a0*/  UIADD3.X UR7, URZ, UR49, URZ, UP0, !UPT ;  /* 0x000000313f077290 */ /* 0x000fe400087fe43f */
[----:B------:R-:W-:Y:S02]  /*217b0*/  UIADD3 UR32, UR17, 0x22400, URZ ;  /* 0x0002240011207890 */ /* 0x000fe4000fffe03f */
[----:B------:R-:W-:Y:S02]  /*217c0*/  UIADD3 UR33, UR17, 0x32410, URZ ;  /* 0x0003241011217890 */ /* 0x000fe4000fffe03f */
[----:B------:R-:W-:Y:S01]  /*217d0*/  UIADD3 UR24, UR17, 0x26400, URZ ;  /* 0x0002640011187890 */ /* 0x000fe2000fffe03f */
[----:B------:R1:W-:Y:S01]  /*217e0*/  UTMALDG.4D [UR8], [UR4], desc[UR14] ;  /* 0x00000e08040075b4 */ /* 0x0003e20008019000 */
[----:B------:R-:W-:Y:S01]  /*217f0*/  UIADD3 UR16, UR17, 0x2a400, URZ ;  /* 0x0002a40011107890 */ /* 0x000fe2000fffe03f */
[----:B------:R2:W-:Y:S01]  /*21800*/  SYNCS.ARRIVE.TRANS64 RZ, [R18+URZ+0x32410], R9 ;  /* 0x0324100912ff79a7 */ /* 0x0005e2000800003f */
[----:B------:R-:W-:Y:S01]  /*21810*/  UMOV UR35, UR41 ;  /* 0x0000002900237c82 */ /* 0x000fe20008000000 */
[----:B------:R-:W-:Y:S01]  /*21820*/  UMOV UR36, UR42 ;  /* 0x0000002a00247c82 */ /* 0x000fe20008000000 */
[----:B------:R-:W-:Y:S01]  /*21830*/  UMOV UR37, UR43 ;  /* 0x0000002b00257c82 */ /* 0x000fe20008000000 */
[----:B------:R-:W-:Y:S01]  /*21840*/  UMOV UR34, UR10 ;  /* 0x0000000a00227c82 */ /* 0x000fe20008000000 */
[----:B------:R-:W-:Y:S01]  /*21850*/  UMOV UR26, 0x40 ;  /* 0x00000040001a7882 */ /* 0x000fe20000000000 */
[----:B------:R-:W-:Y:S01]  /*21860*/  UMOV UR27, UR41 ;  /* 0x00000029001b7c82 */ /* 0x000fe20008000000 */
[----:B------:R-:W-:Y:S01]  /*21870*/  UMOV UR28, UR42 ;  /* 0x0000002a001c7c82 */ /* 0x000fe20008000000 */
[----:B------:R-:W-:Y:S01]  /*21880*/  UMOV UR29, UR43 ;  /* 0x0000002b001d7c82 */ /* 0x000fe20008000000 */
[----:B------:R-:W-:Y:S01]  /*21890*/  UMOV UR25, UR33 ;  /* 0x0000002100197c82 */ /* 0x000fe20008000000 */
[----:B------:R-:W-:Y:S01]  /*218a0*/  UMOV UR18, 0x80 ;  /* 0x0000008000127882 */ /* 0x000fe20000000000 */
[----:B------:R-:W-:Y:S01]  /*218b0*/  UMOV UR19, UR41 ;  /* 0x0000002900137c82 */ /* 0x000fe20008000000 */
[----:B------:R-:W-:Y:S01]  /*218c0*/  UMOV UR20, UR42 ;  /* 0x0000002a00147c82 */ /* 0x000fe20008000000 */
[----:B------:R2:W-:Y:S01]  /*218d0*/  UTMALDG.4D [UR32], [UR6], desc[UR14] ;  /* 0x00000e20060075b4 */ /* 0x0005e20008019000 */
[----:B------:R-:W-:Y:S01]  /*218e0*/  UMOV UR21, UR43 ;  /* 0x0000002b00157c82 */ /* 0x000fe20008000000 */
[----:B------:R2:W-:Y:S01]  /*218f0*/  UTMALDG.4D [UR24], [UR6], desc[UR14] ;  /* 0x00000e18060075b4 */ /* 0x0005e20008019000 */
[----:B-1----:R-:W-:Y:S01]  /*21900*/  UIADD3 UR8, UR17, 0x2e400, URZ ;  /* 0x0002e40011087890 */ /* 0x002fe2000fffe03f */
[----:B------:R-:W-:-:S02]  /*21910*/  UMOV UR10, 0xc0 ;  /* 0x000000c0000a7882 */ /* 0x000fc40000000000 */
[----:B------:R-:W-:Y:S01]  /*21920*/  UMOV UR17, UR33 ;  /* 0x0000002100117c82 */ /* 0x000fe20008000000 */
[----:B------:R-:W-:Y:S01]  /*21930*/  UMOV UR9, UR33 ;  /* 0x0000002100097c82 */ /* 0x000fe20008000000 */
[----:B------:R2:W-:Y:S04]  /*21940*/  UTMALDG.4D [UR16], [UR6], desc[UR14] ;  /* 0x00000e10060075b4 */ /* 0x0005e80008019000 */
[----:B------:R2:W-:Y:S02]  /*21950*/  UTMALDG.4D [UR8], [UR6], desc[UR14] ;  /* 0x00000e08060075b4 */ /* 0x0005e40008019000 */
[----:B--2---:R-:W-:Y:S01]  /*21960*/  NOP ;  /* 0x0000000000007918 */ /* 0x004fe20000000000 */
.L_x_1629:
[----:B------:R-:W-:Y:S05]  /*21970*/  BSYNC B0 ;  /* 0x0000000000007941 */ /* 0x000fea0003800000 */
.L_x_1628:
[----:B------:R-:W1:Y:S02]  /*21980*/  SYNCS.PHASECHK.TRANS64.TRYWAIT P2, [R18+URZ+0x32420], R5 ;  /* 0x03242005120075a7 */ /* 0x000e64000804017f */
[----:B-1----:R-:W-:Y:S05]  /*21990*/  @!P2 BRA `(.L_x_1630) ;  /* 0x000000200028a947 */ /* 0x002fea0003800000 */
.L_x_1681:
[----:B------:R-:W-:Y:S01]  /*219a0*/  ULDC.64 UR4, c[0x0][0x408] ;  /* 0x0001020000047ab9 */ /* 0x000fe20000000a00 */
[----:B------:R-:W-:Y:S04]  /*219b0*/  BSSY B0, `(.L_x_1631) ;  /* 0x0000030000007945 */ /* 0x000fe80003800000 */
[----:B------:R-:W-:Y:S05]  /*219c0*/  @!P6 BRA `(.L_x_1632) ;  /* 0x0000000000b8e947 */ /* 0x000fea0003800000 */
[----:B------:R-:W-:Y:S01]  /*219d0*/  IMAD R10, R16, 0x8, R18 ;  /* 0x00000008100a7824 */ /* 0x000fe200078e0212 */
[----:B-1----:R-:W-:Y:S01]  /*219e0*/  SHF.L.U32 R5, R17, 0x1f, RZ ;  /* 0x0000001f11057819 */ /* 0x002fe200000006ff */
[----:B------:R-:W1:Y:S03]  /*219f0*/  S2R R9, SR_TID.X ;  /* 0x0000000000097919 */ /* 0x000e660000002100 */
[----:B------:R-:W2:Y:S01]  /*21a00*/  SYNCS.PHASECHK.TRANS64.TRYWAIT P2, [R10+URZ+0x32460], R5 ;  /* 0x032460050a0075a7 */ /* 0x000ea2000804017f */
[----:B-1----:R-:W-:-:S04]  /*21a10*/  LOP3.LUT R9, R9, 0x7f, RZ, 0xc0, !PT ;  /* 0x0000007f09097812 */ /* 0x002fc800078ec0ff */
[----:B------:R-:W-:Y:S01]  /*21a20*/  ISETP.NE.AND P3, PT, R9, RZ, PT ;  /* 0x000000ff0900720c */ /* 0x000fe20003f65270 */
[----:B--2---:R-:W-:-:S12]  /*21a30*/  @!P2 BRA `(.L_x_1633) ;  /* 0x000000200014a947 */ /* 0x004fd80003800000 */
.L_x_1682:
        /* <DEDUP_REMOVED lines=8> */
.L_x_1634:
[----:B-1----:R-:W-:Y:S01]  /*21ac0*/  IMAD R5, R16, 0xc000, R18 ;  /* 0x0000c00010057824 */ /* 0x002fe200078e0212 */
        /* <DEDUP_REMOVED lines=11> */
[----:B------:R-:W-:Y:S02]  /*21b80*/  UIMAD UR11, UR11, 0x60, URZ ;  /* 0x000000600b0b78a4 */ /* 0x000fe4000f8e023f */
[----:B------:R-:W-:Y:S02]  /*21b90*/  UIADD3 UR9, UR9, 0x32450, URZ ;  /* 0x0003245009097890 */ /* 0x000fe4000fffe03f */
        /* <DEDUP_REMOVED lines=17> */
.L_x_1632:
[----:B------:R-:W-:Y:S05]  /*21cb0*/  BSYNC B0 ;  /* 0x0000000000007941 */ /* 0x000fea0003800000 */
.L_x_1631:
[----:B------:R-:W-:-:S05]  /*21cc0*/  VIADD R8, R19, 0xfffffffe ;  /* 0xfffffffe13087836 */ /* 0x000fca0000000000 */
[----:B------:R-:W-:-:S13]  /*21cd0*/  ISETP.GE.AND P2, PT, R8, UR39, PT ;  /* 0x0000002708007c0c */ /* 0x000fda000bf46270 */
[----:B------:R-:W-:Y:S05]  /*21ce0*/  @!P2 BRA `(.L_x_1635) ;  /* 0x0000001000d4a947 */ /* 0x000fea0003800000 */
[----:B------:R-:W-:Y:S01]  /*21cf0*/  IMAD.MOV R10, RZ, RZ, -R19 ;  /* 0x000000ffff0a7224 */ /* 0x000fe200078e0a13 */
[----:B------:R-:W-:-:S04]  /*21d00*/  LOP3.LUT R9, RZ, UR39, RZ, 0x33, !PT ;  /* 0x00000027ff097c12 */ /* 0x000fc8000f8e33ff */
[----:B------:R-:W-:-:S05]  /*21d10*/  VIADDMNMX R9, R10, 0x1, R9, !PT ;  /* 0x000000010a097846 */ /* 0x000fca0007800109 */
[----:B-1----:R-:W-:-:S05]  /*21d20*/  IMAD.IADD R5, R19, 0x1, R9 ;  /* 0x0000000113057824 */ /* 0x002fca00078e0209 */
        /* <DEDUP_REMOVED lines=28> */
.L_x_1639:
[----:B-1----:R-:W1:Y:S01]  /*21ef0*/  S2R R2, SR_TID.X ;  /* 0x0000000000027919 */ /* 0x002e620000002100 */
[----:B------:R-:W-:Y:S02]  /*21f00*/  SHF.L.U32 R3, R17, 0x1f, RZ ;  /* 0x0000001f11037819 */ /* 0x000fe400000006ff */
[----:B-1----:R-:W-:Y:S01]  /*21f10*/  LOP3.LUT R5, R2, 0x7f, RZ, 0xc0, !PT ;  /* 0x0000007f02057812 */ /* 0x002fe200078ec0ff */
[----:B------:R-:W-:-:S03]  /*21f20*/  IMAD R2, R16, 0x8, R18 ;  /* 0x0000000810027824 */ /* 0x000fc600078e0212 */
[----:B------:R-:W-:Y:S01]  /*21f30*/  ISETP.NE.AND P2, PT, R5, RZ, PT ;  /* 0x000000ff0500720c */ /* 0x000fe20003f45270 */
[----:B------:R-:W1:Y:S02]  /*21f40*/  SYNCS.PHASECHK.TRANS64.TRYWAIT P3, [R2+URZ+0x32440], R3 ;  /* 0x03244003020075a7 */ /* 0x000e64000806017f */
[----:B-1----:R-:W-:Y:S10]  /*21f50*/  @!P3 BRA `(.L_x_1640) ;  /* 0x0000001800e0b947 */ /* 0x002ff40003800000 */
.L_x_1683:
[----:B------:R-:W-:Y:S05]  /*21f60*/  @P2 BRA `(.L_x_1641) ;  /* 0x00000000001c2947 */ /* 0x000fea0003800000 */
[----:B------:R-:W2:Y:S02]  /*21f70*/  S2R R5, SR_TID.X ;  /* 0x0000000000057919 */ /* 0x000ea40000002100 */
[----:B--2---:R-:W-:Y:S01]  /*21f80*/  LOP3.LUT R10, R5, 0x1f, RZ, 0xc0, !PT ;  /* 0x0000001f050a7812 */ /* 0x004fe200078ec0ff */
[----:B------:R-:W-:-:S03]  /*21f90*/  IMAD.MOV.U32 R5, RZ, RZ, 0x3000 ;  /* 0x00003000ff057424 */ /* 0x000fc600078e00ff */
[----:B------:R-:W-:Y:S01]  /*21fa0*/  ISETP.NE.AND P3, PT, R10, RZ, PT ;  /* 0x000000ff0a00720c */ /* 0x000fe20003f65270 */
[----:B------:R2:W-:-:S12]  /*21fb0*/  SYNCS.ARRIVE.TRANS64 RZ, [R2+URZ+0x32430], R5 ;  /* 0x0324300502ff79a7 */ /* 0x0005d8000800003f */
[----:B--2---:R-:W-:Y:S05]  /*21fc0*/  @!P3 BRA `(.L_x_1641) ;  /* 0x000000000004b947 */ /* 0x004fea0003800000 */
[----:B------:R-:W-:Y:S01]  /*21fd0*/  BPT.TRAP 0x1 ;  /* 0x000000040000795c */ /* 0x000fe20000300000 */
.L_x_1641:
[----:B------:R-:W-:Y:S01]  /*21fe0*/  IMAD R5, R16, 0x3000, R18 ;  /* 0x0000300010057824 */ /* 0x000fe200078e0212 */
        /* <DEDUP_REMOVED lines=11> */
[----:B------:R-:W-:-:S04]  /*220a0*/  UIADD3 UR9, UR9, 0x32430, URZ ;  /* 0x0003243009097890 */ /* 0x000fc8000fffe03f */
[----:B------:R-:W-:-:S09]  /*220b0*/  UIADD3 UR8, UR8, 0x1c400, URZ ;  /* 0x0001c40008087890 */ /* 0x000fd2000fffe03f */
[----:B------:R2:W-:Y:S01]  /*220c0*/  UTMALDG.4D [UR8], [UR6], desc[UR14] ;  /* 0x00000e08060075b4 */ /* 0x0005e20008019000 */
[----:B------:R-:W3:Y:S02]  /*220d0*/  SYNCS.PHASECHK.TRANS64.TRYWAIT P3, [R2+URZ+0x32460], R3 ;  /* 0x03246003020075a7 */ /* 0x000ee4000806017f */
[----:B--23--:R-:W-:Y:S05]  /*220e0*/  @!P3 BRA `(.L_x_1642) ;  /* 0x000000180090b947 */ /* 0x00cfea0003800000 */
.L_x_1684:
        /* <DEDUP_REMOVED lines=8> */
.L_x_1643:
[----:B------:R-:W-:Y:S01]  /*22170*/  R2UR UR9, R2 ;  /* 0x00000000020972ca */ /* 0x000fe200000e0000 */
[----:B-12---:R-:W-:Y:S01]  /*22180*/  IMAD R2, R16, 0xc000, R18 ;  /* 0x0000c00010027824 */ /* 0x006fe200078e0212 */
        /* <DEDUP_REMOVED lines=9> */
[----:B------:R-:W-:-:S02]  /*22220*/  UMOV UR18, 0x40 ;  /* 0x0000004000127882 */ /* 0x000fc40000000000 */
[----:B------:R-:W-:-:S06]  /*22230*/  UIADD3 UR9, UR9, 0x32450, URZ ;  /* 0x0003245009097890 */ /* 0x000fcc000fffe03f */
        /* <DEDUP_REMOVED lines=17> */
.L_x_1638:
[----:B------:R-:W-:Y:S05]  /*22350*/  BSYNC B0 ;  /* 0x0000000000007941 */ /* 0x000fea0003800000 */
.L_x_1637:
[----:B------:R-:W-:-:S07]  /*22360*/  VIADD R8, R19, 0xfffffffd ;  /* 0xfffffffd13087836 */ /* 0x000fce0000000000 */
.L_x_1636:
[----:B------:R-:W-:Y:S01]  /*22370*/  VIADD R9, R9, 0xfffffffe ;  /* 0xfffffffe09097836 */ /* 0x000fe20000000000 */
[----:B------:R-:W-:Y:S01]  /*22380*/  LOP3.LUT R2, RZ, R19, RZ, 0x33, !PT ;  /* 0x00000013ff027212 */ /* 0x000fe200078e33ff */
[----:B------:R-:W-:Y:S03]  /*22390*/  BSSY B0, `(.L_x_1635) ;  /* 0x00000ca000007945 */ /* 0x000fe60003800000 */
[----:B------:R-:W-:-:S13]  /*223a0*/  ISETP.NE.AND P2, PT, R9, R2, PT ;  /* 0x000000020900720c */ /* 0x000fda0003f45270 */
[----:B------:R-:W-:Y:S05]  /*223b0*/  @!P2 BRA `(.L_x_1644) ;  /* 0x0000000c001ca947 */ /* 0x000fea0003800000 */
.L_x_1659:
[----:B------:R-:W-:Y:S01]  /*223c0*/  VIADD R9, R16, 0x1 ;  /* 0x0000000110097836 */ /* 0x000fe20000000000 */
[----:B------:R-:W-:Y:S05]  /*223d0*/  YIELD ;  /* 0x0000000000007946 */ /* 0x000fea0003800000 */
[----:B------:R-:W-:Y:S01]  /*223e0*/  ISETP.NE.AND P2, PT, R9, 0x2, PT ;  /* 0x000000020900780c */ /* 0x000fe20003f45270 */
[----:B------:R-:W-:Y:S03]  /*223f0*/  BSSY B1, `(.L_x_1645) ;  /* 0x000005e000017945 */ /* 0x000fe60003800000 */
[----:B------:R-:W-:-:S02]  /*22400*/  SEL R2, RZ, 0x1, P2 ;  /* 0x00000001ff027807 */ /* 0x000fc40001000000 */
[----:B------:R-:W-:Y:S02]  /*22410*/  SEL R9, R9, RZ, P2 ;  /* 0x000000ff09097207 */ /* 0x000fe40001000000 */
[----:B------:R-:W-:Y:S01]  /*22420*/  LOP3.LUT R17, R17, R2, RZ, 0x3c, !PT ;  /* 0x0000000211117212 */ /* 0x000fe200078e3cff */
[----:B------:R-:W-:Y:S06]  /*22430*/  @!P6 BRA `(.L_x_1646) ;  /* 0x000000040064e947 */ /* 0x000fec0003800000 */
[----:B------:R-:W-:Y:S01]  /*22440*/  IMAD.MOV.U32 R10, RZ, RZ, R8 ;  /* 0x000000ffff0a7224 */ /* 0x000fe200078e0008 */
        /* <DEDUP_REMOVED lines=9> */
[----:B------:R-:W1:Y:S03]  /*224e0*/  LDC.64 R4, c[0x0][0x3f8] ;  /* 0x0000fe00ff047b82 */ /* 0x000e660000000a00 */
[----:B------:R-:W-:-:S04]  /*224f0*/  IMAD.MOV R3, RZ, RZ, -R2 ;  /* 0x000000ffff037224 */ /* 0x000fc800078e0a02 */
[----:B------:R-:W-:Y:S01]  /*22500*/  IMAD R10, R10, R3, R8 ;  /* 0x000000030a0a7224 */ /* 0x000fe200078e0208 */
[----:B------:R-:W-:-:S03]  /*22510*/  SHF.R.S32.HI R3, RZ, 0x1f, R2 ;  /* 0x0000001fff037819 */ /* 0x000fc60000011402 */
[----:B------:R-:W-:-:S04]  /*22520*/  IMAD.WIDE.U32 R2, R6, UR4, R2 ;  /* 0x0000000406027c25 */ /* 0x000fc8000f8e0002 */
[----:B------:R-:W-:Y:S01]  /*22530*/  IMAD.IADD R3, R11, 0x1, R3 ;  /* 0x000000010b037824 */ /* 0x000fe200078e0203 */
[----:B-1----:R-:W-:-:S04]  /*22540*/  LEA R4, P2, R2, R4, 0x2 ;  /* 0x0000000402047211 */ /* 0x002fc800078410ff */
[----:B------:R-:W-:-:S05]  /*22550*/  LEA.HI.X R5, R2, R5, R3, 0x2, P2 ;  /* 0x0000000502057211 */ /* 0x000fca00010f1403 */
[----:B------:R1:W5:Y:S04]  /*22560*/  LDG.E R4, desc[UR46][R4.64] ;  /* 0x0000002e04047981 */ /* 0x000368000c1e1900 */
.L_x_1647:
[----:B------:R-:W1:Y:S01]  /*22570*/  S2R R2, SR_TID.X ;  /* 0x0000000000027919 */ /* 0x000e620000002100 */
[----:B------:R-:W-:Y:S01]  /*22580*/  IMAD R3, R9, 0x8, R18 ;  /* 0x0000000809037824 */ /* 0x000fe200078e0212 */
[----:B-1----:R-:W-:Y:S02]  /*22590*/  LOP3.LUT R5, R2, 0x7f, RZ, 0xc0, !PT ;  /* 0x0000007f02057812 */ /* 0x002fe400078ec0ff */
[----:B------:R-:W-:Y:S02]  /*225a0*/  SHF.L.U32 R2, R17, 0x1f, RZ ;  /* 0x0000001f11027819 */ /* 0x000fe400000006ff */
[----:B------:R-:W-:Y:S02]  /*225b0*/  ISETP.NE.AND P2, PT, R5, RZ, PT ;  /* 0x000000ff0500720c */ /* 0x000fe40003f45270 */
[----:B------:R-:W1:Y:S02]  /*225c0*/  SYNCS.PHASECHK.TRANS64.TRYWAIT P3, [R3+URZ+0x32440], R2 ;  /* 0x03244002030075a7 */ /* 0x000e64000806017f */
[----:B-1----:R-:W-:Y:S09]  /*225d0*/  @!P3 BRA `(.L_x_1648) ;  /* 0x000000140068b947 */ /* 0x002ff20003800000 */
.L_x_1685:
        /* <DEDUP_REMOVED lines=8> */
.L_x_1649:
[----:B------:R-:W-:Y:S01]  /*22660*/  IMAD R5, R9, 0x3000, R18 ;  /* 0x0000300009057824 */ /* 0x000fe200078e0212 */
[----:B------:R-:W-:Y:S01]  /*22670*/  R2UR UR9, R3 ;  /* 0x00000000030972ca */ /* 0x000fe200000e0000 */
[----:B------:R-:W-:Y:S01]  /*22680*/  UIADD3 UR6, UP0, UR48, 0x370, URZ ;  /* 0x0000037030067890 */ /* 0x000fe2000ff1e03f */
[----:B------:R-:W-:Y:S01]  /*22690*/  R2UR UR12, R0 ;  /* 0x00000000000c72ca */ /* 0x000fe200000e0000 */
[----:B------:R-:W-:Y:S01]  /*226a0*/  UMOV UR14, 0x0 ;  /* 0x00000000000e7882 */ /* 0x000fe20000000000 */
[----:B------:R-:W-:Y:S01]  /*226b0*/  R2UR UR8, R5 ;  /* 0x00000000050872ca */ /* 0x000fe200000e0000 */
[----:B------:R-:W-:Y:S01]  /*226c0*/  IMAD R5, R10, 0x60, RZ ;  /* 0x000000600a057824 */ /* 0x000fe200078e02ff */
[----:B-----5:R-:W-:Y:S01]  /*226d0*/  R2UR UR13, R4 ;  /* 0x00000000040d72ca */ /* 0x020fe200000e0000 */
[----:B------:R-:W-:Y:S01]  /*226e0*/  UIADD3.X UR7, URZ, UR49, URZ, UP0, !UPT ;  /* 0x000000313f077290 */ /* 0x000fe200087fe43f */
[----:B------:R-:W-:Y:S02]  /*226f0*/  UMOV UR15, 0x14f00000 ;  /* 0x14f00000000f7882 */ /* 0x000fe40000000000 */
[----:B------:R-:W-:Y:S01]  /*22700*/  R2UR UR11, R5 ;  /* 0x00000000050b72ca */ /* 0x000fe200000e0000 */
[----:B------:R-:W-:-:S02]  /*22710*/  UMOV UR10, URZ ;  /* 0x0000003f000a7c82 */ /* 0x000fc40008000000 */
[----:B------:R-:W-:-:S04]  /*22720*/  UIADD3 UR9, UR9, 0x32430, URZ ;  /* 0x0003243009097890 */ /* 0x000fc8000fffe03f */
[----:B------:R-:W-:-:S09]  /*22730*/  UIADD3 UR8, UR8, 0x1c400, URZ ;  /* 0x0001c40008087890 */ /* 0x000fd2000fffe03f */
[----:B------:R2:W-:Y:S01]  /*22740*/  UTMALDG.4D [UR8], [UR6], desc[UR14] ;  /* 0x00000e08060075b4 */ /* 0x0005e20008019000 */
[----:B------:R-:W3:Y:S02]  /*22750*/  SYNCS.PHASECHK.TRANS64.TRYWAIT P3, [R3+URZ+0x32460], R2 ;  /* 0x03246002030075a7 */ /* 0x000ee4000806017f */
[----:B--23--:R-:W-:Y:S05]  /*22760*/  @!P3 BRA `(.L_x_1650) ;  /* 0x000000140018b947 */ /* 0x00cfea0003800000 */
.L_x_1686:
        /* <DEDUP_REMOVED lines=8> */
.L_x_1651:
        /* <DEDUP_REMOVED lines=12> */
[----:B------:R-:W-:-:S04]  /*228b0*/  UIADD3 UR9, UR9, 0x32450, URZ ;  /* 0x0003245009097890 */ /* 0x000fc8000fffe03f */
        /* <DEDUP_REMOVED lines=17> */
.L_x_1646:
[----:B------:R-:W-:Y:S05]  /*229d0*/  BSYNC B1 ;  /* 0x0000000000017941 */ /* 0x000fea0003800000 */
.L_x_1645:
[----:B------:R-:W-:Y:S01]  /*229e0*/  VIADD R9, R9, 0x1 ;  /* 0x0000000109097836 */ /* 0x000fe20000000000 */
[----:B------:R-:W-:Y:S04]  /*229f0*/  BSSY B1, `(.L_x_1652) ;  /* 0x0000060000017945 */ /* 0x000fe80003800000 */
[----:B------:R-:W-:-:S04]  /*22a00*/  ISETP.NE.AND P2, PT, R9, 0x2, PT ;  /* 0x000000020900780c */ /* 0x000fc80003f45270 */
[----:B------:R-:W-:Y:S02]  /*22a10*/  SEL R2, RZ, 0x1, P2 ;  /* 0x00000001ff027807 */ /* 0x000fe40001000000 */
[----:B------:R-:W-:Y:S01]  /*22a20*/  SEL R16, R9, RZ, P2 ;  /* 0x000000ff09107207 */ /* 0x000fe20001000000 */
[----:B------:R-:W-:Y:S01]  /*22a30*/  VIADD R9, R8, 0xffffffff ;  /* 0xffffffff08097836 */ /* 0x000fe20000000000 */
        /* <DEDUP_REMOVED lines=21> */
.L_x_1654:
[----:B------:R-:W1:Y:S01]  /*22b90*/  S2R R2, SR_TID.X ;  /* 0x0000000000027919 */ /* 0x000e620000002100 */
[----:B------:R-:W-:Y:S02]  /*22ba0*/  SHF.L.U32 R3, R17, 0x1f, RZ ;  /* 0x0000001f11037819 */ /* 0x000fe400000006ff */
[----:B-1----:R-:W-:Y:S01]  /*22bb0*/  LOP3.LUT R5, R2, 0x7f, RZ, 0xc0, !PT ;  /* 0x0000007f02057812 */ /* 0x002fe200078ec0ff */
[----:B------:R-:W-:-:S03]  /*22bc0*/  IMAD R2, R16, 0x8, R18 ;  /* 0x0000000810027824 */ /* 0x000fc600078e0212 */
[----:B------:R-:W-:Y:S01]  /*22bd0*/  ISETP.NE.AND P2, PT, R5, RZ, PT ;  /* 0x000000ff0500720c */ /* 0x000fe20003f45270 */
[----:B------:R-:W1:Y:S02]  /*22be0*/  SYNCS.PHASECHK.TRANS64.TRYWAIT P3, [R2+URZ+0x32440], R3 ;  /* 0x03244003020075a7 */ /* 0x000e64000806017f */
[----:B-1----:R-:W-:Y:S10]  /*22bf0*/  @!P3 BRA `(.L_x_1655) ;  /* 0x000000100008b947 */ /* 0x002ff40003800000 */
.L_x_1687:
        /* <DEDUP_REMOVED lines=8> */
.L_x_1656:
        /* <DEDUP_REMOVED lines=17> */
.L_x_1688:
        /* <DEDUP_REMOVED lines=8> */
.L_x_1658:
        /* <DEDUP_REMOVED lines=30> */
.L_x_1653:
[----:B------:R-:W-:Y:S05]  /*22ff0*/  BSYNC B1 ;  /* 0x0000000000017941 */ /* 0x000fea0003800000 */
.L_x_1652:
[----:B------:R-:W-:Y:S01]  /*23000*/  ISETP.GT.AND P2, PT, R9, UR39, PT ;  /* 0x0000002709007c0c */ /* 0x000fe2000bf44270 */
[----:B------:R-:W-:-:S12]  /*23010*/  VIADD R8, R8, 0xfffffffe ;  /* 0xfffffffe08087836 */ /* 0x000fd80000000000 */
[----:B------:R-:W-:Y:S05]  /*23020*/  @P2 BRA `(.L_x_1659) ;  /* 0xfffffff000e42947 */ /* 0x000fea000383ffff */
.L_x_1644:
[----:B------:R-:W-:Y:S05]  /*23030*/  BSYNC B0 ;  /* 0x0000000000007941 */ /* 0x000fea0003800000 */
.L_x_1635:
[----:B------:R2:W5:Y:S01]  /*23040*/  LDL R6, [R1+0x460] ;  /* 0x0004600001067983 */ /* 0x0005620000100800 */
[----:B------:R-:W-:Y:S01]  /*23050*/  VIADD R16, R16, 0x1 ;  /* 0x0000000110107836 */ /* 0x000fe20000000000 */
[----:B------:R-:W-:Y:S04]  /*23060*/  BSSY B0, `(.L_x_1660) ;  /* 0x0000012000007945 */ /* 0x000fe80003800000 */
[----:B------:R-:W-:-:S04]  /*23070*/  ISETP.NE.AND P0, PT, R16, 0x2, PT ;  /* 0x000000021000780c */ /* 0x000fc80003f05270 */
[----:B------:R-:W-:-:S04]  /*23080*/  SEL R0, RZ, 0x1, P0 ;  /* 0x00000001ff007807 */ /* 0x000fc80000000000 */
[----:B------:R-:W-:Y:S01]  /*23090*/  LOP3.LUT R17, R17, R0, RZ, 0x3c, !PT ;  /* 0x0000000011117212 */ /* 0x000fe200078e3cff */
[----:B--2---:R-:W-:Y:S06]  /*230a0*/  @P1 BRA `(.L_x_1661) ;  /* 0x0000000000341947 */ /* 0x004fec0003800000 */
[----:B-1----:R-:W1:Y:S01]  /*230b0*/  S2R R5, SR_LANEID ;  /* 0x0000000000057919 */ /* 0x002e620000000000 */
        /* <DEDUP_REMOVED lines=10> */
[----:B-1---5:R-:W-:-:S05]  /*23160*/  IADD3 R6, R0, UR44, R7 ;  /* 0x0000002c00067c10 */ /* 0x022fca000fffe007 */
[----:B------:R2:W-:Y:S02]  /*23170*/  STL [R1+0x460], R6 ;  /* 0x0004600601007387 */ /* 0x0005e40000100800 */
.L_x_1661:
[----:B------:R-:W-:Y:S05]  /*23180*/  BSYNC B0 ;  /* 0x0000000000007941 */ /* 0x000fea0003800000 */
.L_x_1660:
[----:B------:R-:W-:Y:S01]  /*23190*/  SEL R16, R16, RZ, P0 ;  /* 0x000000ff10107207 */ /* 0x000fe20000000000 */
[----:B-----5:R-:W-:-:S07]  /*231a0*/  IMAD.MOV.U32 R13, RZ, RZ, R6 ;  /* 0x000000ffff0d7224 */ /* 0x020fce00078e0006 */
.L_x_1618:
[----:B------:R-:W-:Y:S05]  /*231b0*/  BSYNC B6 ;  /* 0x0000000000067941 */ /* 0x000fea0003800000 */
.L_x_1616:
[----:B------:R-:W-:-:S03]  /*231c0*/  UMOV UR6, 0xffffffff ;  /* 0xffffffff00067882 */ /* 0x000fc60000000000 */
[----:B------:R-:W-:Y:S05]  /*231d0*/  BRA.DIV UR6, `(.L_x_1662) ;  /* 0x0000000a06b87947 */ /* 0x000fea000b800000 */
[----:B------:R3:W4:Y:S02]  /*231e0*/  SHFL.IDX PT, R14, R13, RZ, 0x1f ;  /* 0x00001fff0d0e7589 */ /* 0x00072400000e0000 */
.L_x_1691:
[----:B------:R-:W5:Y:S01]  /*231f0*/  S2R R0, SR_TID.X ;  /* 0x0000000000007919 */ /* 0x000f620000002100 */
[----:B------:R-:W-:Y:S05]  /*23200*/  WARPSYNC.ALL ;  /* 0x0000000000007948 */ /* 0x000fea0003800000 */
[----:B------:R-:W-:Y:S01]  /*23210*/  BAR.SYNC.DEFER_BLOCKING 0x4, 0x120 ;  /* 0x0104800000007b1d */ /* 0x000fe20000010000 */
[----:B----4-:R-:W-:-:S05]  /*23220*/  IMAD.MOV.U32 R2, RZ, RZ, R14 ;  /* 0x000000ffff027224 */ /* 0x010fca00078e000e */
[----:B------:R-:W-:Y:S01]  /*23230*/  ULDC UR6, c[0x0][0xea8] ;  /* 0x0003aa0000067ab9 */ /* 0x000fe20000000800 */
[----:B------:R4:W-:Y:S01]  /*23240*/  STL [R1+0x460], R2 ;  /* 0x0004600201007387 */ /* 0x0009e20000100800 */
[----:B-----5:R-:W-:-:S04]  /*23250*/  LOP3.LUT R0, R0, 0x1f, RZ, 0xc0, !PT ;  /* 0x0000001f00007812 */ /* 0x020fc800078ec0ff */
[----:B------:R-:W-:-:S13]  /*23260*/  ISETP.NE.AND P0, PT, R0, RZ, PT ;  /* 0x000000ff0000720c */ /* 0x000fda0003f05270 */
[----:B------:R-:W5:Y:S01]  /*23270*/  @!P0 S2R R3, SR_CgaCtaId ;  /* 0x0000000000038919 */ /* 0x000f620000008800 */
[----:B------:R-:W-:-:S04]  /*23280*/  @!P0 MOV R0, 0x400 ;  /* 0x0000040000008802 */ /* 0x000fc80000000f00 */
[----:B-----5:R-:W-:-:S05]  /*23290*/  @!P0 LEA R0, R3, R0, 0x18 ;  /* 0x0000000003008211 */ /* 0x020fca00078ec0ff */
[----:B------:R4:W-:Y:S01]  /*232a0*/  @!P0 STS [R0+0x324d0], R13 ;  /* 0x0324d00d00008388 */ /* 0x0009e20000000800 */
[----:B------:R-:W-:Y:S06]  /*232b0*/  BAR.ARV 0x5, 0x120 ;  /* 0x0144800000007b1d */ /* 0x000fec0000002000 */
[----:B------:R-:W-:-:S13]  /*232c0*/  ISETP.GE.AND P0, PT, R2, UR6, PT ;  /* 0x0000000602007c0c */ /* 0x000fda000bf06270 */
[----:B----4-:R-:W-:Y:S05]  /*232d0*/  @!P0 BRA `(.L_x_1663) ;  /* 0xffffffd000788947 */ /* 0x010fea000383ffff */
.L_x_1607:
[----:B------:R-:W4:Y:S01]  /*232e0*/  LDL.LU R0, [R1+0x468] ;  /* 0x0004680001007983 */ /* 0x000f220000300800 */
[----:B-1----:R-:W1:Y:S01]  /*232f0*/  S2R R5, SR_CgaCtaId ;  /* 0x0000000000057919 */ /* 0x002e620000008800 */
[----:B----4-:R-:W-:-:S05]  /*23300*/  VIADD R0, R0, 0x1 ;  /* 0x0000000100007836 */ /* 0x010fca0000000000 */
[----:B------:R-:W-:-:S04]  /*23310*/  LEA.HI R2, R0, R0, RZ, 0x1 ;  /* 0x0000000000027211 */ /* 0x000fc800078f08ff */
[----:B------:R-:W-:Y:S02]  /*23320*/  LOP3.LUT R3, R2, 0xfffffffe, RZ, 0xc0, !PT ;  /* 0xfffffffe02037812 */ /* 0x000fe400078ec0ff */
[----:B------:R-:W-:-:S03]  /*23330*/  MOV R2, 0x400 ;  /* 0x0000040000027802 */ /* 0x000fc60000000f00 */
[----:B------:R-:W-:Y:S01]  /*23340*/  IMAD.IADD R0, R0, 0x1, -R3 ;  /* 0x0000000100007824 */ /* 0x000fe200078e0a03 */
[----:B-1----:R-:W-:-:S04]  /*23350*/  LEA R7, R5, R2, 0x18 ;  /* 0x0000000205077211 */ /* 0x002fc800078ec0ff */
[----:B------:R-:W-:-:S04]  /*23360*/  SHF.L.U32 R0, R0, 0x1f, RZ ;  /* 0x0000001f00007819 */ /* 0x000fc800000006ff */
[----:B------:R-:W1:Y:S02]  /*23370*/  SYNCS.PHASECHK.TRANS64.TRYWAIT P0, [R7+URZ+0x32420], R0 ;  /* 0x03242000070075a7 */ /* 0x000e64000800017f */
[----:B-1----:R-:W-:Y:S05]  /*23380*/  @!P0 BRA `(.L_x_1664) ;  /* 0x0000000800708947 */ /* 0x002fea0003800000 */
.L_x_1692:
[----:B------:R-:W4:Y:S02]  /*23390*/  S2R R2, SR_TID.X ;  /* 0x0000000000027919 */ /* 0x000f240000002100 */
[----:B----4-:R-:W-:-:S04]  /*233a0*/  SHF.R.U32.HI R2, RZ, 0x5, R2 ;  /* 0x00000005ff027819 */ /* 0x010fc80000011602 */
        /* <DEDUP_REMOVED lines=12> */
.L_x_1667:
        /* <DEDUP_REMOVED lines=12> */
.L_x_1693:
[----:B------:R-:W4:Y:S02]  /*23530*/  SYNCS.PHASECHK.TRANS64.TRYWAIT P0, [R3+URZ], R0 ;  /* 0x00000000030075a7 */ /* 0x000f24000800017f */
[----:B----4-:R-:W-:Y:S05]  /*23540*/  @!P0 BRA `(.L_x_1669) ;  /* 0x0000000800288947 */ /* 0x010fea0003800000 */
.L_x_1694:
[----:B------:R-:W-:Y:S05]  /*23550*/  @!P2 BRA `(.L_x_1670) ;  /* 0x000000000004a947 */ /* 0x000fea0003800000 */
[----:B------:R-:W-:Y:S01]  /*23560*/  BPT.TRAP 0x1 ;  /* 0x000000040000795c */ /* 0x000fe20000300000 */
.L_x_1670:
[----:B----4-:R-:W-:-:S04]  /*23570*/  VIADD R3, R7, 0x32460 ;  /* 0x0003246007037836 */ /* 0x010fc80000000000 */
[----:B-1----:R-:W-:-:S04]  /*23580*/  IMAD R5, R16, 0x8, R3 ;  /* 0x0000000810057824 */ /* 0x002fc800078e0203 */
[----:B------:R-:W1:Y:S02]  /*23590*/  SYNCS.PHASECHK.TRANS64.TRYWAIT P0, [R5+URZ], R4 ;  /* 0x00000004050075a7 */ /* 0x000e64000800017f */
[----:B-1----:R-:W-:Y:S05]  /*235a0*/  @!P0 BRA `(.L_x_1671) ;  /* 0x0000000800248947 */ /* 0x002fea0003800000 */
.L_x_1695:
[----:B------:R-:W-:-:S07]  /*235b0*/  IMAD R3, R2, 0x8, R3 ;  /* 0x0000000802037824 */ /* 0x000fce00078e0203 */
.L_x_1672:
[----:B----4-:R4:W1:Y:S02]  /*235c0*/  SYNCS.PHASECHK.TRANS64.TRYWAIT P0, [R3+URZ], R0 ;  /* 0x00000000030075a7 */ /* 0x010864000800017f */
[----:B-1----:R-:W-:Y:S05]  /*235d0*/  @!P0 NANOSLEEP.SYNCS 0x989680 ;  /* 0x009896800000895d */ /* 0x002fea0003900000 */
[----:B------:R-:W1:Y:S02]  /*235e0*/  @!P0 SYNCS.PHASECHK.TRANS64 P0, [R3+URZ], R0 ;  /* 0x00000000030085a7 */ /* 0x000e64000800007f */
[----:B-1----:R-:W-:Y:S05]  /*235f0*/  @!P0 BRA `(.L_x_1672) ;  /* 0xfffffffc00f08947 */ /* 0x002fea000383ffff */
.L_x_1666:
[----:B------:R-:W-:Y:S05]  /*23600*/  BSYNC B0 ;  /* 0x0000000000007941 */ /* 0x000fea0003800000 */
.L_x_1665:
[----:B------:R-:W-:Y:S05]  /*23610*/  EXIT ;  /* 0x000000000000794d */ /* 0x000fea0003800000 */
.L_x_1499:
[----:B-1----:R-:W-:-:S04]  /*23620*/  IMAD.U32 R7, RZ, RZ, UR50 ;  /* 0x00000032ff077e24 */ /* 0x002fc8000f8e00ff */
[----:B------:R1:W2:Y:S03]  /*23630*/  SYNCS.PHASECHK.TRANS64.TRYWAIT P0, [R7+URZ+0x32400], R0 ;  /* 0x03240000070075a7 */ /* 0x0002a6000800017f */
[----:B--2---:R-:W-:Y:S05]  /*23640*/  @!P0 NANOSLEEP.SYNCS 0x989680 ;  /* 0x009896800000895d */ /* 0x004fea0003900000 */
[----:B------:R-:W2:Y:S02]  /*23650*/  @!P0 SYNCS.PHASECHK.TRANS64 P0, [R7+URZ+0x32400], R0 ;  /* 0x03240000070085a7 */ /* 0x000ea4000800007f */
[----:B--2---:R-:W-:Y:S05]  /*23660*/  @!P0 BRA `(.L_x_1499) ;  /* 0xfffffffc00ec8947 */ /* 0x004fea000383ffff */
[----:B------:R-:W-:Y:S05]  /*23670*/  BRA `(.L_x_1673) ;  /* 0xfffffdf000347947 */ /* 0x000fea000383ffff */
.L_x_1506:
[----:B--2---:R2:W3:Y:S02]  /*23680*/  SYNCS.PHASECHK.TRANS64.TRYWAIT P0, [R24+URZ], R25 ;  /* 0x00000019180075a7 */ /* 0x0044e4000800017f */
[----:B---3--:R-:W-:Y:S05]  /*23690*/  @!P0 NANOSLEEP.SYNCS 0x989680 ;  /* 0x009896800000895d */ /* 0x008fea0003900000 */
[----:B------:R-:W3:Y:S02]  /*236a0*/  @!P0 SYNCS.PHASECHK.TRANS64 P0, [R24+URZ], R25 ;  /* 0x00000019180085a7 */ /* 0x000ee4000800007f */
[----:B---3--:R-:W-:Y:S05]  /*236b0*/  @!P0 BRA `(.L_x_1506) ;  /* 0xfffffffc00f08947 */ /* 0x008fea000383ffff */
[----:B------:R-:W-:Y:S05]  /*236c0*/  BRA `(.L_x_1505) ;  /* 0xfffffdf4005c7947 */ /* 0x000fea000383ffff */
.L_x_1508:
[----:B-1----:R-:W-:-:S04]  /*236d0*/  IMAD.U32 R8, RZ, RZ, UR50 ;  /* 0x00000032ff087e24 */ /* 0x002fc8000f8e00ff */
[----:B------:R1:W2:Y:S03]  /*236e0*/  SYNCS.PHASECHK.TRANS64.TRYWAIT P0, [R8+URZ+0x32410], R7 ;  /* 0x03241007080075a7 */ /* 0x0002a6000800017f */
[----:B--2---:R-:W-:Y:S05]  /*236f0*/  @!P0 NANOSLEEP.SYNCS 0x989680 ;  /* 0x009896800000895d */ /* 0x004fea0003900000 */
[----:B------:R-:W2:Y:S02]  /*23700*/  @!P0 SYNCS.PHASECHK.TRANS64 P0, [R8+URZ+0x32410], R7 ;  /* 0x03241007080085a7 */ /* 0x000ea4000800007f */
[----:B--2---:R-:W-:Y:S05]  /*23710*/  @!P0 BRA `(.L_x_1508) ;  /* 0xfffffffc00ec8947 */ /* 0x004fea000383ffff */
[----:B------:R-:W-:Y:S05]  /*23720*/  BRA `(.L_x_1674) ;  /* 0xfffffdf800307947 */ /* 0x000fea000383ffff */
.L_x_1515:
[----:B--2---:R2:W3:Y:S02]  /*23730*/  SYNCS.PHASECHK.TRANS64.TRYWAIT P0, [R8+URZ], R9 ;  /* 0x00000009080075a7 */ /* 0x0044e4000800017f */
[----:B---3--:R-:W-:Y:S05]  /*23740*/  @!P0 NANOSLEEP.SYNCS 0x989680 ;  /* 0x009896800000895d */ /* 0x008fea0003900000 */
[----:B------:R-:W3:Y:S02]  /*23750*/  @!P0 SYNCS.PHASECHK.TRANS64 P0, [R8+URZ], R9 ;  /* 0x00000009080085a7 */ /* 0x000ee4000800007f */
[----:B---3--:R-:W-:Y:S05]  /*23760*/  @!P0 BRA `(.L_x_1515) ;  /* 0xfffffffc00f08947 */ /* 0x008fea000383ffff */
[----:B------:R-:W-:Y:S05]  /*23770*/  BRA `(.L_x_1514) ;  /* 0xfffffdf800747947 */ /* 0x000fea000383ffff */
.L_x_1550:
[----:B-1----:R1:W2:Y:S02]  /*23780*/  SYNCS.PHASECHK.TRANS64.TRYWAIT P1, [R0+URZ], R3 ;  /* 0x00000003000075a7 */ /* 0x0022a4000802017f */
[----:B--2---:R-:W-:Y:S05]  /*23790*/  @!P1 NANOSLEEP.SYNCS 0x989680 ;  /* 0x009896800000995d */ /* 0x004fea0003900000 */
[----:B------:R-:W2:Y:S02]  /*237a0*/  @!P1 SYNCS.PHASECHK.TRANS64 P1, [R0+URZ], R3 ;  /* 0x00000003000095a7 */ /* 0x000ea4000802007f */
[----:B--2---:R-:W-:Y:S05]  /*237b0*/  @!P1 BRA `(.L_x_1550) ;  /* 0xfffffffc00f09947 */ /* 0x004fea000383ffff */
[----:B------:R-:W-:Y:S05]  /*237c0*/  BRA `(.L_x_1549) ;  /* 0xfffffe5c00ec7947 */ /* 0x000fea000383ffff */
.L_x_1557:
[----:B--2---:R2:W3:Y:S02]  /*237d0*/  SYNCS.PHASECHK.TRANS64.TRYWAIT P1, [R4+URZ], R5 ;  /* 0x00000005040075a7 */ /* 0x0044e4000802017f */
[----:B---3--:R-:W-:Y:S05]  /*237e0*/  @!P1 NANOSLEEP.SYNCS 0x989680 ;  /* 0x009896800000995d */ /* 0x008fea0003900000 */
[----:B------:R-:W3:Y:S02]  /*237f0*/  @!P1 SYNCS.PHASECHK.TRANS64 P1, [R4+URZ], R5 ;  /* 0x00000005040095a7 */ /* 0x000ee4000802007f */
[----:B---3--:R-:W-:Y:S05]  /*23800*/  @!P1 BRA `(.L_x_1557) ;  /* 0xfffffffc00f09947 */ /* 0x008fea000383ffff */
[----:B------:R-:W-:Y:S05]  /*23810*/  BRA `(.L_x_1556) ;  /* 0xfffffe6400107947 */ /* 0x000fea000383ffff */
.L_x_1568:
[----:B--2---:R2:W3:Y:S02]  /*23820*/  SYNCS.PHASECHK.TRANS64.TRYWAIT P0, [R0+URZ], R7 ;  /* 0x00000007000075a7 */ /* 0x0044e4000800017f */
[----:B---3--:R-:W-:Y:S05]  /*23830*/  @!P0 NANOSLEEP.SYNCS 0x989680 ;  /* 0x009896800000895d */ /* 0x008fea0003900000 */
[----:B------:R-:W3:Y:S02]  /*23840*/  @!P0 SYNCS.PHASECHK.TRANS64 P0, [R0+URZ], R7 ;  /* 0x00000007000085a7 */ /* 0x000ee4000800007f */
[----:B---3--:R-:W-:Y:S05]  /*23850*/  @!P0 BRA `(.L_x_1568) ;  /* 0xfffffffc00f08947 */ /* 0x008fea000383ffff */
[----:B------:R-:W-:Y:S05]  /*23860*/  BRA `(.L_x_1567) ;  /* 0xfffffef400ac7947 */ /* 0x000fea000383ffff */
.L_x_1575:
[----:B-1----:R1:W2:Y:S02]  /*23870*/  SYNCS.PHASECHK.TRANS64.TRYWAIT P0, [R4+URZ], R5 ;  /* 0x00000005040075a7 */ /* 0x0022a4000800017f */
[----:B--2---:R-:W-:Y:S05]  /*23880*/  @!P0 NANOSLEEP.SYNCS 0x989680 ;  /* 0x009896800000895d */ /* 0x004fea0003900000 */
[----:B------:R-:W2:Y:S02]  /*23890*/  @!P0 SYNCS.PHASECHK.TRANS64 P0, [R4+URZ], R5 ;  /* 0x00000005040085a7 */ /* 0x000ea4000800007f */
[----:B--2---:R-:W-:Y:S05]  /*238a0*/  @!P0 BRA `(.L_x_1575) ;  /* 0xfffffffc00f08947 */ /* 0x004fea000383ffff */
[----:B------:R-:W-:Y:S05]  /*238b0*/  BRA `(.L_x_1574) ;  /* 0xfffffef800d07947 */ /* 0x000fea000383ffff */
.L_x_1622:
        /* <DEDUP_REMOVED lines=10> */
.L_x_1675:
[----:B------:R-:W-:Y:S05]  /*23960*/  BRA `(.L_x_1676) ;  /* 0xffffffd800447947 */ /* 0x000fea000383ffff */
.L_x_1623:
[----:B------:R-:W-:Y:S01]  /*23970*/  BSSY B0, `(.L_x_1677) ;  /* 0x0000006000007945 */ /* 0x000fe20003800000 */
[----:B------:R-:W-:-:S07]  /*23980*/  IMAD.MOV.U32 R15, RZ, RZ, -0x1 ;  /* 0xffffffffff0f7424 */ /* 0x000fce00078e00ff */
[----:B------:R-:W-:Y:S05]  /*23990*/  WARPSYNC.COLLECTIVE R15, `(.L_x_1678) ;  /* 0x000000000f0c7348 */ /* 0x000fea0003c00000 */
[----:B------:R-:W-:Y:S02]  /*239a0*/  ELECT P6, UR62, PT ;  /* 0x00000000003e782f */ /* 0x000fe400038c0000 */
[----:B------:R-:W-:Y:S01]  /*239b0*/  MOV R14, UR62 ;  /* 0x0000003e000e7c02 */ /* 0x000fe20008000f00 */
[----:B------:R-:W-:Y:S10]  /*239c0*/  ENDCOLLECTIVE ;  /* 0x000000000000791b */ /* 0x000ff40003800000 */
.L_x_1678:
[----:B------:R-:W-:Y:S05]  /*239d0*/  BSYNC B0 ;  /* 0x0000000000007941 */ /* 0x000fea0003800000 */
.L_x_1677:
[----:B------:R-:W-:Y:S05]  /*239e0*/  BRA `(.L_x_1679) ;  /* 0xffffffd800347947 */ /* 0x000fea000383ffff */
.L_x_1626:
[----:B-1----:R1:W2:Y:S02]  /*239f0*/  SYNCS.PHASECHK.TRANS64.TRYWAIT P2, [R10+URZ+0x32440], R5 ;  /* 0x032440050a0075a7 */ /* 0x0022a4000804017f */
[----:B--2---:R-:W-:Y:S05]  /*23a00*/  @!P2 NANOSLEEP.SYNCS 0x989680 ;  /* 0x009896800000a95d */ /* 0x004fea0003900000 */
[----:B------:R-:W2:Y:S02]  /*23a10*/  @!P2 SYNCS.PHASECHK.TRANS64 P2, [R10+URZ+0x32440], R5 ;  /* 0x032440050a00a5a7 */ /* 0x000ea4000804007f */
[----:B--2---:R-:W-:Y:S05]  /*23a20*/  @!P2 BRA `(.L_x_1626) ;  /* 0xfffffffc00f0a947 */ /* 0x004fea000383ffff */
[----:B------:R-:W-:Y:S05]  /*23a30*/  BRA `(.L_x_1680) ;  /* 0xffffffd8008c7947 */ /* 0x000fea000383ffff */
.L_x_1630:
[----:B-1----:R1:W2:Y:S02]  /*23a40*/  SYNCS.PHASECHK.TRANS64.TRYWAIT P2, [R18+URZ+0x32420], R5 ;  /* 0x03242005120075a7 */ /* 0x0022a4000804017f */
[----:B--2---:R-:W-:Y:S05]  /*23a50*/  @!P2 NANOSLEEP.SYNCS 0x989680 ;  /* 0x009896800000a95d */ /* 0x004fea0003900000 */
[----:B------:R-:W2:Y:S02]  /*23a60*/  @!P2 SYNCS.PHASECHK.TRANS64 P2, [R18+URZ+0x32420], R5 ;  /* 0x032420051200a5a7 */ /* 0x000ea4000804007f */
[----:B--2---:R-:W-:Y:S05]  /*23a70*/  @!P2 BRA `(.L_x_1630) ;  /* 0xfffffffc00f0a947 */ /* 0x004fea000383ffff */
[----:B------:R-:W-:Y:S05]  /*23a80*/  BRA `(.L_x_1681) ;  /* 0xffffffdc00c47947 */ /* 0x000fea000383ffff */
.L_x_1633:
[----:B-1----:R1:W2:Y:S02]  /*23a90*/  SYNCS.PHASECHK.TRANS64.TRYWAIT P2, [R10+URZ+0x32460], R5 ;  /* 0x032460050a0075a7 */ /* 0x0022a4000804017f */
[----:B--2---:R-:W-:Y:S05]  /*23aa0*/  @!P2 NANOSLEEP.SYNCS 0x989680 ;  /* 0x009896800000a95d */ /* 0x004fea0003900000 */
[----:B------:R-:W2:Y:S02]  /*23ab0*/  @!P2 SYNCS.PHASECHK.TRANS64 P2, [R10+URZ+0x32460], R5 ;  /* 0x032460050a00a5a7 */ /* 0x000ea4000804007f */
[----:B--2---:R-:W-:Y:S05]  /*23ac0*/  @!P2 BRA `(.L_x_1633) ;  /* 0xfffffffc00f0a947 */ /* 0x004fea000383ffff */
[----:B------:R-:W-:Y:S05]  /*23ad0*/  BRA `(.L_x_1682) ;  /* 0xffffffdc00d87947 */ /* 0x000fea000383ffff */
.L_x_1640:
[----:B-1----:R1:W2:Y:S02]  /*23ae0*/  SYNCS.PHASECHK.TRANS64.TRYWAIT P3, [R2+URZ+0x32440], R3 ;  /* 0x03244003020075a7 */ /* 0x0022a4000806017f */
[----:B--2---:R-:W-:Y:S05]  /*23af0*/  @!P3 NANOSLEEP.SYNCS 0x989680 ;  /* 0x009896800000b95d */ /* 0x004fea0003900000 */
[----:B------:R-:W2:Y:S02]  /*23b00*/  @!P3 SYNCS.PHASECHK.TRANS64 P3, [R2+URZ+0x32440], R3 ;  /* 0x032440030200b5a7 */ /* 0x000ea4000806007f */
[----:B--2---:R-:W-:Y:S05]  /*23b10*/  @!P3 BRA `(.L_x_1640) ;  /* 0xfffffffc00f0b947 */ /* 0x004fea000383ffff */
[----:B------:R-:W-:Y:S05]  /*23b20*/  BRA `(.L_x_1683) ;  /* 0xffffffe4000c7947 */ /* 0x000fea000383ffff */
.L_x_1642:
[----:B--2---:R2:W3:Y:S02]  /*23b30*/  SYNCS.PHASECHK.TRANS64.TRYWAIT P3, [R2+URZ+0x32460], R3 ;  /* 0x03246003020075a7 */ /* 0x0044e4000806017f */
[----:B---3--:R-:W-:Y:S05]  /*23b40*/  @!P3 NANOSLEEP.SYNCS 0x989680 ;  /* 0x009896800000b95d */ /* 0x008fea0003900000 */
[----:B------:R-:W3:Y:S02]  /*23b50*/  @!P3 SYNCS.PHASECHK.TRANS64 P3, [R2+URZ+0x32460], R3 ;  /* 0x032460030200b5a7 */ /* 0x000ee4000806007f */
[----:B---3--:R-:W-:Y:S05]  /*23b60*/  @!P3 BRA `(.L_x_1642) ;  /* 0xfffffffc00f0b947 */ /* 0x008fea000383ffff */
[----:B------:R-:W-:Y:S05]  /*23b70*/  BRA `(.L_x_1684) ;  /* 0xffffffe4005c7947 */ /* 0x000fea000383ffff */
.L_x_1648:
[----:B-1----:R1:W2:Y:S02]  /*23b80*/  SYNCS.PHASECHK.TRANS64.TRYWAIT P3, [R3+URZ+0x32440], R2 ;  /* 0x03244002030075a7 */ /* 0x0022a4000806017f */
[----:B--2---:R-:W-:Y:S05]  /*23b90*/  @!P3 NANOSLEEP.SYNCS 0x989680 ;  /* 0x009896800000b95d */ /* 0x004fea0003900000 */
[----:B------:R-:W2:Y:S02]  /*23ba0*/  @!P3 SYNCS.PHASECHK.TRANS64 P3, [R3+URZ+0x32440], R2 ;  /* 0x032440020300b5a7 */ /* 0x000ea4000806007f */
[----:B--2---:R-:W-:Y:S05]  /*23bb0*/  @!P3 BRA `(.L_x_1648) ;  /* 0xfffffffc00f0b947 */ /* 0x004fea000383ffff */
[----:B------:R-:W-:Y:S05]  /*23bc0*/  BRA `(.L_x_1685) ;  /* 0xffffffe800847947 */ /* 0x000fea000383ffff */
.L_x_1650:
[----:B--2---:R2:W3:Y:S02]  /*23bd0*/  SYNCS.PHASECHK.TRANS64.TRYWAIT P3, [R3+URZ+0x32460], R2 ;  /* 0x03246002030075a7 */ /* 0x0044e4000806017f */
[----:B---3--:R-:W-:Y:S05]  /*23be0*/  @!P3 NANOSLEEP.SYNCS 0x989680 ;  /* 0x009896800000b95d */ /* 0x008fea0003900000 */
[----:B------:R-:W3:Y:S02]  /*23bf0*/  @!P3 SYNCS.PHASECHK.TRANS64 P3, [R3+URZ+0x32460], R2 ;  /* 0x032460020300b5a7 */ /* 0x000ee4000806007f */
[----:B---3--:R-:W-:Y:S05]  /*23c00*/  @!P3 BRA `(.L_x_1650) ;  /* 0xfffffffc00f0b947 */ /* 0x008fea000383ffff */
[----:B------:R-:W-:Y:S05]  /*23c10*/  BRA `(.L_x_1686) ;  /* 0xffffffe800d47947 */ /* 0x000fea000383ffff */
.L_x_1655:
[----:B-1----:R1:W2:Y:S02]  /*23c20*/  SYNCS.PHASECHK.TRANS64.TRYWAIT P3, [R2+URZ+0x32440], R3 ;  /* 0x03244003020075a7 */ /* 0x0022a4000806017f */
[----:B--2---:R-:W-:Y:S05]  /*23c30*/  @!P3 NANOSLEEP.SYNCS 0x989680 ;  /* 0x009896800000b95d */ /* 0x004fea0003900000 */
[----:B------:R-:W2:Y:S02]  /*23c40*/  @!P3 SYNCS.PHASECHK.TRANS64 P3, [R2+URZ+0x32440], R3 ;  /* 0x032440030200b5a7 */ /* 0x000ea4000806007f */
[----:B--2---:R-:W-:Y:S05]  /*23c50*/  @!P3 BRA `(.L_x_1655) ;  /* 0xfffffffc00f0b947 */ /* 0x004fea000383ffff */
[----:B------:R-:W-:Y:S05]  /*23c60*/  BRA `(.L_x_1687) ;  /* 0xffffffec00e47947 */ /* 0x000fea000383ffff */
.L_x_1657:
[----:B--2---:R2:W3:Y:S02]  /*23c70*/  SYNCS.PHASECHK.TRANS64.TRYWAIT P3, [R2+URZ+0x32460], R3 ;  /* 0x03246003020075a7 */ /* 0x0044e4000806017f */
[----:B---3--:R-:W-:Y:S05]  /*23c80*/  @!P3 NANOSLEEP.SYNCS 0x989680 ;  /* 0x009896800000b95d */ /* 0x008fea0003900000 */
[----:B------:R-:W3:Y:S02]  /*23c90*/  @!P3 SYNCS.PHASECHK.TRANS64 P3, [R2+URZ+0x32460], R3 ;  /* 0x032460030200b5a7 */ /* 0x000ee4000806007f */
[----:B---3--:R-:W-:Y:S05]  /*23ca0*/  @!P3 BRA `(.L_x_1657) ;  /* 0xfffffffc00f0b947 */ /* 0x008fea000383ffff */
[----:B------:R-:W-:Y:S05]  /*23cb0*/  BRA `(.L_x_1688) ;  /* 0xfffffff000347947 */ /* 0x000fea000383ffff */
.L_x_1662:
[----:B------:R-:W-:Y:S01]  /*23cc0*/  BSSY B0, `(.L_x_1689) ;  /* 0x0000007000007945 */ /* 0x000fe20003800000 */
[----:B------:R-:W-:Y:S02]  /*23cd0*/  IMAD.MOV.U32 R12, RZ, RZ, RZ ;  /* 0x000000ffff0c7224 */ /* 0x000fe400078e00ff */
[----:B------:R-:W-:Y:S02]  /*23ce0*/  IMAD.MOV.U32 R11, RZ, RZ, 0x1f ;  /* 0x0000001fff0b7424 */ /* 0x000fe400078e00ff */
[----:B------:R-:W-:-:S07]  /*23cf0*/  IMAD.MOV.U32 R15, RZ, RZ, -0x1 ;  /* 0xffffffffff0f7424 */ /* 0x000fce00078e00ff */
[----:B-12---:R-:W-:Y:S05]  /*23d00*/  WARPSYNC.COLLECTIVE R15, `(.L_x_1690) ;  /* 0x000000000f087348 */ /* 0x006fea0003c00000 */
[----:B------:R3:W4:Y:S02]  /*23d10*/  SHFL.IDX P6, R14, R13, R12, R11 ;  /* 0x0000000c0d0e7389 */ /* 0x00072400000c000b */
[----:B-1234-:R-:W-:Y:S01]  /*23d20*/  ENDCOLLECTIVE ;  /* 0x000000000000791b */ /* 0x01efe20003800000 */
.L_x_1690:
[----:B------:R-:W-:Y:S05]  /*23d30*/  BSYNC B0 ;  /* 0x0000000000007941 */ /* 0x000fea0003800000 */
.L_x_1689:
[----:B------:R-:W-:Y:S05]  /*23d40*/  BRA `(.L_x_1691) ;  /* 0xfffffff400287947 */ /* 0x000fea000383ffff */
.L_x_1664:
[----:B-1----:R1:W4:Y:S02]  /*23d50*/  SYNCS.PHASECHK.TRANS64.TRYWAIT P0, [R7+URZ+0x32420], R0 ;  /* 0x03242000070075a7 */ /* 0x002324000800017f */
[----:B----4-:R-:W-:Y:S05]  /*23d60*/  @!P0 NANOSLEEP.SYNCS 0x989680 ;  /* 0x009896800000895d */ /* 0x010fea0003900000 */
[----:B------:R-:W4:Y:S02]  /*23d70*/  @!P0 SYNCS.PHASECHK.TRANS64 P0, [R7+URZ+0x32420], R0 ;  /* 0x03242000070085a7 */ /* 0x000f24000800007f */
[----:B----4-:R-:W-:Y:S05]  /*23d80*/  @!P0 BRA `(.L_x_1664) ;  /* 0xfffffffc00f08947 */ /* 0x010fea000383ffff */
[----:B------:R-:W-:Y:S05]  /*23d90*/  BRA `(.L_x_1692) ;  /* 0xfffffff4007c7947 */ /* 0x000fea000383ffff */
.L_x_1668:
[----:B-1----:R1:W4:Y:S02]  /*23da0*/  SYNCS.PHASECHK.TRANS64.TRYWAIT P0, [R5+URZ], R4 ;  /* 0x00000004050075a7 */ /* 0x002324000800017f */
[----:B----4-:R-:W-:Y:S05]  /*23db0*/  @!P0 NANOSLEEP.SYNCS 0x989680 ;  /* 0x009896800000895d */ /* 0x010fea0003900000 */
[----:B------:R-:W4:Y:S02]  /*23dc0*/  @!P0 SYNCS.PHASECHK.TRANS64 P0, [R5+URZ], R4 ;  /* 0x00000004050085a7 */ /* 0x000f24000800007f */
[----:B----4-:R-:W-:Y:S05]  /*23dd0*/  @!P0 BRA `(.L_x_1668) ;  /* 0xfffffffc00f08947 */ /* 0x010fea000383ffff */
[----:B------:R-:W-:Y:S05]  /*23de0*/  BRA `(.L_x_1693) ;  /* 0xfffffff400d07947 */ /* 0x000fea000383ffff */
.L_x_1669:
[----:B----4-:R4:W1:Y:S02]  /*23df0*/  SYNCS.PHASECHK.TRANS64.TRYWAIT P0, [R3+URZ], R0 ;  /* 0x00000000030075a7 */ /* 0x010864000800017f */
[----:B-1----:R-:W-:Y:S05]  /*23e00*/  @!P0 NANOSLEEP.SYNCS 0x989680 ;  /* 0x009896800000895d */ /* 0x002fea0003900000 */
[----:B------:R-:W1:Y:S02]  /*23e10*/  @!P0 SYNCS.PHASECHK.TRANS64 P0, [R3+URZ], R0 ;  /* 0x00000000030085a7 */ /* 0x000e64000800007f */
[----:B-1----:R-:W-:Y:S05]  /*23e20*/  @!P0 BRA `(.L_x_1669) ;  /* 0xfffffffc00f08947 */ /* 0x002fea000383ffff */
[----:B------:R-:W-:Y:S05]  /*23e30*/  BRA `(.L_x_1694) ;  /* 0xfffffff400c47947 */ /* 0x000fea000383ffff */
.L_x_1671:
[----:B-1----:R1:W4:Y:S02]  /*23e40*/  SYNCS.PHASECHK.TRANS64.TRYWAIT P0, [R5+URZ], R4 ;  /* 0x00000004050075a7 */ /* 0x002324000800017f */
[----:B----4-:R-:W-:Y:S05]  /*23e50*/  @!P0 NANOSLEEP.SYNCS 0x989680 ;  /* 0x009896800000895d */ /* 0x010fea0003900000 */
[----:B------:R-:W4:Y:S02]  /*23e60*/  @!P0 SYNCS.PHASECHK.TRANS64 P0, [R5+URZ], R4 ;  /* 0x00000004050085a7 */ /* 0x000f24000800007f */
[----:B----4-:R-:W-:Y:S05]  /*23e70*/  @!P0 BRA `(.L_x_1671) ;  /* 0xfffffffc00f08947 */ /* 0x010fea000383ffff */
[----:B------:R-:W-:Y:S05]  /*23e80*/  BRA `(.L_x_1695) ;  /* 0xfffffff400c87947 */ /* 0x000fea000383ffff */
        .type           $_ZN7cutlass13device_kernelIN5flash11enable_sm90INS1_16FlashAttnFwdSm90INS1_25CollectiveMainloopFwdSm90ILi2EN4cute5tupleIJNS5_1CILi1EEES8_S8_EEENS6_IJNS7_ILi128EEENS7_ILi96EEENS7_ILi64EEEEEELi256ENS_6half_tEfNS_4arch4Sm90ELb0ELb1ELb0ELb0ELb0ELb0ELb1ELb1ELb0ELb0ELb0ELb0EEENS1_21CollectiveEpilogueFwdINS6_IJSA_NS7_ILi256EEESB_EEES9_SE_SG_Li256ELb0ELb0ELb0ELb0EEENS1_30DynamicPersistentTileSchedulerILi256ELi32ELb0ELb0ELb1EEEEEEEEEvNT_6ParamsE$_ZZN5flash25CollectiveMainloopFwdSm90ILi2EN4cute5tupleIJNS1_1CILi1EEES4_S4_EEENS2_IJNS3_ILi128EEENS3_ILi96EEENS3_ILi64EEEEEELi256EN7cutlass6half_tEfNSA_4arch4Sm90ELb0ELb1ELb0ELb0ELb0ELb0ELb1ELb1ELb0ELb0ELb0ELb0EE3mmaINS_16FlashAttnFwdSm90ISE_NS_21CollectiveEpilogueFwdINS2_IJS6_NS3_ILi256EEES7_EEES5_SB_SD_Li256ELb0ELb0ELb0ELb0EEENS_30DynamicPersistentTileSchedulerILi256ELi32ELb0ELb0ELb1EEEE13SharedStorageENS1_6TensorINS1_11ArrayEngineIfLm128EEENS1_6LayoutINS2_IJNS2_IJNS3_ILi2EEEST_NS3_ILi32EEEEEES4_S4_EEENS2_IJNS2_IJS4_ST_NS3_ILi4EEEEEENS3_ILi0EEESZ_EEEEEEENS_7SoftmaxILi2ELi0EEEEEbRKNSE_6ParamsENSA_25PipelineTmaAsyncNoClusterILi2ENSA_16PipelineTmaAsyncILi2EEEEES1B_RNSA_13PipelineStateILj2EEERT0_RT1_iRiRKNS_16SeqlenInfoQKNewKILb0ELb0EEENS2_IJiiiiEEERT_ENKUliT_T0_T1_E_clIZSF_ISO_S12_S14_EbS17_S1B_S1B_S1E_S1G_S1I_iS1J_S1N_S1O_S1Q_EUlRS1R_iE1_NS3_ILb0EEENS3_ILb1EEEEEDaiS1R_S1S_S1T_,@function
        .size           $_ZN7cutlass13device_kernelIN5flash11enable_sm90INS1_16FlashAttnFwdSm90INS1_25CollectiveMainloopFwdSm90ILi2EN4cute5tupleIJNS5_1CILi1EEES8_S8_EEENS6_IJNS7_ILi128EEENS7_ILi96EEENS7_ILi64EEEEEELi256ENS_6half_tEfNS_4arch4Sm90ELb0ELb1ELb0ELb0ELb0ELb0ELb1ELb1ELb0ELb0ELb0ELb0EEENS1_21CollectiveEpilogueFwdINS6_IJSA_NS7_ILi256EEESB_EEES9_SE_SG_Li256ELb0ELb0ELb0ELb0EEENS1_30DynamicPersistentTileSchedulerILi256ELi32ELb0ELb0ELb1EEEEEEEEEvNT_6ParamsE$_ZZN5flash25CollectiveMainloopFwdSm90ILi2EN4cute5tupleIJNS1_1CILi1EEES4_S4_EEENS2_IJNS3_ILi128EEENS3_ILi96EEENS3_ILi64EEEEEELi256EN7cutlass6half_tEfNSA_4arch4Sm90ELb0ELb1ELb0ELb0ELb0ELb0ELb1ELb1ELb0ELb0ELb0ELb0EE3mmaINS_16FlashAttnFwdSm90ISE_NS_21CollectiveEpilogueFwdINS2_IJS6_NS3_ILi256EEES7_EEES5_SB_SD_Li256ELb0ELb0ELb0ELb0EEENS_30DynamicPersistentTileSchedulerILi256ELi32ELb0ELb0ELb1EEEE13SharedStorageENS1_6TensorINS1_11ArrayEngineIfLm128EEENS1_6LayoutINS2_IJNS2_IJNS3_ILi2EEEST_NS3_ILi32EEEEEES4_S4_EEENS2_IJNS2_IJS4_ST_NS3_ILi4EEEEEENS3_ILi0EEESZ_EEEEEEENS_7SoftmaxILi2ELi0EEEEEbRKNSE_6ParamsENSA_25PipelineTmaAsyncNoClusterILi2ENSA_16PipelineTmaAsyncILi2EEEEES1B_RNSA_13PipelineStateILj2EEERT0_RT1_iRiRKNS_16SeqlenInfoQKNewKILb0ELb0EEENS2_IJiiiiEEERT_ENKUliT_T0_T1_E_clIZSF_ISO_S12_S14_EbS17_S1B_S1B_S1E_S1G_S1I_iS1J_S1N_S1O_S1Q_EUlRS1R_iE1_NS3_ILb0EEENS3_ILb1EEEEEDaiS1R_S1S_S1T_,(.L_x_4721 - $_ZN7cutlass13device_kernelIN5flash11enable_sm90INS1_16FlashAttnFwdSm90INS1_25CollectiveMainloopFwdSm90ILi2EN4cute5tupleIJNS5_1CILi1EEES8_S8_EEENS6_IJNS7_ILi128EEENS7_ILi96EEENS7_ILi64EEEEEELi256ENS_6half_tEfNS_4arch4Sm90ELb0ELb1ELb0ELb0ELb0ELb0ELb1ELb1ELb0ELb0ELb0ELb0EEENS1_21CollectiveEpilogueFwdINS6_IJSA_NS7_ILi256EEESB_EEES9_SE_SG_Li256ELb0ELb0ELb0ELb0EEENS1_30DynamicPersistentTileSchedulerILi256ELi32ELb0ELb0ELb1EEEEEEEEEvNT_6ParamsE$_ZZN5flash25CollectiveMainloopFwdSm90ILi2EN4cute5tupleIJNS1_1CILi1EEES4_S4_EEENS2_IJNS3_ILi128EEENS3_ILi96EEENS3_ILi64EEEEEELi256EN7cutlass6half_tEfNSA_4arch4Sm90ELb0ELb1ELb0ELb0ELb0ELb0ELb1ELb1ELb0ELb0ELb0ELb0EE3mmaINS_16FlashAttnFwdSm90ISE_NS_21CollectiveEpilogueFwdINS2_IJS6_NS3_ILi256EEES7_EEES5_SB_SD_Li256ELb0ELb0ELb0ELb0EEENS_30DynamicPersistentTileSchedulerILi256ELi32ELb0ELb0ELb1EEEE13SharedStorageENS1_6TensorINS1_11ArrayEngineIfLm128EEENS1_6LayoutINS2_IJNS2_IJNS3_ILi2EEEST_NS3_ILi32EEEEEES4_S4_EEENS2_IJNS2_IJS4_ST_NS3_ILi4EEEEEENS3_ILi0EEESZ_EEEEEEENS_7SoftmaxILi2ELi0EEEEEbRKNSE_6ParamsENSA_25PipelineTmaAsyncNoClusterILi2ENSA_16PipelineTmaAsyncILi2EEEEES1B_RNSA_13PipelineStateILj2EEERT0_RT1_iRiRKNS_16SeqlenInfoQKNewKILb0ELb0EEENS2_IJiiiiEEERT_ENKUliT_T0_T1_E_clIZSF_ISO_S12_S14_EbS17_S1B_S1B_S1E_S1G_S1I_iS1J_S1N_S1O_S1Q_EUlRS1R_iE1_NS3_ILb0EEENS3_ILb1EEEEEDaiS1R_S1S_S1T_)
$_ZN7cutlass13device_kernelIN5flash11enable_sm90INS1_16FlashAttnFwdSm90INS1_25CollectiveMainloopFwdSm90ILi2EN4cute5tupleIJNS5_1CILi1EEES8_S8_EEENS6_IJNS7_ILi128EEENS7_ILi96EEENS7_ILi64EEEEEELi256ENS_6half_tEfNS_4arch4Sm90ELb0ELb1ELb0ELb0ELb0ELb0ELb1ELb1ELb0ELb0ELb0ELb0EEENS1_21CollectiveEpilogueFwdINS6_IJSA_NS7_ILi256EEESB_EEES9_SE_SG_Li256ELb0ELb0ELb0ELb0EEENS1_30DynamicPersistentTileSchedulerILi256ELi32ELb0ELb0ELb1EEEEEEEEEvNT_6ParamsE$_ZZN5flash25CollectiveMainloopFwdSm90ILi2EN4cute5tupleIJNS1_1CILi1EEES4_S4_EEENS2_IJNS3_ILi128EEENS3_ILi96EEENS3_ILi64EEEEEELi256EN7cutlass6half_tEfNSA_4arch4Sm90ELb0ELb1ELb0ELb0ELb0ELb0ELb1ELb1ELb0ELb0ELb0ELb0EE3mmaINS_16FlashAttnFwdSm90ISE_NS_21CollectiveEpilogueFwdINS2_IJS6_NS3_ILi256EEES7_EEES5_SB_SD_Li256ELb0ELb0ELb0ELb0EEENS_30DynamicPersistentTileSchedulerILi256ELi32ELb0ELb0ELb1EEEE13SharedStorageENS1_6TensorINS1_11ArrayEngineIfLm128EEENS1_6LayoutINS2_IJNS2_IJNS3_ILi2EEEST_NS3_ILi32EEEEEES4_S4_EEENS2_IJNS2_IJS4_ST_NS3_ILi4EEEEEENS3_ILi0EEESZ_EEEEEEENS_7SoftmaxILi2ELi0EEEEEbRKNSE_6ParamsENSA_25PipelineTmaAsyncNoClusterILi2ENSA_16PipelineTmaAsyncILi2EEEEES1B_RNSA_13PipelineStateILj2EEERT0_RT1_iRiRKNS_16SeqlenInfoQKNewKILb0ELb0EEENS2_IJiiiiEEERT_ENKUliT_T0_T1_E_clIZSF_ISO_S12_S14_EbS17_S1B_S1B_S1E_S1G_S1I_iS1J_S1N_S1O_S1Q_EUlRS1R_iE1_NS3_ILb0EEENS3_ILb1EEEEEDaiS1R_S1S_S1T_:
[----:B------:R-:W-:Y:S05]  /*23e90*/  YIELD ;  /* 0x0000000000007946 */ /* 0x000fea0003800000 */
[----:B------:R-:W-:Y:S02]  /*23ea0*/  ULDC UR4, c[0x0][0x20] ;  /* 0x0000080000047ab9 */ /* 0x000fe40000000800 */
[----:B------:R-:W-:-:S05]  /*23eb0*/  VIADD R0, R0, -UR4 ;  /* 0x8000000400007c36 */ /* 0x000fca0008000000 */
[----:B------:R-:W2:Y:S01]  /*23ec0*/  LDL.64 R2, [R0] ;  /* 0x0000000000027983 */ /* 0x000ea20000100a00 */
[----:B------:R-:W1:Y:S02]  /*23ed0*/  LDC.64 R4, c[0x0][0x208] ;  /* 0x00008200ff047b82 */ /* 0x000e640000000a00 */
[----:B-1----:R-:W-:Y:S02]  /*23ee0*/  R2UR UR4, R4 ;  /* 0x00000000040472ca */ /* 0x002fe400000e0000 */
[----:B------:R-:W-:-:S13]  /*23ef0*/  R2UR UR5, R5 ;  /* 0x00000000050572ca */ /* 0x000fda00000e0000 */
[----:B--2---:R-:W2:Y:S01]  /*23f00*/  LD.E R6, desc[UR4][R2.64] ;  /* 0x0000000402067980 */ /* 0x004ea2000c101900 */
[----:B------:R-:W-:Y:S02]  /*23f10*/  R2UR UR4, R4 ;  /* 0x00000000040472ca */ /* 0x000fe400000e0000 */
[----:B------:R-:W-:Y:S01]  /*23f20*/  R2UR UR5, R5 ;  /* 0x00000000050572ca */ /* 0x000fe200000e0000 */
[----:B--2---:R-:W-:-:S12]  /*23f30*/  VIADD R11, R6, 0x1 ;  /* 0x00000001060b7836 */ /* 0x004fd80000000000 */
[----:B------:R-:W2:Y:S01]  /*23f40*/  LD.E R6, desc[UR4][R2.64+0x8] ;  /* 0x0000080402067980 */ /* 0x000ea2000c101900 */
[----:B------:R-:W-:-:S13]  /*23f50*/  ISETP.NE.AND P0, PT, R11, 0x2, PT ;  /* 0x000000020b00780c */ /* 0x000fda0003f05270 */
[----:B------:R-:W-:Y:S02]  /*23f60*/  @!P0 R2UR UR6, R4 ;  /* 0x00000000040682ca */ /* 0x000fe400000e0000 */
[----:B------:R-:W-:-:S13]  /*23f70*/  @!P0 R2UR UR7, R5 ;  /* 0x00000000050782ca */ /* 0x000fda00000e0000 */
[----:B------:R-:W3:Y:S01]  /*23f80*/  @!P0 LD.E R7, desc[UR6][R2.64+0x4] ;  /* 0x0000040602078980 */ /* 0x000ee2000c101900 */
[C---:B------:R-:W-:Y:S02]  /*23f90*/  R2UR UR4, R4.reuse ;  /* 0x00000000040472ca */ /* 0x040fe400000e0000 */
[C---:B------:R-:W-:Y:S02]  /*23fa0*/  R2UR UR5, R5.reuse ;  /* 0x00000000050572ca */ /* 0x040fe400000e0000 */
[C---:B------:R-:W-:Y:S02]  /*23fb0*/  R2UR UR6, R4.reuse ;  /* 0x00000000040672ca */ /* 0x040fe400000e0000 */
[C---:B------:R-:W-:Y:S02]  /*23fc0*/  R2UR UR7, R5.reuse ;  /* 0x00000000050772ca */ /* 0x040fe400000e0000 */
[----:B------:R-:W-:Y:S02]  /*23fd0*/  @!P0 R2UR UR8, R4 ;  /* 0x00000000040882ca */ /* 0x000fe400000e0000 */
[----:B------:R-:W-:-:S02]  /*23fe0*/  @!P0 R2UR UR9, R5 ;  /* 0x00000000050982ca */ /* 0x000fc400000e0000 */
[----:B------:R-:W-:Y:S02]  /*23ff0*/  @!P0 R2UR UR10, R4 ;  /* 0x00000000040a82ca */ /* 0x000fe400000e0000 */
[----:B------:R-:W-:Y:S01]  /*24000*/  @!P0 R2UR UR11, R5 ;  /* 0x00000000050b82ca */ /* 0x000fe200000e0000 */
[----:B------:R1:W-:Y:S08]  /*24010*/  ST.E desc[UR4][R2.64], R11 ;  /* 0x0000000b02007985 */ /* 0x0003f0000c101904 */
[----:B------:R4:W-:Y:S01]  /*24020*/  @!P0 ST.E desc[UR8][R2.64], RZ ;  /* 0x000000ff02008985 */ /* 0x0009e2000c101908 */
[----:B--2---:R-:W-:-:S05]  /*24030*/  VIADD R13, R6, 0x1 ;  /* 0x00000001060d7836 */ /* 0x004fca0000000000 */
[----:B------:R4:W-:Y:S01]  /*24040*/  ST.E desc[UR6][R2.64+0x8], R13 ;  /* 0x0000080d02007985 */ /* 0x0009e2000c101906 */
[----:B---3--:R-:W-:-:S05]  /*24050*/  @!P0 LOP3.LUT R15, R7, 0x1, RZ, 0x3c, !PT ;  /* 0x00000001070f8812 */ /* 0x008fca00078e3cff */
[----:B------:R4:W-:Y:S04]  /*24060*/  @!P0 ST.E desc[UR10][R2.64+0x4], R15 ;  /* 0x0000040f02008985 */ /* 0x0009e8000c10190a */
[----:B------:R-:W2:Y:S01]  /*24070*/  LDL.64 R8, [R0+0x18] ;  /* 0x0000180000087983 */ /* 0x000ea20000100a00 */
[----:B------:R-:W-:Y:S02]  /*24080*/  R2UR UR4, R4 ;  /* 0x00000000040472ca */ /* 0x000fe400000e0000 */
[----:B------:R-:W-:Y:S01]  /*24090*/  R2UR UR5, R5 ;  /* 0x00000000050572ca */ /* 0x000fe200000e0000 */
[----:B------:R-:W3:-:S12]  /*240a0*/  LDL.64 R6, [R0] ;  /* 0x0000000000067983 */ /* 0x000ed80000100a00 */
[----:B--2---:R-:W2:Y:S01]  /*240b0*/  LD.E R14, desc[UR4][R8.64+0x1c] ;  /* 0x00001c04080e7980 */ /* 0x004ea2000c101900 */
[C---:B------:R-:W-:Y:S02]  /*240c0*/  R2UR UR4, R4.reuse ;  /* 0x00000000040472ca */ /* 0x040fe400000e0000 */
[C---:B------:R-:W-:Y:S02]  /*240d0*/  R2UR UR5, R5.reuse ;  /* 0x00000000050572ca */ /* 0x040fe400000e0000 */
[----:B------:R-:W-:Y:S02]  /*240e0*/  R2UR UR6, R4 ;  /* 0x00000000040672ca */ /* 0x000fe400000e0000 */
[----:B------:R-:W-:Y:S01]  /*240f0*/  R2UR UR7, R5 ;  /* 0x00000000050772ca */ /* 0x000fe200000e0000 */
[----:B------:R-:W-:Y:S08]  /*24100*/  BSSY B3, `(.L_x_1696) ;  /* 0x0000007000037945 */ /* 0x000ff00003800000 */
[----:B---3--:R4:W5:Y:S04]  /*24110*/  LD.E R12, desc[UR4][R6.64] ;  /* 0x00000004060c7980 */ /* 0x008968000c101900 */
[----:B-1----:R4:W5:Y:S01]  /*24120*/  LD.E R11, desc[UR6][R6.64+0x4] ;  /* 0x00000406060b7980 */ /* 0x002962000c101900 */
[----:B--2---:R-:W-:-:S04]  /*24130*/  LOP3.LUT R14, R14, 0x1, RZ, 0xfc, !PT ;  /* 0x000000010e0e7812 */ /* 0x004fc800078efcff */
[----:B------:R-:W-:-:S13]  /*24140*/  ISETP.NE.AND P0, PT, R14, 0x3, PT ;  /* 0x000000030e00780c */ /* 0x000fda0003f05270 */
[----:B----4-:R-:W-:Y:S05]  /*24150*/  @!P0 BRA `(.L_x_1697) ;  /* 0x0000000000048947 */ /* 0x010fea0003800000 */
[----:B------:R-:W-:Y:S01]  /*24160*/  BPT.TRAP 0x1 ;  /* 0x000000040000795c */ /* 0x000fe20000300000 */
.L_x_1697:
[----:B------:R-:W-:Y:S05]  /*24170*/  BSYNC B3 ;  /* 0x0000000000037941 */ /* 0x000fea0003800000 */
.L_x_1696:
[----:B------:R-:W-:Y:S02]  /*24180*/  R2UR UR4, R4 ;  /* 0x00000000040472ca */ /* 0x000fe400000e0000 */
[----:B------:R-:W-:-:S13]  /*24190*/  R2UR UR5, R5 ;  /* 0x00000000050572ca */ /* 0x000fda00000e0000 */
[----:B------:R-:W2:Y:S01]  /*241a0*/  LD.E.64 R2, desc[UR4][R8.64+0x8] ;  /* 0x0000080408027980 */ /* 0x000ea2000c101b00 */
[----:B-----5:R-:W-:Y:S02]  /*241b0*/  SHF.L.U32 R13, R11, 0x1f, RZ ;  /* 0x0000001f0b0d7819 */ /* 0x020fe400000006ff */
[----:B--2---:R-:W-:-:S05]  /*241c0*/  MOV R3, R2 ;  /* 0x0000000200037202 */ /* 0x004fca0000000f00 */
[----:B------:R-:W-:-:S04]  /*241d0*/  IMAD R12, R12, 0x8, R3 ;  /* 0x000000080c0c7824 */ /* 0x000fc800078e0203 */
[----:B------:R1:W2:Y:S01]  /*241e0*/  SYNCS.PHASECHK.TRANS64.TRYWAIT P0, [R12+URZ], R13 ;  /* 0x0000000d0c0075a7 */ /* 0x0002a2000800017f */
[----:B------:R-:W3:Y:S01]  /*241f0*/  LD.E R11, desc[UR4][R8.64+0x1c] ;  /* 0x00001c04080b7980 */ /* 0x000ee2000c101900 */
[----:B------:R-:W-:Y:S02]  /*24200*/  R2UR UR6, R4 ;  /* 0x00000000040672ca */ /* 0x000fe400000e0000 */
[----:B------:R-:W-:Y:S01]  /*24210*/  R2UR UR7, R5 ;  /* 0x00000000050772ca */ /* 0x000fe200000e0000 */
[----:B------:R1:W5:Y:S01]  /*24220*/  LD.E R2, desc[UR4][R6.64] ;  /* 0x0000000406027980 */ /* 0x000362000c101900 */
[----:B------:R-:W-:Y:S11]  /*24230*/  BSSY B3, `(.L_x_1698) ;  /* 0x0000006000037945 */ /* 0x000ff60003800000 */
[----:B------:R1:W5:Y:S01]  /*24240*/  LD.E R3, desc[UR6][R6.64+0x4] ;  /* 0x0000040606037980 */ /* 0x000362000c101900 */
[----:B---3--:R-:W-:-:S04]  /*24250*/  LOP3.LUT R11, R11, 0x1, RZ, 0xfc, !PT ;  /* 0x000000010b0b7812 */ /* 0x008fc800078efcff */
[----:B------:R-:W-:-:S13]  /*24260*/  ISETP.NE.AND P1, PT, R11, 0x3, PT ;  /* 0x000000030b00780c */ /* 0x000fda0003f25270 */
[----:B-12---:R-:W-:Y:S05]  /*24270*/  @!P1 BRA `(.L_x_1699) ;  /* 0x0000000000049947 */ /* 0x006fea0003800000 */
[----:B------:R-:W-:Y:S01]  /*24280*/  BPT.TRAP 0x1 ;  /* 0x000000040000795c */ /* 0x000fe20000300000 */
.L_x_1699:
[----:B------:R-:W-:Y:S05]  /*24290*/  BSYNC B3 ;  /* 0x0000000000037941 */ /* 0x000fea0003800000 */
.L_x_1698:
[----:B------:R-:W-:Y:S04]  /*242a0*/  BSSY B3, `(.L_x_1700) ;  /* 0x000000a000037945 */ /* 0x000fe80003800000 */
[----:B------:R-:W-:Y:S05]  /*242b0*/  @P0 BRA `(.L_x_1701) ;  /* 0x0000000000200947 */ /* 0x000fea0003800000 */
[----:B------:R-:W-:Y:S02]  /*242c0*/  R2UR UR4, R4 ;  /* 0x00000000040472ca */ /* 0x000fe400000e0000 */
[----:B------:R-:W-:-:S13]  /*242d0*/  R2UR UR5, R5 ;  /* 0x00000000050572ca */ /* 0x000fda00000e0000 */
[----:B------:R-:W2:Y:S01]  /*242e0*/  LD.E.64 R8, desc[UR4][R8.64+0x8] ;  /* 0x0000080408087980 */ /* 0x000ea2000c101b00 */
[----:B-----5:R-:W-:Y:S02]  /*242f0*/  SHF.L.U32 R3, R3, 0x1f, RZ ;  /* 0x0000001f03037819 */ /* 0x020fe400000006ff */
[----:B--2---:R-:W-:-:S05]  /*24300*/  MOV R7, R8 ;  /* 0x0000000800077202 */ /* 0x004fca0000000f00 */
[----:B------:R-:W-:-:S04]  /*24310*/  IMAD R2, R2, 0x8, R7 ;  /* 0x0000000802027824 */ /* 0x000fc800078e0207 */
[----:B------:R-:W1:Y:S02]  /*24320*/  SYNCS.PHASECHK.TRANS64.TRYWAIT P0, [R2+URZ], R3 ;  /* 0x00000003020075a7 */ /* 0x000e64000800017f */
[----:B-1----:R-:W-:Y:S05]  /*24330*/  @!P0 BRA `(.L_x_1702) ;  /* 0x000001ac00f48947 */ /* 0x002fea0003800000 */
.L_x_1701:
[----:B------:R-:W-:Y:S05]  /*24340*/  BSYNC B3 ;  /* 0x0000000000037941 */ /* 0x000fea0003800000 */
.L_x_1700:
[----:B------:R-:W2:Y:S04]  /*24350*/  LDL.64 R8, [R0] ;  /* 0x0000000000087983 */ /* 0x000ea80000100a00 */
[----:B------:R-:W3:Y:S01]  /*24360*/  LDL.64 R6, [R0+0x28] ;  /* 0x0000280000067983 */ /* 0x000ee20000100a00 */
[C---:B------:R-:W-:Y:S02]  /*24370*/  R2UR UR6, R4.reuse ;  /* 0x00000000040672ca */ /* 0x040fe400000e0000 */
[C---:B------:R-:W-:Y:S01]  /*24380*/  R2UR UR7, R5.reuse ;  /* 0x00000000050772ca */ /* 0x040fe200000e0000 */
[----:B-1---5:R-:W4:Y:S01]  /*24390*/  LDL.64 R2, [R0+0x20] ;  /* 0x0000200000027983 */ /* 0x022f220000100a00 */
[C---:B------:R-:W-:Y:S02]  /*243a0*/  R2UR UR4, R4.reuse ;  /* 0x00000000040472ca */ /* 0x040fe400000e0000 */
[----:B------:R-:W-:Y:S01]  /*243b0*/  R2UR UR5, R5 ;  /* 0x00000000050572ca */ /* 0x000fe200000e0000 */
[----:B------:R-:W4:Y:S08]  /*243c0*/  LDL.64 R12, [R0+0x8] ;  /* 0x00000800000c7983 */ /* 0x000f300000100a00 */
[----:B--2---:R-:W2:Y:S04]  /*243d0*/  LD.E R9, desc[UR6][R8.64] ;  /* 0x0000000608097980 */ /* 0x004ea8000c101900 */
[----:B---3--:R-:W2:Y:S01]  /*243e0*/  LD.E.64 R14, desc[UR4][R6.64] ;  /* 0x00000004060e7980 */ /* 0x008ea2000c101b00 */
[----:B------:R-:W-:Y:S05]  /*243f0*/  WARPSYNC.ALL ;  /* 0x0000000000007948 */ /* 0x000fea0003800000 */
[----:B------:R-:W-:-:S02]  /*24400*/  R2UR UR4, R4 ;  /* 0x00000000040472ca */ /* 0x000fc400000e0000 */
[C---:B------:R-:W-:Y:S02]  /*24410*/  R2UR UR5, R5.reuse ;  /* 0x00000000050572ca */ /* 0x040fe400000e0000 */
[----:B------:R-:W-:Y:S02]  /*24420*/  R2UR UR6, R4 ;  /* 0x00000000040672ca */ /* 0x000fe400000e0000 */
[----:B------:R-:W-:-:S09]  /*24430*/  R2UR UR7, R5 ;  /* 0x00000000050772ca */ /* 0x000fd200000e0000 */
[----:B----4-:R1:W-:Y:S04]  /*24440*/  ST.E desc[UR4][R12.64], RZ ;  /* 0x000000ff0c007985 */ /* 0x0103e8000c101904 */
[----:B------:R-:W3:Y:S01]  /*24450*/  LD.E.64 R6, desc[UR6][R2.64] ;  /* 0x0000000602067980 */ /* 0x000ee2000c101b00 */
[----:B--2---:R-:W-:Y:S01]  /*24460*/  IMAD R8, R9, 0x300, R14 ;  /* 0x0000030009087824 */ /* 0x004fe200078e020e */
[----:B------:R-:W-:Y:S01]  /*24470*/  WARPGROUP.ARRIVE ;  /* 0x00000000000079c5 */ /* 0x000fe20000000000 */
[----:B------:R-:W-:Y:S01]  /*24480*/  IMAD.MOV.U32 R9, RZ, RZ, R15 ;  /* 0x000000ffff097224 */ /* 0x000fe200078e000f */
[----:B------:R-:W-:Y:S01]  /*24490*/  R2UR UR8, R4 ;  /* 0x00000000040872ca */ /* 0x000fe200000e0000 */
[----:B------:R-:W-:Y:S01]  /*244a0*/  IMAD.MOV.U32 R196, RZ, RZ, 0x1 ;  /* 0x00000001ffc47424 */ /* 0x000fe200078e00ff */
[----:B------:R-:W-:-:S02]  /*244b0*/  R2UR UR6, R8 ;  /* 0x00000000080672ca */ /* 0x000fc400000e0000 */
[----:B------:R-:W-:Y:S02]  /*244c0*/  R2UR UR7, R9 ;  /* 0x00000000090772ca */ /* 0x000fe400000e0000 */
[C---:B------:R-:W-:Y:S02]  /*244d0*/  R2UR UR9, R5.reuse ;  /* 0x00000000050972ca */ /* 0x040fe400000e0000 */
[----:B------:R-:W-:Y:S02]  /*244e0*/  R2UR UR10, R4 ;  /* 0x00000000040a72ca */ /* 0x000fe400000e0000 */
[----:B------:R-:W-:Y:S02]  /*244f0*/  R2UR UR11, R5 ;  /* 0x00000000050b72ca */ /* 0x000fe400000e0000 */
[----:B---3--:R-:W-:Y:S02]  /*24500*/  R2UR UR4, R6 ;  /* 0x00000000060472ca */ /* 0x008fe400000e0000 */
[----:B------:R-:W-:-:S13]  /*24510*/  R2UR UR5, R7 ;  /* 0x00000000070572ca */ /* 0x000fda00000e0000 */
[----:B------:R-:W-:Y:S03]  /*24520*/  HGMMA.64x96x16.F32 R24, gdesc[UR4], RZ, !UPT, gsb0 ;  /* 0x01600000041879f0 */ /* 0x000fe6000c0008ff */
[----:B------:R-:W-:Y:S02]  /*24530*/  WARPGROUP.DEPBAR.LE gsb0, 0x0 ;  /* 0x00008000000079c5 */ /* 0x000fe40000010000 */
[----:B------:R1:W-:Y:S04]  /*24540*/  ST.E desc[UR8][R12.64], R196 ;  /* 0x000000c40c007985 */ /* 0x0003e8000c101908 */
[----:B------:R-:W2:Y:S01]  /*24550*/  LD.E.64 R6, desc[UR10][R2.64] ;  /* 0x0000000a02067980 */ /* 0x000ea2000c101b00 */
[----:B------:R-:W-:Y:S01]  /*24560*/  VIADD R14, R8, 0x2 ;  /* 0x00000002080e7836 */ /* 0x000fe20000000000 */
[----:B------:R-:W-:Y:S01]  /*24570*/  R2UR UR7, R15 ;  /* 0x000000000f0772ca */ /* 0x000fe200000e0000 */
[----:B------:R-:W-:Y:S01]  /*24580*/  WARPGROUP.ARRIVE ;  /* 0x00000000000079c5 */ /* 0x000fe20000000000 */
[----:B------:R-:W-:-:S02]  /*24590*/  R2UR UR8, R4 ;  /* 0x00000000040872ca */ /* 0x000fc400000e0000 */
[----:B------:R-:W-:Y:S02]  /*245a0*/  R2UR UR6, R14 ;  /* 0x000000000e0672ca */ /* 0x000fe400000e0000 */
[C---:B------:R-:W-:Y:S02]  /*245b0*/  R2UR UR9, R5.reuse ;  /* 0x00000000050972ca */ /* 0x040fe400000e0000 */
[----:B------:R-:W-:Y:S02]  /*245c0*/  R2UR UR10, R4 ;  /* 0x00000000040a72ca */ /* 0x000fe400000e0000 */
[----:B------:R-:W-:Y:S01]  /*245d0*/  R2UR UR11, R5 ;  /* 0x00000000050b72ca */ /* 0x000fe200000e0000 */
[----:B--2---:R-:W-:Y:S01]  /*245e0*/  VIADD R6, R6, 0x2 ;  /* 0x0000000206067836 */ /* 0x004fe20000000000 */
[----:B------:R-:W-:-:S04]  /*245f0*/  R2UR UR5, R7 ;  /* 0x00000000070572ca */ /* 0x000fc800000e0000 */
[----:B------:R-:W-:-:S13]  /*24600*/  R2UR UR4, R6 ;  /* 0x00000000060472ca */ /* 0x000fda00000e0000 */
[----:B------:R-:W-:Y:S03]  /*24610*/  HGMMA.64x96x16.F32 R24, gdesc[UR4], R24, gsb0 ;  /* 0x01600000041879f0 */ /* 0x000fe60008000818 */
        /* <DEDUP_REMOVED lines=19> */
[----:B------:R-:W-:Y:S01]  /*24750*/  WARPGROUP.ARRIVE ;  /* 0x00000000000079c5 */ /* 0x000fe20000000000 */
[----:B------:R-:W-:Y:S01]  /*24760*/  IMAD.MOV.U32 R9, RZ, RZ, R15 ;  /* 0x000000ffff097224 */ /* 0x000fe200078e000f */
[----:B------:R-:W-:-:S02]  /*24770*/  R2UR UR8, R4 ;  /* 0x00000000040872ca */ /* 0x000fc400000e0000 */
[----:B------:R-:W-:Y:S02]  /*24780*/  R2UR UR6, R8 ;  /* 0x00000000080672ca */ /* 0x000fe400000e0000 */
        /* <DEDUP_REMOVED lines=8> */
[----:B------:R-:W2:Y:S01]  /*24810*/  LDL.64 R6, [R0+0x40] ;  /* 0x0000400000067983 */ /* 0x000ea20000100a00 */
[----:B------:R-:W-:-:S02]  /*24820*/  R2UR UR4, R4 ;  /* 0x00000000040472ca */ /* 0x000fc400000e0000 */
        /* <DEDUP_REMOVED lines=9> */
[----:B------:R1:W5:Y:S01]  /*248c0*/  LD.E R14, desc[UR6][R2.64+0x4] ;  /* 0x00000406020e7980 */ /* 0x000362000c101900 */
[----:B--2---:R-:W-:-:S04]  /*248d0*/  LOP3.LUT R8, R8, 0x1, RZ, 0xfc, !PT ;  /* 0x0000000108087812 */ /* 0x004fc800078efcff */
[----:B------:R-:W-:-:S13]  /*248e0*/  ISETP.NE.AND P0, PT, R8, 0x3, PT ;  /* 0x000000030800780c */ /* 0x000fda0003f05270 */
[----:B-1----:R-:W-:Y:S05]  /*248f0*/  @!P0 BRA `(.L_x_1704) ;  /* 0x0000000000048947 */ /* 0x002fea0003800000 */
[----:B------:R-:W-:Y:S01]  /*24900*/  BPT.TRAP 0x1 ;  /* 0x000000040000795c */ /* 0x000fe20000300000 */
.L_x_1704:
[----:B------:R-:W-:Y:S05]  /*24910*/  BSYNC B3 ;  /* 0x0000000000037941 */ /* 0x000fea0003800000 */
.L_x_1703:
        /* <DEDUP_REMOVED lines=17> */
.L_x_1706:
[----:B------:R-:W-:Y:S05]  /*24a30*/  BSYNC B3 ;  /* 0x0000000000037941 */ /* 0x000fea0003800000 */
.L_x_1705:
        /* <DEDUP_REMOVED lines=10> */
.L_x_1708:
[----:B------:R-:W-:Y:S05]  /*24ae0*/  BSYNC B3 ;  /* 0x0000000000037941 */ /* 0x000fea0003800000 */
.L_x_1707:
[----:B------:R-:W2:Y:S04]  /*24af0*/  LDL.64 R12, [R0] ;  /* 0x00000000000c7983 */ /* 0x000ea80000100a00 */
[----:B------:R-:W3:Y:S01]  /*24b00*/  LDL.64 R6, [R0+0x58] ;  /* 0x0000580000067983 */ /* 0x000ee20000100a00 */
[C---:B------:R-:W-:Y:S02]  /*24b10*/  R2UR UR6, R4.reuse ;  /* 0x00000000040672ca */ /* 0x040fe400000e0000 */
[C---:B------:R-:W-:Y:S01]  /*24b20*/  R2UR UR7, R5.reuse ;  /* 0x00000000050772ca */ /* 0x040fe200000e0000 */
[----:B------:R-:W4:Y:S01]  /*24b30*/  LDL.64 R2, [R0+0x48] ;  /* 0x0000480000027983 */ /* 0x000f220000100a00 */
[C---:B------:R-:W-:Y:S02]  /*24b40*/  R2UR UR4, R4.reuse ;  /* 0x00000000040472ca */ /* 0x040fe400000e0000 */
[C---:B------:R-:W-:Y:S01]  /*24b50*/  R2UR UR5, R5.reuse ;  /* 0x00000000050572ca */ /* 0x040fe200000e0000 */
[----:B-1---5:R-:W4:Y:S08]  /*24b60*/  LDL.64 R8, [R0+0x50] ;  /* 0x0000500000087983 */ /* 0x022f300000100a00 */
[----:B--2---:R-:W2:Y:S04]  /*24b70*/  LD.E R11, desc[UR6][R12.64] ;  /* 0x000000060c0b7980 */ /* 0x004ea8000c101900 */
[----:B---3--:R-:W2:Y:S01]  /*24b80*/  LD.E.64 R6, desc[UR4][R6.64] ;  /* 0x0000000406067980 */ /* 0x008ea2000c101b00 */
[----:B------:R-:W-:Y:S05]  /*24b90*/  WARPSYNC.ALL ;  /* 0x0000000000007948 */ /* 0x000fea0003800000 */
[----:B------:R-:W-:Y:S01]  /*24ba0*/  R2UR UR6, R4 ;  /* 0x00000000040672ca */ /* 0x000fe200000e0000 */
[----:B------:R-:W3:Y:S01]  /*24bb0*/  LDL R21, [R1+0x460] ;  /* 0x0004600001157983 */ /* 0x000ee20000100800 */
[----:B------:R-:W-:-:S02]  /*24bc0*/  R2UR UR7, R5 ;  /* 0x00000000050772ca */ /* 0x000fc400000e0000 */
[----:B------:R-:W-:Y:S01]  /*24bd0*/  R2UR UR4, R4 ;  /* 0x00000000040472ca */ /* 0x000fe200000e0000 */
[----:B------:R-:W3:Y:S01]  /*24be0*/  LDL R20, [R1+0x464] ;  /* 0x0004640001147983 */ /* 0x000ee20000100800 */
[----:B------:R-:W-:-:S09]  /*24bf0*/  R2UR UR5, R5 ;  /* 0x00000000050572ca */ /* 0x000fd200000e0000 */
[----:B----4-:R-:W4:Y:S04]  /*24c00*/  LD.E R14, desc[UR6][R2.64] ;  /* 0x00000006020e7980 */ /* 0x010f28000c101900 */
[----:B------:R-:W3:Y:S01]  /*24c10*/  LD.E.64 R12, desc[UR4][R8.64] ;  /* 0x00000004080c7980 */ /* 0x000ee2000c101b00 */
[----:B--2---:R-:W-:Y:S01]  /*24c20*/  IMAD R6, R11, 0xc00, R6 ;  /* 0x00000c000b067824 */ /* 0x004fe200078e0206 */
[----:B------:R-:W-:Y:S01]  /*24c30*/  R2UR UR7, R7 ;  /* 0x00000000070772ca */ /* 0x000fe200000e0000 */
[----:B------:R-:W-:Y:S01]  /*24c40*/  WARPGROUP.ARRIVE ;  /* 0x00000000000079c5 */ /* 0x000fe20000000000 */
[----:B------:R-:W-:Y:S02]  /*24c50*/  R2UR UR8, R4 ;  /* 0x00000000040872ca */ /* 0x000fe400000e0000 */
[----:B------:R-:W-:-:S02]  /*24c60*/  R2UR UR6, R6 ;  /* 0x00000000060672ca */ /* 0x000fc400000e0000 */
[C---:B------:R-:W-:Y:S02]  /*24c70*/  R2UR UR9, R5.reuse ;  /* 0x00000000050972ca */ /* 0x040fe400000e0000 */
[----:B------:R-:W-:Y:S02]  /*24c80*/  R2UR UR10, R4 ;  /* 0x00000000040a72ca */ /* 0x000fe400000e0000 */
[----:B------:R-:W-:Y:S02]  /*24c90*/  R2UR UR11, R5 ;  /* 0x00000000050b72ca */ /* 0x000fe400000e0000 */
[----:B----4-:R-:W-:Y:S02]  /*24ca0*/  ISETP.NE.U32.AND P0, PT, R14, RZ, PT ;  /* 0x000000ff0e00720c */ /* 0x010fe40003f05070 */
[----:B---3--:R-:W-:Y:S02]  /*24cb0*/  R2UR UR4, R12 ;  /* 0x000000000c0472ca */ /* 0x008fe400000e0000 */
[----:B------:R-:W-:-:S09]  /*24cc0*/  R2UR UR5, R13 ;  /* 0x000000000d0572ca */ /* 0x000fd200000e0000 */
[----:B------:R-:W-:-:S05]  /*24cd0*/  VOTEU.ANY UP0, P0 ;  /* 0x00000000003f7886 */ /* 0x000fca0000000100 */
[----:B------:R-:W-:Y:S03]  /*24ce0*/  HGMMA.64x96x16.F32 R24, gdesc[UR4], R24, UP0, gsb0 ;  /* 0x01600000041879f0 */ /* 0x000fe6000b800818 */
[----:B------:R-:W-:Y:S02]  /*24cf0*/  WARPGROUP.DEPBAR.LE gsb0, 0x0 ;  /* 0x00008000000079c5 */ /* 0x000fe40000010000 */
[----:B------:R-:W-:Y:S04]  /*24d00*/  ST.E desc[UR8][R2.64], R196 ;  /* 0x000000c402007985 */ /* 0x000fe8000c101908 */
[----:B------:R-:W2:Y:S01]  /*24d10*/  LD.E.64 R12, desc[UR10][R8.64] ;  /* 0x0000000a080c7980 */ /* 0x000ea2000c101b00 */
[----:B------:R-:W-:Y:S01]  /*24d20*/  VIADD R14, R6, 0x2 ;  /* 0x00000002060e7836 */ /* 0x000fe20000000000 */
[----:B------:R-:W-:Y:S01]  /*24d30*/  WARPGROUP.ARRIVE ;  /* 0x00000000000079c5 */ /* 0x000fe20000000000 */
[----:B------:R-:W-:Y:S01]  /*24d40*/  IMAD.MOV.U32 R15, RZ, RZ, R7 ;  /* 0x000000ffff0f7224 */ /* 0x000fe200078e0007 */
[----:B------:R-:W-:-:S02]  /*24d50*/  R2UR UR8, R4 ;  /* 0x00000000040872ca */ /* 0x000fc400000e0000 */
[----:B------:R-:W-:Y:S02]  /*24d60*/  R2UR UR6, R14 ;  /* 0x000000000e0672ca */ /* 0x000fe400000e0000 */
        /* <DEDUP_REMOVED lines=221> */
[----:B------:R-:W-:-:S05]  /*25b40*/  IMAD.MOV.U32 R13, RZ, RZ, R7 ;  /* 0x000000ffff0d7224 */ /* 0x000fca00078e0007 */
[----:B------:R-:W1:Y:S01]  /*25b50*/  S2R R202, SR_TID.X ;  /* 0x0000000000ca7919 */ /* 0x000e620000002100 */
[----:B------:R-:W-:Y:S02]  /*25b60*/  R2UR UR8, R4 ;  /* 0x00000000040872ca */ /* 0x000fe400000e0000 */
[----:B------:R-:W-:Y:S02]  /*25b70*/  R2UR UR6, R12 ;  /* 0x000000000c0672ca */ /* 0x000fe400000e0000 */
[----:B------:R-:W-:Y:S02]  /*25b80*/  R2UR UR7, R13 ;  /* 0x000000000d0772ca */ /* 0x000fe400000e0000 */
[----:B------:R-:W-:Y:S02]  /*25b90*/  R2UR UR9, R5 ;  /* 0x00000000050972ca */ /* 0x000fe400000e0000 */
[----:B------:R-:W-:Y:S02]  /*25ba0*/  LOP3.LUT R166, R166, 0xfffbffff, RZ, 0xc0, !PT ;  /* 0xfffbffffa6a67812 */ /* 0x000fe400078ec0ff */
[----:B-1----:R-:W-:Y:S01]  /*25bb0*/  LOP3.LUT P1, RZ, R202, 0x7f, RZ, 0xc0, !PT ;  /* 0x0000007fcaff7812 */ /* 0x002fe2000782c0ff */
[----:B--2---:R-:W-:-:S02]  /*25bc0*/  VIADD R6, R8, 0xc06 ;  /* 0x00000c0608067836 */ /* 0x004fc40000000000 */
[----:B------:R-:W-:Y:S01]  /*25bd0*/  IMAD.MOV.U32 R7, RZ, RZ, R9 ;  /* 0x000000ffff077224 */ /* 0x000fe200078e0009 */
[----:B------:R-:W-:Y:S02]  /*25be0*/  SHF.R.U32.HI R11, RZ, 0x7, R202 ;  /* 0x00000007ff0b7819 */ /* 0x000fe400000116ca */
[----:B------:R-:W-:Y:S02]  /*25bf0*/  R2UR UR4, R6 ;  /* 0x00000000060472ca */ /* 0x000fe400000e0000 */
[----:B------:R-:W-:Y:S01]  /*25c00*/  R2UR UR5, R7 ;  /* 0x00000000070572ca */ /* 0x000fe200000e0000 */
[----:B------:R-:W-:Y:S01]  /*25c10*/  IMAD.MOV.U32 R19, RZ, RZ, R165 ;  /* 0x000000ffff137224 */ /* 0x000fe200078e00a5 */
[C---:B------:R-:W-:Y:S02]  /*25c20*/  R2UR UR10, R4.reuse ;  /* 0x00000000040a72ca */ /* 0x040fe400000e0000 */
[----:B------:R-:W-:Y:S02]  /*25c30*/  R2UR UR11, R5 ;  /* 0x00000000050b72ca */ /* 0x000fe400000e0000 */
[----:B------:R-:W-:-:S02]  /*25c40*/  R2UR UR12, R4 ;  /* 0x00000000040c72ca */ /* 0x000fc400000e0000 */
[----:B------:R-:W-:Y:S01]  /*25c50*/  R2UR UR13, R5 ;  /* 0x00000000050d72ca */ /* 0x000fe200000e0000 */
[----:B------:R-:W-:Y:S01]  /*25c60*/  BSSY B3, `(.L_x_1710) ;  /* 0x000006d000037945 */ /* 0x000fe20003800000 */
[----:B------:R-:W-:-:S03]  /*25c70*/  @P1 LOP3.LUT R166, R166, 0x40000, RZ, 0xfc, !PT ;  /* 0x00040000a6a61812 */ /* 0x000fc600078efcff */
[----:B------:R-:W-:Y:S03]  /*25c80*/  HGMMA.64x96x16.F32 R24, gdesc[UR4], R24, gsb0 ;  /* 0x01600000041879f0 */ /* 0x000fe60008000818 */
[----:B------:R-:W-:Y:S02]  /*25c90*/  WARPGROUP.DEPBAR.LE gsb0, 0x0 ;  /* 0x00008000000079c5 */ /* 0x000fe40000010000 */
[----:B------:R1:W-:Y:S04]  /*25ca0*/  ST.E desc[UR8][R2.64], R196 ;  /* 0x000000c402007985 */ /* 0x0003e8000c101908 */
[----:B------:R-:W2:Y:S04]  /*25cb0*/  @!P1 LDL.64 R6, [R0+0x18] ;  /* 0x0000180000069983 */ /* 0x000ea80000100a00 */
[----:B------:R-:W3:Y:S01]  /*25cc0*/  @!P1 LDL.64 R8, [R0] ;  /* 0x0000000000089983 */ /* 0x000ee20000100a00 */
[----:B------:R-:W-:-:S02]  /*25cd0*/  @!P1 R2UR UR4, R4 ;  /* 0x00000000040492ca */ /* 0x000fc400000e0000 */
[C---:B------:R-:W-:Y:S02]  /*25ce0*/  @!P1 R2UR UR5, R5.reuse ;  /* 0x00000000050592ca */ /* 0x040fe400000e0000 */
[----:B------:R-:W-:Y:S02]  /*25cf0*/  @!P1 R2UR UR6, R4 ;  /* 0x00000000040692ca */ /* 0x000fe400000e0000 */
[----:B------:R-:W-:Y:S02]  /*25d00*/  @!P1 R2UR UR7, R5 ;  /* 0x00000000050792ca */ /* 0x000fe400000e0000 */
[----:B------:R-:W-:-:S05]  /*25d10*/  IADD3 R11, -R11, 0xb, RZ ;  /* 0x0000000b0b0b7810 */ /* 0x000fca0007ffe1ff */
[----:B------:R4:W-:Y:S06]  /*25d20*/  BAR.ARV R11, 0x100 ;  /* 0x0004000b0000751d */ /* 0x0009ec0000002000 */
[----:B--2---:R-:W1:Y:S04]  /*25d30*/  @!P1 LD.E.64 R6, desc[UR4][R6.64+0x30] ;  /* 0x0000300406069980 */ /* 0x004e68000c101b00 */
[----:B---3--:R-:W2:Y:S01]  /*25d40*/  @!P1 LD.E R8, desc[UR6][R8.64] ;  /* 0x0000000608089980 */ /* 0x008ea2000c101900 */
[----:B------:R-:W-:-:S02]  /*25d50*/  R2UR UR4, R4 ;  /* 0x00000000040472ca */ /* 0x000fc400000e0000 */
[C---:B------:R-:W-:Y:S02]  /*25d60*/  R2UR UR5, R5.reuse ;  /* 0x00000000050572ca */ /* 0x040fe400000e0000 */
[C---:B------:R-:W-:Y:S02]  /*25d70*/  R2UR UR6, R4.reuse ;  /* 0x00000000040672ca */ /* 0x040fe400000e0000 */
[C---:B------:R-:W-:Y:S02]  /*25d80*/  R2UR UR7, R5.reuse ;  /* 0x00000000050772ca */ /* 0x040fe400000e0000 */
[----:B------:R-:W-:Y:S02]  /*25d90*/  R2UR UR8, R4 ;  /* 0x00000000040872ca */ /* 0x000fe400000e0000 */
[----:B------:R-:W-:Y:S02]  /*25da0*/  R2UR UR9, R5 ;  /* 0x00000000050972ca */ /* 0x000fe400000e0000 */
[----:B-1----:R-:W-:-:S05]  /*25db0*/  @!P1 MOV R3, R6 ;  /* 0x0000000600039202 */ /* 0x002fca0000000f00 */
[----:B--2---:R-:W-:-:S05]  /*25dc0*/  @!P1 IMAD R2, R8, 0x8, R3 ;  /* 0x0000000808029824 */ /* 0x004fca00078e0203 */
[----:B------:R-:W-:-:S04]  /*25dd0*/  @!P1 PRMT R2, RZ, 0x654, R2 ;  /* 0x00000654ff029816 */ /* 0x000fc80000000002 */
[----:B------:R1:W-:Y:S01]  /*25de0*/  @!P1 SYNCS.ARRIVE.TRANS64.RED.A1T0 RZ, [R2+URZ], RZ ;  /* 0x000000ff02ff99a7 */ /* 0x0003e2000810043f */
[----:B------:R-:W2:Y:S01]  /*25df0*/  LD.E R12, desc[UR4][R18.64] ;  /* 0x00000004120c7980 */ /* 0x000ea2000c101900 */
[----:B------:R-:W-:Y:S02]  /*25e00*/  R2UR UR4, R4 ;  /* 0x00000000040472ca */ /* 0x000fe400000e0000 */
[----:B------:R-:W-:Y:S01]  /*25e10*/  R2UR UR5, R5 ;  /* 0x00000000050572ca */ /* 0x000fe200000e0000 */
[----:B------:R-:W-:Y:S01]  /*25e20*/  IMAD.MOV.U32 R3, RZ, RZ, R21 ;  /* 0x000000ffff037224 */ /* 0x000fe200078e0015 */
[----:B------:R-:W3:Y:S01]  /*25e30*/  LD.E R73, desc[UR12][R18.64+0x18] ;  /* 0x0000180c12497980 */ /* 0x000ee2000c101900 */
[----:B-1----:R-:W-:-:S03]  /*25e40*/  IMAD.MOV.U32 R2, RZ, RZ, R20 ;  /* 0x000000ffff027224 */ /* 0x002fc600078e0014 */
[----:B------:R-:W3:Y:S04]  /*25e50*/  LD.E R14, desc[UR6][R18.64+0x4] ;  /* 0x00000406120e7980 */ /* 0x000ee8000c101900 */
[----:B------:R1:W3:Y:S04]  /*25e60*/  LD.E R72, desc[UR10][R2.64] ;  /* 0x0000000a02487980 */ /* 0x0002e8000c101900 */
[----:B------:R-:W3:Y:S01]  /*25e70*/  LD.E R13, desc[UR4][R18.64+0x8] ;  /* 0x00000804120d7980 */ /* 0x000ee2000c101900 */
[C---:B------:R-:W-:Y:S02]  /*25e80*/  R2UR UR4, R4.reuse ;  /* 0x00000000040472ca */ /* 0x040fe400000e0000 */
[----:B------:R-:W-:Y:S01]  /*25e90*/  R2UR UR5, R5 ;  /* 0x00000000050572ca */ /* 0x000fe200000e0000 */
[----:B------:R-:W3:Y:S01]  /*25ea0*/  LD.E R20, desc[UR8][R18.64+0xc] ;  /* 0x00000c0812147980 */ /* 0x000ee2000c101900 */
[----:B------:R-:W-:-:S02]  /*25eb0*/  R2UR UR10, R4 ;  /* 0x00000000040a72ca */ /* 0x000fc400000e0000 */
[----:B------:R-:W-:-:S09]  /*25ec0*/  R2UR UR11, R5 ;  /* 0x00000000050b72ca */ /* 0x000fd200000e0000 */
[----:B------:R-:W3:Y:S04]  /*25ed0*/  LD.E R15, desc[UR4][R18.64+0x10] ;  /* 0x00001004120f7980 */ /* 0x000ee8000c101900 */
[----:B------:R-:W3:Y:S01]  /*25ee0*/  LD.E R21, desc[UR10][R18.64+0x14] ;  /* 0x0000140a12157980 */ /* 0x000ee2000c101900 */
[----:B--2---:R-:W-:-:S04]  /*25ef0*/  SHF.R.S32.HI R7, RZ, 0x1f, R12 ;  /* 0x0000001fff077819 */ /* 0x004fc8000001140c */
[----:B------:R-:W-:-:S04]  /*25f00*/  LEA.HI R7, R7, R12, RZ, 0x7 ;  /* 0x0000000c07077211 */ /* 0x000fc800078f38ff */
[----:B-1----:R-:W-:-:S05]  /*25f10*/  LOP3.LUT R3, R7, 0xffffff80, RZ, 0xc0, !PT ;  /* 0xffffff8007037812 */ /* 0x002fca00078ec0ff */
[----:B------:R-:W-:-:S05]  /*25f20*/  IMAD.IADD R3, R12, 0x1, -R3 ;  /* 0x000000010c037824 */ /* 0x000fca00078e0a03 */
[----:B------:R-:W-:-:S04]  /*25f30*/  SHF.R.S32.HI R2, RZ, 0x1f, R3 ;  /* 0x0000001fff027819 */ /* 0x000fc80000011403 */
[----:B------:R-:W-:-:S04]  /*25f40*/  LEA.HI R6, R2, R3, RZ, 0x2 ;  /* 0x0000000302067211 */ /* 0x000fc800078f10ff */
[--C-:B------:R-:W-:Y:S02]  /*25f50*/  SHF.R.S32.HI R8, RZ, 0x2, R6.reuse ;  /* 0x00000002ff087819 */ /* 0x100fe40000011406 */
[----:B----4-:R-:W-:Y:S02]  /*25f60*/  SHF.R.S32.HI R11, RZ, 0x1f, R6 ;  /* 0x0000001fff0b7819 */ /* 0x010fe40000011406 */
[----:B------:R-:W-:Y:S02]  /*25f70*/  LEA.HI R9, R2, R3, RZ, 0x5 ;  /* 0x0000000302097211 */ /* 0x000fe400078f28ff */
[----:B------:R-:W-:Y:S02]  /*25f80*/  SHF.R.S32.HI R2, RZ, 0x7, R7 ;  /* 0x00000007ff027819 */ /* 0x000fe40000011407 */
[----:B------:R-:W-:Y:S02]  /*25f90*/  LEA.HI R11, R11, R8, RZ, 0x3 ;  /* 0x000000080b0b7211 */ /* 0x000fe400078f18ff */
[----:B------:R-:W-:-:S02]  /*25fa0*/  SHF.R.S32.HI R9, RZ, 0x5, R9 ;  /* 0x00000005ff097819 */ /* 0x000fc40000011409 */
[----:B------:R-:W-:Y:S02]  /*25fb0*/  LEA.HI R7, R7, R2, RZ, 0x1 ;  /* 0x0000000207077211 */ /* 0x000fe400078f08ff */
[----:B------:R-:W-:Y:S01]  /*25fc0*/  LOP3.LUT R11, R11, 0xfffffff8, RZ, 0xc0, !PT ;  /* 0xfffffff80b0b7812 */ /* 0x000fe200078ec0ff */
[----:B---3--:R-:W-:Y:S01]  /*25fd0*/  IMAD R12, R10, -0x60, R13 ;  /* 0xffffffa00a0c7824 */ /* 0x008fe200078e020d */
[----:B------:R-:W-:Y:S01]  /*25fe0*/  LOP3.LUT R6, R6, 0x7ffffffc, RZ, 0xc0, !PT ;  /* 0x7ffffffc06067812 */ /* 0x000fe200078ec0ff */
[----:B------:R-:W-:Y:S01]  /*25ff0*/  IMAD R72, R72, 0x8, R9 ;  /* 0x0000000848487824 */ /* 0x000fe200078e0209 */
[----:B------:R-:W-:Y:S01]  /*26000*/  LOP3.LUT R7, R7, 0x3fffffe, RZ, 0xc0, !PT ;  /* 0x03fffffe07077812 */ /* 0x000fe200078ec0ff */
[----:B------:R-:W-:Y:S01]  /*26010*/  IMAD.IADD R11, R8, 0x1, -R11 ;  /* 0x00000001080b7824 */ /* 0x000fe200078e0a0b */
[----:B------:R-:W-:Y:S01]  /*26020*/  ISETP.GE.AND P0, PT, R73, 0x1, PT ;  /* 0x000000014900780c */ /* 0x000fe20003f06270 */
        /* <DEDUP_REMOVED lines=15> */
[----:B------:R-:W-:Y:S01]  /*26120*/  IADD3 R6, -R14, R13, R8 ;  /* 0x0000000d0e067210 */ /* 0x000fe20007ffe108 */
[----:B------:R-:W-:Y:S03]  /*26130*/  BSSY B4, `(.L_x_1712) ;  /* 0x000001c000047945 */ /* 0x000fe60003800000 */
[----:B------:R-:W-:-:S13]  /*26140*/  ISETP.GT.AND P0, PT, R6, -0x1, PT ;  /* 0xffffffff0600780c */ /* 0x000fda0003f04270 */
[----:B------:R-:W-:Y:S05]  /*26150*/  @P0 BRA `(.L_x_1713) ;  /* 0x00000000003c0947 */ /* 0x000fea0003800000 */
[----:B------:R-:W-:Y:S01]  /*26160*/  ISETP.NE.AND P0, PT, R73, 0x1, PT ;  /* 0x000000014900780c */ /* 0x000fe20003f05270 */
[----:B------:R-:W-:Y:S01]  /*26170*/  BSSY B5, `(.L_x_1714) ;  /* 0x000000b000057945 */ /* 0x000fe20003800000 */
[----:B------:R-:W-:-:S11]  /*26180*/  LOP3.LUT R6, RZ, R6, RZ, 0x33, !PT ;  /* 0x00000006ff067212 */ /* 0x000fd600078e33ff */
[----:B------:R-:W-:Y:S05]  /*26190*/  @!P0 BRA `(.L_x_1715) ;  /* 0x0000000000208947 */ /* 0x000fea0003800000 */
[C---:B------:R-:W-:Y:S02]  /*261a0*/  R2UR UR4, R4.reuse ;  /* 0x00000000040472ca */ /* 0x040fe400000e0000 */
[C---:B------:R-:W-:Y:S02]  /*261b0*/  R2UR UR5, R5.reuse ;  /* 0x00000000050572ca */ /* 0x040fe400000e0000 */
[----:B------:R-:W-:Y:S02]  /*261c0*/  R2UR UR6, R4 ;  /* 0x00000000040672ca */ /* 0x000fe400000e0000 */
[----:B------:R-:W-:-:S09]  /*261d0*/  R2UR UR7, R5 ;  /* 0x00000000050772ca */ /* 0x000fd200000e0000 */
[----:B------:R-:W2:Y:S04]  /*261e0*/  LD.E R7, desc[UR4][R18.64+0x1c] ;  /* 0x00001c0412077980 */ /* 0x000ea8000c101900 */
[----:B------:R-:W3:Y:S01]  /*261f0*/  LD.E R9, desc[UR6][R18.64+0x20] ;  /* 0x0000200612097980 */ /* 0x000ee2000c101900 */
[----:B--2---:R-:W-:-:S05]  /*26200*/  IMAD.HI.U32 R6, R6, R7, RZ ;  /* 0x0000000706067227 */ /* 0x004fca00078e00ff */
[----:B---3--:R-:W-:-:S07]  /*26210*/  SHF.R.U32.HI R6, RZ, R9, R6 ;  /* 0x00000009ff067219 */ /* 0x008fce0000011606 */
.L_x_1715:
[----:B------:R-:W-:Y:S05]  /*26220*/  BSYNC B5 ;  /* 0x0000000000057941 */ /* 0x000fea0003800000 */
.L_x_1714:
[----:B------:R-:W-:Y:S01]  /*26230*/  LOP3.LUT R6, RZ, R6, RZ, 0x33, !PT ;  /* 0x00000006ff067212 */ /* 0x000fe200078e33ff */
[----:B------:R-:W-:Y:S06]  /*26240*/  BRA `(.L_x_1716) ;  /* 0x0000000000287947 */ /* 0x000fec0003800000 */
.L_x_1713:
[----:B------:R-:W-:-:S13]  /*26250*/  ISETP.NE.AND P0, PT, R73, 0x1, PT ;  /* 0x000000014900780c */ /* 0x000fda0003f05270 */
        /* <DEDUP_REMOVED lines=9> */
.L_x_1716:
[----:B------:R-:W-:Y:S05]  /*262f0*/  BSYNC B4 ;  /* 0x0000000000047941 */ /* 0x000fea0003800000 */
.L_x_1712:
[----:B------:R-:W-:-:S05]  /*26300*/  IMAD R6, R73, R6, R20 ;  /* 0x0000000649067224 */ /* 0x000fca00078e0214 */
[----:B------:R-:W-:Y:S02]  /*26310*/  VIMNMX R3, R3, R6, !PT ;  /* 0x0000000603037248 */ /* 0x000fe40007fe0100 */
[----:B------:R-:W-:-:S07]  /*26320*/  VIADDMNMX R2, R6, R73, R2, PT ;  /* 0x0000004906027246 */ /* 0x000fce0003800102 */
.L_x_1711:
[----:B------:R-:W-:Y:S05]  /*26330*/  BSYNC B3 ;  /* 0x0000000000037941 */ /* 0x000fea0003800000 */
.L_x_1710:
[C---:B------:R-:W-:Y:S01]  /*26340*/  ISETP.GE.AND P1, PT, R21.reuse, 0x9, PT ;  /* 0x000000091500780c */ /* 0x040fe20003f26270 */
[----:B------:R-:W-:Y:S01]  /*26350*/  VIADD R8, R8, 0x8 ;  /* 0x0000000808087836 */ /* 0x000fe20000000000 */
[----:B------:R-:W-:Y:S01]  /*26360*/  ISETP.GE.AND P0, PT, R21, 0x2, PT ;  /* 0x000000021500780c */ /* 0x000fe20003f06270 */
[----:B------:R-:W-:Y:S01]  /*26370*/  BSSY B3, `(.L_x_1717) ;  /* 0x0000096000037945 */ /* 0x000fe20003800000 */
[----:B------:R-:W-:Y:S01]  /*26380*/  ISETP.GT.AND P2, PT, R3, 0x8, !P1 ;  /* 0x000000080300780c */ /* 0x000fe20004f44270 */
[--C-:B------:R-:W-:Y:S01]  /*26390*/  IMAD.IADD R12, R15, 0x1, R8.reuse ;  /* 0x000000010f0c7824 */ /* 0x100fe200078e0208 */
[----:B------:R-:W-:Y:S01]  /*263a0*/  ISETP.GT.AND P3, PT, R3, 0x1, !P0 ;  /* 0x000000010300780c */ /* 0x000fe20004764270 */
[----:B------:R-:W-:Y:S01]  /*263b0*/  IMAD.IADD R9, R75, 0x1, R8 ;  /* 0x000000014b097824 */ /* 0x000fe200078e0208 */
[----:B------:R-:W-:Y:S02]  /*263c0*/  ISETP.LT.OR P2, PT, R2, 0x9, P2 ;  /* 0x000000090200780c */ /* 0x000fe40001741670 */
[----:B------:R-:W-:-:S02]  /*263d0*/  ISETP.GE.AND P4, PT, R21, 0xa, PT ;  /* 0x0000000a1500780c */ /* 0x000fc40003f86270 */
[----:B------:R-:W-:Y:S02]  /*263e0*/  FSEL R28, R28, -INF , !P2 ;  /* 0xff8000001c1c7808 */ /* 0x000fe40005000000 */
[C---:B------:R-:W-:Y:S02]  /*263f0*/  ISETP.LT.OR P3, PT, R2.reuse, 0x2, P3 ;  /* 0x000000020200780c */ /* 0x040fe40001f61670 */
[----:B------:R-:W-:Y:S02]  /*26400*/  ISETP.GT.AND P2, PT, R3, 0x9, !P4 ;  /* 0x000000090300780c */ /* 0x000fe40006744270 */
[----:B------:R-:W-:Y:S02]  /*26410*/  FSEL R25, R25, -INF , !P3 ;  /* 0xff80000019197808 */ /* 0x000fe40005800000 */
        /* <DEDUP_REMOVED lines=20> */
[C---:B------:R-:W-:Y:S02]  /*26560*/  ISETP.LT.OR P2, PT, R2.reuse, 0x1a, P2 ;  /* 0x0000001a0200780c */ /* 0x040fe40001741670 */
        /* <DEDUP_REMOVED lines=81> */
[----:B------:R-:W-:-:S04]  /*26a80*/  ISETP.LT.OR P6, PT, R2, 0x5a, P6 ;  /* 0x0000005a0200780c */ /* 0x000fc800037c1670 */
[----:B------:R-:W-:Y:S02]  /*26a90*/  FSEL R69, R69, -INF , !P6 ;  /* 0xff80000045457808 */ /* 0x000fe40007000000 */
[----:B------:R-:W-:-:S13]  /*26aa0*/  ISETP.GE.AND P6, PT, R73, 0x1, PT ;  /* 0x000000014900780c */ /* 0x000fda0003fc6270 */
[----:B------:R-:W-:Y:S05]  /*26ab0*/  @!P6 BRA `(.L_x_1718) ;  /* 0x000000000084e947 */ /* 0x000fea0003800000 */
        /* <DEDUP_REMOVED lines=16> */
.L_x_1722:
[----:B------:R-:W-:Y:S05]  /*26bc0*/  BSYNC B5 ;  /* 0x0000000000057941 */ /* 0x000fea0003800000 */
.L_x_1721:
[----:B------:R-:W-:Y:S01]  /*26bd0*/  LOP3.LUT R8, RZ, R8, RZ, 0x33, !PT ;  /* 0x00000008ff087212 */ /* 0x000fe200078e33ff */
[----:B------:R-:W-:Y:S06]  /*26be0*/  BRA `(.L_x_1723) ;  /* 0x0000000000287947 */ /* 0x000fec0003800000 */
.L_x_1720:
        /* <DEDUP_REMOVED lines=10> */
.L_x_1723:
[----:B------:R-:W-:Y:S05]  /*26c90*/  BSYNC B4 ;  /* 0x0000000000047941 */ /* 0x000fea0003800000 */
.L_x_1719:
[----:B------:R-:W-:-:S05]  /*26ca0*/  IMAD R8, R73, R8, R20 ;  /* 0x0000000849087224 */ /* 0x000fca00078e0214 */
[----:B------:R-:W-:Y:S02]  /*26cb0*/  VIADDMNMX R12, R8, R73, R12, PT ;  /* 0x00000049080c7246 */ /* 0x000fe4000380010c */
[----:B------:R-:W-:-:S07]  /*26cc0*/  VIMNMX R9, R9, R8, !PT ;  /* 0x0000000809097248 */ /* 0x000fce0007fe0100 */
.L_x_1718:
[----:B------:R-:W-:Y:S05]  /*26cd0*/  BSYNC B3 ;  /* 0x0000000000037941 */ /* 0x000fea0003800000 */
.L_x_1717:
        /* <DEDUP_REMOVED lines=25> */
[----:B------:R-:W-:Y:S02]  /*26e70*/  R2UR UR4, R4 ;  /* 0x00000000040472ca */ /* 0x000fe400000e0000 */
[----:B------:R-:W-:Y:S02]  /*26e80*/  ISETP.LT.OR P0, PT, R12, 0x1a, P0 ;  /* 0x0000001a0c00780c */ /* 0x000fe40000701670 */
[----:B------:R-:W-:Y:S02]  /*26e90*/  R2UR UR5, R5 ;  /* 0x00000000050572ca */ /* 0x000fe400000e0000 */
[----:B------:R-:W-:-:S02]  /*26ea0*/  FSEL R39, R39, -INF , !P0 ;  /* 0xff80000027277808 */ /* 0x000fc40004000000 */
[----:B------:R-:W-:Y:S02]  /*26eb0*/  ISETP.GT.AND P0, PT, R9, 0x20, !P6 ;  /* 0x000000200900780c */ /* 0x000fe40007704270 */
[----:B------:R-:W-:Y:S02]  /*26ec0*/  ISETP.NE.AND P6, PT, R6, RZ, PT ;  /* 0x000000ff0600720c */ /* 0x000fe40003fc5270 */
[----:B------:R-:W2:Y:S01]  /*26ed0*/  LDL.64 R6, [R0+0x70] ;  /* 0x0000700000067983 */ /* 0x000ea20000100a00 */
[----:B------:R-:W-:Y:S02]  /*26ee0*/  ISETP.LT.OR P0, PT, R12, 0x21, P0 ;  /* 0x000000210c00780c */ /* 0x000fe40000701670 */
[----:B------:R-:W-:Y:S02]  /*26ef0*/  ISETP.NE.AND P1, PT, R89, RZ, PT ;  /* 0x000000ff5900720c */ /* 0x000fe40003f25270 */
        /* <DEDUP_REMOVED lines=37> */
[----:B------:R-:W-:-:S04]  /*27150*/  ISETP.GT.AND P0, PT, R9, 0x48, !P1 ;  /* 0x000000480900780c */ /* 0x000fc80004f04270 */
[----:B------:R-:W-:-:S04]  /*27160*/  ISETP.LT.OR P0, PT, R12, 0x49, P0 ;  /* 0x000000490c00780c */ /* 0x000fc80000701670 */
[----:B------:R-:W-:Y:S02]  /*27170*/  FSEL R62, R62, -INF , !P0 ;  /* 0xff8000003e3e7808 */ /* 0x000fe40004000000 */
[----:B------:R-:W-:Y:S02]  /*27180*/  ISETP.GT.AND P0, PT, R9, RZ, !P6 ;  /* 0x000000ff0900720c */ /* 0x000fe40007704270 */
[----:B------:R-:W-:Y:S02]  /*27190*/  ISETP.NE.AND P6, PT, R21, RZ, PT ;  /* 0x000000ff1500720c */ /* 0x000fe40003fc5270 */
[----:B------:R-:W-:-:S04]  /*271a0*/  ISETP.LT.OR P0, PT, R12, 0x1, P0 ;  /* 0x000000010c00780c */ /* 0x000fc80000701670 */
[----:B------:R-:W-:Y:S01]  /*271b0*/  FSEL R26, R26, -INF , !P0 ;  /* 0xff8000001a1a7808 */ /* 0x000fe20004000000 */
[----:B--2---:R-:W2:Y:S01]  /*271c0*/  LD.E.64 R2, desc[UR4][R6.64] ;  /* 0x0000000406027980 */ /* 0x004ea2000c101b00 */
[C---:B------:R-:W-:Y:S02]  /*271d0*/  ISETP.GT.AND P2, PT, R9.reuse, 0x49, !P2 ;  /* 0x000000490900780c */ /* 0x040fe40005744270 */
[C---:B------:R-:W-:Y:S01]  /*271e0*/  ISETP.GT.AND P3, PT, R9.reuse, 0x50, !P3 ;  /* 0x000000500900780c */ /* 0x040fe20005f64270 */
[----:B------:R-:W3:Y:S01]  /*271f0*/  LD.E R19, desc[UR4][R6.64+0x10] ;  /* 0x0000100406137980 */ /* 0x000ee2000c101900 */
[C---:B------:R-:W-:Y:S02]  /*27200*/  ISETP.GT.AND P4, PT, R9.reuse, 0x51, !P4 ;  /* 0x000000510900780c */ /* 0x040fe40006784270 */
[C---:B------:R-:W-:Y:S02]  /*27210*/  ISETP.GT.AND P5, PT, R9.reuse, 0x58, !P5 ;  /* 0x000000580900780c */ /* 0x040fe40006fa4270 */
[----:B------:R-:W-:-:S02]  /*27220*/  ISETP.GT.AND P0, PT, R9, 0x59, !P6 ;  /* 0x000000590900780c */ /* 0x000fc40007704270 */
[C---:B------:R-:W-:Y:S02]  /*27230*/  ISETP.LT.OR P2, PT, R12.reuse, 0x4a, P2 ;  /* 0x0000004a0c00780c */ /* 0x040fe40001741670 */
[C---:B------:R-:W-:Y:S02]  /*27240*/  ISETP.LT.OR P3, PT, R12.reuse, 0x51, P3 ;  /* 0x000000510c00780c */ /* 0x040fe40001f61670 */
[----:B------:R-:W-:Y:S02]  /*27250*/  FSEL R63, R63, -INF , !P2 ;  /* 0xff8000003f3f7808 */ /* 0x000fe40005000000 */
[----:B------:R-:W-:Y:S02]  /*27260*/  ISETP.LT.OR P4, PT, R12, 0x52, P4 ;  /* 0x000000520c00780c */ /* 0x000fe40002781670 */
[----:B------:R-:W-:Y:S02]  /*27270*/  FSEL R66, R66, -INF , !P3 ;  /* 0xff80000042427808 */ /* 0x000fe40005800000 */
[----:B------:R-:W-:-:S02]  /*27280*/  ISETP.LT.OR P5, PT, R12, 0x59, P5 ;  /* 0x000000590c00780c */ /* 0x000fc40002fa1670 */
[----:B------:R-:W-:Y:S02]  /*27290*/  ISETP.LT.OR P0, PT, R12, 0x5a, P0 ;  /* 0x0000005a0c00780c */ /* 0x000fe40000701670 */
[----:B------:R-:W-:Y:S02]  /*272a0*/  FSEL R67, R67, -INF , !P4 ;  /* 0xff80000043437808 */ /* 0x000fe40006000000 */
[----:B------:R-:W-:Y:S02]  /*272b0*/  FSEL R70, R70, -INF , !P5 ;  /* 0xff80000046467808 */ /* 0x000fe40006800000 */
[----:B------:R-:W-:Y:S02]  /*272c0*/  R2UR UR6, R4 ;  /* 0x00000000040672ca */ /* 0x000fe400000e0000 */
[----:B------:R-:W-:Y:S02]  /*272d0*/  R2UR UR7, R5 ;  /* 0x00000000050772ca */ /* 0x000fe400000e0000 */
[----:B------:R-:W-:-:S11]  /*272e0*/  FSEL R71, R71, -INF , !P0 ;  /* 0xff80000047477808 */ /* 0x000fd60004000000 */
[----:B------:R-:W4:Y:S01]  /*272f0*/  LD.E R20, desc[UR6][R6.64+0x14] ;  /* 0x0000140606147980 */ /* 0x000f22000c101900 */
[----:B--2---:R-:W-:Y:S02]  /*27300*/  FMNMX.FTZ R8, R11, R2, !PT ;  /* 0x000000020b087209 */ /* 0x004fe40007810000 */
        /* <DEDUP_REMOVED lines=46> */
[----:B------:R-:W-:-:S03]  /*275f0*/  FMNMX.FTZ R9, R71, R12, !PT ;  /* 0x0000000c47097209 */ /* 0x000fc60007810000 */
[----:B------:R-:W1:Y:S04]  /*27600*/  SHFL.BFLY PT, R13, R8, 0x2, 0x1f ;  /* 0x0c401f00080d7f89 */ /* 0x000e6800000e0000 */
[----:B------:R-:W-:Y:S04]  /*27610*/  ST.E.64 desc[UR4][R6.64], R8 ;  /* 0x0000000806007985 */ /* 0x000fe8000c101b04 */
[----:B------:R-:W2:Y:S01]  /*27620*/  LD.E R21, desc[UR6][R6.64+0x4] ;  /* 0x0000040606157980 */ /* 0x000ea2000c101900 */
[----:B-1----:R-:W-:-:S05]  /*27630*/  FMNMX.FTZ R13, R8, R13, !PT ;  /* 0x0000000d080d7209 */ /* 0x002fca0007810000 */
[----:B------:R-:W1:Y:S02]  /*27640*/  SHFL.BFLY PT, R12, R13, 0x1, 0x1f ;  /* 0x0c201f000d0c7f89 */ /* 0x000e6400000e0000 */
[----:B-1----:R-:W-:Y:S02]  /*27650*/  FMNMX.FTZ R15, R13, R12, !PT ;  /* 0x0000000c0d0f7209 */ /* 0x002fe40007810000 */
[----:B------:R-:W5:Y:S04]  /*27660*/  LD.E R12, desc[UR4][R6.64+0x20] ;  /* 0x00002004060c7980 */ /* 0x000f68000c101900 */
[----:B------:R-:W-:Y:S04]  /*27670*/  ST.E desc[UR4][R6.64], R15 ;  /* 0x0000000f06007985 */ /* 0x000fe8000c101904 */
[----:B------:R-:W3:Y:S01]  /*27680*/  LD.E R14, desc[UR6][R6.64] ;  /* 0x00000006060e7980 */ /* 0x000ee2000c101900 */
[----:B------:R-:W-:-:S02]  /*27690*/  R2UR UR8, R4 ;  /* 0x00000000040872ca */ /* 0x000fc400000e0000 */
[----:B------:R-:W-:Y:S01]  /*276a0*/  R2UR UR9, R5 ;  /* 0x00000000050972ca */ /* 0x000fe200000e0000 */
[----:B--2---:R-:W1:Y:S02]  /*276b0*/  SHFL.BFLY PT, R8, R21, 0x2, 0x1f ;  /* 0x0c401f0015087f89 */ /* 0x004e6400000e0000 */
[----:B-1----:R-:W-:-:S05]  /*276c0*/  FMNMX.FTZ R9, R8, R21, !PT ;  /* 0x0000001508097209 */ /* 0x002fca0007810000 */
[----:B------:R-:W1:Y:S02]  /*276d0*/  SHFL.BFLY PT, R8, R9, 0x1, 0x1f ;  /* 0x0c201f0009087f89 */ /* 0x000e6400000e0000 */
[----:B-1----:R-:W-:Y:S02]  /*276e0*/  FMNMX.FTZ R13, R9, R8, !PT ;  /* 0x00000008090d7209 */ /* 0x002fe40007810000 */
[C---:B---3--:R-:W-:Y:S02]  /*276f0*/  FSETP.NEU.FTZ.AND P0, PT, R14.reuse, -INF , PT ;  /* 0xff8000000e00780b */ /* 0x048fe40003f1d000 */
[C---:B------:R-:W-:Y:S02]  /*27700*/  FSETP.NEU.FTZ.AND P1, PT, R13.reuse, -INF , PT ;  /* 0xff8000000d00780b */ /* 0x040fe40003f3d000 */
[----:B------:R-:W-:Y:S02]  /*27710*/  FSEL R15, R14, RZ, P0 ;  /* 0x000000ff0e0f7208 */ /* 0x000fe40000000000 */
[----:B------:R-:W-:-:S03]  /*27720*/  FSEL R8, R13, RZ, P1 ;  /* 0x000000ff0d087208 */ /* 0x000fc60000800000 */
[----:B------:R-:W-:Y:S02]  /*27730*/  FADD.FTZ R15, R2, -R15 ;  /* 0x8000000f020f7221 */ /* 0x000fe40000010000 */
[----:B------:R-:W-:Y:S02]  /*27740*/  FADD.FTZ R3, R3, -R8 ;  /* 0x8000000803037221 */ /* 0x000fe40000010000 */
[----:B-----5:R-:W-:Y:S02]  /*27750*/  FMUL.FTZ R8, R15, R12 ;  /* 0x0000000c0f087220 */ /* 0x020fe40000410000 */
[----:B------:R-:W-:-:S04]  /*27760*/  FMUL.FTZ R12, R12, R3 ;  /* 0x000000030c0c7220 */ /* 0x000fc80000410000 */
[----:B------:R-:W1:Y:S08]  /*27770*/  MUFU.EX2 R8, R8 ;  /* 0x0000000800087308 */ /* 0x000e700000000800 */
[----:B------:R-:W4:Y:S01]  /*27780*/  MUFU.EX2 R9, R12 ;  /* 0x0000000c00097308 */ /* 0x000f220000000800 */
[----:B------:R-:W-:Y:S01]  /*27790*/  ST.E desc[UR4][R6.64+0x4], R13 ;  /* 0x0000040d06007985 */ /* 0x000fe2000c101904 */
[----:B-1----:R-:W-:Y:S01]  /*277a0*/  FMUL.FTZ R19, R8, R19 ;  /* 0x0000001308137220 */ /* 0x002fe20000410000 */
[----:B----4-:R-:W-:-:S04]  /*277b0*/  FMUL.FTZ R15, R9, R20 ;  /* 0x00000014090f7220 */ /* 0x010fc80000410000 */
[----:B------:R-:W-:Y:S04]  /*277c0*/  ST.E desc[UR6][R6.64+0x10], R19 ;  /* 0x0000101306007985 */ /* 0x000fe8000c101906 */
[----:B------:R1:W-:Y:S04]  /*277d0*/  ST.E desc[UR8][R6.64+0x14], R15 ;  /* 0x0000140f06007985 */ /* 0x0003e8000c101908 */
[----:B------:R-:W2:Y:S04]  /*277e0*/  LDL.64 R2, [R0+0x70] ;  /* 0x0000700000027983 */ /* 0x000ea80000100a00 */
[----:B--2---:R-:W1:Y:S04]  /*277f0*/  LD.E R14, desc[UR6][R2.64+0x20] ;  /* 0x00002006020e7980 */ /* 0x004e68000c101900 */
[----:B------:R-:W1:Y:S04]  /*27800*/  LD.E R12, desc[UR4][R2.64] ;  /* 0x00000004020c7980 */ /* 0x000e68000c101900 */
[----:B------:R-:W2:Y:S04]  /*27810*/  LD.E R21, desc[UR8][R2.64+0x4] ;  /* 0x0000040802157980 */ /* 0x000ea8000c101900 */
[----:B------:R-:W3:Y:S04]  /*27820*/  LD.E R24, desc[UR4][R2.64+0x10] ;  /* 0x0000100402187980 */ /* 0x000ee8000c101900 */
[----:B------:R-:W4:Y:S01]  /*27830*/  LD.E R72, desc[UR6][R2.64+0x14] ;  /* 0x0000140602487980 */ /* 0x000f22000c101900 */
[C---:B-1----:R-:W-:Y:S01]  /*27840*/  FMUL.FTZ R6, R12.reuse, R14 ;  /* 0x0000000e0c067220 */ /* 0x042fe20000410000 */
[----:B------:R-:W-:-:S02]  /*27850*/  FSETP.NEU.FTZ.AND P0, PT, R12, -INF , PT ;  /* 0xff8000000c00780b */ /* 0x000fc40003f1d000 */
[----:B--2---:R-:W-:Y:S01]  /*27860*/  FSETP.NEU.FTZ.AND P1, PT, R21, -INF , PT ;  /* 0xff8000001500780b */ /* 0x004fe20003f3d000 */
[----:B------:R-:W-:Y:S01]  /*27870*/  FMUL.FTZ R21, R14, R21 ;  /* 0x000000150e157220 */ /* 0x000fe20000410000 */
[----:B------:R-:W-:-:S04]  /*27880*/  FSEL R7, R6, RZ, P0 ;  /* 0x000000ff06077208 */ /* 0x000fc80000000000 */
[----:B------:R-:W-:Y:S01]  /*27890*/  FSEL R13, R21, RZ, P1 ;  /* 0x000000ff150d7208 */ /* 0x000fe20000800000 */
[-CC-:B------:R-:W-:Y:S01]  /*278a0*/  FFMA.FTZ R213, R11, R14.reuse, -R7.reuse ;  /* 0x0000000e0bd57223 */ /* 0x180fe20000010807 */
[----:B------:R-:W-:-:S03]  /*278b0*/  FFMA.FTZ R152, R25, R14, -R7 ;  /* 0x0000000e19987223 */ /* 0x000fc60000010807 */
[-CC-:B------:R-:W-:Y:S01]  /*278c0*/  FFMA.FTZ R153, R26, R14.reuse, -R13.reuse ;  /* 0x0000000e1a997223 */ /* 0x180fe2000001080d */
[-C--:B------:R-:W-:Y:S01]  /*278d0*/  FFMA.FTZ R206, R27, R14.reuse, -R13 ;  /* 0x0000000e1bce7223 */ /* 0x080fe2000001080d */
[----:B------:R-:W3:Y:S01]  /*278e0*/  MUFU.EX2 R213, R213 ;  /* 0x000000d500d57308 */ /* 0x000ee20000000800 */
[-C--:B------:R-:W-:Y:S01]  /*278f0*/  FFMA.FTZ R154, R28, R14.reuse, -R7 ;  /* 0x0000000e1c9a7223 */ /* 0x080fe20000010807 */
[-C--:B------:R-:W-:Y:S01]  /*27900*/  FFMA.FTZ R155, R30, R14.reuse, -R13 ;  /* 0x0000000e1e9b7223 */ /* 0x080fe2000001080d */
[----:B------:R-:W-:-:S05]  /*27910*/  FFMA.FTZ R207, R29, R14, -R7 ;  /* 0x0000000e1dcf7223 */ /* 0x000fca0000010807 */
[----:B------:R-:W4:Y:S01]  /*27920*/  MUFU.EX2 R153, R153 ;  /* 0x0000009900997308 */ /* 0x000f220000000800 */
[-C--:B------:R-:W-:Y:S01]  /*27930*/  FFMA.FTZ R158, R31, R14.reuse, -R13 ;  /* 0x0000000e1f9e7223 */ /* 0x080fe2000001080d */
[----:B------:R-:W-:-:S06]  /*27940*/  FFMA.FTZ R157, R32, R14, -R7 ;  /* 0x0000000e209d7223 */ /* 0x000fcc0000010807 */
[----:B------:R-:W1:Y:S08]  /*27950*/  MUFU.EX2 R152, R152 ;  /* 0x0000009800987308 */ /* 0x000e700000000800 */
[----:B------:R-:W2:Y:S01]  /*27960*/  MUFU.EX2 R206, R206 ;  /* 0x000000ce00ce7308 */ /* 0x000ea20000000800 */
[-C--:B------:R-:W-:Y:S01]  /*27970*/  FFMA.FTZ R34, R34, R14.reuse, -R13 ;  /* 0x0000000e22227223 */ /* 0x080fe2000001080d */
[----:B------:R-:W-:-:S06]  /*27980*/  FFMA.FTZ R156, R33, R14, -R7 ;  /* 0x0000000e219c7223 */ /* 0x000fcc0000010807 */
[----:B------:R-:W5:Y:S01]  /*27990*/  MUFU.EX2 R154, R154 ;  /* 0x0000009a009a7308 */ /* 0x000f620000000800 */
[----:B------:R-:W-:-:S07]  /*279a0*/  FFMA.FTZ R12, R35, R14, -R13 ;  /* 0x0000000e230c7223 */ /* 0x000fce000001080d */
[----:B------:R-:W5:Y:S01]  /*279b0*/  MUFU.EX2 R155, R155 ;  /* 0x0000009b009b7308 */ /* 0x000f620000000800 */
[-CC-:B------:R-:W-:Y:S01]  /*279c0*/  FFMA.FTZ R21, R36, R14.reuse, -R7.reuse ;  /* 0x0000000e24157223 */ /* 0x180fe20000010807 */
[-CC-:B------:R-:W-:Y:S01]  /*279d0*/  FFMA.FTZ R37, R37, R14.reuse, -R7.reuse ;  /* 0x0000000e25257223 */ /* 0x180fe20000010807 */
[-CC-:B------:R-:W-:Y:S01]  /*279e0*/  FFMA.FTZ R168, R40, R14.reuse, -R7.reuse ;  /* 0x0000000e28a87223 */ /* 0x180fe20000010807 */
[----:B------:R-:W-:-:S04]  /*279f0*/  FFMA.FTZ R167, R41, R14, -R7 ;  /* 0x0000000e29a77223 */ /* 0x000fc80000010807 */
        /* <DEDUP_REMOVED lines=14> */
[-CC-:B------:R-:W-:Y:S01]  /*27ae0*/  FFMA.FTZ R190, R68, R14.reuse, -R7.reuse ;  /* 0x0000000e44be7223 */ /* 0x180fe20000010807 */
[-C--:B------:R-:W-:Y:S01]  /*27af0*/  FFMA.FTZ R187, R69, R14.reuse, -R7 ;  /* 0x0000000e45bb7223 */ /* 0x080fe20000010807 */
        /* <DEDUP_REMOVED lines=17> */
[----:B------:R-:W-:Y:S01]  /*27c10*/  FFMA.FTZ R161, R71, R14, -R13 ;  /* 0x0000000e47a17223 */ /* 0x000fe2000001080d */
[----:B------:R-:W5:Y:S01]  /*27c20*/  MUFU.EX2 R157, R157 ;  /* 0x0000009d009d7308 */ /* 0x000f620000000800 */
[----:B---3--:R-:W-:Y:S01]  /*27c30*/  FADD.FTZ R7, R213, R24 ;  /* 0x00000018d5077221 */ /* 0x008fe20000010000 */
[----:B----4-:R-:W-:-:S06]  /*27c40*/  FADD.FTZ R25, R153, R72 ;  /* 0x0000004899197221 */ /* 0x010fcc0000010000 */
[----:B------:R-:W3:Y:S01]  /*27c50*/  MUFU.EX2 R13, R34 ;  /* 0x00000022000d7308 */ /* 0x000ee20000000800 */
[----:B-1----:R-:W-:Y:S01]  /*27c60*/  FADD.FTZ R7, R152, R7 ;  /* 0x0000000798077221 */ /* 0x002fe20000010000 */
[----:B--2---:R-:W-:-:S06]  /*27c70*/  FADD.FTZ R6, R206, R25 ;  /* 0x00000019ce067221 */ /* 0x004fcc0000010000 */
[----:B------:R-:W1:Y:S01]  /*27c80*/  MUFU.EX2 R156, R156 ;  /* 0x0000009c009c7308 */ /* 0x000e620000000800 */
[----:B-----5:R-:W-:Y:S01]  /*27c90*/  FADD.FTZ R24, R154, R7 ;  /* 0x000000079a187221 */ /* 0x020fe20000010000 */
[----:B------:R-:W-:-:S06]  /*27ca0*/  FADD.FTZ R7, R155, R6 ;  /* 0x000000069b077221 */ /* 0x000fcc0000010000 */
[----:B------:R-:W2:Y:S01]  /*27cb0*/  MUFU.EX2 R12, R12 ;  /* 0x0000000c000c7308 */ /* 0x000ea20000000800 */
[----:B------:R-:W-:Y:S01]  /*27cc0*/  FADD.FTZ R24, R207, R24 ;  /* 0x00000018cf187221 */ /* 0x000fe20000010000 */
[----:B------:R-:W-:-:S06]  /*27cd0*/  FADD.FTZ R6, R158, R7 ;  /* 0x000000079e067221 */ /* 0x000fcc0000010000 */
[----:B------:R-:W4:Y:S08]  /*27ce0*/  MUFU.EX2 R21, R21 ;  /* 0x0000001500157308 */ /* 0x000f300000000800 */
[----:B------:R-:W5:Y:S01]  /*27cf0*/  MUFU.EX2 R160, R160 ;  /* 0x000000a000a07308 */ /* 0x000f620000000800 */
[----:B------:R-:W-:Y:S01]  /*27d00*/  FADD.FTZ R7, R157, R24 ;  /* 0x000000189d077221 */ /* 0x000fe20000010000 */
[----:B---3--:R-:W-:-:S06]  /*27d10*/  FADD.FTZ R25, R13, R6 ;  /* 0x000000060d197221 */ /* 0x008fcc0000010000 */
[----:B------:R-:W3:Y:S08]  /*27d20*/  MUFU.EX2 R14, R37 ;  /* 0x00000025000e7308 */ /* 0x000ef00000000800 */
[----:B------:R-:W3:Y:S01]  /*27d30*/  MUFU.EX2 R159, R159 ;  /* 0x0000009f009f7308 */ /* 0x000ee20000000800 */
[----:B-1----:R-:W-:Y:S01]  /*27d40*/  FADD.FTZ R6, R156, R7 ;  /* 0x000000079c067221 */ /* 0x002fe20000010000 */
[----:B--2---:R-:W-:-:S06]  /*27d50*/  FADD.FTZ R25, R12, R25 ;  /* 0x000000190c197221 */ /* 0x004fcc0000010000 */
[----:B------:R-:W1:Y:S08]  /*27d60*/  MUFU.EX2 R168, R168 ;  /* 0x000000a800a87308 */ /* 0x000e700000000800 */
[----:B------:R-:W2:Y:S01]  /*27d70*/  MUFU.EX2 R11, R11 ;  /* 0x0000000b000b7308 */ /* 0x000ea20000000800 */
[----:B----4-:R-:W-:Y:S01]  /*27d80*/  FADD.FTZ R7, R21, R6 ;  /* 0x0000000615077221 */ /* 0x010fe20000010000 */
[----:B-----5:R-:W-:-:S06]  /*27d90*/  FADD.FTZ R6, R160, R25 ;  /* 0x00000019a0067221 */ /* 0x020fcc0000010000 */
[----:B------:R-:W4:Y:S08]  /*27da0*/  MUFU.EX2 R167, R167 ;  /* 0x000000a700a77308 */ /* 0x000f300000000800 */
[----:B------:R-:W5:Y:S01]  /*27db0*/  MUFU.EX2 R171, R171 ;  /* 0x000000ab00ab7308 */ /* 0x000f620000000800 */
[----:B---3--:R-:W-:Y:S01]  /*27dc0*/  FADD.FTZ R7, R14, R7 ;  /* 0x000000070e077221 */ /* 0x008fe20000010000 */
[----:B------:R-:W-:-:S06]  /*27dd0*/  FADD.FTZ R6, R159, R6 ;  /* 0x000000069f067221 */ /* 0x000fcc0000010000 */
        /* <DEDUP_REMOVED lines=55> */
[----:B-----5:R-:W-:-:S03]  /*28150*/  FADD.FTZ R25, R163, R24 ;  /* 0x00000018a3197221 */ /* 0x020fc60000010000 */
[----:B---3--:R-:W-:Y:S01]  /*28160*/  FADD.FTZ R6, R190, R7 ;  /* 0x00000007be067221 */ /* 0x008fe20000010000 */
[----:B------:R-:W-:-:S03]  /*28170*/  FADD.FTZ R24, R162, R25 ;  /* 0x00000019a2187221 */ /* 0x000fc60000010000 */
[----:B-1----:R-:W-:Y:S01]  /*28180*/  FADD.FTZ R25, R187, R6 ;  /* 0x00000006bb197221 */ /* 0x002fe20000010000 */
[----:B--2---:R-:W-:-:S04]  /*28190*/  FADD.FTZ R27, R161, R24 ;  /* 0x00000018a11b7221 */ /* 0x004fc80000010000 */
[----:B------:R1:W-:Y:S04]  /*281a0*/  ST.E desc[UR4][R2.64+0x10], R25 ;  /* 0x0000101902007985 */ /* 0x0003e8000c101904 */
[----:B------:R2:W-:Y:S04]  /*281b0*/  ST.E desc[UR6][R2.64+0x14], R27 ;  /* 0x0000141b02007985 */ /* 0x0005e8000c101906 */
[----:B------:R-:W1:Y:S01]  /*281c0*/  LDL.64 R6, [R0+0x80] ;  /* 0x0000800000067983 */ /* 0x000e620000100a00 */
[----:B------:R-:W-:Y:S02]  /*281d0*/  R2UR UR10, R4 ;  /* 0x00000000040a72ca */ /* 0x000fe400000e0000 */
[----:B------:R-:W-:-:S02]  /*281e0*/  R2UR UR11, R5 ;  /* 0x00000000050b72ca */ /* 0x000fc400000e0000 */
[C---:B------:R-:W-:Y:S02]  /*281f0*/  R2UR UR12, R4.reuse ;  /* 0x00000000040c72ca */ /* 0x040fe400000e0000 */
[----:B------:R-:W-:Y:S01]  /*28200*/  R2UR UR13, R5 ;  /* 0x00000000050d72ca */ /* 0x000fe200000e0000 */
[----:B-1----:R-:W3:Y:S08]  /*28210*/  LD.E R25, desc[UR8][R6.64+0x10] ;  /* 0x0000100806197980 */ /* 0x002ef0000c101900 */
[----:B--2---:R-:W2:Y:S04]  /*28220*/  LD.E R3, desc[UR10][R6.64+0x14] ;  /* 0x0000140a06037980 */ /* 0x004ea8000c101900 */
[----:B------:R-:W4:Y:S01]  /*28230*/  LD.E R27, desc[UR12][R6.64+0x20] ;  /* 0x0000200c061b7980 */ /* 0x000f22000c101900 */
[----:B------:R-:W-:-:S02]  /*28240*/  R2UR UR18, R4 ;  /* 0x00000000041272ca */ /* 0x000fc400000e0000 */
[C---:B------:R-:W-:Y:S01]  /*28250*/  R2UR UR19, R5.reuse ;  /* 0x00000000051372ca */ /* 0x040fe200000e0000 */
[----:B------:R-:W5:Y:S01]  /*28260*/  LD.E R2, desc[UR6][R6.64+0x8] ;  /* 0x0000080606027980 */ /* 0x000f62000c101900 */
[C---:B------:R-:W-:Y:S02]  /*28270*/  R2UR UR14, R4.reuse ;  /* 0x00000000040e72ca */ /* 0x040fe400000e0000 */
[C---:B------:R-:W-:Y:S01]  /*28280*/  R2UR UR15, R5.reuse ;  /* 0x00000000050f72ca */ /* 0x040fe200000e0000 */
[----:B------:R-:W5:Y:S01]  /*28290*/  LD.E R29, desc[UR4][R6.64] ;  /* 0x00000004061d7980 */ /* 0x000f62000c101900 */
[----:B------:R-:W-:Y:S02]  /*282a0*/  R2UR UR16, R4 ;  /* 0x00000000041072ca */ /* 0x000fe400000e0000 */
[----:B------:R-:W-:Y:S01]  /*282b0*/  R2UR UR17, R5 ;  /* 0x00000000051172ca */ /* 0x000fe200000e0000 */
        /* <DEDUP_REMOVED lines=37> */
[----:B------:R-:W5:Y:S01]  /*28510*/  LD.E R105, desc[UR16][R6.64+0x144] ;  /* 0x0001441006697980 */ /* 0x000f62000c101900 */
[----:B---3--:R-:W-:-:S05]  /*28520*/  FMUL.FTZ R25, R8, R25 ;  /* 0x0000001908197220 */ /* 0x008fca0000410000 */
[----:B------:R1:W-:Y:S04]  /*28530*/  ST.E desc[UR8][R6.64+0x10], R25 ;  /* 0x0000101906007985 */ /* 0x0003e8000c101908 */
[----:B-1----:R-:W3:Y:S01]  /*28540*/  LD.E R25, desc[UR6][R6.64+0x154] ;  /* 0x0001540606197980 */ /* 0x002ee2000c101900 */
[C---:B--2---:R-:W-:Y:S01]  /*28550*/  FMUL.FTZ R3, R8.reuse, R3 ;  /* 0x0000000308037220 */ /* 0x044fe20000410000 */
[----:B----4-:R-:W-:-:S04]  /*28560*/  FMUL.FTZ R27, R8, R27 ;  /* 0x0000001b081b7220 */ /* 0x010fc80000410000 */
[----:B------:R1:W-:Y:S04]  /*28570*/  ST.E desc[UR10][R6.64+0x14], R3 ;  /* 0x0000140306007985 */ /* 0x0003e8000c10190a */
[----:B------:R2:W-:Y:S04]  /*28580*/  ST.E desc[UR12][R6.64+0x20], R27 ;  /* 0x0000201b06007985 */ /* 0x0005e8000c10190c */
[----:B-1----:R-:W4:Y:S04]  /*28590*/  LD.E R3, desc[UR18][R6.64+0x150] ;  /* 0x0001501206037980 */ /* 0x002f28000c101900 */
[----:B--2---:R-:W2:Y:S01]  /*285a0*/  LD.E R27, desc[UR6][R6.64+0x160] ;  /* 0x00016006061b7980 */ /* 0x004ea2000c101900 */
[----:B---3--:R-:W-:-:S05]  /*285b0*/  FMUL.FTZ R25, R8, R25 ;  /* 0x0000001908197220 */ /* 0x008fca0000410000 */
[----:B------:R1:W-:Y:S04]  /*285c0*/  ST.E desc[UR4][R6.64+0x154], R25 ;  /* 0x0001541906007985 */ /* 0x0003e8000c101904 */
[----:B-1----:R-:W3:Y:S01]  /*285d0*/  LD.E R25, desc[UR6][R6.64+0x170] ;  /* 0x0001700606197980 */ /* 0x002ee2000c101900 */
[C---:B----4-:R-:W-:Y:S01]  /*285e0*/  FMUL.FTZ R3, R8.reuse, R3 ;  /* 0x0000000308037220 */ /* 0x050fe20000410000 */
[----:B--2---:R-:W-:-:S04]  /*285f0*/  FMUL.FTZ R27, R8, R27 ;  /* 0x0000001b081b7220 */ /* 0x004fc80000410000 */
        /* <DEDUP_REMOVED lines=50> */
[----:B------:R5:W-:Y:S02]  /*28920*/  ST.E desc[UR4][R6.64+0x1e4], R25 ;  /* 0x0001e41906007985 */ /* 0x000be4000c101904 */
[----:B-----5:R-:W-:Y:S02]  /*28930*/  FMUL.FTZ R25, R9, R2 ;  /* 0x0000000209197220 */ /* 0x020fe40000410000 */
[----:B------:R-:W3:Y:S01]  /*28940*/  LD.E R2, desc[UR6][R6.64+0xc] ;  /* 0x00000c0606027980 */ /* 0x000ee2000c101900 */
[C---:B----4-:R-:W-:Y:S01]  /*28950*/  FMUL.FTZ R3, R8.reuse, R3 ;  /* 0x0000000308037220 */ /* 0x050fe20000410000 */
[----:B--2---:R-:W-:-:S04]  /*28960*/  FMUL.FTZ R27, R8, R27 ;  /* 0x0000001b081b7220 */ /* 0x004fc80000410000 */
[----:B------:R1:W-:Y:S04]  /*28970*/  ST.E desc[UR4][R6.64+0x1e0], R3 ;  /* 0x0001e00306007985 */ /* 0x0003e8000c101904 */
[----:B------:R3:W-:Y:S04]  /*28980*/  ST.E desc[UR4][R6.64+0x1f0], R27 ;  /* 0x0001f01b06007985 */ /* 0x0007e8000c101904 */
[----:B-1----:R-:W2:Y:S01]  /*28990*/  LD.E R3, desc[UR6][R6.64+0x1f4] ;  /* 0x0001f40606037980 */ /* 0x002ea2000c101900 */
[----:B---3--:R-:W-:-:S03]  /*289a0*/  FMUL.FTZ R27, R9, R2 ;  /* 0x00000002091b7220 */ /* 0x008fc60000410000 */
[----:B------:R-:W3:Y:S01]  /*289b0*/  LD.E R2, desc[UR6][R6.64+0x18] ;  /* 0x0000180606027980 */ /* 0x000ee2000c101900 */
[----:B--2---:R-:W-:-:S05]  /*289c0*/  FMUL.FTZ R3, R8, R3 ;  /* 0x0000000308037220 */ /* 0x004fca0000410000 */
[----:B------:R3:W-:Y:S02]  /*289d0*/  ST.E desc[UR4][R6.64+0x1f4], R3 ;  /* 0x0001f40306007985 */ /* 0x0007e4000c101904 */
[C---:B---3--:R-:W-:Y:S02]  /*289e0*/  FMUL.FTZ R3, R9.reuse, R2 ;  /* 0x0000000209037220 */ /* 0x048fe40000410000 */
[----:B------:R-:W2:Y:S04]  /*289f0*/  LD.E R2, desc[UR6][R6.64+0x1c] ;  /* 0x00001c0606027980 */ /* 0x000ea8000c101900 */
[----:B------:R2:W-:Y:S02]  /*28a00*/  ST.E desc[UR4][R6.64+0x8], R25 ;  /* 0x0000081906007985 */ /* 0x0005e4000c101904 */
[----:B--2---:R-:W-:-:S02]  /*28a10*/  FMUL.FTZ R25, R9, R2 ;  /* 0x0000000209197220 */ /* 0x004fc40000410000 */
[----:B------:R-:W2:Y:S04]  /*28a20*/  LD.E R2, desc[UR6][R6.64+0x28] ;  /* 0x0000280606027980 */ /* 0x000ea8000c101900 */
[----:B------:R2:W-:Y:S02]  /*28a30*/  ST.E desc[UR4][R6.64+0xc], R27 ;  /* 0x00000c1b06007985 */ /* 0x0005e4000c101904 */
[C---:B--2---:R-:W-:Y:S02]  /*28a40*/  FMUL.FTZ R27, R9.reuse, R2 ;  /* 0x00000002091b7220 */ /* 0x044fe40000410000 */
        /* <DEDUP_REMOVED lines=42> */
[----:B------:R-:W2:Y:S01]  /*28cf0*/  LD.E R2, desc[UR6][R6.64+0x9c] ;  /* 0x00009c0606027980 */ /* 0x000ea2000c101900 */
        /* <DEDUP_REMOVED lines=80> */
[----:B------:R3:W-:Y:S01]  /*29200*/  ST.E desc[UR4][R6.64+0x98], R25 ;  /* 0x0000981906007985 */ /* 0x0007e2000c101904 */
[----:B--2---:R-:W-:-:S05]  /*29210*/  FMUL.FTZ R27, R9, R2 ;  /* 0x00000002091b7220 */ /* 0x004fca0000410000 */
[----:B------:R2:W-:Y:S04]  /*29220*/  ST.E desc[UR4][R6.64+0x9c], R27 ;  /* 0x00009c1b06007985 */ /* 0x0005e8000c101904 */
[----:B------:R-:W1:Y:S02]  /*29230*/  LD.E R2, desc[UR6][R6.64+0xa8] ;  /* 0x0000a80606027980 */ /* 0x000e64000c101900 */
[----:B-1----:R-:W-:-:S05]  /*29240*/  FMUL.FTZ R3, R9, R2 ;  /* 0x0000000209037220 */ /* 0x002fca0000410000 */
[----:B------:R1:W-:Y:S04]  /*29250*/  ST.E desc[UR4][R6.64+0xa8], R3 ;  /* 0x0000a80306007985 */ /* 0x0003e8000c101904 */
[----:B------:R-:W3:Y:S02]  /*29260*/  LD.E R2, desc[UR6][R6.64+0xac] ;  /* 0x0000ac0606027980 */ /* 0x000ee4000c101900 */
[----:B---3--:R-:W-:-:S05]  /*29270*/  FMUL.FTZ R25, R9, R2 ;  /* 0x0000000209197220 */ /* 0x008fca0000410000 */
[----:B------:R3:W-:Y:S04]  /*29280*/  ST.E desc[UR4][R6.64+0xac], R25 ;  /* 0x0000ac1906007985 */ /* 0x0007e8000c101904 */
[----:B------:R-:W2:Y:S02]  /*29290*/  LD.E R2, desc[UR6][R6.64+0xb8] ;  /* 0x0000b80606027980 */ /* 0x000ea4000c101900 */
        /* <DEDUP_REMOVED lines=115> */
[----:B------:R-:W-:Y:S04]  /*299d0*/  ST.E desc[UR4][R6.64+0x1e8], R25 ;  /* 0x0001e81906007985 */ /* 0x000fe8000c101904 */
[----:B------:R-:W2:Y:S02]  /*299e0*/  LD.E R2, desc[UR6][R6.64+0x1ec] ;  /* 0x0001ec0606027980 */ /* 0x000ea4000c101900 */
[----:B--2---:R-:W-:-:S05]  /*299f0*/  FMUL.FTZ R27, R9, R2 ;  /* 0x00000002091b7220 */ /* 0x004fca0000410000 */
[----:B------:R2:W-:Y:S04]  /*29a00*/  ST.E desc[UR4][R6.64+0x1ec], R27 ;  /* 0x0001ec1b06007985 */ /* 0x0005e8000c101904 */
[----:B------:R-:W3:Y:S02]  /*29a10*/  LD.E R2, desc[UR6][R6.64+0x1f8] ;  /* 0x0001f80606027980 */ /* 0x000ee4000c101900 */
[----:B---3--:R-:W-:-:S05]  /*29a20*/  FMUL.FTZ R29, R9, R2 ;  /* 0x00000002091d7220 */ /* 0x008fca0000410000 */
[----:B------:R-:W-:Y:S04]  /*29a30*/  ST.E desc[UR4][R6.64+0x1f8], R29 ;  /* 0x0001f81d06007985 */ /* 0x000fe8000c101904 */
[----:B------:R-:W3:Y:S01]  /*29a40*/  LD.E R2, desc[UR6][R6.64+0x1fc] ;  /* 0x0001fc0606027980 */ /* 0x000ee2000c101900 */
[----:B------:R-:W-:Y:S01]  /*29a50*/  LEA.HI R28, R202, 0x8, RZ, 0x19 ;  /* 0x00000008ca1c7811 */ /* 0x000fe200078fc8ff */
[----:B---3--:R-:W-:-:S05]  /*29a60*/  FMUL.FTZ R9, R9, R2 ;  /* 0x0000000209097220 */ /* 0x008fca0000410000 */
[----:B------:R3:W-:Y:S04]  /*29a70*/  ST.E desc[UR4][R6.64+0x1fc], R9 ;  /* 0x0001fc0906007985 */ /* 0x0007e8000c101904 */
[----:B-1----:R-:W4:Y:S01]  /*29a80*/  LDL.64 R2, [R0+0x80] ;  /* 0x0000800000027983 */ /* 0x002f220000100a00 */
[----:B------:R1:W-:Y:S06]  /*29a90*/  BAR.SYNC.DEFER_BLOCKING R28, 0x100 ;  /* 0x0004001c0000751d */ /* 0x0003ec0000010000 */
[----:B--2---:R-:W2:Y:S04]  /*29aa0*/  LDL.64 R26, [R0] ;  /* 0x00000000001a7983 */ /* 0x004ea80000100a00 */
[----:B------:R-:W5:Y:S04]  /*29ab0*/  LDL.64 R24, [R0+0x98] ;  /* 0x0000980000187983 */ /* 0x000f680000100a00 */
[----:B---3--:R-:W3:Y:S04]  /*29ac0*/  LDL.64 R8, [R0+0x88] ;  /* 0x0000880000087983 */ /* 0x008ee80000100a00 */
[----:B----4-:R-:W4:Y:S04]  /*29ad0*/  LD.E R29, desc[UR4][R2.64] ;  /* 0x00000004021d7980 */ /* 0x010f28000c101900 */
[----:B--2---:R-:W2:Y:S04]  /*29ae0*/  LD.E R215, desc[UR6][R26.64] ;  /* 0x000000061ad77980 */ /* 0x004ea8000c101900 */
[----:B-----5:R-:W2:Y:S04]  /*29af0*/  LD.E.64 R6, desc[UR4][R24.64] ;  /* 0x0000000418067980 */ /* 0x020ea8000c101b00 */
[----:B----4-:R4:W-:Y:S04]  /*29b00*/  ST.E desc[UR8][R2.64], R29 ;  /* 0x0000001d02007985 */ /* 0x0109e8000c101908 */
[----:B------:R-:W5:Y:S04]  /*29b10*/  LD.E R31, desc[UR10][R2.64+0x4] ;  /* 0x0000040a021f7980 */ /* 0x000f68000c101900 */
[----:B-----5:R5:W-:Y:S04]  /*29b20*/  ST.E desc[UR4][R2.64+0x4], R31 ;  /* 0x0000041f02007985 */ /* 0x020be8000c101904 */
[----:B------:R-:W3:Y:S04]  /*29b30*/  LD.E R33, desc[UR6][R2.64+0x8] ;  /* 0x0000080602217980 */ /* 0x000ee8000c101900 */
[----:B---3--:R-:W-:Y:S04]  /*29b40*/  ST.E desc[UR4][R2.64+0x8], R33 ;  /* 0x0000082102007985 */ /* 0x008fe8000c101904 */
[----:B------:R-:W3:Y:S04]  /*29b50*/  LD.E R27, desc[UR6][R2.64+0xc] ;  /* 0x00000c06021b7980 */ /* 0x000ee8000c101900 */
[----:B---3--:R3:W-:Y:S04]  /*29b60*/  ST.E desc[UR4][R2.64+0xc], R27 ;  /* 0x00000c1b02007985 */ /* 0x0087e8000c101904 */
[----:B------:R-:W2:Y:S04]  /*29b70*/  LD.E R25, desc[UR6][R2.64+0x10] ;  /* 0x0000100602197980 */ /* 0x000ea8000c101900 */
[----:B--2---:R2:W-:Y:S04]  /*29b80*/  ST.E desc[UR4][R2.64+0x10], R25 ;  /* 0x0000101902007985 */ /* 0x0045e8000c101904 */
[----:B----4-:R-:W4:Y:S04]  /*29b90*/  LD.E R29, desc[UR6][R2.64+0x14] ;  /* 0x00001406021d7980 */ /* 0x010f28000c101900 */
[----:B----4-:R4:W-:Y:S04]  /*29ba0*/  ST.E desc[UR4][R2.64+0x14], R29 ;  /* 0x0000141d02007985 */ /* 0x0109e8000c101904 */
[----:B-----5:R-:W5:Y:S04]  /*29bb0*/  LD.E R31, desc[UR6][R2.64+0x18] ;  /* 0x00001806021f7980 */ /* 0x020f68000c101900 */
[----:B-----5:R5:W-:Y:S04]  /*29bc0*/  ST.E desc[UR4][R2.64+0x18], R31 ;  /* 0x0000181f02007985 */ /* 0x020be8000c101904 */
[----:B---3--:R-:W3:Y:S04]  /*29bd0*/  LD.E R27, desc[UR6][R2.64+0x1c] ;  /* 0x00001c06021b7980 */ /* 0x008ee8000c101900 */
[----:B---3--:R3:W-:Y:S04]  /*29be0*/  ST.E desc[UR4][R2.64+0x1c], R27 ;  /* 0x00001c1b02007985 */ /* 0x0087e8000c101904 */
[----:B--2---:R-:W2:Y:S04]  /*29bf0*/  LD.E R25, desc[UR6][R2.64+0x20] ;  /* 0x0000200602197980 */ /* 0x004ea8000c101900 */
        /* <DEDUP_REMOVED lines=234> */
[----:B----4-:R-:W-:Y:S04]  /*2aaa0*/  ST.E desc[UR4][R2.64+0x1f4], R29 ;  /* 0x0001f41d02007985 */ /* 0x010fe8000c101904 */
[----:B-----5:R-:W4:Y:S04]  /*2aab0*/  LD.E R31, desc[UR6][R2.64+0x1f8] ;  /* 0x0001f806021f7980 */ /* 0x020f28000c101900 */
[----:B----4-:R-:W-:Y:S04]  /*2aac0*/  ST.E desc[UR4][R2.64+0x1f8], R31 ;  /* 0x0001f81f02007985 */ /* 0x010fe8000c101904 */
[----:B---3--:R-:W3:Y:S01]  /*2aad0*/  LD.E R27, desc[UR6][R2.64+0x1fc] ;  /* 0x0001fc06021b7980 */ /* 0x008ee2000c101900 */
[----:B------:R-:W-:-:S02]  /*2aae0*/  R2UR UR20, R4 ;  /* 0x00000000041472ca */ /* 0x000fc400000e0000 */
[C---:B------:R-:W-:Y:S02]  /*2aaf0*/  R2UR UR21, R5.reuse ;  /* 0x00000000051572ca */ /* 0x040fe400000e0000 */
[C---:B------:R-:W-:Y:S02]  /*2ab00*/  R2UR UR22, R4.reuse ;  /* 0x00000000041672ca */ /* 0x040fe400000e0000 */
[C---:B------:R-:W-:Y:S02]  /*2ab10*/  R2UR UR23, R5.reuse ;  /* 0x00000000051772ca */ /* 0x040fe400000e0000 */
[C---:B------:R-:W-:Y:S02]  /*2ab20*/  R2UR UR24, R4.reuse ;  /* 0x00000000041872ca */ /* 0x040fe400000e0000 */
[----:B------:R-:W-:Y:S02]  /*2ab30*/  R2UR UR25, R5 ;  /* 0x00000000051972ca */ /* 0x000fe400000e0000 */
        /* <DEDUP_REMOVED lines=20> */
[----:B------:R-:W-:Y:S02]  /*2ac80*/  R2UR UR58, R4 ;  /* 0x00000000043a72ca */ /* 0x000fe400000e0000 */
[----:B------:R-:W-:Y:S01]  /*2ac90*/  R2UR UR59, R5 ;  /* 0x00000000053b72ca */ /* 0x000fe200000e0000 */
[----:B---3--:R3:W-:Y:S04]  /*2aca0*/  ST.E desc[UR4][R2.64+0x1fc], R27 ;  /* 0x0001fc1b02007985 */ /* 0x0087e8000c101904 */
[----:B------:R-:W4:Y:S04]  /*2acb0*/  LD.E R212, desc[UR6][R8.64] ;  /* 0x0000000608d47980 */ /* 0x000f28000c101900 */
[----:B------:R-:W5:Y:S04]  /*2acc0*/  LD.E R24, desc[UR8][R2.64] ;  /* 0x0000000802187980 */ /* 0x000f68000c101900 */
[----:B--2---:R-:W5:Y:S04]  /*2acd0*/  LD.E R25, desc[UR10][R2.64+0x4] ;  /* 0x0000040a02197980 */ /* 0x004f68000c101900 */
[----:B------:R-:W5:Y:S04]  /*2ace0*/  LD.E R26, desc[UR12][R2.64+0x8] ;  /* 0x0000080c021a7980 */ /* 0x000f68000c101900 */
[----:B---3--:R-:W5:Y:S04]  /*2acf0*/  LD.E R27, desc[UR14][R2.64+0xc] ;  /* 0x00000c0e021b7980 */ /* 0x008f68000c101900 */
        /* <DEDUP_REMOVED lines=124> */
[----:B------:R-:W-:Y:S01]  /*2b4c0*/  IMAD R6, R215, 0xc00, R6 ;  /* 0x00000c00d7067824 */ /* 0x000fe200078e0206 */
[----:B----4-:R-:W-:-:S02]  /*2b4d0*/  ISETP.NE.U32.AND P0, PT, R212, RZ, PT ;  /* 0x000000ffd400720c */ /* 0x010fc40003f05070 */
[----:B------:R-:W-:Y:S02]  /*2b4e0*/  R2UR UR7, R7 ;  /* 0x00000000070772ca */ /* 0x000fe400000e0000 */
[----:B------:R-:W-:Y:S02]  /*2b4f0*/  R2UR UR6, R6 ;  /* 0x00000000060672ca */ /* 0x000fe400000e0000 */
[----:B------:R-:W-:Y:S02]  /*2b500*/  F2FP.F16.F32.PACK_AB R152, R152, R213 ;  /* 0x000000d59898723e */ /* 0x000fe400000000ff */
[----:B------:R-:W-:Y:S02]  /*2b510*/  F2FP.F16.F32.PACK_AB R154, R207, R154 ;  /* 0x0000009acf9a723e */ /* 0x000fe400000000ff */
[----:B------:R-:W-:Y:S02]  /*2b520*/  F2FP.F16.F32.PACK_AB R153, R206, R153 ;  /* 0x00000099ce99723e */ /* 0x000fe400000000ff */
[----:B------:R-:W-:Y:S01]  /*2b530*/  F2FP.F16.F32.PACK_AB R155, R158, R155 ;  /* 0x0000009b9e9b723e */ /* 0x000fe200000000ff */
[----:B------:R-:W-:Y:S01]  /*2b540*/  VOTEU.ANY UP0, P0 ;  /* 0x00000000003f7886 */ /* 0x000fe20000000100 */
        /* <DEDUP_REMOVED lines=19> */
[----:B------:R-:W-:Y:S01]  /*2b680*/  R2UR UR25, R5 ;  /* 0x00000000051972ca */ /* 0x000fe200000e0000 */
[----:B-----5:R-:W-:-:S06]  /*2b690*/  WARPGROUP.ARRIVE ;  /* 0x00000000000079c5 */ /* 0x020fcc0000000000 */
[----:B------:R-:W-:Y:S01]  /*2b6a0*/  HGMMA.64x256x16.F32 R24, R152, gdesc[UR4].tnspB, R24, UP0, gsb0 ;  /* 0x43e0000498187df0 */ /* 0x000fe2000b800818 */
        /* <DEDUP_REMOVED lines=17> */
[----:B------:R-:W-:Y:S01]  /*2b7c0*/  R2UR UR55, R5 ;  /* 0x00000000053772ca */ /* 0x000fe200000e0000 */
[----:B------:R-:W-:-:S02]  /*2b7d0*/  WARPGROUP.DEPBAR.LE gsb0, 0x0 ;  /* 0x00008000000079c5 */ /* 0x000fc40000010000 */
[----:B------:R1:W-:Y:S01]  /*2b7e0*/  ST.E desc[UR4][R2.64], R24 ;  /* 0x0000001802007985 */ /* 0x0003e2000c101904 */
[C---:B------:R-:W-:Y:S02]  /*2b7f0*/  R2UR UR4, R4.reuse ;  /* 0x00000000040472ca */ /* 0x040fe400000e0000 */
[C---:B------:R-:W-:Y:S01]  /*2b800*/  R2UR UR5, R5.reuse ;  /* 0x00000000050572ca */ /* 0x040fe200000e0000 */
[----:B------:R2:W-:Y:S01]  /*2b810*/  ST.E desc[UR6][R2.64+0x4], R25 ;  /* 0x0000041902007985 */ /* 0x0005e2000c101906 */
[C---:B------:R-:W-:Y:S02]  /*2b820*/  R2UR UR6, R4.reuse ;  /* 0x00000000040672ca */ /* 0x040fe400000e0000 */
[C---:B------:R-:W-:Y:S01]  /*2b830*/  R2UR UR7, R5.reuse ;  /* 0x00000000050772ca */ /* 0x040fe200000e0000 */
[----:B------:R3:W-:Y:S01]  /*2b840*/  ST.E desc[UR8][R2.64+0x8], R26 ;  /* 0x0000081a02007985 */ /* 0x0007e2000c101908 */
[C---:B------:R-:W-:Y:S02]  /*2b850*/  R2UR UR8, R4.reuse ;  /* 0x00000000040872ca */ /* 0x040fe400000e0000 */
[----:B------:R-:W-:Y:S01]  /*2b860*/  R2UR UR9, R5 ;  /* 0x00000000050972ca */ /* 0x000fe200000e0000 */
[----:B------:R4:W-:Y:S01]  /*2b870*/  ST.E desc[UR10][R2.64+0xc], R27 ;  /* 0x00000c1b02007985 */ /* 0x0009e2000c10190a */
[----:B------:R-:W-:-:S02]  /*2b880*/  R2UR UR10, R4 ;  /* 0x00000000040a72ca */ /* 0x000fc400000e0000 */
        /* <DEDUP_REMOVED lines=27> */
[----:B------:R-:W-:Y:S01]  /*2ba40*/  R2UR UR7, R5 ;  /* 0x00000000050772ca */ /* 0x000fe200000e0000 */
[----:B------:R5:W-:Y:S04]  /*2ba50*/  ST.E desc[UR8][R2.64+0x34], R37 ;  /* 0x0000342502007985 */ /* 0x000be8000c101908 */
[----:B------:R5:W-:Y:S04]  /*2ba60*/  ST.E desc[UR10][R2.64+0x38], R38 ;  /* 0x0000382602007985 */ /* 0x000be8000c10190a */
[----:B------:R5:W-:Y:S04]  /*2ba70*/  ST.E desc[UR12][R2.64+0x3c], R39 ;  /* 0x00003c2702007985 */ /* 0x000be8000c10190c */
[----:B------:R5:W-:Y:S04]  /*2ba80*/  ST.E desc[UR14][R2.64+0x40], R40 ;  /* 0x0000402802007985 */ /* 0x000be8000c10190e */
[----:B------:R5:W-:Y:S04]  /*2ba90*/  ST.E desc[UR16][R2.64+0x44], R41 ;  /* 0x0000442902007985 */ /* 0x000be8000c101910 */
[----:B------:R5:W-:Y:S01]  /*2baa0*/  ST.E desc[UR18][R2.64+0x48], R42 ;  /* 0x0000482a02007985 */ /* 0x000be2000c101912 */
[----:B------:R-:W-:-:S03]  /*2bab0*/  R2UR UR8, R4 ;  /* 0x00000000040872ca */ /* 0x000fc600000e0000 */
[----:B------:R5:W-:Y:S01]  /*2bac0*/  ST.E desc[UR20][R2.64+0x4c], R43 ;  /* 0x00004c2b02007985 */ /* 0x000be2000c101914 */
[----:B------:R-:W-:-:S03]  /*2bad0*/  R2UR UR9, R5 ;  /* 0x00000000050972ca */ /* 0x000fc600000e0000 */
[----:B------:R5:W-:Y:S04]  /*2bae0*/  ST.E desc[UR22][R2.64+0x50], R44 ;  /* 0x0000502c02007985 */ /* 0x000be8000c101916 */
[----:B------:R5:W-:Y:S04]  /*2baf0*/  ST.E desc[UR24][R2.64+0x54], R45 ;  /* 0x0000542d02007985 */ /* 0x000be8000c101918 */
[----:B------:R5:W-:Y:S01]  /*2bb00*/  ST.E desc[UR4][R2.64+0x58], R46 ;  /* 0x0000582e02007985 */ /* 0x000be2000c101904 */
[C---:B------:R-:W-:Y:S02]  /*2bb10*/  R2UR UR4, R4.reuse ;  /* 0x00000000040472ca */ /* 0x040fe400000e0000 */
[----:B------:R-:W-:Y:S01]  /*2bb20*/  R2UR UR5, R5 ;  /* 0x00000000050572ca */ /* 0x000fe200000e0000 */
[----:B------:R5:W-:Y:S01]  /*2bb30*/  ST.E desc[UR6][R2.64+0x5c], R47 ;  /* 0x00005c2f02007985 */ /* 0x000be2000c101906 */
        /* <DEDUP_REMOVED lines=13> */
[C---:B------:R-:W-:Y:S01]  /*2bc10*/  R2UR UR21, R5.reuse ;  /* 0x00000000051572ca */ /* 0x040fe200000e0000 */
[----:B------:R5:W-:Y:S01]  /*2bc20*/  ST.E desc[UR8][R2.64+0x60], R48 ;  /* 0x0000603002007985 */ /* 0x000be2000c101908 */
[C---:B------:R-:W-:Y:S02]  /*2bc30*/  R2UR UR22, R4.reuse ;  /* 0x00000000041672ca */ /* 0x040fe400000e0000 */
[C---:B------:R-:W-:Y:S01]  /*2bc40*/  R2UR UR23, R5.reuse ;  /* 0x00000000051772ca */ /* 0x040fe200000e0000 */
[----:B------:R5:W-:Y:S01]  /*2bc50*/  ST.E desc[UR4][R2.64+0x64], R49 ;  /* 0x0000643102007985 */ /* 0x000be2000c101904 */
[C---:B------:R-:W-:Y:S02]  /*2bc60*/  R2UR UR24, R4.reuse ;  /* 0x00000000041872ca */ /* 0x040fe400000e0000 */
[----:B------:R-:W-:Y:S02]  /*2bc70*/  R2UR UR25, R5 ;  /* 0x00000000051972ca */ /* 0x000fe400000e0000 */
[----:B------:R-:W-:-:S02]  /*2bc80*/  R2UR UR8, R4 ;  /* 0x00000000040872ca */ /* 0x000fc400000e0000 */
[C---:B------:R-:W-:Y:S02]  /*2bc90*/  R2UR UR9, R5.reuse ;  /* 0x00000000050972ca */ /* 0x040fe400000e0000 */
[C---:B------:R-:W-:Y:S02]  /*2bca0*/  R2UR UR4, R4.reuse ;  /* 0x00000000040472ca */ /* 0x040fe400000e0000 */
[----:B------:R-:W-:Y:S01]  /*2bcb0*/  R2UR UR5, R5 ;  /* 0x00000000050572ca */ /* 0x000fe200000e0000 */
        /* <DEDUP_REMOVED lines=8> */
[----:B------:R5:W-:Y:S04]  /*2bd40*/  ST.E desc[UR20][R2.64+0x80], R56 ;  /* 0x0000803802007985 */ /* 0x000be8000c101914 */
[----:B------:R5:W-:Y:S04]  /*2bd50*/  ST.E desc[UR22][R2.64+0x84], R57 ;  /* 0x0000843902007985 */ /* 0x000be8000c101916 */
[----:B------:R5:W-:Y:S01]  /*2bd60*/  ST.E desc[UR24][R2.64+0x88], R58 ;  /* 0x0000883a02007985 */ /* 0x000be2000c101918 */
[----:B------:R-:W-:-:S03]  /*2bd70*/  R2UR UR10, R4 ;  /* 0x00000000040a72ca */ /* 0x000fc600000e0000 */
[----:B------:R5:W-:Y:S01]  /*2bd80*/  ST.E desc[UR8][R2.64+0x8c], R59 ;  /* 0x00008c3b02007985 */ /* 0x000be2000c101908 */
[C---:B------:R-:W-:Y:S02]  /*2bd90*/  R2UR UR8, R4.reuse ;  /* 0x00000000040872ca */ /* 0x040fe400000e0000 */
[C---:B------:R-:W-:Y:S01]  /*2bda0*/  R2UR UR9, R5.reuse ;  /* 0x00000000050972ca */ /* 0x040fe200000e0000 */
[----:B------:R5:W-:Y:S01]  /*2bdb0*/  ST.E desc[UR4][R2.64+0x90], R60 ;  /* 0x0000903c02007985 */ /* 0x000be2000c101904 */
        /* <DEDUP_REMOVED lines=289> */
[----:B------:R-:W-:Y:S01]  /*2cfd0*/  R2UR UR57, R5 ;  /* 0x00000000053972ca */ /* 0x000fe200000e0000 */
[----:B------:R-:W-:Y:S01]  /*2cfe0*/  ST.E desc[UR6][R8.64], R196 ;  /* 0x000000c408007985 */ /* 0x000fe2000c101906 */
[----:B------:R-:W-:-:S02]  /*2cff0*/  R2UR UR60, R4 ;  /* 0x00000000043c72ca */ /* 0x000fc400000e0000 */
[C---:B------:R-:W-:Y:S01]  /*2d000*/  R2UR UR61, R5.reuse ;  /* 0x00000000053d72ca */ /* 0x040fe200000e0000 */
[----:B-1----:R-:W5:Y:S01]  /*2d010*/  LD.E R24, desc[UR8][R2.64] ;  /* 0x0000000802187980 */ /* 0x002f62000c101900 */
[C---:B------:R-:W-:Y:S02]  /*2d020*/  R2UR UR58, R4.reuse ;  /* 0x00000000043a72ca */ /* 0x040fe400000e0000 */
[C---:B------:R-:W-:Y:S01]  /*2d030*/  R2UR UR59, R5.reuse ;  /* 0x00000000053b72ca */ /* 0x040fe200000e0000 */
[----:B--2---:R-:W2:Y:S01]  /*2d040*/  LD.E R25, desc[UR10][R2.64+0x4] ;  /* 0x0000040a02197980 */ /* 0x004ea2000c101900 */
[C---:B------:R-:W-:Y:S02]  /*2d050*/  R2UR UR4, R4.reuse ;  /* 0x00000000040472ca */ /* 0x040fe400000e0000 */
[----:B------:R-:W-:Y:S01]  /*2d060*/  R2UR UR5, R5 ;  /* 0x00000000050572ca */ /* 0x000fe200000e0000 */
[----:B---3--:R-:W2:Y:S01]  /*2d070*/  LD.E R26, desc[UR12][R2.64+0x8] ;  /* 0x0000080c021a7980 */ /* 0x008ea2000c101900 */
[----:B------:R-:W-:-:S02]  /*2d080*/  R2UR UR6, R4 ;  /* 0x00000000040672ca */ /* 0x000fc400000e0000 */
[C---:B------:R-:W-:Y:S01]  /*2d090*/  R2UR UR7, R5.reuse ;  /* 0x00000000050772ca */ /* 0x040fe200000e0000 */
[----:B----4-:R-:W2:Y:S01]  /*2d0a0*/  LD.E R27, desc[UR14][R2.64+0xc] ;  /* 0x00000c0e021b7980 */ /* 0x010ea2000c101900 */
[C---:B------:R-:W-:Y:S02]  /*2d0b0*/  R2UR UR8, R4.reuse ;  /* 0x00000000040872ca */ /* 0x040fe400000e0000 */
[C---:B------:R-:W-:Y:S01]  /*2d0c0*/  R2UR UR9, R5.reuse ;  /* 0x00000000050972ca */ /* 0x040fe200000e0000 */
[----:B-----5:R-:W2:Y:S01]  /*2d0d0*/  LD.E R28, desc[UR16][R2.64+0x10] ;  /* 0x00001010021c7980 */ /* 0x020ea2000c101900 */
[C---:B------:R-:W-:Y:S02]  /*2d0e0*/  R2UR UR10, R4.reuse ;  /* 0x00000000040a72ca */ /* 0x040fe400000e0000 */
[----:B------:R-:W-:Y:S01]  /*2d0f0*/  R2UR UR11, R5 ;  /* 0x00000000050b72ca */ /* 0x000fe200000e0000 */
[----:B------:R-:W2:Y:S01]  /*2d100*/  LD.E R29, desc[UR18][R2.64+0x14] ;  /* 0x00001412021d7980 */ /* 0x000ea2000c101900 */
[----:B------:R-:W-:-:S02]  /*2d110*/  R2UR UR12, R4 ;  /* 0x00000000040c72ca */ /* 0x000fc400000e0000 */
[C---:B------:R-:W-:Y:S01]  /*2d120*/  R2UR UR13, R5.reuse ;  /* 0x00000000050d72ca */ /* 0x040fe200000e0000 */
[----:B------:R-:W2:Y:S01]  /*2d130*/  LD.E R30, desc[UR20][R2.64+0x18] ;  /* 0x00001814021e7980 */ /* 0x000ea2000c101900 */
[C---:B------:R-:W-:Y:S02]  /*2d140*/  R2UR UR14, R4.reuse ;  /* 0x00000000040e72ca */ /* 0x040fe400000e0000 */
[C---:B------:R-:W-:Y:S01]  /*2d150*/  R2UR UR15, R5.reuse ;  /* 0x00000000050f72ca */ /* 0x040fe200000e0000 */
[----:B------:R-:W2:Y:S01]  /*2d160*/  LD.E R31, desc[UR22][R2.64+0x1c] ;  /* 0x00001c16021f7980 */ /* 0x000ea2000c101900 */
        /* <DEDUP_REMOVED lines=303> */
[----:B------:R-:W-:Y:S02]  /*2e460*/  R2UR UR56, R4 ;  /* 0x00000000043872ca */ /* 0x000fe400000e0000 */
[----:B------:R-:W-:Y:S01]  /*2e470*/  R2UR UR57, R5 ;  /* 0x00000000053972ca */ /* 0x000fe200000e0000 */
        /* <DEDUP_REMOVED lines=19> */
[----:B------:R-:W-:-:S02]  /*2e5b0*/  VIADD R152, R6, 0x80 ;  /* 0x0000008006987836 */ /* 0x000fc40000000000 */
[----:B------:R-:W-:Y:S01]  /*2e5c0*/  IMAD.MOV.U32 R153, RZ, RZ, R7 ;  /* 0x000000ffff997224 */ /* 0x000fe200078e0007 */
[----:B------:R-:W-:Y:S02]  /*2e5d0*/  F2FP.F16.F32.PACK_AB R156, R156, R157 ;  /* 0x0000009d9c9c723e */ /* 0x000fe400000000ff */
[----:B------:R-:W-:Y:S02]  /*2e5e0*/  R2UR UR6, R152 ;  /* 0x00000000980672ca */ /* 0x000fe400000e0000 */
[----:B------:R-:W-:Y:S02]  /*2e5f0*/  R2UR UR7, R153 ;  /* 0x00000000990772ca */ /* 0x000fe400000e0000 */
[----:B------:R-:W-:Y:S02]  /*2e600*/  F2FP.F16.F32.PACK_AB R158, R14, R21 ;  /* 0x000000150e9e723e */ /* 0x000fe400000000ff */
[----:B------:R-:W-:Y:S02]  /*2e610*/  F2FP.F16.F32.PACK_AB R157, R12, R13 ;  /* 0x0000000d0c9d723e */ /* 0x000fe400000000ff */
[----:B------:R-:W-:-:S02]  /*2e620*/  F2FP.F16.F32.PACK_AB R159, R159, R160 ;  /* 0x000000a09f9f723e */ /* 0x000fc400000000ff */
        /* <DEDUP_REMOVED lines=18> */
[----:B------:R-:W-:Y:S02]  /*2e750*/  R2UR UR24, R4 ;  /* 0x00000000041872ca */ /* 0x000fe400000e0000 */
[----:B------:R-:W-:Y:S01]  /*2e760*/  R2UR UR25, R5 ;  /* 0x00000000051972ca */ /* 0x000fe200000e0000 */
[----:B--2---:R-:W-:-:S06]  /*2e770*/  WARPGROUP.ARRIVE ;  /* 0x00000000000079c5 */ /* 0x004fcc0000000000 */
[----:B------:R-:W-:Y:S01]  /*2e780*/  HGMMA.64x256x16.F32 R24, R156, gdesc[UR4].tnspB, R24, gsb0 ;  /* 0x43e000049c187df0 */ /* 0x000fe20008000818 */
        /* <DEDUP_REMOVED lines=753> */
[----:B------:R-:W-:-:S03]  /*316a0*/  IMAD.MOV.U32 R13, RZ, RZ, R7 ;  /* 0x000000ffff0d7224 */ /* 0x000fc600078e0007 */
[----:B------:R-:W-:Y:S02]  /*316b0*/  R2UR UR6, R12 ;  /* 0x000000000c0672ca */ /* 0x000fe400000e0000 */
[----:B------:R-:W-:Y:S02]  /*316c0*/  R2UR UR7, R13 ;  /* 0x000000000d0772ca */ /* 0x000fe400000e0000 */
[----:B------:R-:W-:Y:S02]  /*316d0*/  F2FP.F16.F32.PACK_AB R152, R167, R168 ;  /* 0x000000a8a798723e */ /* 0x000fe400000000ff */
        /* <DEDUP_REMOVED lines=1602> */
[C---:B------:R-:W-:Y:S01]  /*37b00*/  R2UR UR51, R5.reuse ;  /* 0x00000000053372ca */ /* 0x040fe200000e0000 */
[----:B------:R-:W-:Y:S02]  /*37b10*/  WARPGROUP.DEPBAR.LE gsb0, 0x0 ;  /* 0x00008000000079c5 */ /* 0x000fe40000010000 */
        /* <DEDUP_REMOVED lines=351> */
[----:B------:R-:W-:Y:S01]  /*39110*/  ST.E desc[UR6][R2.64+0x1ec], R147 ;  /* 0x0001ec9302007985 */ /* 0x000fe2000c101906 */
[----:B------:R-:W-:-:S03]  /*39120*/  R2UR UR5, R5 ;  /* 0x00000000050572ca */ /* 0x000fc600000e0000 */
[----:B------:R-:W-:Y:S01]  /*39130*/  ST.E desc[UR8][R2.64+0x1f0], R148 ;  /* 0x0001f09402007985 */ /* 0x000fe2000c101908 */
[----:B------:R-:W-:-:S03]  /*39140*/  R2UR UR6, R4 ;  /* 0x00000000040672ca */ /* 0x000fc600000e0000 */
[----:B------:R-:W-:Y:S01]  /*39150*/  ST.E desc[UR10][R2.64+0x1f4], R149 ;  /* 0x0001f49502007985 */ /* 0x000fe2000c10190a */
[----:B------:R-:W-:-:S03]  /*39160*/  R2UR UR7, R5 ;  /* 0x00000000050772ca */ /* 0x000fc600000e0000 */
[----:B------:R-:W-:Y:S01]  /*39170*/  ST.E desc[UR12][R2.64+0x1f8], R150 ;  /* 0x0001f89602007985 */ /* 0x000fe2000c10190c */
[C---:B------:R-:W-:Y:S02]  /*39180*/  R2UR UR8, R4.reuse ;  /* 0x00000000040872ca */ /* 0x040fe400000e0000 */
[C---:B------:R-:W-:Y:S01]  /*39190*/  R2UR UR9, R5.reuse ;  /* 0x00000000050972ca */ /* 0x040fe200000e0000 */
[----:B------:R-:W-:Y:S01]  /*391a0*/  ST.E desc[UR14][R2.64+0x1fc], R151 ;  /* 0x0001fc9702007985 */ /* 0x000fe2000c10190e */
        /* <DEDUP_REMOVED lines=25> */
[----:B------:R-:W-:Y:S01]  /*39340*/  R2UR UR57, R5 ;  /* 0x00000000053972ca */ /* 0x000fe200000e0000 */
[----:B------:R5:W-:Y:S01]  /*39350*/  ST.E desc[UR4][R2.64+0x1e8], R146 ;  /* 0x0001e89202007985 */ /* 0x000be2000c101904 */
[----:B------:R-:W-:-:S03]  /*39360*/  R2UR UR60, R4 ;  /* 0x00000000043c72ca */ /* 0x000fc600000e0000 */
[----:B------:R-:W-:Y:S01]  /*39370*/  ST.E desc[UR6][R8.64], R196 ;  /* 0x000000c408007985 */ /* 0x000fe2000c101906 */
[C---:B------:R-:W-:Y:S02]  /*39380*/  R2UR UR61, R5.reuse ;  /* 0x00000000053d72ca */ /* 0x040fe400000e0000 */
        /* <DEDUP_REMOVED lines=324> */
[----:B------:R-:W-:Y:S01]  /*3a7d0*/  R2UR UR56, R4 ;  /* 0x00000000043872ca */ /* 0x000fe200000e0000 */
[----:B------:R-:W2:Y:S01]  /*3a7e0*/  LD.E R132, desc[UR4][R2.64+0x1b0] ;  /* 0x0001b00402847980 */ /* 0x000ea2000c101900 */
[----:B------:R-:W-:-:S03]  /*3a7f0*/  R2UR UR57, R5 ;  /* 0x00000000053972ca */ /* 0x000fc600000e0000 */
        /* <DEDUP_REMOVED lines=19> */
[----:B------:R-:W-:Y:S01]  /*3a930*/  VIADD R6, R6, 0x280 ;  /* 0x0000028006067836 */ /* 0x000fe20000000000 */
[----:B------:R-:W-:-:S04]  /*3a940*/  R2UR UR7, R7 ;  /* 0x00000000070772ca */ /* 0x000fc800000e0000 */
[----:B------:R-:W-:Y:S02]  /*3a950*/  R2UR UR6, R6 ;  /* 0x00000000060672ca */ /* 0x000fe400000e0000 */
[----:B------:R-:W-:Y:S02]  /*3a960*/  F2FP.F16.F32.PACK_AB R152, R191, R192 ;  /* 0x000000c0bf98723e */ /* 0x000fe400000000ff */
[----:B------:R-:W-:Y:S02]  /*3a970*/  F2FP.F16.F32.PACK_AB R154, R187, R190 ;  /* 0x000000bebb9a723e */ /* 0x000fe400000000ff */
[----:B------:R-:W-:Y:S02]  /*3a980*/  F2FP.F16.F32.PACK_AB R153, R163, R164 ;  /* 0x000000a4a399723e */ /* 0x000fe400000000ff */
[----:B------:R-:W-:Y:S02]  /*3a990*/  F2FP.F16.F32.PACK_AB R155, R161, R162 ;  /* 0x000000a2a19b723e */ /* 0x000fe400000000ff */
        /* <DEDUP_REMOVED lines=27> */
[----:B------:R-:W-:Y:S01]  /*3ab50*/  R2UR UR29, R5 ;  /* 0x00000000051d72ca */ /* 0x000fe200000e0000 */
[----:B------:R-:W-:-:S02]  /*3ab60*/  WARPGROUP.DEPBAR.LE gsb0, 0x0 ;  /* 0x00008000000079c5 */ /* 0x000fc40000010000 */
[----:B------:R-:W-:Y:S01]  /*3ab70*/  ST.E desc[UR4][R2.64], R24 ;  /* 0x0000001802007985 */ /* 0x000fe2000c101904 */
[C---:B------:R-:W-:Y:S02]  /*3ab80*/  R2UR UR4, R4.reuse ;  /* 0x00000000040472ca */ /* 0x040fe400000e0000 */
[C---:B------:R-:W-:Y:S01]  /*3ab90*/  R2UR UR5, R5.reuse ;  /* 0x00000000050572ca */ /* 0x040fe200000e0000 */
[----:B------:R-:W-:Y:S01]  /*3aba0*/  ST.E desc[UR6][R2.64+0x4], R25 ;  /* 0x0000041902007985 */ /* 0x000fe2000c101906 */
[C---:B------:R-:W-:Y:S02]  /*3abb0*/  R2UR UR6, R4.reuse ;  /* 0x00000000040672ca */ /* 0x040fe400000e0000 */
[----:B------:R-:W-:Y:S01]  /*3abc0*/  R2UR UR7, R5 ;  /* 0x00000000050772ca */ /* 0x000fe200000e0000 */
[----:B------:R-:W-:Y:S04]  /*3abd0*/  ST.E desc[UR8][R2.64+0x8], R26 ;  /* 0x0000081a02007985 */ /* 0x000fe8000c101908 */
[----:B------:R-:W-:Y:S04]  /*3abe0*/  ST.E desc[UR10][R2.64+0xc], R27 ;  /* 0x00000c1b02007985 */ /* 0x000fe8000c10190a */
[----:B------:R-:W-:Y:S01]  /*3abf0*/  ST.E desc[UR12][R2.64+0x10], R28 ;  /* 0x0000101c02007985 */ /* 0x000fe2000c10190c */
[----:B------:R-:W-:-:S03]  /*3ac00*/  R2UR UR8, R4 ;  /* 0x00000000040872ca */ /* 0x000fc600000e0000 */
[----:B------:R-:W-:Y:S01]  /*3ac10*/  ST.E desc[UR14][R2.64+0x14], R29 ;  /* 0x0000141d02007985 */ /* 0x000fe2000c10190e */
[----:B------:R-:W-:-:S03]  /*3ac20*/  R2UR UR9, R5 ;  /* 0x00000000050972ca */ /* 0x000fc600000e0000 */
[----:B------:R-:W-:Y:S04]  /*3ac30*/  ST.E desc[UR16][R2.64+0x18], R30 ;  /* 0x0000181e02007985 */ /* 0x000fe8000c101910 */
[----:B------:R-:W-:Y:S04]  /*3ac40*/  ST.E desc[UR18][R2.64+0x1c], R31 ;  /* 0x00001c1f02007985 */ /* 0x000fe8000c101912 */
[----:B------:R-:W-:Y:S04]  /*3ac50*/  ST.E desc[UR20][R2.64+0x20], R32 ;  /* 0x0000202002007985 */ /* 0x000fe8000c101914 */
[----:B------:R-:W-:Y:S04]  /*3ac60*/  ST.E desc[UR22][R2.64+0x24], R33 ;  /* 0x0000242102007985 */ /* 0x000fe8000c101916 */
        /* <DEDUP_REMOVED lines=19> */
[----:B------:R-:W-:Y:S01]  /*3ada0*/  ST.E desc[UR8][R2.64+0x34], R37 ;  /* 0x0000342502007985 */ /* 0x000fe2000c101908 */
        /* <DEDUP_REMOVED lines=8> */
[----:B------:R-:W-:Y:S01]  /*3ae30*/  R2UR UR5, R5 ;  /* 0x00000000050572ca */ /* 0x000fe200000e0000 */
[----:B------:R-:W-:Y:S04]  /*3ae40*/  ST.E desc[UR6][R2.64+0x3c], R39 ;  /* 0x00003c2702007985 */ /* 0x000fe8000c101906 */
[----:B------:R-:W-:Y:S04]  /*3ae50*/  ST.E desc[UR10][R2.64+0x40], R40 ;  /* 0x0000402802007985 */ /* 0x000fe8000c10190a */
[----:B------:R-:W-:Y:S04]  /*3ae60*/  ST.E desc[UR12][R2.64+0x44], R41 ;  /* 0x0000442902007985 */ /* 0x000fe8000c10190c */
        /* <DEDUP_REMOVED lines=8> */
[----:B------:R-:W-:Y:S01]  /*3aef0*/  ST.E desc[UR8][R2.64+0x60], R48 ;  /* 0x0000603002007985 */ /* 0x000fe2000c101908 */
[C---:B------:R-:W-:Y:S02]  /*3af00*/  R2UR UR8, R4.reuse ;  /* 0x00000000040872ca */ /* 0x040fe400000e0000 */
[----:B------:R-:W-:Y:S01]  /*3af10*/  R2UR UR9, R5 ;  /* 0x00000000050972ca */ /* 0x000fe200000e0000 */
[----:B------:R-:W-:Y:S01]  /*3af20*/  ST.E desc[UR4][R2.64+0x64], R49 ;  /* 0x0000643102007985 */ /* 0x000fe2000c101904 */
        /* <DEDUP_REMOVED lines=14> */
[----:B------:R-:W-:Y:S01]  /*3b010*/  ST.E desc[UR6][R2.64+0x68], R50 ;  /* 0x0000683202007985 */ /* 0x000fe2000c101906 */
        /* <DEDUP_REMOVED lines=288> */
[----:B------:R-:W2:Y:S01]  /*3c220*/  LD.E R7, desc[UR28][R2.64] ;  /* 0x0000001c02077980 */ /* 0x000ea2000c101900 */
[----:B------:R-:W-:-:S02]  /*3c230*/  R2UR UR4, R4 ;  /* 0x00000000040472ca */ /* 0x000fc400000e0000 */
[C---:B------:R-:W-:Y:S02]  /*3c240*/  R2UR UR5, R5.reuse ;  /* 0x00000000050572ca */ /* 0x040fe400000e0000 */
[----:B------:R-:W-:Y:S02]  /*3c250*/  R2UR UR6, R4 ;  /* 0x00000000040672ca */ /* 0x000fe400000e0000 */
[----:B------:R-:W-:-:S09]  /*3c260*/  R2UR UR7, R5 ;  /* 0x00000000050772ca */ /* 0x000fd200000e0000 */
[----:B--2---:R2:W-:Y:S04]  /*3c270*/  ST.E desc[UR4][R2.64], R7 ;  /* 0x0000000702007985 */ /* 0x0045e8000c101904 */
[----:B------:R-:W3:Y:S01]  /*3c280*/  LD.E R11, desc[UR6][R2.64+0x4] ;  /* 0x00000406020b7980 */ /* 0x000ee2000c101900 */
[C---:B------:R-:W-:Y:S02]  /*3c290*/  R2UR UR4, R4.reuse ;  /* 0x00000000040472ca */ /* 0x040fe400000e0000 */
[C---:B------:R-:W-:Y:S02]  /*3c2a0*/  R2UR UR5, R5.reuse ;  /* 0x00000000050572ca */ /* 0x040fe400000e0000 */
[----:B------:R-:W-:Y:S02]  /*3c2b0*/  R2UR UR6, R4 ;  /* 0x00000000040672ca */ /* 0x000fe400000e0000 */
[----:B------:R-:W-:-:S09]  /*3c2c0*/  R2UR UR7, R5 ;  /* 0x00000000050772ca */ /* 0x000fd200000e0000 */
[----:B---3--:R3:W-:Y:S04]  /*3c2d0*/  ST.E desc[UR4][R2.64+0x4], R11 ;  /* 0x0000040b02007985 */ /* 0x0087e8000c101904 */
[----:B------:R-:W4:Y:S01]  /*3c2e0*/  LD.E R13, desc[UR6][R2.64+0x8] ;  /* 0x00000806020d7980 */ /* 0x000f22000c101900 */
[C---:B------:R-:W-:Y:S02]  /*3c2f0*/  R2UR UR4, R4.reuse ;  /* 0x00000000040472ca */ /* 0x040fe400000e0000 */
[C---:B------:R-:W-:Y:S02]  /*3c300*/  R2UR UR5, R5.reuse ;  /* 0x00000000050572ca */ /* 0x040fe400000e0000 */
[----:B------:R-:W-:Y:S02]  /*3c310*/  R2UR UR6, R4 ;  /* 0x00000000040672ca */ /* 0x000fe400000e0000 */
[----:B------:R-:W-:-:S09]  /*3c320*/  R2UR UR7, R5 ;  /* 0x00000000050772ca */ /* 0x000fd200000e0000 */
[----:B----4-:R4:W-:Y:S04]  /*3c330*/  ST.E desc[UR4][R2.64+0x8], R13 ;  /* 0x0000080d02007985 */ /* 0x0109e8000c101904 */
[----:B-1----:R-:W5:Y:S01]  /*3c340*/  LD.E R9, desc[UR6][R2.64+0xc] ;  /* 0x00000c0602097980 */ /* 0x002f62000c101900 */
[C---:B------:R-:W-:Y:S02]  /*3c350*/  R2UR UR4, R4.reuse ;  /* 0x00000000040472ca */ /* 0x040fe400000e0000 */
[C---:B------:R-:W-:Y:S02]  /*3c360*/  R2UR UR5, R5.reuse ;  /* 0x00000000050572ca */ /* 0x040fe400000e0000 */
[----:B------:R-:W-:Y:S02]  /*3c370*/  R2UR UR6, R4 ;  /* 0x00000000040672ca */ /* 0x000fe400000e0000 */
[----:B------:R-:W-:-:S09]  /*3c380*/  R2UR UR7, R5 ;  /* 0x00000000050772ca */ /* 0x000fd200000e0000 */
[----:B-----5:R1:W-:Y:S04]  /*3c390*/  ST.E desc[UR4][R2.64+0xc], R9 ;  /* 0x00000c0902007985 */ /* 0x0203e8000c101904 */
[----:B--2---:R-:W2:Y:S01]  /*3c3a0*/  LD.E R7, desc[UR6][R2.64+0x10] ;  /* 0x0000100602077980 */ /* 0x004ea2000c101900 */
[C---:B------:R-:W-:Y:S02]  /*3c3b0*/  R2UR UR4, R4.reuse ;  /* 0x00000000040472ca */ /* 0x040fe400000e0000 */
[C---:B------:R-:W-:Y:S02]  /*3c3c0*/  R2UR UR5, R5.reuse ;  /* 0x00000000050572ca */ /* 0x040fe400000e0000 */
[----:B------:R-:W-:Y:S02]  /*3c3d0*/  R2UR UR6, R4 ;  /* 0x00000000040672ca */ /* 0x000fe400000e0000 */
[----:B------:R-:W-:-:S09]  /*3c3e0*/  R2UR UR7, R5 ;  /* 0x00000000050772ca */ /* 0x000fd200000e0000 */
[----:B--2---:R2:W-:Y:S04]  /*3c3f0*/  ST.E desc[UR4][R2.64+0x10], R7 ;  /* 0x0000100702007985 */ /* 0x0045e8000c101904 */
[----:B---3--:R-:W3:Y:S01]  /*3c400*/  LD.E R11, desc[UR6][R2.64+0x14] ;  /* 0x00001406020b7980 */ /* 0x008ee2000c101900 */
[C---:B------:R-:W-:Y:S02]  /*3c410*/  R2UR UR4, R4.reuse ;  /* 0x00000000040472ca */ /* 0x040fe400000e0000 */
[C---:B------:R-:W-:Y:S02]  /*3c420*/  R2UR UR5, R5.reuse ;  /* 0x00000000050572ca */ /* 0x040fe400000e0000 */
[----:B------:R-:W-:Y:S02]  /*3c430*/  R2UR UR6, R4 ;  /* 0x00000000040672ca */ /* 0x000fe400000e0000 */
[----:B------:R-:W-:-:S09]  /*3c440*/  R2UR UR7, R5 ;  /* 0x00000000050772ca */ /* 0x000fd200000e0000 */
[----:B---3--:R3:W-:Y:S04]  /*3c450*/  ST.E desc[UR4][R2.64+0x14], R11 ;  /* 0x0000140b02007985 */ /* 0x0087e8000c101904 */
[----:B----4-:R-:W4:Y:S01]  /*3c460*/  LD.E R13, desc[UR6][R2.64+0x18] ;  /* 0x00001806020d7980 */ /* 0x010f22000c101900 */
        /* <DEDUP_REMOVED lines=719> */
[----:B----4-:R-:W3:Y:S01]  /*3f160*/  LD.E R13, desc[UR6][R2.64+0x1f8] ;  /* 0x0001f806020d7980 */ /* 0x010ee2000c101900 */
[C---:B------:R-:W-:Y:S02]  /*3f170*/  R2UR UR4, R4.reuse ;  /* 0x00000000040472ca */ /* 0x040fe400000e0000 */
[C---:B------:R-:W-:Y:S02]  /*3f180*/  R2UR UR5, R5.reuse ;  /* 0x00000000050572ca */ /* 0x040fe400000e0000 */
[----:B------:R-:W-:Y:S02]  /*3f190*/  R2UR UR6, R4 ;  /* 0x00000000040672ca */ /* 0x000fe400000e0000 */
[----:B------:R-:W-:-:S02]  /*3f1a0*/  R2UR UR7, R5 ;  /* 0x00000000050772ca */ /* 0x000fc400000e0000 */
[----:B------:R-:W-:-:S07]  /*3f1b0*/  LOP3.LUT P6, RZ, R202, 0x7f, RZ, 0xc0, !PT ;  /* 0x0000007fcaff7812 */ /* 0x000fce00078cc0ff */
[----:B---3--:R2:W-:Y:S04]  /*3f1c0*/  ST.E desc[UR4][R2.64+0x1f8], R13 ;  /* 0x0001f80d02007985 */ /* 0x0085e8000c101904 */
[----:B-1----:R-:W3:Y:S01]  /*3f1d0*/  LD.E R9, desc[UR6][R2.64+0x1fc] ;  /* 0x0001fc0602097980 */ /* 0x002ee2000c101900 */
[----:B------:R-:W-:Y:S02]  /*3f1e0*/  R2UR UR4, R4 ;  /* 0x00000000040472ca */ /* 0x000fe400000e0000 */
[----:B------:R-:W-:-:S13]  /*3f1f0*/  R2UR UR5, R5 ;  /* 0x00000000050572ca */ /* 0x000fda00000e0000 */
[----:B---3--:R2:W-:Y:S01]  /*3f200*/  ST.E desc[UR4][R2.64+0x1fc], R9 ;  /* 0x0001fc0902007985 */ /* 0x0085e2000c101904 */
[----:B------:R-:W-:Y:S05]  /*3f210*/  @P6 BRA `(.L_x_1724) ;  /* 0x0000000000306947 */ /* 0x000fea0003800000 */
[----:B--2---:R-:W2:Y:S04]  /*3f220*/  LDL.64 R2, [R0+0x40] ;  /* 0x0000400000027983 */ /* 0x004ea80000100a00 */
[----:B------:R-:W3:Y:S01]  /*3f230*/  LDL.64 R6, [R0] ;  /* 0x0000000000067983 */ /* 0x000ee20000100a00 */
[C---:B------:R-:W-:Y:S02]  /*3f240*/  R2UR UR4, R4.reuse ;  /* 0x00000000040472ca */ /* 0x040fe400000e0000 */
[C---:B------:R-:W-:Y:S02]  /*3f250*/  R2UR UR5, R5.reuse ;  /* 0x00000000050572ca */ /* 0x040fe400000e0000 */
[----:B------:R-:W-:Y:S02]  /*3f260*/  R2UR UR6, R4 ;  /* 0x00000000040672ca */ /* 0x000fe400000e0000 */
[----:B------:R-:W-:-:S09]  /*3f270*/  R2UR UR7, R5 ;  /* 0x00000000050772ca */ /* 0x000fd200000e0000 */
[----:B--2---:R-:W2:Y:S04]  /*3f280*/  LD.E.64 R2, desc[UR4][R2.64+0x30] ;  /* 0x0000300402027980 */ /* 0x004ea8000c101b00 */
[----:B---3--:R-:W3:Y:S01]  /*3f290*/  LD.E R6, desc[UR6][R6.64] ;  /* 0x0000000606067980 */ /* 0x008ee2000c101900 */
[----:B--2---:R-:W-:-:S05]  /*3f2a0*/  MOV R5, R2 ;  /* 0x0000000200057202 */ /* 0x004fca0000000f00 */
[----:B---3--:R-:W-:-:S05]  /*3f2b0*/  IMAD R4, R6, 0x8, R5 ;  /* 0x0000000806047824 */ /* 0x008fca00078e0205 */
[----:B------:R-:W-:-:S04]  /*3f2c0*/  PRMT R4, RZ, 0x654, R4 ;  /* 0x00000654ff047816 */ /* 0x000fc80000000004 */
[----:B------:R1:W-:Y:S03]  /*3f2d0*/  SYNCS.ARRIVE.TRANS64.RED.A1T0 RZ, [R4+URZ], RZ ;  /* 0x000000ff04ff79a7 */ /* 0x0003e6000810043f */
.L_x_1724:
[----:B--2---:R-:W-:Y:S02]  /*3f2e0*/  IMAD.MOV.U32 R2, RZ, RZ, R205 ;  /* 0x000000ffff027224 */ /* 0x004fe400078e00cd */
[----:B------:R-:W-:-:S04]  /*3f2f0*/  IMAD.MOV.U32 R3, RZ, RZ, 0x0 ;  /* 0x00000000ff037424 */ /* 0x000fc800078e00ff */
[----:B-1----:R-:W-:Y:S05]  /*3f300*/  RET.REL.NODEC R2 `(_ZN7cutlass13device_kernelIN5flash11enable_sm90INS1_16FlashAttnFwdSm90INS1_25CollectiveMainloopFwdSm90ILi2EN4cute5tupleIJNS5_1CILi1EEES8_S8_EEENS6_IJNS7_ILi128EEENS7_ILi96EEENS7_ILi64EEEEEELi256ENS_6half_tEfNS_4arch4Sm90ELb0ELb1ELb0ELb0ELb0ELb0ELb1ELb1ELb0ELb0ELb0ELb0EEENS1_21CollectiveEpilogueFwdINS6_IJSA_NS7_ILi256EEESB_EEES9_SE_SG_Li256ELb0ELb0ELb0ELb0EEENS1_30DynamicPersistentTileSchedulerILi256ELi32ELb0ELb0ELb1EEEEEEEEEvNT_6ParamsE) ;  /* 0xfffffc0c023c7950 */ /* 0x002fea0003c3ffff */
.L_x_1702:
[----:B-1----:R1:W2:Y:S02]  /*3f310*/  SYNCS.PHASECHK.TRANS64.TRYWAIT P0, [R2+URZ], R3 ;  /* 0x00000003020075a7 */ /* 0x0022a4000800017f */
[----:B--2---:R-:W-:Y:S05]  /*3f320*/  @!P0 NANOSLEEP.SYNCS 0x989680 ;  /* 0x009896800000895d */ /* 0x004fea0003900000 */
[----:B------:R-:W2:Y:S02]  /*3f330*/  @!P0 SYNCS.PHASECHK.TRANS64 P0, [R2+URZ], R3 ;  /* 0x00000003020085a7 */ /* 0x000ea4000800007f */
[----:B--2---:R-:W-:Y:S05]  /*3f340*/  @!P0 BRA `(.L_x_1702) ;  /* 0xfffffffc00f08947 */ /* 0x004fea000383ffff */
[----:B------:R-:W-:Y:S05]  /*3f350*/  BRA `(.L_x_1701) ;  /* 0xfffffe4c00f87947 */ /* 0x000fea000383ffff */
.L_x_1709:
[----:B-1----:R1:W2:Y:S02]  /*3f360*/  SYNCS.PHASECHK.TRANS64.TRYWAIT P0, [R8+URZ], R9 ;  /* 0x00000009080075a7 */ /* 0x0022a4000800017f */
[----:B--2---:R-:W-:Y:S05]  /*3f370*/  @!P0 NANOSLEEP.SYNCS 0x989680 ;  /* 0x009896800000895d */ /* 0x004fea0003900000 */
[----:B------:R-:W2:Y:S02]  /*3f380*/  @!P0 SYNCS.PHASECHK.TRANS64 P0, [R8+URZ], R9 ;  /* 0x00000009080085a7 */ /* 0x000ea4000800007f */
[----:B--2---:R-:W-:Y:S05]  /*3f390*/  @!P0 BRA `(.L_x_1709) ;  /* 0xfffffffc00f08947 */ /* 0x004fea000383ffff */
[----:B------:R-:W-:Y:S05]  /*3f3a0*/  BRA `(.L_x_1708) ;  /* 0xfffffe5400cc7947 */ /* 0x000fea000383ffff */
.L_x_1725:
        /* <DEDUP_REMOVED lines=13> */
.L_x_4721:


//--------------------- .text._ZN7cutlass13device_kernelIN5flash11enable_sm90INS1_16FlashAttnFwdSm90INS1_25CollectiveMainloopFwdSm90ILi2EN4cute5tupleIJNS5_1CILi1EEES8_S8_EEENS6_IJNS7_ILi128EEENS7_ILi96EEENS7_ILi64EEEEEELi256ENS_6half_tEfNS_4arch4Sm90ELb0ELb1ELb0ELb1ELb0ELb0ELb0ELb1ELb0ELb0ELb0ELb0EEENS1_21CollectiveEpilogueFwdINS6_IJSA_NS7_ILi256EEESB_EEES9_SE_SG_Li256ELb1ELb0ELb0ELb0EEENS1_36VarlenDynamicPersistentTileSchedulerILi128ELi96ELi256ELi32ELb0ELb0ELb1ELb1ELb0ELb1EEEEEEEEEvNT_6ParamsE --------------------------
	.section	.text._ZN7cutlass13device_kernelIN5flash11enable_sm90INS1_16FlashAttnFwdSm90INS1_25CollectiveMainloopFwdSm90ILi2EN4cute5tupleIJNS5_1CILi1EEES8_S8_EEENS6_IJNS7_ILi128EEENS7_ILi96EEENS7_ILi64EEEEEELi256ENS_6half_tEfNS_4arch4Sm90ELb0ELb1ELb0ELb1ELb0ELb0ELb0ELb1ELb0ELb0ELb0ELb0EEENS1_21CollectiveEpilogueFwdINS6_IJSA_NS7_ILi256EEESB_EEES9_SE_SG_Li256ELb1ELb0ELb0ELb0EEENS1_36VarlenDynamicPersistentTileSchedulerILi128ELi96ELi256ELi32ELb0ELb0ELb1ELb1ELb0ELb1EEEEEEEEEvNT_6ParamsE,"ax",@progbits
	.align	128
.text._ZN7cutlass13device_kernelIN5flash11enable_sm90INS1_16FlashAttnFwdSm90INS1_25CollectiveMainloopFwdSm90ILi2EN4cute5tupleIJNS5_1CILi1EEES8_S8_EEENS6_IJNS7_ILi128EEENS7_ILi96EEENS7_ILi64EEEEEELi256ENS_6half_tEfNS_4arch4Sm90ELb0ELb1ELb0ELb1ELb0ELb0ELb0ELb1ELb0ELb0ELb0ELb0EEENS1_21CollectiveEpilogueFwdINS6_IJSA_NS7_ILi256EEESB_EEES9_SE_SG_Li256ELb1ELb0ELb0ELb0EEENS1_36VarlenDynamicPersistentTileSchedulerILi128ELi96ELi256ELi32ELb0ELb0ELb1ELb1ELb0ELb1EEEEEEEEEvNT_6ParamsE:
        .type           _ZN7cutlass13device_kernelIN5flash11enable_sm90INS1_16FlashAttnFwdSm90INS1_25CollectiveMainloopFwdSm90ILi2EN4cute5tupleIJNS5_1CILi1EEES8_S8_EEENS6_IJNS7_ILi128EEENS7_ILi96EEENS7_ILi64EEEEEELi256ENS_6half_tEfNS_4arch4Sm90ELb0ELb1ELb0ELb1ELb0ELb0ELb0ELb1ELb0ELb0ELb0ELb0EEENS1_21CollectiveEpilogueFwdINS6_IJSA_NS7_ILi256EEESB_EEES9_SE_SG_Li256ELb1ELb0ELb0ELb0EEENS1_36VarlenDynamicPersistentTileSchedulerILi128ELi96ELi256ELi32ELb0ELb0ELb1ELb1ELb0ELb1EEEEEEEEEvNT_6ParamsE,@function
        .size           _ZN7cutlass13device_kernelIN5flash11enable_sm90INS1_16FlashAttnFwdSm90INS1_25CollectiveMainloopFwdSm90ILi2EN4cute5tupleIJNS5_1CILi1EEES8_S8_EEENS6_IJNS7_ILi128EEENS7_ILi96EEENS7_ILi64EEEEEELi256ENS_6half_tEfNS_4arch4Sm90ELb0ELb1ELb0ELb1ELb0ELb0ELb0ELb1ELb0ELb0ELb0ELb0EEENS1_21CollectiveEpilogueFwdINS6_IJSA_NS7_ILi256EEESB_EEES9_SE_SG_Li256ELb1ELb0ELb0ELb0EEENS1_36VarlenDynamicPersistentTileSchedulerILi128ELi96ELi256ELi32ELb0ELb0ELb1ELb1ELb0ELb1EEEEEEEEEvNT_6ParamsE,(.L_x_4723 - _ZN7cutlass13device_kernelIN5flash11enable_sm90INS1_16FlashAttnFwdSm90INS1_25CollectiveMainloopFwdSm90ILi2EN4cute5tupleIJNS5_1CILi1EEES8_S8_EEENS6_IJNS7_ILi128EEENS7_ILi96EEENS7_ILi64EEEEEELi256ENS_6half_tEfNS_4arch4Sm90ELb0ELb1ELb0ELb1ELb0ELb0ELb0ELb1ELb0ELb0ELb0ELb0EEENS1_21CollectiveEpilogueFwdINS6_IJSA_NS7_ILi256EEESB_EEES9_SE_SG_Li256ELb1ELb0ELb0ELb0EEENS1_36VarlenDynamicPersistentTileSchedulerILi128ELi96ELi256ELi32ELb0ELb0ELb1ELb1ELb0ELb1EEEEEEEEEvNT_6ParamsE)
        .other          _ZN7cutlass13device_kernelIN5flash11enable_sm90INS1_16FlashAttnFwdSm90INS1_25CollectiveMainloopFwdSm90ILi2EN4cute5tupleIJNS5_1CILi1EEES8_S8_EEENS6_IJNS7_ILi128EEENS7_ILi96EEENS7_ILi64EEEEEELi256ENS_6half_tEfNS_4arch4Sm90ELb0ELb1ELb0ELb1ELb0ELb0ELb0ELb1ELb0ELb0ELb0ELb0EEENS1_21CollectiveEpilogueFwdINS6_IJSA_NS7_ILi256EEESB_EEES9_SE_SG_Li256ELb1ELb0ELb0ELb0EEENS1_36VarlenDynamicPersistentTileSchedulerILi128ELi96ELi256ELi32ELb0ELb0ELb1ELb1ELb0ELb1EEEEEEEEEvNT_6ParamsE,@"STO_CUDA_ENTRY STV_DEFAULT"
_ZN7cutlass13device_kernelIN5flash11enable_sm90INS1_16FlashAttnFwdSm90INS1_25CollectiveMainloopFwdSm90ILi2EN4cute5tupleIJNS5_1CILi1EEES8_S8_EEENS6_IJNS7_ILi128EEENS7_ILi96EEENS7_ILi64EEEEEELi256ENS_6half_tEfNS_4arch4Sm90ELb0ELb1ELb0ELb1ELb0ELb0ELb0ELb1ELb0ELb0ELb0ELb0EEENS1_21CollectiveEpilogueFwdINS6_IJSA_NS7_ILi256EEESB_EEES9_SE_SG_Li256ELb1ELb0ELb0ELb0EEENS1_36VarlenDynamicPersistentTileSchedulerILi128ELi96ELi256ELi32ELb0ELb0ELb1ELb1ELb0ELb1EEEEEEEEEvNT_6ParamsE:
        /* <DEDUP_REMOVED lines=21> */
.L_x_1727:
[----:B------:R-:W-:Y:S05]  /*0150*/  BSYNC B0 ;  /* 0x0000000000007941 */ /* 0x000fea0003800000 */
.L_x_1726:
        /* <DEDUP_REMOVED lines=41> */
.L_x_1728:
        /* <DEDUP_REMOVED lines=22> */
.L_x_1729:
        /* <DEDUP_REMOVED lines=18> */
.L_x_1730:
        /* <DEDUP_REMOVED lines=22> */
.L_x_1731:
        /* <DEDUP_REMOVED lines=22> */
.L_x_1732:
[----:B------:R-:W-:Y:S01]  /*0930*/  PLOP3.LUT P0, PT, PT, PT, UP0, 0x80, 0x0 ;  /* 0x000000000000781c */ /* 0x000fe20003f0f008 */
[----:B------:R-:W-:Y:S01]  /*0940*/  UMOV UR36, 0x1 ;  /* 0x0000000100247882 */ /* 0x000fe20000000000 */
[----:B------:R-:W-:Y:S01]  /*0950*/  NOP ;  /* 0x0000000000007918 */ /* 0x000fe20000000000 */
[----:B------:R-:W-:Y:S01]  /*0960*/  USEL UR36, UR36, 0x2, !UP0 ;  /* 0x0000000224247887 */ /* 0x000fe2000c000000 */
[----:B------:R-:W-:Y:S01]  /*0970*/  ULDC.64 UR38, c[0x0][0x208] ;  /* 0x0000820000267ab9 */ /* 0x000fe20000000a00 */
[----:B012-4-:R-:W-:Y:S08]  /*0980*/  BAR.SYNC.DEFER_BLOCKING 0x0 ;  /* 0x0000000000007b1d */ /* 0x017ff00000010000 */
[----:B------:R-:W-:Y:S05]  /*0990*/  @!P0 BRA `(.L_x_1733) ;  /* 0x000000ec00f08947 */ /* 0x000fea0003800000 */
.L_x_1734:
        /* <DEDUP_REMOVED lines=8> */
[----:B-1----:R-:W-:Y:S01]  /*0a20*/  ULEA UR4, UR5, UR4, 0x18 ;  /* 0x0000000405047291 */ /* 0x002fe2000f8ec03f */
[----:B0-----:R-:W-:-:S04]  /*0a30*/  SHF.R.U32.HI R0, RZ, 0x7, R0 ;  /* 0x00000007ff007819 */ /* 0x001fc80000011600 */
[----:B------:R-:W-:-:S13]  /*0a40*/  ISETP.NE.AND P0, PT, R0, 0x1, PT ;  /* 0x000000010000780c */ /* 0x000fda0003f05270 */
[----:B------:R-:W-:Y:S08]  /*0a50*/  @!P0 BAR.ARV 0x9, 0x100 ;  /* 0x0244000000008b1d */ /* 0x000ff00000002000 */
[----:B------:R-:W-:Y:S06]  /*0a60*/  BAR.SYNC.DEFER_BLOCKING 0x5, 0x120 ;  /* 0x0144800000007b1d */ /* 0x000fec0000010000 */
        /* <DEDUP_REMOVED lines=8> */
[----:B------:R-:W-:Y:S01]  /*0af0*/  R2UR UR5, R203 ;  /* 0x00000000cb0572ca */ /* 0x000fe200000e0000 */
[----:B------:R-:W-:Y:S01]  /*0b00*/  UMOV UR41, URZ ;  /* 0x0000003f00297c82 */ /* 0x000fe20008000000 */
[----:B------:R-:W-:Y:S01]  /*0b10*/  UMOV UR40, URZ ;  /* 0x0000003f00287c82 */ /* 0x000fe20008000000 */
[----:B------:R-:W-:Y:S01]  /*0b20*/  UMOV UR37, URZ ;  /* 0x0000003f00257c82 */ /* 0x000fe20008000000 */
[----:B0-----:R-:W-:-:S05]  /*0b30*/  VIADD R209, R0, 0xffffff80 ;  /* 0xffffff8000d17836 */ /* 0x001fca0000000000 */
[----:B------:R-:W-:-:S04]  /*0b40*/  SHF.R.S32.HI R0, RZ, 0x1f, R209 ;  /* 0x0000001fff007819 */ /* 0x000fc800000114d1 */
[CC--:B------:R-:W-:Y:S02]  /*0b50*/  LEA.HI R2, R0.reuse, R209.reuse, RZ, 0x7 ;  /* 0x000000d100027211 */ /* 0x0c0fe400078f38ff */
[----:B------:R-:W-:Y:S02]  /*0b60*/  LEA.HI R3, R0, R209, RZ, 0x4 ;  /* 0x000000d100037211 */ /* 0x000fe400078f20ff */
[----:B------:R-:W-:Y:S02]  /*0b70*/  LOP3.LUT R4, R2, 0xffffff80, RZ, 0xc0, !PT ;  /* 0xffffff8002047812 */ /* 0x000fe400078ec0ff */
[----:B------:R-:W-:-:S03]  /*0b80*/  SHF.R.S32.HI R207, RZ, 0x7, R2 ;  /* 0x00000007ffcf7819 */ /* 0x000fc60000011402 */
        /* <DEDUP_REMOVED lines=10> */
[----:B------:R-:W-:-:S04]  /*0c30*/  LEA.HI R4, R4, R5, RZ, 0x3 ;  /* 0x0000000504047211 */ /* 0x000fc800078f18ff */
[----:B------:R-:W-:Y:S02]  /*0c40*/  LOP3.LUT R6, R4, 0xfffffff8, RZ, 0xc0, !PT ;  /* 0xfffffff804067812 */ /* 0x000fe400078ec0ff */
[CC--:B------:R-:W-:Y:S02]  /*0c50*/  LEA.HI R4, R0.reuse, R209.reuse, RZ, 0x5 ;  /* 0x000000d100047211 */ /* 0x0c0fe400078f28ff */
[----:B------:R-:W-:Y:S01]  /*0c60*/  LEA.HI R0, R0, R209, RZ, 0x3 ;  /* 0x000000d100007211 */ /* 0x000fe200078f18ff */
[----:B------:R-:W-:Y:S01]  /*0c70*/  IMAD.IADD R9, R5, 0x1, -R6 ;  /* 0x0000000105097824 */ /* 0x000fe200078e0a06 */
[----:B------:R-:W-:Y:S01]  /*0c80*/  SHF.R.S32.HI R6, RZ, 0x4, R3 ;  /* 0x00000004ff067819 */ /* 0x000fe20000011403 */
[----:B------:R-:W-:Y:S01]  /*0c90*/  IMAD.SHL.U32 R5, R4, 0x20, RZ ;  /* 0x0000002004057824 */ /* 0x000fe200078e00ff */
[C---:B------:R-:W-:Y:S01]  /*0ca0*/  LOP3.LUT R4, R3.reuse, 0x3fffff0, RZ, 0xc0, !PT ;  /* 0x03fffff003047812 */ /* 0x040fe200078ec0ff */
[----:B------:R-:W-:Y:S01]  /*0cb0*/  IMAD R9, R8, 0x10, R9 ;  /* 0x0000001008097824 */ /* 0x000fe200078e0209 */
[----:B------:R-:W-:-:S02]  /*0cc0*/  LEA.HI R3, R3, R6, RZ, 0x1 ;  /* 0x0000000603037211 */ /* 0x000fc400078f08ff */
        /* <DEDUP_REMOVED lines=8> */
[----:B------:R-:W-:Y:S02]  /*0d50*/  IMAD.IADD R2, R209, 0x1, -R2 ;  /* 0x00000001d1027824 */ /* 0x000fe400078e0a02 */
[----:B------:R-:W-:Y:S01]  /*0d60*/  IMAD R208, R3, 0x8, R4 ;  /* 0x0000000803d07824 */ /* 0x000fe200078e0204 */
[----:B------:R-:W-:Y:S01]  /*0d70*/  LOP3.LUT R4, R7, 0x7ffffffc, RZ, 0xc0, !PT ;  /* 0x7ffffffc07047812 */ /* 0x000fe200078ec0ff */
[----:B------:R-:W-:-:S04]  /*0d80*/  IMAD.SHL.U32 R19, R2, 0x8, RZ ;  /* 0x0000000802137824 */ /* 0x000fc800078e00ff */
[----:B------:R-:W-:-:S04]  /*0d90*/  IMAD.IADD R4, R205, 0x1, -R4 ;  /* 0x00000001cd047824 */ /* 0x000fc800078e0a04 */
[----:B------:R-:W-:-:S07]  /*0da0*/  IMAD.SHL.U32 R16, R4, 0x2, RZ ;  /* 0x0000000204107824 */ /* 0x000fce00078e00ff */
.L_x_1834:
[----:B------:R-:W-:Y:S01]  /*0db0*/  ULDC.64 UR8, c[0x0][0xa28] ;  /* 0x00028a0000087ab9 */ /* 0x000fe20000000a00 */
[----:B0-----:R-:W0:Y:S01]  /*0dc0*/  LDC R18, c[0x0][0x288] ;  /* 0x0000a200ff127b82 */ /* 0x001e220000000800 */
[----:B------:R-:W-:Y:S01]  /*0dd0*/  UISETP.NE.U32.AND UP0, UPT, UR8, URZ, UPT ;  /* 0x0000003f0800728c */ /* 0x000fe2000bf05070 */
[----:B---3-5:R-:W-:-:S03]  /*0de0*/  IMAD.MOV.U32 R8, RZ, RZ, RZ ;  /* 0x000000ffff087224 */ /* 0x028fc600078e00ff */
[----:B------:R-:W-:-:S03]  /*0df0*/  UISETP.NE.AND.EX UP0, UPT, UR9, URZ, UPT, UP0 ;  /* 0x0000003f0900728c */ /* 0x000fc6000bf05300 */
[----:B------:R-:W-:Y:S01]  /*0e00*/  ULDC.64 UR8, c[0x0][0xa18] ;  /* 0x0002860000087ab9 */ /* 0x000fe20000000a00 */
[----:B-12-4-:R-:W1:Y:S01]  /*0e10*/  LDC.64 R10, c[0x0][0x3f8] ;  /* 0x0000fe00ff0a7b82 */ /* 0x016e620000000a00 */
[----:B------:R-:W-:Y:S01]  /*0e20*/  UISETP.NE.U32.AND UP1, UPT, UR8, URZ, UPT ;  /* 0x0000003f0800728c */ /* 0x000fe2000bf25070 */
[----:B------:R-:W-:-:S03]  /*0e30*/  PLOP3.LUT P0, PT, PT, PT, UP0, 0x80, 0x0 ;  /* 0x000000000000781c */ /* 0x000fc60003f0f008 */
[----:B------:R-:W-:-:S03]  /*0e40*/  UISETP.NE.AND.EX UP1, UPT, UR9, URZ, UPT, UP1 ;  /* 0x0000003f0900728c */ /* 0x000fc6000bf25310 */
[----:B------:R-:W-:Y:S01]  /*0e50*/  @UP0 ULDC.64 UR8, c[0x0][0xa28] ;  /* 0x00028a0000080ab9 */ /* 0x000fe20000000a00 */
[----:B------:R-:W2:Y:S01]  /*0e60*/  LDC R0, c[0x0][0x404] ;  /* 0x00010100ff007b82 */ /* 0x000ea20000000800 */
[----:B------:R-:W-:Y:S01]  /*0e70*/  @UP0 UIMAD.WIDE UR8, UR5, 0x4, UR8 ;  /* 0x00000004050808a5 */ /* 0x000fe2000f8e0208 */
[----:B------:R-:W-:-:S05]  /*0e80*/  PLOP3.LUT P2, PT, PT, PT, UP1, 0x80, 0x0 ;  /* 0x000000000000781c */ /* 0x000fca0003f4f018 */
[----:B------:R-:W-:Y:S01]  /*0e90*/  @UP1 ULDC.64 UR10, c[0x0][0xa18] ;  /* 0x00028600000a1ab9 */ /* 0x000fe20000000a00 */
[----:B------:R-:W-:Y:S01]  /*0ea0*/  IMAD.U32 R4, RZ, RZ, UR8 ;  /* 0x00000008ff047e24 */ /* 0x000fe2000f8e00ff */
[----:B------:R-:W3:Y:S01]  /*0eb0*/  LDC R17, c[0x0][0x2e0] ;  /* 0x0000b800ff117b82 */ /* 0x000ee20000000800 */
[----:B------:R-:W-:Y:S01]  /*0ec0*/  IMAD.U32 R5, RZ, RZ, UR9 ;  /* 0x00000009ff057e24 */ /* 0x000fe2000f8e00ff */
[----:B------:R-:W-:-:S04]  /*0ed0*/  @UP1 UIMAD.WIDE UR8, UR5, 0x4, UR10 ;  /* 0x00000004050818a5 */ /* 0x000fc8000f8e020a */
[----:B------:R4:W5:Y:S02]  /*0ee0*/  @P0 LDG.E R8, desc[UR38][R4.64] ;  /* 0x0000002604080981 */ /* 0x000964000c1e1900 */
[----:B------:R-:W-:Y:S02]  /*0ef0*/  IMAD.U32 R6, RZ, RZ, UR8 ;  /* 0x00000008ff067e24 */ /* 0x000fe4000f8e00ff */
[----:B------:R-:W-:Y:S01]  /*0f00*/  IMAD.U32 R7, RZ, RZ, UR9 ;  /* 0x00000009ff077e24 */ /* 0x000fe2000f8e00ff */
[----:B------:R-:W-:-:S04]  /*0f10*/  ULDC.64 UR8, c[0x0][0xa20] ;  /* 0x0002880000087ab9 */ /* 0x000fc80000000a00 */
[----:B0-----:R4:W5:Y:S01]  /*0f20*/  @P2 LDG.E R18, desc[UR38][R6.64] ;  /* 0x0000002606122981 */ /* 0x001962000c1e1900 */
[----:B-1----:R-:W-:Y:S01]  /*0f30*/  ISETP.NE.U32.AND P0, PT, R10, RZ, PT ;  /* 0x000000ff0a00720c */ /* 0x002fe20003f05070 */
[----:B------:R-:W-:Y:S01]  /*0f40*/  UMOV UR44, UR6 ;  /* 0x00000006002c7c82 */ /* 0x000fe20008000000 */
[----:B------:R-:W-:Y:S02]  /*0f50*/  ISETP.NE.U32.AND P1, PT, RZ, UR8, PT ;  /* 0x00000008ff007c0c */ /* 0x000fe4000bf25070 */
[----:B------:R-:W-:Y:S02]  /*0f60*/  ISETP.NE.AND.EX P0, PT, R11, RZ, PT, P0 ;  /* 0x000000ff0b00720c */ /* 0x000fe40003f05300 */
[----:B------:R-:W-:Y:S02]  /*0f70*/  ISETP.NE.AND.EX P1, PT, RZ, UR9, PT, P1 ;  /* 0x00000009ff007c0c */ /* 0x000fe4000bf25310 */
[----:B--2---:R-:W-:Y:S01]  /*0f80*/  SEL R0, R0, 0x1, P0 ;  /* 0x0000000100007807 */ /* 0x004fe20000000000 */
[----:B----4-:R-:W-:Y:S10]  /*0f90*/  @P2 BRA `(.L_x_1735) ;  /* 0x00000000002c2947 */ /* 0x010ff40003800000 */
        /* <DEDUP_REMOVED lines=8> */
[----:B-----5:R-:W2:Y:S04]  /*1020*/  LDG.E R18, desc[UR38][R4.64] ;  /* 0x0000002604127981 */ /* 0x020ea8000c1e1900 */
[----:B------:R-:W2:Y:S02]  /*1030*/  LDG.E R3, desc[UR38][R4.64+0x4] ;  /* 0x0000042604037981 */ /* 0x000ea4000c1e1900 */
[----:B--2---:R-:W-:-:S07]  /*1040*/  IMAD.IADD R18, R3, 0x1, -R18 ;  /* 0x0000000103127824 */ /* 0x004fce00078e0a12 */
.L_x_1735:
[----:B------:R-:W-:Y:S01]  /*1050*/  UMOV UR43, UR5 ;  /* 0x00000005002b7c82 */ /* 0x000fe20008000000 */
[----:B---3--:R-:W-:Y:S02]  /*1060*/  IMAD R17, R0, R17, RZ ;  /* 0x0000001100117224 */ /* 0x008fe400078e02ff */
[----:B------:R-:W-:Y:S01]  /*1070*/  IMAD.MOV.U32 R204, RZ, RZ, R201 ;  /* 0x000000ffffcc7224 */ /* 0x000fe200078e00c9 */
[----:B------:R-:W-:Y:S06]  /*1080*/  @!P1 BRA `(.L_x_1736) ;  /* 0x0000000000189947 */ /* 0x000fec0003800000 */
[----:B------:R-:W-:Y:S02]  /*1090*/  ULDC.64 UR6, c[0x0][0xa20] ;  /* 0x0002880000067ab9 */ /* 0x000fe40000000a00 */
[----:B------:R-:W-:-:S06]  /*10a0*/  UIMAD.WIDE UR4, UR5, 0x4, UR6 ;  /* 0x00000004050478a5 */ /* 0x000fcc000f8e0206 */
[----:B------:R-:W-:Y:S02]  /*10b0*/  IMAD.U32 R4, RZ, RZ, UR4 ;  /* 0x00000004ff047e24 */ /* 0x000fe4000f8e00ff */
[----:B------:R-:W-:-:S05]  /*10c0*/  IMAD.U32 R5, RZ, RZ, UR5 ;  /* 0x00000005ff057e24 */ /* 0x000fca000f8e00ff */
[----:B------:R0:W5:Y:S01]  /*10d0*/  LDG.E R17, desc[UR38][R4.64] ;  /* 0x0000002604117981 */ /* 0x000162000c1e1900 */
[----:B------:R-:W-:Y:S05]  /*10e0*/  BRA `(.L_x_1737) ;  /* 0x00000000002c7947 */ /* 0x000fea0003800000 */
.L_x_1736:
        /* <DEDUP_REMOVED lines=9> */
[----:B------:R-:W2:Y:S02]  /*1180*/  LDG.E R0, desc[UR38][R4.64+0x4] ;  /* 0x0000042604007981 */ /* 0x000ea4000c1e1900 */
[----:B--2---:R-:W-:-:S07]  /*1190*/  IMAD.IADD R17, R0, 0x1, -R17 ;  /* 0x0000000100117824 */ /* 0x004fce00078e0a11 */
.L_x_1737:
[----:B------:R-:W1:Y:S01]  /*11a0*/  LDC.64 R6, c[0x0][0x9e0] ;  /* 0x00027800ff067b82 */ /* 0x000e620000000a00 */
[----:B-----5:R-:W-:Y:S01]  /*11b0*/  IMAD.IADD R17, R17, 0x1, -R8 ;  /* 0x0000000111117824 */ /* 0x020fe200078e0a08 */
[----:B------:R-:W-:-:S04]  /*11c0*/  LEA R0, R201, 0x80, 0x7 ;  /* 0x00000080c9007811 */ /* 0x000fc800078e38ff */
[----:B------:R-:W-:Y:S02]  /*11d0*/  IADD3 R9, R17, R0, -R18 ;  /* 0x0000000011097210 */ /* 0x000fe40007ffe812 */
[----:B-1----:R-:W-:-:S03]  /*11e0*/  ISETP.GE.AND P1, PT, R7, 0x1, PT ;  /* 0x000000010700780c */ /* 0x002fc60003f26270 */
[----:B------:R-:W-:-:S10]  /*11f0*/  IMAD.IADD R0, R9, 0x1, R6 ;  /* 0x0000000109007824 */ /* 0x000fd400078e0206 */
[----:B------:R-:W-:Y:S05]  /*1200*/  @!P1 BRA `(.L_x_1738) ;  /* 0x0000000000409947 */ /* 0x000fea0003800000 */
[C---:B------:R-:W-:Y:S01]  /*1210*/  ISETP.GT.AND P0, PT, R9.reuse, RZ, PT ;  /* 0x000000ff0900720c */ /* 0x040fe20003f04270 */
[----:B------:R-:W-:-:S12]  /*1220*/  VIADD R3, R9, 0xffffffff ;  /* 0xffffffff09037836 */ /* 0x000fd80000000000 */
[----:B------:R-:W-:Y:S05]  /*1230*/  @P0 BRA `(.L_x_1739) ;  /* 0x00000000001c0947 */ /* 0x000fea0003800000 */
[----:B------:R-:W-:Y:S01]  /*1240*/  ISETP.NE.AND P0, PT, R7, 0x1, PT ;  /* 0x000000010700780c */ /* 0x000fe20003f05270 */
[----:B------:R-:W-:-:S12]  /*1250*/  IMAD.MOV R3, RZ, RZ, -R9 ;  /* 0x000000ffff037224 */ /* 0x000fd800078e0a09 */
[----:B0-----:R-:W0:Y:S02]  /*1260*/  @P0 LDC.64 R4, c[0x0][0x9e8] ;  /* 0x00027a00ff040b82 */ /* 0x001e240000000a00 */
[----:B0-----:R-:W-:-:S05]  /*1270*/  @P0 IMAD.HI.U32 R4, R3, R4, RZ ;  /* 0x0000000403040227 */ /* 0x001fca00078e00ff */
[----:B------:R-:W-:-:S04]  /*1280*/  @P0 SHF.R.U32.HI R3, RZ, R5, R4 ;  /* 0x00000005ff030219 */ /* 0x000fc80000011604 */
[----:B------:R-:W-:Y:S01]  /*1290*/  LOP3.LUT R3, RZ, R3, RZ, 0x33, !PT ;  /* 0x00000003ff037212 */ /* 0x000fe200078e33ff */
[----:B------:R-:W-:Y:S06]  /*12a0*/  BRA `(.L_x_1740) ;  /* 0x0000000000107947 */ /* 0x000fec0003800000 */
.L_x_1739:
[----:B------:R-:W-:-:S13]  /*12b0*/  ISETP.NE.AND P0, PT, R7, 0x1, PT ;  /* 0x000000010700780c */ /* 0x000fda0003f05270 */
[----:B0-----:R-:W0:Y:S02]  /*12c0*/  @P0 LDC.64 R4, c[0x0][0x9e8] ;  /* 0x00027a00ff040b82 */ /* 0x001e240000000a00 */
[----:B0-----:R-:W-:-:S05]  /*12d0*/  @P0 IMAD.HI.U32 R4, R3, R4, RZ ;  /* 0x0000000403040227 */ /* 0x001fca00078e00ff */
[----:B------:R-:W-:-:S07]  /*12e0*/  @P0 SHF.R.U32.HI R3, RZ, R5, R4 ;  /* 0x00000005ff030219 */ /* 0x000fce0000011604 */
.L_x_1740:
[----:B------:R-:W-:-:S05]  /*12f0*/  IMAD R3, R3, R7, R7 ;  /* 0x0000000703037224 */ /* 0x000fca00078e0207 */
[----:B------:R-:W-:-:S07]  /*1300*/  VIMNMX R0, R0, R3, PT ;  /* 0x0000000300007248 */ /* 0x000fce0003fe0100 */
.L_x_1738:
[----:B------:R-:W-:Y:S01]  /*1310*/  VIADD R3, R0, 0x5f ;  /* 0x0000005f00037836 */ /* 0x000fe20000000000 */
[----:B------:R-:W-:Y:S01]  /*1320*/  ULDC UR4, c[0x0][0x9dc] ;  /* 0x0002770000047ab9 */ /* 0x000fe20000000800 */
[----:B0-----:R-:W-:Y:S02]  /*1330*/  IMAD R4, R201, 0x80, -R18 ;  /* 0x00000080c9047824 */ /* 0x001fe400078e0a12 */
[C---:B------:R-:W-:Y:S02]  /*1340*/  VIADD R0, R17.reuse, 0x5f ;  /* 0x0000005f11007836 */ /* 0x040fe40000000000 */
[----:B------:R-:W-:Y:S02]  /*1350*/  IMAD.IADD R6, R17, 0x1, R4 ;  /* 0x0000000111067824 */ /* 0x000fe400078e0204 */
        /* <DEDUP_REMOVED lines=14> */
[----:B------:R-:W0:Y:S02]  /*1440*/  @P0 LDC.64 R4, c[0x0][0x9e8] ;  /* 0x00027a00ff040b82 */ /* 0x000e240000000a00 */
[----:B0-----:R-:W-:-:S05]  /*1450*/  @P0 IMAD.HI.U32 R0, R3, R4, RZ ;  /* 0x0000000403000227 */ /* 0x001fca00078e00ff */
[----:B------:R-:W-:-:S04]  /*1460*/  @P0 SHF.R.U32.HI R3, RZ, R5, R0 ;  /* 0x00000005ff030219 */ /* 0x000fc80000011600 */
[----:B------:R-:W-:Y:S01]  /*1470*/  LOP3.LUT R6, RZ, R3, RZ, 0x33, !PT ;  /* 0x00000003ff067212 */ /* 0x000fe200078e33ff */
[----:B------:R-:W-:Y:S06]  /*1480*/  BRA `(.L_x_1743) ;  /* 0x0000000000107947 */ /* 0x000fec0003800000 */
.L_x_1742:
[----:B------:R-:W-:-:S13]  /*1490*/  ISETP.NE.AND P0, PT, R7, 0x1, PT ;  /* 0x000000010700780c */ /* 0x000fda0003f05270 */
[----:B------:R-:W0:Y:S02]  /*14a0*/  @P0 LDC.64 R4, c[0x0][0x9e8] ;  /* 0x00027a00ff040b82 */ /* 0x000e240000000a00 */
[----:B0-----:R-:W-:-:S05]  /*14b0*/  @P0 IMAD.HI.U32 R0, R6, R4, RZ ;  /* 0x0000000406000227 */ /* 0x001fca00078e00ff */
[----:B------:R-:W-:-:S07]  /*14c0*/  @P0 SHF.R.U32.HI R6, RZ, R5, R0 ;  /* 0x00000005ff060219 */ /* 0x000fce0000011600 */
.L_x_1743:
[----:B------:R-:W-:-:S05]  /*14d0*/  IMAD R6, R6, R7, RZ ;  /* 0x0000000706067224 */ /* 0x000fca00078e02ff */
[----:B------:R-:W-:-:S13]  /*14e0*/  R2UR UR5, R6 ;  /* 0x00000000060572ca */ /* 0x000fda00000e0000 */
[----:B------:R-:W-:-:S04]  /*14f0*/  UISETP.LT.AND UP0, UPT, UR4, UR5, UPT ;  /* 0x000000050400728c */ /* 0x000fc8000bf01270 */
[----:B------:R-:W-:-:S12]  /*1500*/  USEL UR4, UR4, UR5, !UP0 ;  /* 0x0000000504047287 */ /* 0x000fd8000c000000 */
.L_x_1741:
[----:B------:R-:W-:Y:S01]  /*1510*/  UIMAD.WIDE UR4, UR4, 0x2aaaaaab, URZ ;  /* 0x2aaaaaab040478a5 */ /* 0x000fe2000f8e023f */
[----:B------:R-:W-:Y:S02]  /*1520*/  PLOP3.LUT P0, PT, PT, PT, PT, 0x80, 0x0 ;  /* 0x000000000000781c */ /* 0x000fe40003f0f070 */
[----:B------:R-:W-:Y:S02]  /*1530*/  CS2R R44, SRZ ;  /* 0x00000000002c7805 */ /* 0x000fe4000001ff00 */
[----:B------:R-:W-:Y:S01]  /*1540*/  CS2R R150, SRZ ;  /* 0x0000000000967805 */ /* 0x000fe2000001ff00 */
        /* <DEDUP_REMOVED lines=67> */
[----:B------:R-:W-:Y:S01]  /*1980*/  CS2R R4, SRZ ;  /* 0x0000000000047805 */ /* 0x000fe2000001ff00 */
[----:B------:R-:W-:Y:S02]  /*1990*/  IMAD.MOV.U32 R7, RZ, RZ, RZ ;  /* 0x000000ffff077224 */ /* 0x000fe400078e00ff */
[----:B------:R-:W-:Y:S02]  /*19a0*/  IMAD.MOV.U32 R175, RZ, RZ, RZ ;  /* 0x000000ffffaf7224 */ /* 0x000fe400078e00ff */
[----:B------:R-:W-:Y:S01]  /*19b0*/  IMAD.MOV.U32 R26, RZ, RZ, RZ ;  /* 0x000000ffff1a7224 */ /* 0x000fe200078e00ff */
[----:B------:R-:W-:Y:S06]  /*19c0*/  @!P1 BRA `(.L_x_1744) ;  /* 0x000000b4002c9947 */ /* 0x000fec0003800000 */
        /* <DEDUP_REMOVED lines=31> */
.L_x_1745:
[----:B------:R-:W0:Y:S01]  /*1bc0*/  S2R R0, SR_CgaCtaId ;  /* 0x0000000000007919 */ /* 0x000e220000008800 */
[----:B------:R-:W-:Y:S01]  /*1bd0*/  ULEA.HI UR4, UR41, UR41, URZ, 0x1 ;  /* 0x0000002929047291 */ /* 0x000fe2000f8f083f */
[----:B------:R-:W-:Y:S01]  /*1be0*/  MOV R9, 0x400 ;  /* 0x0000040000097802 */ /* 0x000fe20000000f00 */
[----:B------:R-:W1:Y:S02]  /*1bf0*/  S2R R20, SR_TID.X ;  /* 0x0000000000147919 */ /* 0x000e640000002100 */
        /* <DEDUP_REMOVED lines=9> */
.L_x_1928:
[----:B0-----:R-:W-:Y:S01]  /*1c90*/  IMAD.U32 R0, RZ, RZ, UR45 ;  /* 0x0000002dff007e24 */ /* 0x001fe2000f8e00ff */
[----:B------:R-:W-:Y:S05]  /*1ca0*/  WARPSYNC.ALL ;  /* 0x0000000000007948 */ /* 0x000fea0003800000 */
[----:B------:R0:W-:Y:S01]  /*1cb0*/  BAR.SYNC.DEFER_BLOCKING R10, 0x100 ;  /* 0x0004000a0000751d */ /* 0x0001e20000010000 */
[----:B------:R-:W-:-:S13]  /*1cc0*/  ISETP.NE.AND P0, PT, R0, 0x3, PT ;  /* 0x000000030000780c */ /* 0x000fda0003f05270 */
[----:B0-----:R-:W-:Y:S05]  /*1cd0*/  @!P0 BRA `(.L_x_1747) ;  /* 0x0000000000048947 */ /* 0x001fea0003800000 */
[----:B------:R-:W-:Y:S01]  /*1ce0*/  BPT.TRAP 0x1 ;  /* 0x000000040000795c */ /* 0x000fe20000300000 */
.L_x_1747:
[----:B------:R-:W-:Y:S02]  /*1cf0*/  IMAD.U32 R12, RZ, RZ, UR40 ;  /* 0x00000028ff0c7e24 */ /* 0x000fe4000f8e00ff */
[----:B------:R-:W-:-:S03]  /*1d00*/  IMAD.U32 R0, RZ, RZ, UR37 ;  /* 0x00000025ff007e24 */ /* 0x000fc6000f8e00ff */
[----:B------:R-:W-:Y:S01]  /*1d10*/  SHF.L.U32 R12, R12, 0x1f, RZ ;  /* 0x0000001f0c0c7819 */ /* 0x000fe200000006ff */
[----:B------:R-:W-:-:S04]  /*1d20*/  IMAD R7, R0, 0x8, R9 ;  /* 0x0000000800077824 */ /* 0x000fc800078e0209 */
[----:B------:R0:W1:Y:S01]  /*1d30*/  SYNCS.PHASECHK.TRANS64.TRYWAIT P1, [R7+URZ+0x22830], R12 ;  /* 0x0228300c070075a7 */ /* 0x000062000802017f */
[----:B------:R-:W-:Y:S05]  /*1d40*/  @!P0 BRA `(.L_x_1748) ;  /* 0x0000000000048947 */ /* 0x000fea0003800000 */
[----:B------:R-:W-:Y:S01]  /*1d50*/  BPT.TRAP 0x1 ;  /* 0x000000040000795c */ /* 0x000fe20000300000 */
.L_x_1748:
[----:B-1----:R-:W-:Y:S05]  /*1d60*/  @P1 BRA `(.L_x_1749) ;  /* 0x0000000000081947 */ /* 0x002fea0003800000 */
[----:B------:R-:W1:Y:S02]  /*1d70*/  SYNCS.PHASECHK.TRANS64.TRYWAIT P1, [R7+URZ+0x22830], R12 ;  /* 0x0228300c070075a7 */ /* 0x000e64000802017f */
[----:B-1----:R-:W-:Y:S05]  /*1d80*/  @!P1 BRA `(.L_x_1750) ;  /* 0x0000012800b49947 */ /* 0x002fea0003800000 */
.L_x_1749:
[----:B------:R-:W-:Y:S01]  /*1d90*/  R2UR UR4, R9 ;  /* 0x00000000090472ca */ /* 0x000fe200000e0000 */
[----:B------:R-:W-:Y:S01]  /*1da0*/  ULOP3.LUT UR20, UR46, 0x10000, URZ, 0xfc, !UPT ;  /* 0x000100002e147892 */ /* 0x000fe2000f8efc3f */
[----:B------:R-:W-:Y:S01]  /*1db0*/  WARPGROUP.ARRIVE ;  /* 0x00000000000079c5 */ /* 0x000fe20000000000 */
[----:B------:R-:W-:Y:S01]  /*1dc0*/  UMOV UR21, 0x40000040 ;  /* 0x4000004000157882 */ /* 0x000fe20000000000 */
[----:B------:R-:W-:Y:S01]  /*1dd0*/  UMOV UR23, 0x40000040 ;  /* 0x4000004000177882 */ /* 0x000fe20000000000 */
[----:B------:R-:W-:-:S03]  /*1de0*/  UIADD3 UR8, UR20, 0x2, URZ ;  /* 0x0000000214087890 */ /* 0x000fc6000fffe03f */
[----:B------:R-:W2:Y:S01]  /*1df0*/  S2R R0, SR_TID.X ;  /* 0x0000000000007919 */ /* 0x000ea20000002100 */
[----:B------:R-:W-:Y:S01]  /*1e00*/  UMOV UR9, 0x40000040 ;  /* 0x4000004000097882 */ /* 0x000fe20000000000 */
[----:B------:R-:W-:Y:S01]  /*1e10*/  UMOV UR11, 0x40000040 ;  /* 0x40000040000b7882 */ /* 0x000fe20000000000 */
[----:B------:R-:W-:Y:S01]  /*1e20*/  UIADD3 UR12, UR20, 0x4, URZ ;  /* 0x00000004140c7890 */ /* 0x000fe2000fffe03f */
[----:B------:R-:W-:Y:S01]  /*1e30*/  IMAD.MOV.U32 R3, RZ, RZ, -0x60 ;  /* 0xffffffa0ff037424 */ /* 0x000fe200078e00ff */
[----:B------:R-:W-:Y:S01]  /*1e40*/  UMOV UR13, 0x40000040 ;  /* 0x40000040000d7882 */ /* 0x000fe20000000000 */
[----:B------:R-:W-:Y:S01]  /*1e50*/  UMOV UR15, 0x40000040 ;  /* 0x40000040000f7882 */ /* 0x000fe20000000000 */
[----:B------:R-:W-:Y:S01]  /*1e60*/  UIADD3 UR4, UR4, 0x1c400, URZ ;  /* 0x0001c40004047890 */ /* 0x000fe2000fffe03f */
[----:B------:R-:W-:Y:S01]  /*1e70*/  IMAD R8, R176, R3, 0x60 ;  /* 0x00000060b0087424 */ /* 0x000fe200078e0203 */
[----:B------:R-:W-:Y:S01]  /*1e80*/  UIADD3 UR16, UR20, 0x6, URZ ;  /* 0x0000000614107890 */ /* 0x000fe2000fffe03f */
[----:B------:R-:W-:Y:S01]  /*1e90*/  LOP3.LUT R2, R2, 0xfff7ffff, RZ, 0xc0, !PT ;  /* 0xfff7ffff02027812 */ /* 0x000fe200078ec0ff */
[----:B------:R-:W-:Y:S01]  /*1ea0*/  USHF.R.U32.HI UR4, URZ, 0x4, UR4 ;  /* 0x000000043f047899 */ /* 0x000fe20008011604 */
[----:B------:R-:W-:Y:S01]  /*1eb0*/  IMAD.IADD R5, R17, 0x1, R8 ;  /* 0x0000000111057824 */ /* 0x000fe200078e0208 */
[----:B------:R-:W-:Y:S01]  /*1ec0*/  UMOV UR17, 0x40000040 ;  /* 0x4000004000117882 */ /* 0x000fe20000000000 */
[----:B------:R-:W-:Y:S01]  /*1ed0*/  UMOV UR19, 0x40000040 ;  /* 0x4000004000137882 */ /* 0x000fe20000000000 */
[----:B------:R-:W-:Y:S01]  /*1ee0*/  ULOP3.LUT UR4, UR4, 0x3fff, URZ, 0xc0, !UPT ;  /* 0x00003fff04047892 */ /* 0x000fe2000f8ec03f */
[--C-:B------:R-:W-:Y:S01]  /*1ef0*/  IMAD.IADD R11, R5, 0x1, -R16.reuse ;  /* 0x00000001050b7824 */ /* 0x100fe200078e0a10 */
[----:B------:R-:W-:Y:S01]  /*1f00*/  IADD3 R3, -R18, 0x1, R5 ;  /* 0x0000000112037810 */ /* 0x000fe20007ffe105 */
[----:B------:R-:W-:Y:S01]  /*1f10*/  ULDC UR7, c[0x0][0x9dc] ;  /* 0x0002770000077ab9 */ /* 0x000fe20000000800 */
[----:B------:R-:W-:Y:S01]  /*1f20*/  ULOP3.LUT UR4, UR4, 0x10000, URZ, 0xfc, !UPT ;  /* 0x0001000004047892 */ /* 0x000fe2000f8efc3f */
[----:B------:R-:W-:Y:S01]  /*1f30*/  IMAD.IADD R13, R8, 0x1, -R16 ;  /* 0x00000001080d7824 */ /* 0x000fe200078e0a10 */
[----:B------:R-:W-:-:S02]  /*1f40*/  ULOP3.LUT UR5, URZ, UR7, URZ, 0x33, !UPT ;  /* 0x000000073f057292 */ /* 0x000fc4000f8e333f */
[----:B------:R-:W-:-:S04]  /*1f50*/  UIMAD UR22, UR37, 0x300, UR4 ;  /* 0x00000300251678a4 */ /* 0x000fc8000f8e0204 */
[----:B------:R-:W-:Y:S02]  /*1f60*/  UIADD3 UR10, UR22, 0x2, URZ ;  /* 0x00000002160a7890 */ /* 0x000fe4000fffe03f */
[----:B------:R-:W-:Y:S02]  /*1f70*/  UIADD3 UR14, UR22, 0x4, URZ ;  /* 0x00000004160e7890 */ /* 0x000fe4000fffe03f */
[----:B------:R-:W-:Y:S02]  /*1f80*/  UIADD3 UR18, UR22, 0x6, URZ ;  /* 0x0000000616127890 */ /* 0x000fe4000fffe03f */
[----:B------:R-:W-:Y:S01]  /*1f90*/  HGMMA.64x96x16.F32 R24, gdesc[UR20], RZ, !UPT, gsb0 ;  /* 0x01600000141879f0 */ /* 0x000fe2000c0008ff */
[----:B--2---:R-:W-:Y:S02]  /*1fa0*/  LOP3.LUT P1, RZ, R0, 0x7f, RZ, 0xc0, !PT ;  /* 0x0000007f00ff7812 */ /* 0x004fe4000782c0ff */
[----:B------:R-:W-:-:S04]  /*1fb0*/  SHF.R.U32.HI R4, RZ, 0x7, R0 ;  /* 0x00000007ff047819 */ /* 0x000fc80000011600 */
[----:B------:R-:W-:-:S07]  /*1fc0*/  IADD3 R6, -R4, 0xb, RZ ;  /* 0x0000000b04067810 */ /* 0x000fce0007ffe1ff */
[----:B------:R-:W-:Y:S01]  /*1fd0*/  @!P1 VIADD R0, R7, 0x22840 ;  /* 0x0002284007009836 */ /* 0x000fe20000000000 */
[----:B------:R-:W-:-:S04]  /*1fe0*/  @P1 LOP3.LUT R2, R2, 0x80000, RZ, 0xfc, !PT ;  /* 0x0008000002021812 */ /* 0x000fc800078efcff */
[----:B------:R-:W-:Y:S01]  /*1ff0*/  @!P1 PRMT R0, RZ, 0x654, R0 ;  /* 0x00000654ff009816 */ /* 0x000fe20000000000 */
        /* <DEDUP_REMOVED lines=9> */
[----:B------:R-:W-:-:S06]  /*2090*/  WARPGROUP.ARRIVE ;  /* 0x00000000000079c5 */ /* 0x000fcc0000000000 */
[----:B------:R-:W-:Y:S03]  /*20a0*/  HGMMA.64x96x16.F32 R24, gdesc[UR16], R24, gsb0 ;  /* 0x01600000101879f0 */ /* 0x000fe60008000818 */
[----:B------:R-:W-:Y:S02]  /*20b0*/  WARPGROUP.DEPBAR.LE gsb0, 0x0 ;  /* 0x00008000000079c5 */ /* 0x000fe40000010000 */
[----:B------:R2:W-:Y:S06]  /*20c0*/  BAR.ARV R6, 0x100 ;  /* 0x000400060000751d */ /* 0x0005ec0000002000 */
[----:B------:R3:W-:Y:S01]  /*20d0*/  @!P1 SYNCS.ARRIVE.TRANS64.RED.A1T0 RZ, [R0+URZ], RZ ;  /* 0x000000ff00ff99a7 */ /* 0x0007e2000810043f */
[----:B------:R-:W-:Y:S01]  /*20e0*/  PLOP3.LUT P1, PT, PT, PT, UP0, 0x40, 0x0 ;  /* 0x000000000000781c */ /* 0x000fe20003f2e808 */
[----:B---3--:R-:W-:-:S02]  /*20f0*/  IMAD.IADD R0, R3, 0x1, -R16 ;  /* 0x0000000103007824 */ /* 0x008fc400078e0a10 */
[----:B------:R-:W-:Y:S02]  /*2100*/  IMAD R3, R201, 0x80, R206 ;  /* 0x00000080c9037824 */ /* 0x000fe400078e02ce */
[C---:B------:R-:W-:Y:S02]  /*2110*/  VIADD R14, R0.reuse, UR14 ;  /* 0x0000000e000e7c36 */ /* 0x040fe40008000000 */
[----:B------:R-:W-:-:S03]  /*2120*/  VIADD R20, R0, UR5 ;  /* 0x0000000500147c36 */ /* 0x000fc60008000000 */
[----:B------:R-:W-:Y:S01]  /*2130*/  VIADDMNMX R0, R3, R14, R11, PT ;  /* 0x0000000e03007246 */ /* 0x000fe2000380010b */
[----:B------:R-:W-:Y:S02]  /*2140*/  IMAD.IADD R4, R20, 0x1, R3 ;  /* 0x0000000114047824 */ /* 0x000fe400078e0203 */
[----:B--2---:R-:W-:Y:S05]  /*2150*/  @P1 BRA `(.L_x_1751) ;  /* 0x0000000000541947 */ /* 0x004fea0003800000 */
[----:B------:R-:W-:Y:S01]  /*2160*/  IADD3 R5, R3, R17, -R18 ;  /* 0x0000001103057210 */ /* 0x000fe20007ffe812 */
        /* <DEDUP_REMOVED lines=11> */
.L_x_1753:
[----:B------:R-:W-:-:S06]  /*2220*/  UISETP.NE.AND UP1, UPT, UR15, 0x1, UPT ;  /* 0x000000010f00788c */ /* 0x000fcc000bf25270 */
[----:B------:R-:W-:-:S05]  /*2230*/  PLOP3.LUT P1, PT, PT, PT, UP1, 0x80, 0x0 ;  /* 0x000000000000781c */ /* 0x000fca0003f2f018 */
[----:B------:R-:W-:-:S08]  /*2240*/  @UP1 ULDC.64 UR10, c[0x0][0x9e8] ;  /* 0x00027a00000a1ab9 */ /* 0x000fd00000000a00 */
[----:B------:R-:W-:-:S05]  /*2250*/  @P1 IMAD.HI.U32 R15, R5, UR10, RZ ;  /* 0x0000000a050f1c27 */ /* 0x000fca000f8e00ff */
[----:B------:R-:W-:-:S07]  /*2260*/  @P1 SHF.R.U32.HI R5, RZ, UR11, R15 ;  /* 0x0000000bff051c19 */ /* 0x000fce000801160f */
.L_x_1754:
[----:B------:R-:W-:Y:S05]  /*2270*/  BSYNC B0 ;  /* 0x0000000000007941 */ /* 0x000fea0003800000 */
.L_x_1752:
[----:B------:R-:W-:-:S05]  /*2280*/  IMAD R5, R5, UR15, R13 ;  /* 0x0000000f05057c24 */ /* 0x000fca000f8e020d */
[----:B------:R-:W-:Y:S02]  /*2290*/  VIMNMX R4, R4, R5, !PT ;  /* 0x0000000504047248 */ /* 0x000fe40007fe0100 */
[----:B------:R-:W-:-:S07]  /*22a0*/  VIADDMNMX R0, R5, UR15, R0, PT ;  /* 0x0000000f05007c46 */ /* 0x000fce000b800100 */
.L_x_1751:
[C---:B------:R-:W-:Y:S02]  /*22b0*/  ISETP.GE.AND P1, PT, R8.reuse, 0x2, PT ;  /* 0x000000020800780c */ /* 0x040fe40003f26270 */
[----:B------:R-:W-:Y:S02]  /*22c0*/  ISETP.GE.AND P5, PT, R8, 0xa, PT ;  /* 0x0000000a0800780c */ /* 0x000fe40003fa6270 */
        /* <DEDUP_REMOVED lines=98> */
[----:B------:R-:W-:Y:S02]  /*28f0*/  ISETP.GT.AND P4, PT, R4, 0x51, !P3 ;  /* 0x000000510400780c */ /* 0x000fe40005f84270 */
[----:B------:R-:W-:-:S02]  /*2900*/  IADD3 R5, R20, 0x8, R3 ;  /* 0x0000000814057810 */ /* 0x000fc40007ffe003 */
        /* <DEDUP_REMOVED lines=9> */
[----:B------:R-:W-:-:S04]  /*29a0*/  ISETP.GE.AND P5, PT, R8, 0x5a, PT ;  /* 0x0000005a0800780c */ /* 0x000fc80003fa6270 */
[----:B------:R-:W-:Y:S02]  /*29b0*/  P2R R24, PR, RZ, 0x20 ;  /* 0x00000020ff187803 */ /* 0x000fe40000000000 */
[----:B------:R-:W-:-:S04]  /*29c0*/  ISETP.GT.AND P5, PT, R4, 0x59, !P5 ;  /* 0x000000590400780c */ /* 0x000fc80006fa4270 */
[----:B------:R-:W-:Y:S01]  /*29d0*/  ISETP.LT.OR P5, PT, R0, 0x5a, P5 ;  /* 0x0000005a0000780c */ /* 0x000fe20002fa1670 */
[----:B------:R-:W-:-:S03]  /*29e0*/  VIADD R0, R3, 0x8 ;  /* 0x0000000803007836 */ /* 0x000fc60000000000 */
[----:B------:R-:W-:Y:S02]  /*29f0*/  FSEL R69, R69, -INF , !P5 ;  /* 0xff80000045457808 */ /* 0x000fe40006800000 */
[----:B------:R-:W-:Y:S02]  /*2a00*/  PLOP3.LUT P5, PT, PT, PT, UP0, 0x40, 0x0 ;  /* 0x000000000000781c */ /* 0x000fe40003fae808 */
[----:B------:R-:W-:-:S11]  /*2a10*/  VIADDMNMX R4, R0, R14, R11, PT ;  /* 0x0000000e00047246 */ /* 0x000fd6000380010b */
[----:B------:R-:W-:Y:S05]  /*2a20*/  @P5 BRA `(.L_x_1755) ;  /* 0x0000000000605947 */ /* 0x000fea0003800000 */
[----:B------:R-:W-:Y:S01]  /*2a30*/  IADD3 R0, R3, R17, -R18 ;  /* 0x0000001103007210 */ /* 0x000fe20007ffe812 */
[----:B------:R-:W-:Y:S04]  /*2a40*/  BSSY B0, `(.L_x_1756) ;  /* 0x0000013000007945 */ /* 0x000fe80003800000 */
[----:B------:R-:W-:-:S05]  /*2a50*/  VIADD R0, R0, 0x8 ;  /* 0x0000000800007836 */ /* 0x000fca0000000000 */
        /* <DEDUP_REMOVED lines=11> */
.L_x_1757:
[----:B------:R-:W-:-:S06]  /*2b10*/  UISETP.NE.AND UP1, UPT, UR15, 0x1, UPT ;  /* 0x000000010f00788c */ /* 0x000fcc000bf25270 */
[----:B------:R-:W-:-:S05]  /*2b20*/  PLOP3.LUT P5, PT, PT, PT, UP1, 0x80, 0x0 ;  /* 0x000000000000781c */ /* 0x000fca0003faf018 */
[----:B------:R-:W-:-:S08]  /*2b30*/  @UP1 ULDC.64 UR10, c[0x0][0x9e8] ;  /* 0x00027a00000a1ab9 */ /* 0x000fd00000000a00 */
[----:B------:R-:W-:Y:S01]  /*2b40*/  @P5 IMAD.HI.U32 R8, R0, UR10, RZ ;  /* 0x0000000a00085c27 */ /* 0x000fe2000f8e00ff */
[----:B------:R-:W-:-:S13]  /*2b50*/  PLOP3.LUT P5, PT, PT, PT, UP1, 0x80, 0x0 ;  /* 0x000000000000781c */ /* 0x000fda0003faf018 */
[----:B------:R-:W-:-:S07]  /*2b60*/  @P5 SHF.R.U32.HI R0, RZ, UR11, R8 ;  /* 0x0000000bff005c19 */ /* 0x000fce0008011608 */
.L_x_1758:
[----:B------:R-:W-:Y:S05]  /*2b70*/  BSYNC B0 ;  /* 0x0000000000007941 */ /* 0x000fea0003800000 */
.L_x_1756:
[----:B------:R-:W-:-:S05]  /*2b80*/  IMAD R0, R0, UR15, R13 ;  /* 0x0000000f00007c24 */ /* 0x000fca000f8e020d */
[----:B------:R-:W-:Y:S02]  /*2b90*/  VIMNMX R5, R5, R0, !PT ;  /* 0x0000000005057248 */ /* 0x000fe40007fe0100 */
[----:B------:R-:W-:-:S07]  /*2ba0*/  VIADDMNMX R4, R0, UR15, R4, PT ;  /* 0x0000000f00047c46 */ /* 0x000fce000b800104 */
.L_x_1755:
        /* <DEDUP_REMOVED lines=82> */
[C---:B------:R-:W-:Y:S02]  /*30d0*/  ISETP.GT.AND P1, PT, R5.reuse, 0x38, !P1 ;  /* 0x000000380500780c */ /* 0x040fe40004f24270 */
        /* <DEDUP_REMOVED lines=12> */
[C---:B------:R-:W-:Y:S02]  /*31a0*/  ISETP.GT.AND P1, PT, R5.reuse, 0x40, !P2 ;  /* 0x000000400500780c */ /* 0x040fe40005724270 */
        /* <DEDUP_REMOVED lines=8> */
[C---:B------:R-:W-:Y:S01]  /*3230*/  FMUL.FTZ R11, R0.reuse, UR6 ;  /* 0x00000006000b7c20 */ /* 0x040fe20008410000 */
        /* <DEDUP_REMOVED lines=10> */
[--C-:B------:R-:W-:Y:S01]  /*32e0*/  FFMA.FTZ R20, R21, UR6, -R14.reuse ;  /* 0x0000000615147c23 */ /* 0x100fe2000801080e */
[----:B------:R-:W-:Y:S01]  /*32f0*/  FMNMX.FTZ R11, R31, R8, !PT ;  /* 0x000000081f0b7209 */ /* 0x000fe20007810000 */
[----:B------:R-:W-:Y:S01]  /*3300*/  MUFU.EX2 R15, R15 ;  /* 0x0000000f000f7308 */ /* 0x000fe20000000800 */
[----:B------:R-:W-:Y:S01]  /*3310*/  ISETP.NE.AND P5, PT, R24, RZ, PT ;  /* 0x000000ff1800720c */ /* 0x000fe20003fa5270 */
[--C-:B------:R-:W-:Y:S01]  /*3320*/  FFMA.FTZ R21, R29, UR6, -R14.reuse ;  /* 0x000000061d157c23 */ /* 0x100fe2000801080e */
[----:B------:R-:W-:Y:S01]  /*3330*/  FMNMX.FTZ R8, R34, R11, !PT ;  /* 0x0000000b22087209 */ /* 0x000fe20007810000 */
[--C-:B------:R-:W-:Y:S01]  /*3340*/  FFMA.FTZ R24, R73, UR6, -R14.reuse ;  /* 0x0000000649187c23 */ /* 0x100fe2000801080e */
[----:B------:R-:W-:Y:S01]  /*3350*/  FSEL R62, R62, -INF , !P1 ;  /* 0xff8000003e3e7808 */ /* 0x000fe20004800000 */
[--C-:B------:R-:W-:Y:S01]  /*3360*/  FFMA.FTZ R29, R41, UR6, -R14.reuse ;  /* 0x00000006291d7c23 */ /* 0x100fe2000801080e */
[----:B------:R-:W-:Y:S01]  /*3370*/  FMNMX.FTZ R11, R35, R8, !PT ;  /* 0x00000008230b7209 */ /* 0x000fe20007810000 */
[----:B------:R2:W-:Y:S01]  /*3380*/  MUFU.EX2 R152, R13 ;  /* 0x0000000d00987308 */ /* 0x0005e20000000800 */
[----:B------:R-:W-:Y:S01]  /*3390*/  ISETP.GT.AND P1, PT, R5, 0x49, !P6 ;  /* 0x000000490500780c */ /* 0x000fe20007724270 */
[--C-:B------:R-:W-:Y:S01]  /*33a0*/  FFMA.FTZ R32, R45, UR6, -R14.reuse ;  /* 0x000000062d207c23 */ /* 0x100fe2000801080e */
[----:B------:R-:W-:Y:S01]  /*33b0*/  FMNMX.FTZ R8, R38, R11, !PT ;  /* 0x0000000b26087209 */ /* 0x000fe20007810000 */
[--C-:B------:R-:W-:Y:S01]  /*33c0*/  FFMA.FTZ R25, R75, UR6, -R14.reuse ;  /* 0x000000064b197c23 */ /* 0x100fe2000801080e */
[----:B------:R-:W-:Y:S01]  /*33d0*/  ISETP.GT.AND P5, PT, R5, 0x59, !P5 ;  /* 0x000000590500780c */ /* 0x000fe20006fa4270 */
[--C-:B------:R-:W-:Y:S01]  /*33e0*/  FFMA.FTZ R28, R37, UR6, -R14.reuse ;  /* 0x00000006251c7c23 */ /* 0x100fe2000801080e */
[----:B------:R-:W-:Y:S01]  /*33f0*/  FMNMX.FTZ R11, R39, R8, !PT ;  /* 0x00000008270b7209 */ /* 0x000fe20007810000 */
[----:B------:R-:W-:Y:S01]  /*3400*/  MUFU.EX2 R20, R20 ;  /* 0x0000001400147308 */ /* 0x000fe20000000800 */
[----:B------:R-:W-:Y:S01]  /*3410*/  ISETP.LT.OR P1, PT, R4, 0x4a, P1 ;  /* 0x0000004a0400780c */ /* 0x000fe20000f21670 */
[--C-:B--2---:R-:W-:Y:S01]  /*3420*/  FFMA.FTZ R13, R33, UR6, -R14.reuse ;  /* 0x00000006210d7c23 */ /* 0x104fe2000801080e */
[----:B------:R-:W-:Y:S01]  /*3430*/  FMNMX.FTZ R8, R42, R11, !PT ;  /* 0x0000000b2a087209 */ /* 0x000fe20007810000 */
[--C-:B------:R-:W-:Y:S01]  /*3440*/  FFMA.FTZ R36, R81, UR6, -R14.reuse ;  /* 0x0000000651247c23 */ /* 0x100fe2000801080e */
[----:B------:R-:W-:Y:S01]  /*3450*/  FSEL R63, R63, -INF , !P1 ;  /* 0xff8000003f3f7808 */ /* 0x000fe20004800000 */
[--C-:B------:R-:W-:Y:S01]  /*3460*/  FFMA.FTZ R37, R83, UR6, -R14.reuse ;  /* 0x0000000653257c23 */ /* 0x100fe2000801080e */
[----:B------:R-:W-:Y:S01]  /*3470*/  FMNMX.FTZ R11, R43, R8, !PT ;  /* 0x000000082b0b7209 */ /* 0x000fe20007810000 */
[----:B------:R-:W2:Y:S01]  /*3480*/  MUFU.EX2 R21, R21 ;  /* 0x0000001500157308 */ /* 0x000ea20000000800 */
[----:B------:R-:W-:Y:S01]  /*3490*/  FSEL R66, R66, -INF , !P2 ;  /* 0xff80000042427808 */ /* 0x000fe20005000000 */
[--C-:B------:R-:W-:Y:S01]  /*34a0*/  FFMA.FTZ R40, R53, UR6, -R14.reuse ;  /* 0x0000000635287c23 */ /* 0x100fe2000801080e */
[----:B------:R-:W-:Y:S01]  /*34b0*/  FMNMX.FTZ R8, R46, R11, !PT ;  /* 0x0000000b2e087209 */ /* 0x000fe20007810000 */
[--C-:B------:R-:W-:Y:S01]  /*34c0*/  FFMA.FTZ R41, R85, UR6, -R14.reuse ;  /* 0x0000000655297c23 */ /* 0x100fe2000801080e */
[----:B------:R-:W-:Y:S01]  /*34d0*/  FSEL R67, R67, -INF , !P3 ;  /* 0xff80000043437808 */ /* 0x000fe20005800000 */
[--C-:B------:R-:W-:Y:S01]  /*34e0*/  FFMA.FTZ R44, R61, UR6, -R14.reuse ;  /* 0x000000063d2c7c23 */ /* 0x100fe2000801080e */
[----:B------:R-:W-:Y:S01]  /*34f0*/  FMNMX.FTZ R11, R47, R8, !PT ;  /* 0x000000082f0b7209 */ /* 0x000fe20007810000 */
[----:B------:R-:W-:Y:S01]  /*3500*/  MUFU.EX2 R24, R24 ;  /* 0x0000001800187308 */ /* 0x000fe20000000800 */
[----:B------:R-:W-:Y:S01]  /*3510*/  ISETP.LT.OR P5, PT, R4, 0x5a, P5 ;  /* 0x0000005a0400780c */ /* 0x000fe20002fa1670 */
[----:B------:R-:W-:Y:S01]  /*3520*/  FFMA.FTZ R48, R89, UR6, -R14 ;  /* 0x0000000659307c23 */ /* 0x000fe2000801080e */
[----:B------:R-:W-:-:S02]  /*3530*/  FMNMX.FTZ R8, R50, R11, !PT ;  /* 0x0000000b32087209 */ /* 0x000fc40007810000 */
[----:B------:R-:W-:Y:S02]  /*3540*/  FSEL R70, R70, -INF , !P4 ;  /* 0xff80000046467808 */ /* 0x000fe40006000000 */
[----:B------:R-:W-:Y:S01]  /*3550*/  FMNMX.FTZ R11, R51, R8, !PT ;  /* 0x00000008330b7209 */ /* 0x000fe20007810000 */
[----:B------:R3:W-:Y:S01]  /*3560*/  MUFU.EX2 R160, R29 ;  /* 0x0000001d00a07308 */ /* 0x0007e20000000800 */
[----:B------:R-:W-:Y:S02]  /*3570*/  FSEL R71, R71, -INF , !P5 ;  /* 0xff80000047477808 */ /* 0x000fe40006800000 */
[----:B------:R-:W-:Y:S02]  /*3580*/  FMNMX.FTZ R8, R54, R11, !PT ;  /* 0x0000000b36087209 */ /* 0x000fe40007810000 */
[----:B--2---:R-:W-:Y:S02]  /*3590*/  F2FP.F16.F32.PACK_AB R154, R21, R20 ;  /* 0x00000014159a723e */ /* 0x004fe400000000ff */
[----:B------:R-:W-:Y:S01]  /*35a0*/  FMNMX.FTZ R11, R55, R8, !PT ;  /* 0x00000008370b7209 */ /* 0x000fe20007810000 */
[----:B------:R2:W-:Y:S01]  /*35b0*/  MUFU.EX2 R33, R32 ;  /* 0x0000002000217308 */ /* 0x0005e20000000800 */
[--C-:B---3--:R-:W-:Y:S01]  /*35c0*/  FFMA.FTZ R29, R49, UR6, -R14.reuse ;  /* 0x00000006311d7c23 */ /* 0x108fe2000801080e */
[--C-:B------:R-:W-:Y:S01]  /*35d0*/  FFMA.FTZ R49, R65, UR6, -R14.reuse ;  /* 0x0000000641317c23 */ /* 0x100fe2000801080e */
[----:B------:R-:W-:Y:S01]  /*35e0*/  FMNMX.FTZ R8, R58, R11, !PT ;  /* 0x0000000b3a087209 */ /* 0x000fe20007810000 */
[----:B------:R-:W-:-:S03]  /*35f0*/  FFMA.FTZ R11, R77, UR6, -R14 ;  /* 0x000000064d0b7c23 */ /* 0x000fc6000801080e */
[----:B------:R-:W-:Y:S01]  /*3600*/  FMNMX.FTZ R5, R59, R8, !PT ;  /* 0x000000083b057209 */ /* 0x000fe20007810000 */
[----:B------:R-:W3:Y:S01]  /*3610*/  MUFU.EX2 R13, R13 ;  /* 0x0000000d000d7308 */ /* 0x000ee20000000800 */
[----:B--2---:R-:W-:Y:S02]  /*3620*/  FFMA.FTZ R32, R87, UR6, -R14 ;  /* 0x0000000657207c23 */ /* 0x004fe4000801080e */
[----:B------:R-:W-:-:S04]  /*3630*/  FMNMX.FTZ R8, R62, R5, !PT ;  /* 0x000000053e087209 */ /* 0x000fc80007810000 */
[----:B------:R-:W-:Y:S01]  /*3640*/  FMNMX.FTZ R5, R63, R8, !PT ;  /* 0x000000083f057209 */ /* 0x000fe20007810000 */
[----:B------:R-:W-:Y:S03]  /*3650*/  MUFU.EX2 R25, R25 ;  /* 0x0000001900197308 */ /* 0x000fe60000000800 */
[----:B------:R-:W-:-:S04]  /*3660*/  FMNMX.FTZ R8, R66, R5, !PT ;  /* 0x0000000542087209 */ /* 0x000fc80007810000 */
[----:B------:R-:W-:Y:S01]  /*3670*/  FMNMX.FTZ R5, R67, R8, !PT ;  /* 0x0000000843057209 */ /* 0x000fe20007810000 */
[----:B------:R-:W-:Y:S01]  /*3680*/  FFMA.FTZ R8, R79, UR6, -R14 ;  /* 0x000000064f087c23 */ /* 0x000fe2000801080e */
[----:B------:R-:W2:Y:S01]  /*3690*/  MUFU.EX2 R28, R28 ;  /* 0x0000001c001c7308 */ /* 0x000ea20000000800 */
[----:B---3--:R-:W-:Y:S02]  /*36a0*/  F2FP.F16.F32.PACK_AB R156, R13, R24 ;  /* 0x000000180d9c723e */ /* 0x008fe400000000ff */
[----:B------:R-:W-:-:S04]  /*36b0*/  FMNMX.FTZ R4, R70, R5, !PT ;  /* 0x0000000546047209 */ /* 0x000fc80007810000 */
[----:B------:R-:W-:Y:S01]  /*36c0*/  FMNMX.FTZ R4, R71, R4, !PT ;  /* 0x0000000447047209 */ /* 0x000fe20007810000 */
[----:B------:R3:W-:Y:S04]  /*36d0*/  MUFU.EX2 R162, R8 ;  /* 0x0000000800a27308 */ /* 0x0007e80000000800 */
[----:B------:R-:W4:Y:S04]  /*36e0*/  SHFL.BFLY PT, R5, R4, 0x2, 0x1f ;  /* 0x0c401f0004057f89 */ /* 0x000f2800000e0000 */
[----:B------:R-:W-:Y:S01]  /*36f0*/  MUFU.EX2 R11, R11 ;  /* 0x0000000b000b7308 */ /* 0x000fe20000000800 */
[----:B--2---:R-:W-:-:S07]  /*3700*/  F2FP.F16.F32.PACK_AB R158, R28, R25 ;  /* 0x000000191c9e723e */ /* 0x004fce00000000ff */
[----:B------:R-:W-:Y:S08]  /*3710*/  MUFU.EX2 R45, R44 ;  /* 0x0000002c002d7308 */ /* 0x000ff00000000800 */
[----:B------:R-:W-:Y:S01]  /*3720*/  MUFU.EX2 R36, R36 ;  /* 0x0000002400247308 */ /* 0x000fe20000000800 */
[----:B----4-:R-:W-:Y:S01]  /*3730*/  FMNMX.FTZ R5, R4, R5, !PT ;  /* 0x0000000504057209 */ /* 0x010fe20007810000 */
[----:B------:R-:W-:-:S06]  /*3740*/  FFMA.FTZ R4, R57, UR6, -R14 ;  /* 0x0000000639047c23 */ /* 0x000fcc000801080e */
[----:B------:R-:W2:Y:S01]  /*3750*/  MUFU.EX2 R29, R29 ;  /* 0x0000001d001d7308 */ /* 0x000ea20000000800 */
[----:B---3--:R-:W3:Y:S07]  /*3760*/  SHFL.BFLY PT, R8, R5, 0x1, 0x1f ;  /* 0x0c201f0005087f89 */ /* 0x008eee00000e0000 */
[----:B------:R-:W-:Y:S08]  /*3770*/  MUFU.EX2 R37, R37 ;  /* 0x0000002500257308 */ /* 0x000ff00000000800 */
[----:B------:R-:W4:Y:S01]  /*3780*/  MUFU.EX2 R40, R40 ;  /* 0x0000002800287308 */ /* 0x000f220000000800 */
[----:B--2---:R-:W-:-:S07]  /*3790*/  F2FP.F16.F32.PACK_AB R164, R29, R36 ;  /* 0x000000241da4723e */ /* 0x004fce00000000ff */
[----:B------:R-:W-:Y:S01]  /*37a0*/  MUFU.EX2 R41, R41 ;  /* 0x0000002900297308 */ /* 0x000fe20000000800 */
[----:B---3--:R-:W-:Y:S01]  /*37b0*/  FMNMX.FTZ R8, R5, R8, !PT ;  /* 0x0000000805087209 */ /* 0x008fe20007810000 */
[--C-:B------:R-:W-:Y:S01]  /*37c0*/  FFMA.FTZ R5, R91, UR6, -R14.reuse ;  /* 0x000000065b057c23 */ /* 0x100fe2000801080e */
[----:B------:R-:W-:Y:S02]  /*37d0*/  FFMA.FTZ R14, R69, UR6, -R14 ;  /* 0x00000006450e7c23 */ /* 0x000fe4000801080e */
[C---:B------:R-:W-:Y:S01]  /*37e0*/  FSETP.NEU.FTZ.AND P1, PT, R8.reuse, -INF , PT ;  /* 0xff8000000800780b */ /* 0x040fe20003f3d000 */
[----:B------:R-:W-:Y:S02]  /*37f0*/  FMUL.FTZ R52, R8, UR6 ;  /* 0x0000000608347c20 */ /* 0x000fe40008410000 */
[----:B------:R2:W-:Y:S01]  /*3800*/  MUFU.EX2 R174, R5 ;  /* 0x0000000500ae7308 */ /* 0x0005e20000000800 */
[----:B----4-:R-:W-:Y:S02]  /*3810*/  F2FP.F16.F32.PACK_AB R166, R40, R37 ;  /* 0x0000002528a6723e */ /* 0x010fe400000000ff */
[----:B------:R-:W-:-:S05]  /*3820*/  FSEL R52, R52, RZ, P1 ;  /* 0x000000ff34347208 */ /* 0x000fca0000800000 */
[--C-:B------:R-:W-:Y:S01]  /*3830*/  FFMA.FTZ R26, R26, UR6, -R52.reuse ;  /* 0x000000061a1a7c23 */ /* 0x100fe20008010834 */
[--C-:B------:R-:W-:Y:S01]  /*3840*/  FFMA.FTZ R27, R27, UR6, -R52.reuse ;  /* 0x000000061b1b7c23 */ /* 0x100fe20008010834 */
[--C-:B------:R-:W-:Y:S01]  /*3850*/  FFMA.FTZ R30, R30, UR6, -R52.reuse ;  /* 0x000000061e1e7c23 */ /* 0x100fe20008010834 */
[----:B------:R-:W-:Y:S01]  /*3860*/  FFMA.FTZ R31, R31, UR6, -R52 ;  /* 0x000000061f1f7c23 */ /* 0x000fe20008010834 */
[----:B--2---:R-:W-:Y:S01]  /*3870*/  FADD.FTZ R5, R15, R152 ;  /* 0x000000980f057221 */ /* 0x004fe20000010000 */
        /* <DEDUP_REMOVED lines=9> */
[----:B------:R-:W2:Y:S01]  /*3910*/  MUFU.EX2 R27, R27 ;  /* 0x0000001b001b7308 */ /* 0x000ea20000000800 */
        /* <DEDUP_REMOVED lines=8> */
[----:B------:R-:W-:Y:S01]  /*39a0*/  F2FP.F16.F32.PACK_AB R152, R152, R15 ;  /* 0x0000000f9898723e */ /* 0x000fe200000000ff */
[--C-:B------:R-:W-:Y:S01]  /*39b0*/  FFMA.FTZ R63, R63, UR6, -R52.reuse ;  /* 0x000000063f3f7c23 */ /* 0x100fe20008010834 */
[--C-:B------:R-:W-:Y:S01]  /*39c0*/  FFMA.FTZ R66, R66, UR6, -R52.reuse ;  /* 0x0000000642427c23 */ /* 0x100fe20008010834 */
[--C-:B------:R-:W-:Y:S01]  /*39d0*/  FFMA.FTZ R67, R67, UR6, -R52.reuse ;  /* 0x0000000643437c23 */ /* 0x100fe20008010834 */
[--C-:B------:R-:W-:Y:S01]  /*39e0*/  FFMA.FTZ R70, R70, UR6, -R52.reuse ;  /* 0x0000000646467c23 */ /* 0x100fe20008010834 */
[----:B------:R-:W-:-:S02]  /*39f0*/  FFMA.FTZ R52, R71, UR6, -R52 ;  /* 0x0000000647347c23 */ /* 0x000fc40008010834 */
[----:B------:R4:W-:Y:S01]  /*3a00*/  MUFU.EX2 R53, R14 ;  /* 0x0000000e00357308 */ /* 0x0009e20000000800 */
[----:B--2---:R-:W-:-:S07]  /*3a10*/  F2FP.F16.F32.PACK_AB R153, R27, R26 ;  /* 0x0000001a1b99723e */ /* 0x004fce00000000ff */
[----:B------:R-:W2:Y:S01]  /*3a20*/  MUFU.EX2 R31, R31 ;  /* 0x0000001f001f7308 */ /* 0x000ea20000000800 */
[----:B----4-:R-:W-:-:S04]  /*3a30*/  FADD.FTZ R14, R20, R5 ;  /* 0x00000005140e7221 */ /* 0x010fc80000010000 */
[----:B------:R-:W-:-:S03]  /*3a40*/  FADD.FTZ R5, R21, R14 ;  /* 0x0000000e15057221 */ /* 0x000fc60000010000 */
[----:B------:R-:W4:Y:S01]  /*3a50*/  MUFU.EX2 R34, R34 ;  /* 0x0000002200227308 */ /* 0x000f220000000800 */
[----:B------:R-:W-:Y:S01]  /*3a60*/  FADD.FTZ R14, R24, R5 ;  /* 0x00000005180e7221 */ /* 0x000fe20000010000 */
[----:B------:R-:W-:-:S03]  /*3a70*/  FADD.FTZ R5, R26, R27 ;  /* 0x0000001b1a057221 */ /* 0x000fc60000010000 */
[----:B------:R-:W-:Y:S01]  /*3a80*/  FADD.FTZ R44, R13, R14 ;  /* 0x0000000e0d2c7221 */ /* 0x000fe20000010000 */
[----:B---3--:R-:W-:Y:S02]  /*3a90*/  FADD.FTZ R14, R30, R5 ;  /* 0x000000051e0e7221 */ /* 0x008fe40000010000 */
[----:B------:R-:W3:Y:S01]  /*3aa0*/  MUFU.EX2 R35, R35 ;  /* 0x0000002300237308 */ /* 0x000ee20000000800 */
[----:B------:R-:W-:Y:S01]  /*3ab0*/  FADD.FTZ R57, R25, R44 ;  /* 0x0000002c19397221 */ /* 0x000fe20000010000 */
[C---:B--2---:R-:W-:Y:S01]  /*3ac0*/  FADD.FTZ R5, R31.reuse, R14 ;  /* 0x0000000e1f057221 */ /* 0x044fe20000010000 */
[----:B------:R-:W-:Y:S02]  /*3ad0*/  F2FP.F16.F32.PACK_AB R155, R31, R30 ;  /* 0x0000001e1f9b723e */ /* 0x000fe400000000ff */
[----:B------:R-:W-:-:S03]  /*3ae0*/  FADD.FTZ R44, R28, R57 ;  /* 0x000000391c2c7221 */ /* 0x000fc60000010000 */
[----:B------:R-:W2:Y:S01]  /*3af0*/  MUFU.EX2 R38, R38 ;  /* 0x0000002600267308 */ /* 0x000ea20000000800 */
[----:B----4-:R-:W-:Y:S01]  /*3b00*/  FADD.FTZ R14, R34, R5 ;  /* 0x00000005220e7221 */ /* 0x010fe20000010000 */
[----:B------:R-:W-:-:S04]  /*3b10*/  FADD.FTZ R57, R11, R44 ;  /* 0x0000002c0b397221 */ /* 0x000fc80000010000 */
[C---:B------:R-:W-:Y:S01]  /*3b20*/  FADD.FTZ R57, R160.reuse, R57 ;  /* 0x00000039a0397221 */ /* 0x040fe20000010000 */
[----:B------:R-:W-:Y:S01]  /*3b30*/  F2FP.F16.F32.PACK_AB R160, R160, R11 ;  /* 0x0000000ba0a0723e */ /* 0x000fe200000000ff */
[----:B------:R-:W4:Y:S01]  /*3b40*/  MUFU.EX2 R39, R39 ;  /* 0x0000002700277308 */ /* 0x000f220000000800 */
[----:B---3--:R-:W-:Y:S01]  /*3b50*/  FADD.FTZ R5, R35, R14 ;  /* 0x0000000e23057221 */ /* 0x008fe20000010000 */
[----:B------:R-:W-:Y:S01]  /*3b60*/  FADD.FTZ R44, R162, R57 ;  /* 0x00000039a22c7221 */ /* 0x000fe20000010000 */
[----:B------:R-:W-:Y:S02]  /*3b70*/  F2FP.F16.F32.PACK_AB R162, R33, R162 ;  /* 0x000000a221a2723e */ /* 0x000fe400000000ff */
[----:B------:R-:W-:Y:S01]  /*3b80*/  F2FP.F16.F32.PACK_AB R157, R35, R34 ;  /* 0x00000022239d723e */ /* 0x000fe200000000ff */
[----:B------:R-:W-:Y:S02]  /*3b90*/  FADD.FTZ R57, R33, R44 ;  /* 0x0000002c21397221 */ /* 0x000fe40000010000 */
[----:B------:R-:W3:Y:S01]  /*3ba0*/  MUFU.EX2 R42, R42 ;  /* 0x0000002a002a7308 */ /* 0x000ee20000000800 */
[----:B--2---:R-:W-:Y:S01]  /*3bb0*/  FADD.FTZ R14, R38, R5 ;  /* 0x00000005260e7221 */ /* 0x004fe20000010000 */
[----:B------:R-:W-:-:S04]  /*3bc0*/  FADD.FTZ R44, R36, R57 ;  /* 0x00000039242c7221 */ /* 0x000fc80000010000 */
[----:B------:R-:W-:Y:S02]  /*3bd0*/  FADD.FTZ R44, R29, R44 ;  /* 0x0000002c1d2c7221 */ /* 0x000fe40000010000 */
[----:B------:R-:W2:Y:S01]  /*3be0*/  MUFU.EX2 R43, R43 ;  /* 0x0000002b002b7308 */ /* 0x000ea20000000800 */
[----:B----4-:R-:W-:Y:S01]  /*3bf0*/  FADD.FTZ R5, R39, R14 ;  /* 0x0000000e27057221 */ /* 0x010fe20000010000 */
[----:B------:R-:W-:Y:S01]  /*3c00*/  FADD.FTZ R57, R37, R44 ;  /* 0x0000002c25397221 */ /* 0x000fe20000010000 */
[----:B------:R-:W-:-:S03]  /*3c10*/  F2FP.F16.F32.PACK_AB R159, R39, R38 ;  /* 0x00000026279f723e */ /* 0x000fc600000000ff */
[----:B------:R-:W-:Y:S02]  /*3c20*/  FADD.FTZ R44, R40, R57 ;  /* 0x00000039282c7221 */ /* 0x000fe40000010000 */
[----:B------:R-:W4:Y:S01]  /*3c30*/  MUFU.EX2 R46, R46 ;  /* 0x0000002e002e7308 */ /* 0x000f220000000800 */
[----:B---3--:R-:W-:Y:S01]  /*3c40*/  FADD.FTZ R14, R42, R5 ;  /* 0x000000052a0e7221 */ /* 0x008fe20000010000 */
[----:B------:R-:W-:-:S06]  /*3c50*/  FADD.FTZ R15, R41, R44 ;  /* 0x0000002c290f7221 */ /* 0x000fcc0000010000 */
[----:B------:R-:W3:Y:S01]  /*3c60*/  MUFU.EX2 R47, R47 ;  /* 0x0000002f002f7308 */ /* 0x000ee20000000800 */
[C---:B--2---:R-:W-:Y:S01]  /*3c70*/  FADD.FTZ R5, R43.reuse, R14 ;  /* 0x0000000e2b057221 */ /* 0x044fe20000010000 */
[----:B------:R-:W-:-:S06]  /*3c80*/  F2FP.F16.F32.PACK_AB R161, R43, R42 ;  /* 0x0000002a2ba1723e */ /* 0x000fcc00000000ff */
[----:B------:R-:W2:Y:S01]  /*3c90*/  MUFU.EX2 R50, R50 ;  /* 0x0000003200327308 */ /* 0x000ea20000000800 */
[----:B----4-:R-:W-:-:S07]  /*3ca0*/  FADD.FTZ R14, R46, R5 ;  /* 0x000000052e0e7221 */ /* 0x010fce0000010000 */
[----:B------:R-:W4:Y:S01]  /*3cb0*/  MUFU.EX2 R51, R51 ;  /* 0x0000003300337308 */ /* 0x000f220000000800 */
[C---:B---3--:R-:W-:Y:S01]  /*3cc0*/  FADD.FTZ R5, R47.reuse, R14 ;  /* 0x0000000e2f057221 */ /* 0x048fe20000010000 */
[----:B------:R-:W-:-:S06]  /*3cd0*/  F2FP.F16.F32.PACK_AB R163, R47, R46 ;  /* 0x0000002e2fa3723e */ /* 0x000fcc00000000ff */
[----:B------:R-:W3:Y:S01]  /*3ce0*/  MUFU.EX2 R4, R4 ;  /* 0x0000000400047308 */ /* 0x000ee20000000800 */
[----:B--2---:R-:W-:-:S07]  /*3cf0*/  FADD.FTZ R14, R50, R5 ;  /* 0x00000005320e7221 */ /* 0x004fce0000010000 */
[----:B------:R-:W2:Y:S01]  /*3d00*/  MUFU.EX2 R54, R54 ;  /* 0x0000003600367308 */ /* 0x000ea20000000800 */
[C---:B----4-:R-:W-:Y:S01]  /*3d10*/  FADD.FTZ R5, R51.reuse, R14 ;  /* 0x0000000e33057221 */ /* 0x050fe20000010000 */
[----:B------:R-:W-:-:S06]  /*3d20*/  F2FP.F16.F32.PACK_AB R165, R51, R50 ;  /* 0x0000003233a5723e */ /* 0x000fcc00000000ff */
[----:B------:R-:W4:Y:S01]  /*3d30*/  MUFU.EX2 R32, R32 ;  /* 0x0000002000207308 */ /* 0x000f220000000800 */
[C---:B---3--:R-:W-:Y:S01]  /*3d40*/  FADD.FTZ R15, R4.reuse, R15 ;  /* 0x0000000f040f7221 */ /* 0x048fe20000010000 */
[----:B------:R-:W-:-:S06]  /*3d50*/  F2FP.F16.F32.PACK_AB R168, R4, R41 ;  /* 0x0000002904a8723e */ /* 0x000fcc00000000ff */
[----:B------:R-:W3:Y:S01]  /*3d60*/  MUFU.EX2 R55, R55 ;  /* 0x0000003700377308 */ /* 0x000ee20000000800 */
[----:B--2---:R-:W-:-:S07]  /*3d70*/  FADD.FTZ R14, R54, R5 ;  /* 0x00000005360e7221 */ /* 0x004fce0000010000 */
[----:B------:R-:W2:Y:S01]  /*3d80*/  MUFU.EX2 R58, R58 ;  /* 0x0000003a003a7308 */ /* 0x000ea20000000800 */
[----:B----4-:R-:W-:Y:S01]  /*3d90*/  FADD.FTZ R20, R32, R15 ;  /* 0x0000000f20147221 */ /* 0x010fe20000010000 */
[----:B------:R-:W-:-:S03]  /*3da0*/  F2FP.F16.F32.PACK_AB R170, R45, R32 ;  /* 0x000000202daa723e */ /* 0x000fc600000000ff */
[----:B------:R-:W-:-:S03]  /*3db0*/  FADD.FTZ R11, R45, R20 ;  /* 0x000000142d0b7221 */ /* 0x000fc60000010000 */
[----:B------:R-:W4:Y:S01]  /*3dc0*/  MUFU.EX2 R48, R48 ;  /* 0x0000003000307308 */ /* 0x000f220000000800 */
[C---:B---3--:R-:W-:Y:S01]  /*3dd0*/  FADD.FTZ R5, R55.reuse, R14 ;  /* 0x0000000e37057221 */ /* 0x048fe20000010000 */
[----:B------:R-:W-:-:S06]  /*3de0*/  F2FP.F16.F32.PACK_AB R167, R55, R54 ;  /* 0x0000003637a7723e */ /* 0x000fcc00000000ff */
[----:B------:R-:W3:Y:S01]  /*3df0*/  MUFU.EX2 R59, R59 ;  /* 0x0000003b003b7308 */ /* 0x000ee20000000800 */
[----:B--2---:R-:W-:-:S07]  /*3e00*/  FADD.FTZ R14, R58, R5 ;  /* 0x000000053a0e7221 */ /* 0x004fce0000010000 */
[----:B------:R-:W2:Y:S01]  /*3e10*/  MUFU.EX2 R49, R49 ;  /* 0x0000003100317308 */ /* 0x000ea20000000800 */
[----:B----4-:R-:W-:-:S07]  /*3e20*/  FADD.FTZ R20, R48, R11 ;  /* 0x0000000b30147221 */ /* 0x010fce0000010000 */
[----:B------:R-:W4:Y:S01]  /*3e30*/  MUFU.EX2 R62, R62 ;  /* 0x0000003e003e7308 */ /* 0x000f220000000800 */
[C---:B---3--:R-:W-:Y:S01]  /*3e40*/  FADD.FTZ R5, R59.reuse, R14 ;  /* 0x0000000e3b057221 */ /* 0x048fe20000010000 */
[----:B------:R-:W-:-:S06]  /*3e50*/  F2FP.F16.F32.PACK_AB R169, R59, R58 ;  /* 0x0000003a3ba9723e */ /* 0x000fcc00000000ff */
[----:B------:R-:W3:Y:S01]  /*3e60*/  MUFU.EX2 R63, R63 ;  /* 0x0000003f003f7308 */ /* 0x000ee20000000800 */
[C---:B--2---:R-:W-:Y:S01]  /*3e70*/  FADD.FTZ R11, R49.reuse, R20 ;  /* 0x00000014310b7221 */ /* 0x044fe20000010000 */
[----:B------:R-:W-:-:S03]  /*3e80*/  F2FP.F16.F32.PACK_AB R172, R49, R48 ;  /* 0x0000003031ac723e */ /* 0x000fc600000000ff */
[----:B------:R-:W-:Y:S01]  /*3e90*/  FADD.FTZ R14, R174, R11 ;  /* 0x0000000bae0e7221 */ /* 0x000fe20000010000 */
[C---:B------:R-:W-:Y:S02]  /*3ea0*/  F2FP.F16.F32.PACK_AB R174, R53.reuse, R174 ;  /* 0x000000ae35ae723e */ /* 0x040fe400000000ff */
[----:B------:R-:W2:Y:S01]  /*3eb0*/  MUFU.EX2 R66, R66 ;  /* 0x0000004200427308 */ /* 0x000ea20000000800 */
[----:B----4-:R-:W-:Y:S01]  /*3ec0*/  FADD.FTZ R4, R62, R5 ;  /* 0x000000053e047221 */ /* 0x010fe20000010000 */
[----:B------:R-:W-:-:S06]  /*3ed0*/  FADD.FTZ R5, R53, R14 ;  /* 0x0000000e35057221 */ /* 0x000fcc0000010000 */
[----:B------:R-:W4:Y:S01]  /*3ee0*/  MUFU.EX2 R67, R67 ;  /* 0x0000004300437308 */ /* 0x000f220000000800 */
[C---:B---3--:R-:W-:Y:S01]  /*3ef0*/  FADD.FTZ R11, R63.reuse, R4 ;  /* 0x000000043f0b7221 */ /* 0x048fe20000010000 */
[----:B------:R-:W-:-:S06]  /*3f00*/  F2FP.F16.F32.PACK_AB R171, R63, R62 ;  /* 0x0000003e3fab723e */ /* 0x000fcc00000000ff */
[----:B------:R-:W3:Y:S01]  /*3f10*/  MUFU.EX2 R70, R70 ;  /* 0x0000004600467308 */ /* 0x000ee20000000800 */
[----:B--2---:R-:W-:-:S07]  /*3f20*/  FADD.FTZ R4, R66, R11 ;  /* 0x0000000b42047221 */ /* 0x004fce0000010000 */
[----:B------:R-:W2:Y:S01]  /*3f30*/  MUFU.EX2 R175, R52 ;  /* 0x0000003400af7308 */ /* 0x000ea20000000800 */
[C---:B----4-:R-:W-:Y:S01]  /*3f40*/  FADD.FTZ R11, R67.reuse, R4 ;  /* 0x00000004430b7221 */ /* 0x050fe20000010000 */
[----:B------:R-:W-:-:S03]  /*3f50*/  F2FP.F16.F32.PACK_AB R173, R67, R66 ;  /* 0x0000004243ad723e */ /* 0x000fc600000000ff */
[----:B---3--:R-:W-:-:S04]  /*3f60*/  FADD.FTZ R4, R70, R11 ;  /* 0x0000000b46047221 */ /* 0x008fc80000010000 */
[C---:B--2---:R-:W-:Y:S01]  /*3f70*/  FADD.FTZ R4, R175.reuse, R4 ;  /* 0x00000004af047221 */ /* 0x044fe20000010000 */
[----:B------:R-:W-:Y:S01]  /*3f80*/  F2FP.F16.F32.PACK_AB R175, R175, R70 ;  /* 0x00000046afaf723e */ /* 0x000fe200000000ff */
[----:B------:R-:W-:Y:S06]  /*3f90*/  @!P0 BRA `(.L_x_1759) ;  /* 0x0000000000048947 */ /* 0x000fec0003800000 */
[----:B------:R-:W-:Y:S01]  /*3fa0*/  BPT.TRAP 0x1 ;  /* 0x000000040000795c */ /* 0x000fe20000300000 */
.L_x_1759:
[----:B------:R2:W3:Y:S01]  /*3fb0*/  SYNCS.PHASECHK.TRANS64.TRYWAIT P1, [R7+URZ+0x22850], R12 ;  /* 0x0228500c070075a7 */ /* 0x0004e2000802017f */
[----:B------:R-:W-:Y:S05]  /*3fc0*/  @!P0 BRA `(.L_x_1760) ;  /* 0x0000000000048947 */ /* 0x000fea0003800000 */
[----:B------:R-:W-:Y:S01]  /*3fd0*/  BPT.TRAP 0x1 ;  /* 0x000000040000795c */ /* 0x000fe20000300000 */
.L_x_1760:
[----:B---3--:R-:W-:Y:S05]  /*3fe0*/  @P1 BRA `(.L_x_1761) ;  /* 0x0000000000081947 */ /* 0x008fea0003800000 */
[----:B------:R-:W3:Y:S02]  /*3ff0*/  SYNCS.PHASECHK.TRANS64.TRYWAIT P1, [R7+URZ+0x22850], R12 ;  /* 0x0228500c070075a7 */ /* 0x000ee4000802017f */
[----:B---3--:R-:W-:Y:S05]  /*4000*/  @!P1 BRA `(.L_x_1762) ;  /* 0x0000010800289947 */ /* 0x008fea0003800000 */
.L_x_1761:
[----:B------:R-:W-:Y:S01]  /*4010*/  R2UR UR5, R9 ;  /* 0x00000000090572ca */ /* 0x000fe200000e0000 */
[----:B------:R4:W-:Y:S06]  /*4020*/  BAR.SYNC.DEFER_BLOCKING R10, 0x100 ;  /* 0x0004000a0000751d */ /* 0x0009ec0000010000 */
[----:B------:R-:W-:Y:S01]  /*4030*/  UMOV UR11, 0x40000040 ;  /* 0x40000040000b7882 */ /* 0x000fe20000000000 */
[----:B------:R-:W5:Y:S01]  /*4040*/  S2R R11, SR_TID.X ;  /* 0x00000000000b7919 */ /* 0x000f620000002100 */
[----:B----4-:R-:W-:-:S04]  /*4050*/  IMAD.IADD R10, R17, 0x1, -R18 ;  /* 0x00000001110a7824 */ /* 0x010fc800078e0a12 */
        /* <DEDUP_REMOVED lines=10> */
[----:B-----5:R-:W-:Y:S01]  /*4100*/  LOP3.LUT P1, RZ, R11, 0x7f, RZ, 0xc0, !PT ;  /* 0x0000007f0bff7812 */ /* 0x020fe2000782c0ff */
[----:B------:R-:W-:-:S12]  /*4110*/  IMAD R11, R201, 0x80, R10 ;  /* 0x00000080c90b7824 */ /* 0x000fd800078e020a */
[----:B0123--:R-:W-:-:S05]  /*4120*/  @!P1 VIADD R7, R7, 0x22860 ;  /* 0x0002286007079836 */ /* 0x00ffca0000000000 */
        /* <DEDUP_REMOVED lines=33> */
[----:B0-----:R-:W-:-:S12]  /*4340*/  VIADD R7, R176, 0xfffffffe ;  /* 0xfffffffeb0077836 */ /* 0x001fd80000000000 */
[----:B------:R-:W-:Y:S05]  /*4350*/  @P1 BRA `(.L_x_1763) ;  /* 0x0000000000481947 */ /* 0x000fea0003800000 */
[C---:B------:R-:W-:Y:S01]  /*4360*/  ISETP.GT.AND P1, PT, R11.reuse, RZ, PT ;  /* 0x000000ff0b00720c */ /* 0x040fe20003f24270 */
[----:B------:R-:W-:-:S05]  /*4370*/  VIADD R9, R11, 0xffffffff ;  /* 0xffffffff0b097836 */ /* 0x000fca0000000000 */
        /* <DEDUP_REMOVED lines=9> */
.L_x_1764:
[----:B------:R-:W-:-:S11]  /*4410*/  UISETP.NE.AND UP1, UPT, UR15, 0x1, UPT ;  /* 0x000000010f00788c */ /* 0x000fd6000bf25270 */
[----:B------:R-:W-:Y:S02]  /*4420*/  @UP1 ULDC.64 UR22, c[0x0][0x9e8] ;  /* 0x00027a0000161ab9 */ /* 0x000fe40000000a00 */
[----:B------:R-:W-:-:S04]  /*4430*/  UIMAD.WIDE.U32 UR10, UR18, UR22, URZ ;  /* 0x00000016120a72a5 */ /* 0x000fc8000f8e003f */
[----:B------:R-:W-:-:S12]  /*4440*/  @UP1 USHF.R.U32.HI UR18, URZ, UR23, UR11 ;  /* 0x000000173f121299 */ /* 0x000fd8000801160b */
.L_x_1765:
[----:B------:R-:W-:-:S04]  /*4450*/  UIMAD UR15, UR18, UR15, UR15 ;  /* 0x0000000f120f72a4 */ /* 0x000fc8000f8e020f */
[----:B------:R-:W-:-:S04]  /*4460*/  UISETP.LT.AND UP1, UPT, UR14, UR15, UPT ;  /* 0x0000000f0e00728c */ /* 0x000fc8000bf21270 */
[----:B------:R-:W-:-:S12]  /*4470*/  USEL UR14, UR14, UR15, UP1 ;  /* 0x0000000f0e0e7287 */ /* 0x000fd80008800000 */
.L_x_1763:
        /* <DEDUP_REMOVED lines=11> */
[----:B------:R-:W-:Y:S01]  /*4530*/  VIADD R13, R15, 0x8 ;  /* 0x000000080f0d7836 */ /* 0x000fe20000000000 */
[----:B------:R-:W-:-:S04]  /*4540*/  ULDC UR26, c[0x0][0x9e0] ;  /* 0x00027800001a7ab9 */ /* 0x000fc80000000800 */
[----:B------:R-:W-:-:S07]  /*4550*/  LOP3.LUT R11, RZ, R13, RZ, 0x33, !PT ;  /* 0x0000000dff0b7212 */ /* 0x000fce00078e33ff */
.L_x_1783:
[----:B------:R-:W-:-:S04]  /*4560*/  UIADD3 UR37, UR37, 0x1, URZ ;  /* 0x0000000125257890 */ /* 0x000fc8000fffe03f */
[----:B------:R-:W-:-:S04]  /*4570*/  UISETP.NE.AND UP1, UPT, UR37, 0x2, UPT ;  /* 0x000000022500788c */ /* 0x000fc8000bf25270 */
[----:B------:R-:W-:Y:S02]  /*4580*/  USEL UR10, URZ, 0x1, UP1 ;  /* 0x000000013f0a7887 */ /* 0x000fe40008800000 */
[----:B------:R-:W-:Y:S02]  /*4590*/  USEL UR37, UR37, URZ, UP1 ;  /* 0x0000003f25257287 */ /* 0x000fe40008800000 */
[----:B------:R-:W-:Y:S01]  /*45a0*/  ULOP3.LUT UR40, UR40, UR10, URZ, 0x3c, !UPT ;  /* 0x0000000a28287292 */ /* 0x000fe2000f8e3c3f */
[----:B01----:R-:W-:Y:S11]  /*45b0*/  @!P0 BRA `(.L_x_1767) ;  /* 0x0000000000048947 */ /* 0x003ff60003800000 */
[----:B------:R-:W-:Y:S01]  /*45c0*/  BPT.TRAP 0x1 ;  /* 0x000000040000795c */ /* 0x000fe20000300000 */
.L_x_1767:
        /* <DEDUP_REMOVED lines=9> */
.L_x_1768:
[----:B-1----:R-:W-:Y:S05]  /*4660*/  @P1 BRA `(.L_x_1769) ;  /* 0x0000000000081947 */ /* 0x002fea0003800000 */
[----:B------:R-:W1:Y:S02]  /*4670*/  SYNCS.PHASECHK.TRANS64.TRYWAIT P1, [UR27+0x22830], R12 ;  /* 0x0228300cff0075a7 */ /* 0x000e64000802015b */
[----:B-1----:R-:W-:Y:S05]  /*4680*/  @!P1 BRA `(.L_x_1770) ;  /* 0x00000100009c9947 */ /* 0x002fea0003800000 */
.L_x_1769:
[----:B------:R-:W-:Y:S01]  /*4690*/  UIMAD UR22, UR37, 0x300, UR4 ;  /* 0x00000300251678a4 */ /* 0x000fe2000f8e0204 */
[----:B------:R-:W-:Y:S01]  /*46a0*/  WARPGROUP.ARRIVE ;  /* 0x00000000000079c5 */ /* 0x000fe20000000000 */
[----:B------:R-:W-:Y:S01]  /*46b0*/  UMOV UR23, 0x40000040 ;  /* 0x4000004000177882 */ /* 0x000fe20000000000 */
[----:B------:R-:W-:Y:S01]  /*46c0*/  UMOV UR11, 0x40000040 ;  /* 0x40000040000b7882 */ /* 0x000fe20000000000 */
[----:B------:R-:W-:-:S03]  /*46d0*/  UIADD3 UR10, UR22, 0x2, URZ ;  /* 0x00000002160a7890 */ /* 0x000fc6000fffe03f */
[----:B------:R-:W2:Y:S01]  /*46e0*/  S2R R6, SR_TID.X ;  /* 0x0000000000067919 */ /* 0x000ea20000002100 */
[----:B------:R-:W-:Y:S01]  /*46f0*/  UIADD3 UR14, UR22, 0x4, URZ ;  /* 0x00000004160e7890 */ /* 0x000fe2000fffe03f */
[----:B-1----:R-:W-:Y:S01]  /*4700*/  IMAD.U32 R9, RZ, RZ, UR27 ;  /* 0x0000001bff097e24 */ /* 0x002fe2000f8e00ff */
[----:B------:R-:W-:Y:S01]  /*4710*/  UMOV UR15, 0x40000040 ;  /* 0x40000040000f7882 */ /* 0x000fe20000000000 */
[----:B------:R-:W-:Y:S01]  /*4720*/  HGMMA.64x96x16.F32 R152, gdesc[UR20], RZ, !UPT, gsb0 ;  /* 0x01600000149879f0 */ /* 0x000fe2000c0008ff */
[----:B------:R-:W-:Y:S01]  /*4730*/  UIADD3 UR18, UR22, 0x6, URZ ;  /* 0x0000000616127890 */ /* 0x000fe2000fffe03f */
[----:B------:R-:W-:Y:S01]  /*4740*/  IMAD R21, R7, -0x60, R17 ;  /* 0xffffffa007157824 */ /* 0x000fe200078e0211 */
[----:B------:R-:W-:-:S04]  /*4750*/  UMOV UR19, 0x40000040 ;  /* 0x4000004000137882 */ /* 0x000fc80000000000 */
[----:B------:R-:W-:-:S05]  /*4760*/  IADD3 R21, -R18, 0x1, R21 ;  /* 0x0000000112157810 */ /* 0x000fca0007ffe115 */
[----:B------:R-:W-:-:S04]  /*4770*/  IMAD.IADD R21, R21, 0x1, -R16 ;  /* 0x0000000115157824 */ /* 0x000fc800078e0a10 */
[----:B------:R-:W-:-:S04]  /*4780*/  VIADD R200, R21, UR26 ;  /* 0x0000001a15c87c36 */ /* 0x000fc80008000000 */
[----:B------:R-:W-:Y:S01]  /*4790*/  IMAD.IADD R210, R3, 0x1, R200 ;  /* 0x0000000103d27824 */ /* 0x000fe200078e02c8 */
[----:B--2---:R-:W-:Y:S02]  /*47a0*/  LOP3.LUT P1, RZ, R6, 0x7f, RZ, 0xc0, !PT ;  /* 0x0000007f06ff7812 */ /* 0x004fe4000782c0ff */
[----:B------:R-:W-:-:S04]  /*47b0*/  SHF.R.U32.HI R6, RZ, 0x7, R6 ;  /* 0x00000007ff067819 */ /* 0x000fc80000011606 */
[----:B------:R-:W-:-:S07]  /*47c0*/  IADD3 R6, -R6, 0xb, RZ ;  /* 0x0000000b06067810 */ /* 0x000fce0007ffe1ff */
        /* <DEDUP_REMOVED lines=16> */
[----:B--2---:R-:W-:-:S04]  /*48d0*/  VIADD R14, R21, UR10 ;  /* 0x0000000a150e7c36 */ /* 0x004fc80008000000 */
[----:B------:R-:W-:-:S08]  /*48e0*/  IMAD.IADD R202, R3, 0x1, R14 ;  /* 0x0000000103ca7824 */ /* 0x000fd000078e020e */
[----:B-1----:R-:W-:Y:S05]  /*48f0*/  @P1 BRA `(.L_x_1771) ;  /* 0x00000000005c1947 */ /* 0x002fea0003800000 */
[----:B------:R-:W-:Y:S01]  /*4900*/  ISETP.GT.AND P1, PT, R15, -0x1, PT ;  /* 0xffffffff0f00780c */ /* 0x000fe20003f24270 */
[----:B------:R-:W-:-:S12]  /*4910*/  BSSY B0, `(.L_x_1772) ;  /* 0x0000011000007945 */ /* 0x000fd80003800000 */
[----:B------:R-:W-:Y:S05]  /*4920*/  @P1 BRA `(.L_x_1773) ;  /* 0x0000000000241947 */ /* 0x000fea0003800000 */
[----:B------:R-:W-:Y:S02]  /*4930*/  IMAD.U32 R211, RZ, RZ, UR25 ;  /* 0x00000019ffd37e24 */ /* 0x000fe4000f8e00ff */
[----:B------:R-:W-:-:S03]  /*4940*/  IMAD.IADD R203, R3, 0x1, R10 ;  /* 0x0000000103cb7824 */ /* 0x000fc600078e020a */
[----:B------:R-:W-:Y:S02]  /*4950*/  ISETP.NE.AND P1, PT, R211, 0x1, PT ;  /* 0x00000001d300780c */ /* 0x000fe40003f25270 */
[----:B------:R-:W-:-:S11]  /*4960*/  LOP3.LUT R203, RZ, R203, RZ, 0x33, !PT ;  /* 0x000000cbffcb7212 */ /* 0x000fd600078e33ff */
[----:B------:R-:W1:Y:S02]  /*4970*/  @P1 LDC.64 R20, c[0x0][0x9e8] ;  /* 0x00027a00ff141b82 */ /* 0x000e640000000a00 */
[----:B-1----:R-:W-:-:S05]  /*4980*/  @P1 IMAD.HI.U32 R20, R203, R20, RZ ;  /* 0x00000014cb141227 */ /* 0x002fca00078e00ff */
[----:B------:R-:W-:-:S04]  /*4990*/  @P1 SHF.R.U32.HI R203, RZ, R21, R20 ;  /* 0x00000015ffcb1219 */ /* 0x000fc80000011614 */
[----:B------:R-:W-:Y:S01]  /*49a0*/  LOP3.LUT R20, RZ, R203, RZ, 0x33, !PT ;  /* 0x000000cbff147212 */ /* 0x000fe200078e33ff */
[----:B------:R-:W-:Y:S06]  /*49b0*/  BRA `(.L_x_1774) ;  /* 0x0000000000187947 */ /* 0x000fec0003800000 */
.L_x_1773:
[----:B------:R-:W-:-:S05]  /*49c0*/  IMAD.U32 R211, RZ, RZ, UR25 ;  /* 0x00000019ffd37e24 */ /* 0x000fca000f8e00ff */
[----:B------:R-:W-:-:S13]  /*49d0*/  ISETP.NE.AND P1, PT, R211, 0x1, PT ;  /* 0x00000001d300780c */ /* 0x000fda0003f25270 */
[----:B------:R-:W1:Y:S02]  /*49e0*/  @P1 LDC.64 R20, c[0x0][0x9e8] ;  /* 0x00027a00ff141b82 */ /* 0x000e640000000a00 */
[----:B-1----:R-:W-:-:S04]  /*49f0*/  @P1 IMAD.HI.U32 R212, R15, R20, RZ ;  /* 0x000000140fd41227 */ /* 0x002fc800078e00ff */
[----:B------:R-:W-:Y:S01]  /*4a00*/  IMAD.MOV.U32 R20, RZ, RZ, R15 ;  /* 0x000000ffff147224 */ /* 0x000fe200078e000f */
[----:B------:R-:W-:-:S07]  /*4a10*/  @P1 SHF.R.U32.HI R20, RZ, R21, R212 ;  /* 0x00000015ff141219 */ /* 0x000fce00000116d4 */
.L_x_1774:
[----:B------:R-:W-:Y:S05]  /*4a20*/  BSYNC B0 ;  /* 0x0000000000007941 */ /* 0x000fea0003800000 */
.L_x_1772:
[----:B------:R-:W-:-:S04]  /*4a30*/  IMAD R21, R7, -0x60, -R16 ;  /* 0xffffffa007157824 */ /* 0x000fc800078e0a10 */
[----:B------:R-:W-:-:S05]  /*4a40*/  IMAD R21, R20, R211, R21 ;  /* 0x000000d314157224 */ /* 0x000fca00078e0215 */
[----:B------:R-:W-:Y:S02]  /*4a50*/  VIADDMNMX R210, R21, R211, R210, PT ;  /* 0x000000d315d27246 */ /* 0x000fe400038001d2 */
[----:B------:R-:W-:-:S07]  /*4a60*/  VIMNMX R202, R202, R21, !PT ;  /* 0x00000015caca7248 */ /* 0x000fce0007fe0100 */
.L_x_1771:
[----:B------:R-:W-:Y:S01]  /*4a70*/  IMAD R211, R7, -0x60, RZ ;  /* 0xffffffa007d37824 */ /* 0x000fe200078e02ff */
[----:B------:R-:W-:Y:S02]  /*4a80*/  LOP3.LUT R2, R2, 0xfffbffff, RZ, 0xc0, !PT ;  /* 0xfffbffff02027812 */ /* 0x000fe400078ec0ff */
[----:B------:R-:W-:Y:S02]  /*4a90*/  IADD3 R200, R200, 0x8, R3 ;  /* 0x00000008c8c87810 */ /* 0x000fe40007ffe003 */
        /* <DEDUP_REMOVED lines=30> */
[----:B------:R-:W-:Y:S02]  /*4c80*/  IADD3 R152, R14, 0x8, R3 ;  /* 0x000000080e987810 */ /* 0x000fe40007ffe003 */
[----:B------:R-:W-:Y:S02]  /*4c90*/  ISETP.LT.OR P2, PT, R210, 0x12, P2 ;  /* 0x00000012d200780c */ /* 0x000fe40001741670 */
[----:B------:R-:W-:Y:S02]  /*4ca0*/  @P3 LOP3.LUT R2, R2, 0x10, RZ, 0xfc, !PT ;  /* 0x0000001002023812 */ /* 0x000fe400078efcff */
[----:B------:R-:W-:-:S02]  /*4cb0*/  ISETP.GE.AND P3, PT, R211, 0x19, PT ;  /* 0x00000019d300780c */ /* 0x000fc40003f66270 */
        /* <DEDUP_REMOVED lines=102> */
[----:B------:R-:W-:Y:S01]  /*5320*/  ISETP.GT.AND P6, PT, R13, -0x1, PT ;  /* 0xffffffff0d00780c */ /* 0x000fe20003fc4270 */
[----:B------:R-:W-:-:S12]  /*5330*/  BSSY B0, `(.L_x_1776) ;  /* 0x0000010000007945 */ /* 0x000fd80003800000 */
[----:B------:R-:W-:Y:S05]  /*5340*/  @P6 BRA `(.L_x_1777) ;  /* 0x0000000000206947 */ /* 0x000fea0003800000 */
[----:B------:R-:W-:Y:S02]  /*5350*/  IMAD.U32 R202, RZ, RZ, UR25 ;  /* 0x00000019ffca7e24 */ /* 0x000fe4000f8e00ff */
[----:B------:R-:W-:-:S03]  /*5360*/  IMAD.MOV.U32 R14, RZ, RZ, R11 ;  /* 0x000000ffff0e7224 */ /* 0x000fc600078e000b */
[----:B------:R-:W-:-:S13]  /*5370*/  ISETP.NE.AND P6, PT, R202, 0x1, PT ;  /* 0x00000001ca00780c */ /* 0x000fda0003fc5270 */
[----:B------:R-:W1:Y:S02]  /*5380*/  @P6 LDC.64 R20, c[0x0][0x9e8] ;  /* 0x00027a00ff146b82 */ /* 0x000e640000000a00 */
[----:B-1----:R-:W-:-:S05]  /*5390*/  @P6 IMAD.HI.U32 R20, R11, R20, RZ ;  /* 0x000000140b146227 */ /* 0x002fca00078e00ff */
[----:B------:R-:W-:-:S04]  /*53a0*/  @P6 SHF.R.U32.HI R14, RZ, R21, R20 ;  /* 0x00000015ff0e6219 */ /* 0x000fc80000011614 */
[----:B------:R-:W-:Y:S01]  /*53b0*/  LOP3.LUT R14, RZ, R14, RZ, 0x33, !PT ;  /* 0x0000000eff0e7212 */ /* 0x000fe200078e33ff */
[----:B------:R-:W-:Y:S06]  /*53c0*/  BRA `(.L_x_1778) ;  /* 0x0000000000187947 */ /* 0x000fec0003800000 */
.L_x_1777:
[----:B------:R-:W-:Y:S02]  /*53d0*/  IMAD.U32 R202, RZ, RZ, UR25 ;  /* 0x00000019ffca7e24 */ /* 0x000fe4000f8e00ff */
[----:B------:R-:W-:-:S03]  /*53e0*/  IMAD.MOV.U32 R14, RZ, RZ, R13 ;  /* 0x000000ffff0e7224 */ /* 0x000fc600078e000d */
[----:B------:R-:W-:-:S13]  /*53f0*/  ISETP.NE.AND P6, PT, R202, 0x1, PT ;  /* 0x00000001ca00780c */ /* 0x000fda0003fc5270 */
[----:B------:R-:W1:Y:S02]  /*5400*/  @P6 LDC.64 R20, c[0x0][0x9e8] ;  /* 0x00027a00ff146b82 */ /* 0x000e640000000a00 */
[----:B-1----:R-:W-:-:S05]  /*5410*/  @P6 IMAD.HI.U32 R20, R13, R20, RZ ;  /* 0x000000140d146227 */ /* 0x002fca00078e00ff */
[----:B------:R-:W-:-:S07]  /*5420*/  @P6 SHF.R.U32.HI R14, RZ, R21, R20 ;  /* 0x00000015ff0e6219 */ /* 0x000fce0000011614 */
.L_x_1778:
[----:B------:R-:W-:Y:S05]  /*5430*/  BSYNC B0 ;  /* 0x0000000000007941 */ /* 0x000fea0003800000 */
.L_x_1776:
[----:B------:R-:W-:-:S04]  /*5440*/  IMAD.IADD R211, R211, 0x1, -R16 ;  /* 0x00000001d3d37824 */ /* 0x000fc800078e0a10 */
[----:B------:R-:W-:-:S05]  /*5450*/  IMAD R211, R14, R202, R211 ;  /* 0x000000ca0ed37224 */ /* 0x000fca00078e02d3 */
[----:B------:R-:W-:Y:S02]  /*5460*/  VIADDMNMX R200, R211, R202, R200, PT ;  /* 0x000000cad3c87246 */ /* 0x000fe400038001c8 */
[----:B------:R-:W-:-:S07]  /*5470*/  VIMNMX R152, R152, R211, !PT ;  /* 0x000000d398987248 */ /* 0x000fce0007fe0100 */
.L_x_1775:
[----:B------:R-:W-:Y:S02]  /*5480*/  ISETP.GT.AND P1, PT, R152, 0x1, !P1 ;  /* 0x000000019800780c */ /* 0x000fe40004f24270 */
        /* <DEDUP_REMOVED lines=76> */
[----:B------:R-:W-:Y:S01]  /*5950*/  ISETP.GT.AND P5, PT, R152, 0x58, !P5 ;  /* 0x000000589800780c */ /* 0x000fe20006fa4270 */
[----:B------:R-:W1:Y:S01]  /*5960*/  SHFL.BFLY PT, R21, R210, 0x1, 0x1f ;  /* 0x0c201f00d2157f89 */ /* 0x000e6200000e0000 */
[C---:B------:R-:W-:Y:S02]  /*5970*/  ISETP.LT.OR P1, PT, R200.reuse, 0x31, P1 ;  /* 0x00000031c800780c */ /* 0x040fe40000f21670 */
[----:B------:R-:W-:-:S02]  /*5980*/  ISETP.LT.OR P3, PT, R200, 0x51, P3 ;  /* 0x00000051c800780c */ /* 0x000fc40001f61670 */
        /* <DEDUP_REMOVED lines=9> */
[----:B-1----:R-:W-:Y:S02]  /*5a20*/  FMNMX.FTZ R14, R210, R21, !PT ;  /* 0x00000015d20e7209 */ /* 0x002fe40007810000 */
[----:B------:R-:W-:-:S03]  /*5a30*/  ISETP.GT.AND P1, PT, R152, 0x38, !P1 ;  /* 0x000000389800780c */ /* 0x000fc60004f24270 */
[----:B------:R-:W-:Y:S01]  /*5a40*/  FMUL.FTZ R20, R14, UR6 ;  /* 0x000000060e147c20 */ /* 0x000fe20008410000 */
        /* <DEDUP_REMOVED lines=18> */
[----:B------:R-:W-:Y:S02]  /*5b70*/  ISETP.GT.AND P1, PT, R152, RZ, !P6 ;  /* 0x000000ff9800720c */ /* 0x000fe40007724270 */
[----:B------:R-:W-:Y:S02]  /*5b80*/  LOP3.LUT P6, RZ, R2, 0x1, RZ, 0xc0, !PT ;  /* 0x0000000102ff7812 */ /* 0x000fe400078cc0ff */
[----:B------:R-:W-:Y:S02]  /*5b90*/  ISETP.LT.OR P1, PT, R200, 0x1, P1 ;  /* 0x00000001c800780c */ /* 0x000fe40000f21670 */
[----:B------:R-:W-:Y:S02]  /*5ba0*/  ISETP.GT.AND P2, PT, R152, 0x59, !P6 ;  /* 0x000000599800780c */ /* 0x000fe40007744270 */
[----:B------:R-:W-:-:S02]  /*5bb0*/  FSEL R21, R154, -INF , !P1 ;  /* 0xff8000009a157808 */ /* 0x000fc40004800000 */
[----:B------:R-:W-:Y:S02]  /*5bc0*/  FSETP.NEU.FTZ.AND P1, PT, R14, -INF , PT ;  /* 0xff8000000e00780b */ /* 0x000fe40003f3d000 */
[----:B------:R-:W-:Y:S02]  /*5bd0*/  FMNMX.FTZ R202, R21, R8, !PT ;  /* 0x0000000815ca7209 */ /* 0x000fe40007810000 */
[----:B------:R-:W-:Y:S02]  /*5be0*/  FSEL R20, R20, RZ, P1 ;  /* 0x000000ff14147208 */ /* 0x000fe40000800000 */
[----:B------:R-:W-:Y:S02]  /*5bf0*/  ISETP.LT.OR P2, PT, R200, 0x5a, P2 ;  /* 0x0000005ac800780c */ /* 0x000fe40001741670 */
        /* <DEDUP_REMOVED lines=24> */
[----:B------:R-:W-:-:S02]  /*5d80*/  FFMA.FTZ R197, R197, UR6, -R20 ;  /* 0x00000006c5c57c23 */ /* 0x000fc40008010814 */
[----:B------:R-:W-:-:S04]  /*5d90*/  FMNMX.FTZ R203, R167, R202, !PT ;  /* 0x000000caa7cb7209 */ /* 0x000fc80007810000 */
[----:B------:R-:W-:Y:S01]  /*5da0*/  FMNMX.FTZ R202, R170, R203, !PT ;  /* 0x000000cbaaca7209 */ /* 0x000fe20007810000 */
[----:B------:R-:W-:Y:S03]  /*5db0*/  MUFU.EX2 R157, R157 ;  /* 0x0000009d009d7308 */ /* 0x000fe60000000800 */
        /* <DEDUP_REMOVED lines=15> */
[----:B------:R-:W-:Y:S02]  /*5eb0*/  FMNMX.FTZ R203, R191, R152, !PT ;  /* 0x00000098bfcb7209 */ /* 0x000fe40007810000 */
[----:B------:R-:W-:Y:S01]  /*5ec0*/  FSEL R152, R195, -INF , !P4 ;  /* 0xff800000c3987808 */ /* 0x000fe20006000000 */
[----:B------:R-:W-:Y:S01]  /*5ed0*/  FFMA.FTZ R195, R176, UR6, -R20 ;  /* 0x00000006b0c37c23 */ /* 0x000fe20008010814 */
[----:B------:R-:W-:Y:S01]  /*5ee0*/  FMNMX.FTZ R203, R194, R203, !PT ;  /* 0x000000cbc2cb7209 */ /* 0x000fe20007810000 */
[----:B------:R-:W-:Y:S03]  /*5ef0*/  MUFU.EX2 R169, R169 ;  /* 0x000000a900a97308 */ /* 0x000fe60000000800 */
[----:B------:R-:W-:-:S04]  /*5f00*/  FMNMX.FTZ R203, R152, R203, !PT ;  /* 0x000000cb98cb7209 */ /* 0x000fc80007810000 */
[----:B------:R-:W-:Y:S01]  /*5f10*/  FMNMX.FTZ R198, R200, R203, !PT ;  /* 0x000000cbc8c67209 */ /* 0x000fe20007810000 */
[----:B------:R-:W-:Y:S03]  /*5f20*/  MUFU.EX2 R172, R172 ;  /* 0x000000ac00ac7308 */ /* 0x000fe60000000800 */
[----:B------:R-:W-:Y:S01]  /*5f30*/  FMNMX.FTZ R176, R199, R198, !PT ;  /* 0x000000c6c7b07209 */ /* 0x000fe20007810000 */
[--C-:B------:R-:W-:Y:S01]  /*5f40*/  FFMA.FTZ R198, R177, UR6, -R20.reuse ;  /* 0x00000006b1c67c23 */ /* 0x100fe20008010814 */
[--C-:B------:R-:W-:Y:S01]  /*5f50*/  FFMA.FTZ R177, R180, UR6, -R20.reuse ;  /* 0x00000006b4b17c23 */ /* 0x100fe20008010814 */
[--C-:B------:R-:W-:Y:S01]  /*5f60*/  FFMA.FTZ R180, R181, UR6, -R20.reuse ;  /* 0x00000006b5b47c23 */ /* 0x100fe20008010814 */
[--C-:B------:R-:W-:Y:S01]  /*5f70*/  FFMA.FTZ R181, R184, UR6, -R20.reuse ;  /* 0x00000006b8b57c23 */ /* 0x100fe20008010814 */
[----:B------:R-:W1:Y:S01]  /*5f80*/  SHFL.BFLY PT, R203, R176, 0x2, 0x1f ;  /* 0x0c401f00b0cb7f89 */ /* 0x000e6200000e0000 */
[--C-:B------:R-:W-:Y:S01]  /*5f90*/  FFMA.FTZ R184, R185, UR6, -R20.reuse ;  /* 0x00000006b9b87c23 */ /* 0x100fe20008010814 */
[--C-:B------:R-:W-:Y:S01]  /*5fa0*/  FFMA.FTZ R185, R188, UR6, -R20.reuse ;  /* 0x00000006bcb97c23 */ /* 0x100fe20008010814 */
[--C-:B------:R-:W-:Y:S01]  /*5fb0*/  FFMA.FTZ R188, R189, UR6, -R20.reuse ;  /* 0x00000006bdbc7c23 */ /* 0x100fe20008010814 */
[--C-:B------:R-:W-:Y:S01]  /*5fc0*/  FFMA.FTZ R189, R192, UR6, -R20.reuse ;  /* 0x00000006c0bd7c23 */ /* 0x100fe20008010814 */
[----:B------:R-:W-:Y:S01]  /*5fd0*/  FFMA.FTZ R192, R193, UR6, -R20 ;  /* 0x00000006c1c07c23 */ /* 0x000fe20008010814 */
[----:B------:R-:W-:Y:S01]  /*5fe0*/  FSEL R193, R14, RZ, P1 ;  /* 0x000000ff0ec17208 */ /* 0x000fe20000800000 */
[----:B------:R-:W-:Y:S04]  /*5ff0*/  MUFU.EX2 R173, R173 ;  /* 0x000000ad00ad7308 */ /* 0x000fe80000000800 */
[----:B------:R-:W-:-:S04]  /*6000*/  FADD.FTZ R193, -R193, R0 ;  /* 0x00000000c1c17221 */ /* 0x000fc80000010100 */
[----:B------:R-:W-:Y:S01]  /*6010*/  FMUL.FTZ R193, R193, UR6 ;  /* 0x00000006c1c17c20 */ /* 0x000fe20008410000 */
[----:B------:R-:W-:Y:S01]  /*6020*/  MUFU.EX2 R0, R196 ;  /* 0x000000c400007308 */ /* 0x000fe20000000800 */
[----:B-1----:R-:W-:-:S07]  /*6030*/  FMNMX.FTZ R203, R176, R203, !PT ;  /* 0x000000cbb0cb7209 */ /* 0x002fce0007810000 */
[----:B------:R-:W1:Y:S01]  /*6040*/  MUFU.EX2 R193, R193 ;  /* 0x000000c100c17308 */ /* 0x000e620000000800 */
[----:B------:R-:W2:Y:S07]  /*6050*/  SHFL.BFLY PT, R176, R203, 0x1, 0x1f ;  /* 0x0c201f00cbb07f89 */ /* 0x000eae00000e0000 */
[----:B------:R-:W-:Y:S08]  /*6060*/  MUFU.EX2 R195, R195 ;  /* 0x000000c300c37308 */ /* 0x000ff00000000800 */
[----:B------:R-:W-:Y:S01]  /*6070*/  MUFU.EX2 R198, R198 ;  /* 0x000000c600c67308 */ /* 0x000fe20000000800 */
[----:B-1----:R-:W-:Y:S01]  /*6080*/  FFMA.FTZ R196, R193, R5, R154 ;  /* 0x00000005c1c47223 */ /* 0x002fe2000001009a */
[-C--:B------:R-:W-:Y:S01]  /*6090*/  FMUL.FTZ R24, R24, R193.reuse ;  /* 0x000000c118187220 */ /* 0x080fe20000410000 */
        /* <DEDUP_REMOVED lines=9> */
[----:B--2---:R-:W-:Y:S01]  /*6130*/  FMNMX.FTZ R176, R203, R176, !PT ;  /* 0x000000b0cbb07209 */ /* 0x004fe20007810000 */
[-C--:B------:R-:W-:Y:S01]  /*6140*/  FMUL.FTZ R40, R40, R193.reuse ;  /* 0x000000c128287220 */ /* 0x080fe20000410000 */
[-C--:B------:R-:W-:Y:S01]  /*6150*/  FMUL.FTZ R41, R41, R193.reuse ;  /* 0x000000c129297220 */ /* 0x080fe20000410000 */
[-C--:B------:R-:W-:Y:S01]  /*6160*/  FMUL.FTZ R44, R44, R193.reuse ;  /* 0x000000c12c2c7220 */ /* 0x080fe20000410000 */
[C---:B------:R-:W-:Y:S01]  /*6170*/  FSETP.NEU.FTZ.AND P1, PT, R176.reuse, -INF , PT ;  /* 0xff800000b000780b */ /* 0x040fe20003f3d000 */
[----:B------:R-:W-:Y:S01]  /*6180*/  FMUL.FTZ R203, R176, UR6 ;  /* 0x00000006b0cb7c20 */ /* 0x000fe20008410000 */
[----:B------:R-:W1:Y:S01]  /*6190*/  MUFU.EX2 R180, R180 ;  /* 0x000000b400b47308 */ /* 0x000e620000000800 */
[-C--:B------:R-:W-:Y:S01]  /*61a0*/  FMUL.FTZ R45, R45, R193.reuse ;  /* 0x000000c12d2d7220 */ /* 0x080fe20000410000 */
[-C--:B------:R-:W-:Y:S01]  /*61b0*/  FMUL.FTZ R48, R48, R193.reuse ;  /* 0x000000c130307220 */ /* 0x080fe20000410000 */
[-C--:B------:R-:W-:Y:S01]  /*61c0*/  FMUL.FTZ R49, R49, R193.reuse ;  /* 0x000000c131317220 */ /* 0x080fe20000410000 */
[----:B------:R-:W-:Y:S01]  /*61d0*/  FSEL R203, R203, RZ, P1 ;  /* 0x000000ffcbcb7208 */ /* 0x000fe20000800000 */
[-C--:B------:R-:W-:Y:S01]  /*61e0*/  FMUL.FTZ R52, R52, R193.reuse ;  /* 0x000000c134347220 */ /* 0x080fe20000410000 */
[-C--:B------:R-:W-:Y:S01]  /*61f0*/  FMUL.FTZ R53, R53, R193.reuse ;  /* 0x000000c135357220 */ /* 0x080fe20000410000 */
[----:B------:R-:W-:Y:S01]  /*6200*/  FMUL.FTZ R56, R56, R193 ;  /* 0x000000c138387220 */ /* 0x000fe20000410000 */
        /* <DEDUP_REMOVED lines=8> */
[----:B------:R-:W-:Y:S01]  /*6290*/  MUFU.EX2 R184, R184 ;  /* 0x000000b800b87308 */ /* 0x000fe20000000800 */
[----:B------:R-:W-:Y:S01]  /*62a0*/  FFMA.FTZ R163, R166, UR6, -R203 ;  /* 0x00000006a6a37c23 */ /* 0x000fe200080108cb */
[----:B-1----:R-:W-:Y:S01]  /*62b0*/  F2FP.F16.F32.PACK_AB R166, R180, R177 ;  /* 0x000000b1b4a6723e */ /* 0x002fe200000000ff */
[----:B------:R-:W-:Y:S01]  /*62c0*/  FADD.FTZ R158, R160, R5 ;  /* 0x00000005a09e7221 */ /* 0x000fe20000010000 */
        /* <DEDUP_REMOVED lines=16> */
[----:B------:R-:W-:Y:S01]  /*63d0*/  FSEL R5, R176, RZ, P1 ;  /* 0x000000ffb0057208 */ /* 0x000fe20000800000 */
[--C-:B------:R-:W-:Y:S01]  /*63e0*/  FFMA.FTZ R194, R194, UR6, -R203.reuse ;  /* 0x00000006c2c27c23 */ /* 0x100fe200080108cb */
[--C-:B------:R-:W-:Y:S01]  /*63f0*/  FFMA.FTZ R200, R200, UR6, -R203.reuse ;  /* 0x00000006c8c87c23 */ /* 0x100fe200080108cb */
[----:B------:R-:W-:Y:S01]  /*6400*/  FADD.FTZ R211, R169, R158 ;  /* 0x0000009ea9d37221 */ /* 0x000fe20000010000 */
[----:B------:R-:W2:Y:S01]  /*6410*/  MUFU.EX2 R189, R189 ;  /* 0x000000bd00bd7308 */ /* 0x000ea20000000800 */
[----:B------:R-:W-:Y:S01]  /*6420*/  FADD.FTZ R5, -R5, R8 ;  /* 0x0000000805057221 */ /* 0x000fe20000010100 */
[----:B------:R-:W-:Y:S01]  /*6430*/  FFMA.FTZ R8, R167, UR6, -R203 ;  /* 0x00000006a7087c23 */ /* 0x000fe200080108cb */
[----:B------:R-:W-:Y:S01]  /*6440*/  FADD.FTZ R158, R172, R211 ;  /* 0x000000d3ac9e7221 */ /* 0x000fe20000010000 */
[--C-:B------:R-:W-:Y:S01]  /*6450*/  FFMA.FTZ R167, R170, UR6, -R203.reuse ;  /* 0x00000006aaa77c23 */ /* 0x100fe200080108cb */
[--C-:B------:R-:W-:Y:S01]  /*6460*/  FFMA.FTZ R199, R199, UR6, -R203.reuse ;  /* 0x00000006c7c77c23 */ /* 0x100fe200080108cb */
[----:B------:R-:W-:Y:S01]  /*6470*/  FMUL.FTZ R57, R57, R193 ;  /* 0x000000c139397220 */ /* 0x000fe20000410000 */
[----:B------:R-:W-:Y:S01]  /*6480*/  FADD.FTZ R158, R173, R158 ;  /* 0x0000009ead9e7221 */ /* 0x000fe20000010000 */
[----:B------:R-:W3:Y:S01]  /*6490*/  MUFU.EX2 R192, R192 ;  /* 0x000000c000c07308 */ /* 0x000ee20000000800 */
[----:B-1----:R-:W-:Y:S01]  /*64a0*/  F2FP.F16.F32.PACK_AB R170, R188, R185 ;  /* 0x000000b9bcaa723e */ /* 0x002fe200000000ff */
[-C--:B------:R-:W-:Y:S01]  /*64b0*/  FMUL.FTZ R60, R60, R193.reuse ;  /* 0x000000c13c3c7220 */ /* 0x080fe20000410000 */
[----:B------:R-:W-:Y:S01]  /*64c0*/  FADD.FTZ R211, R195, R158 ;  /* 0x0000009ec3d37221 */ /* 0x000fe20000010000 */
[----:B------:R-:W-:Y:S01]  /*64d0*/  FFMA.FTZ R158, R171, UR6, -R203 ;  /* 0x00000006ab9e7c23 */ /* 0x000fe200080108cb */
[-C--:B------:R-:W-:Y:S01]  /*64e0*/  FMUL.FTZ R61, R61, R193.reuse ;  /* 0x000000c13d3d7220 */ /* 0x080fe20000410000 */
[-C--:B------:R-:W-:Y:S01]  /*64f0*/  FMUL.FTZ R64, R64, R193.reuse ;  /* 0x000000c140407220 */ /* 0x080fe20000410000 */
[----:B------:R-:W-:Y:S01]  /*6500*/  FADD.FTZ R162, R198, R211 ;  /* 0x000000d3c6a27221 */ /* 0x000fe20000010000 */
[----:B------:R-:W-:Y:S01]  /*6510*/  FFMA.FTZ R211, R175, UR6, -R203 ;  /* 0x00000006afd37c23 */ /* 0x000fe200080108cb */
[----:B------:R-:W-:Y:S01]  /*6520*/  MUFU.EX2 R21, R21 ;  /* 0x0000001500157308 */ /* 0x000fe20000000800 */
[-C--:B------:R-:W-:Y:S01]  /*6530*/  FMUL.FTZ R65, R65, R193.reuse ;  /* 0x000000c141417220 */ /* 0x080fe20000410000 */
[----:B------:R-:W-:Y:S01]  /*6540*/  FADD.FTZ R171, R177, R162 ;  /* 0x000000a2b1ab7221 */ /* 0x000fe20000010000 */
[-C--:B------:R-:W-:Y:S01]  /*6550*/  FMUL.FTZ R68, R68, R193.reuse ;  /* 0x000000c144447220 */ /* 0x080fe20000410000 */
[-C--:B------:R-:W-:Y:S01]  /*6560*/  FMUL.FTZ R69, R69, R193.reuse ;  /* 0x000000c145457220 */ /* 0x080fe20000410000 */
[-C--:B------:R-:W-:Y:S01]  /*6570*/  FMUL.FTZ R72, R72, R193.reuse ;  /* 0x000000c148487220 */ /* 0x080fe20000410000 */
[----:B------:R-:W-:Y:S01]  /*6580*/  FADD.FTZ R162, R180, R171 ;  /* 0x000000abb4a27221 */ /* 0x000fe20000010000 */
[----:B------:R-:W-:Y:S01]  /*6590*/  FMUL.FTZ R180, R5, UR6 ;  /* 0x0000000605b47c20 */ /* 0x000fe20008410000 */
[----:B------:R-:W-:Y:S01]  /*65a0*/  MUFU.EX2 R20, R20 ;  /* 0x0000001400147308 */ /* 0x000fe20000000800 */
[-C--:B------:R-:W-:Y:S01]  /*65b0*/  FMUL.FTZ R73, R73, R193.reuse ;  /* 0x000000c149497220 */ /* 0x080fe20000410000 */
[----:B------:R-:W-:Y:S01]  /*65c0*/  FADD.FTZ R171, R181, R162 ;  /* 0x000000a2b5ab7221 */ /* 0x000fe20000010000 */
[-C--:B------:R-:W-:Y:S01]  /*65d0*/  FMUL.FTZ R76, R76, R193.reuse ;  /* 0x000000c14c4c7220 */ /* 0x080fe20000410000 */
[-C--:B------:R-:W-:Y:S01]  /*65e0*/  FMUL.FTZ R77, R77, R193.reuse ;  /* 0x000000c14d4d7220 */ /* 0x080fe20000410000 */
[-C--:B------:R-:W-:Y:S01]  /*65f0*/  FMUL.FTZ R80, R80, R193.reuse ;  /* 0x000000c150507220 */ /* 0x080fe20000410000 */
[----:B------:R-:W-:Y:S01]  /*6600*/  FADD.FTZ R162, R184, R171 ;  /* 0x000000abb8a27221 */ /* 0x000fe20000010000 */
[----:B------:R-:W-:Y:S01]  /*6610*/  FFMA.FTZ R171, R152, UR6, -R203 ;  /* 0x0000000698ab7c23 */ /* 0x000fe200080108cb */
[----:B------:R-:W1:Y:S01]  /*6620*/  MUFU.EX2 R180, R180 ;  /* 0x000000b400b47308 */ /* 0x000e620000000800 */
[----:B------:R-:W-:Y:S01]  /*6630*/  F2FP.F16.F32.PACK_AB R152, R153, R154 ;  /* 0x0000009a9998723e */ /* 0x000fe200000000ff */
[----:B------:R-:W-:Y:S01]  /*6640*/  FADD.FTZ R203, R185, R162 ;  /* 0x000000a2b9cb7221 */ /* 0x000fe20000010000 */
[----:B------:R-:W-:Y:S01]  /*6650*/  F2FP.F16.F32.PACK_AB R154, R157, R156 ;  /* 0x0000009c9d9a723e */ /* 0x000fe200000000ff */
[----:B------:R-:W-:Y:S01]  /*6660*/  FMUL.FTZ R81, R81, R193 ;  /* 0x000000c151517220 */ /* 0x000fe20000410000 */
[----:B------:R-:W-:Y:S01]  /*6670*/  F2FP.F16.F32.PACK_AB R156, R161, R160 ;  /* 0x000000a0a19c723e */ /* 0x000fe200000000ff */
[----:B------:R-:W-:Y:S01]  /*6680*/  FADD.FTZ R162, R188, R203 ;  /* 0x000000cbbca27221 */ /* 0x000fe20000010000 */
[----:B------:R-:W-:Y:S01]  /*6690*/  F2FP.F16.F32.PACK_AB R160, R169, R168 ;  /* 0x000000a8a9a0723e */ /* 0x000fe200000000ff */
[----:B------:R-:W4:Y:S01]  /*66a0*/  MUFU.EX2 R155, R155 ;  /* 0x0000009b009b7308 */ /* 0x000f220000000800 */
[----:B------:R-:W-:Y:S01]  /*66b0*/  F2FP.F16.F32.PACK_AB R168, R184, R181 ;  /* 0x000000b5b8a8723e */ /* 0x000fe200000000ff */
[----:B--2---:R-:W-:Y:S01]  /*66c0*/  FADD.FTZ R153, R189, R162 ;  /* 0x000000a2bd997221 */ /* 0x004fe20000010000 */
[----:B------:R-:W-:Y:S01]  /*66d0*/  F2FP.F16.F32.PACK_AB R162, R173, R172 ;  /* 0x000000acada2723e */ /* 0x000fe200000000ff */
[----:B------:R-:W-:Y:S01]  /*66e0*/  FMUL.FTZ R84, R84, R193 ;  /* 0x000000c154547220 */ /* 0x000fe20000410000 */
[C---:B---3--:R-:W-:Y:S01]  /*66f0*/  F2FP.F16.F32.PACK_AB R172, R192.reuse, R189 ;  /* 0x000000bdc0ac723e */ /* 0x048fe200000000ff */
[----:B------:R-:W-:Y:S01]  /*6700*/  FADD.FTZ R153, R192, R153 ;  /* 0x00000099c0997221 */ /* 0x000fe20000010000 */
[-C--:B------:R-:W-:Y:S01]  /*6710*/  FMUL.FTZ R85, R85, R193.reuse ;  /* 0x000000c155557220 */ /* 0x080fe20000410000 */
[----:B------:R-:W2:Y:S01]  /*6720*/  MUFU.EX2 R196, R196 ;  /* 0x000000c400c47308 */ /* 0x000ea20000000800 */
        /* <DEDUP_REMOVED lines=16> */
[----:B---3--:R-:W-:Y:S01]  /*6830*/  FADD.FTZ R174, R0, R153 ;  /* 0x0000009900ae7221 */ /* 0x008fe20000010000 */
[----:B-1----:R-:W-:Y:S01]  /*6840*/  FFMA.FTZ R153, R180, R4, R21 ;  /* 0x00000004b4997223 */ /* 0x002fe20000010015 */
[-C--:B------:R-:W-:Y:S01]  /*6850*/  FMUL.FTZ R116, R116, R193.reuse ;  /* 0x000000c174747220 */ /* 0x080fe20000410000 */
[-C--:B------:R-:W-:Y:S01]  /*6860*/  FMUL.FTZ R117, R117, R193.reuse ;  /* 0x000000c175757220 */ /* 0x080fe20000410000 */
[-C--:B------:R-:W-:Y:S01]  /*6870*/  FMUL.FTZ R120, R120, R193.reuse ;  /* 0x000000c178787220 */ /* 0x080fe20000410000 */
[----:B------:R-:W-:Y:S01]  /*6880*/  FADD.FTZ R4, R20, R153 ;  /* 0x0000009914047221 */ /* 0x000fe20000010000 */
[-C--:B------:R-:W-:Y:S01]  /*6890*/  FMUL.FTZ R121, R121, R193.reuse ;  /* 0x000000c179797220 */ /* 0x080fe20000410000 */
[----:B------:R-:W1:Y:S01]  /*68a0*/  MUFU.EX2 R202, R202 ;  /* 0x000000ca00ca7308 */ /* 0x000e620000000800 */
[-C--:B------:R-:W-:Y:S01]  /*68b0*/  FMUL.FTZ R124, R124, R193.reuse ;  /* 0x000000c17c7c7220 */ /* 0x080fe20000410000 */
[----:B----4-:R-:W-:Y:S01]  /*68c0*/  FADD.FTZ R153, R155, R4 ;  /* 0x000000049b997221 */ /* 0x010fe20000010000 */
[-C--:B------:R-:W-:Y:S01]  /*68d0*/  FMUL.FTZ R125, R125, R193.reuse ;  /* 0x000000c17d7d7220 */ /* 0x080fe20000410000 */
[-C--:B------:R-:W-:Y:S01]  /*68e0*/  FMUL.FTZ R128, R128, R193.reuse ;  /* 0x000000c180807220 */ /* 0x080fe20000410000 */
[-C--:B------:R-:W-:Y:S01]  /*68f0*/  FMUL.FTZ R129, R129, R193.reuse ;  /* 0x000000c181817220 */ /* 0x080fe20000410000 */
[----:B--2---:R-:W-:Y:S01]  /*6900*/  FADD.FTZ R4, R196, R153 ;  /* 0x00000099c4047221 */ /* 0x004fe20000010000 */
[-C--:B------:R-:W-:Y:S01]  /*6910*/  FMUL.FTZ R132, R132, R193.reuse ;  /* 0x000000c184847220 */ /* 0x080fe20000410000 */
[----:B------:R-:W2:Y:S01]  /*6920*/  MUFU.EX2 R163, R163 ;  /* 0x000000a300a37308 */ /* 0x000ea20000000800 */
[-C--:B------:R-:W-:Y:S01]  /*6930*/  FMUL.FTZ R133, R133, R193.reuse ;  /* 0x000000c185857220 */ /* 0x080fe20000410000 */
[----:B-----5:R-:W-:Y:S01]  /*6940*/  FADD.FTZ R153, R159, R4 ;  /* 0x000000049f997221 */ /* 0x020fe20000010000 */
[-C--:B------:R-:W-:Y:S01]  /*6950*/  FMUL.FTZ R136, R136, R193.reuse ;  /* 0x000000c188887220 */ /* 0x080fe20000410000 */
[-C--:B------:R-:W-:Y:S01]  /*6960*/  FMUL.FTZ R137, R137, R193.reuse ;  /* 0x000000c189897220 */ /* 0x080fe20000410000 */
[-C--:B------:R-:W-:Y:S01]  /*6970*/  FMUL.FTZ R140, R140, R193.reuse ;  /* 0x000000c18c8c7220 */ /* 0x080fe20000410000 */
[-C--:B------:R-:W-:Y:S01]  /*6980*/  FMUL.FTZ R141, R141, R193.reuse ;  /* 0x000000c18d8d7220 */ /* 0x080fe20000410000 */
[----:B------:R-:W-:Y:S01]  /*6990*/  FMUL.FTZ R144, R144, R193 ;  /* 0x000000c190907220 */ /* 0x000fe20000410000 */
[----:B------:R-:W3:Y:S01]  /*69a0*/  MUFU.EX2 R8, R8 ;  /* 0x0000000800087308 */ /* 0x000ee20000000800 */
[C---:B-1----:R-:W-:Y:S01]  /*69b0*/  FADD.FTZ R4, R202.reuse, R153 ;  /* 0x00000099ca047221 */ /* 0x042fe20000010000 */
[----:B------:R-:W-:Y:S01]  /*69c0*/  F2FP.F16.F32.PACK_AB R157, R202, R159 ;  /* 0x0000009fca9d723e */ /* 0x000fe200000000ff */
[-C--:B------:R-:W-:Y:S01]  /*69d0*/  FMUL.FTZ R145, R145, R193.reuse ;  /* 0x000000c191917220 */ /* 0x080fe20000410000 */
[-C--:B------:R-:W-:Y:S01]  /*69e0*/  FMUL.FTZ R148, R148, R193.reuse ;  /* 0x000000c194947220 */ /* 0x080fe20000410000 */
[----:B------:R-:W-:Y:S01]  /*69f0*/  FMUL.FTZ R149, R149, R193 ;  /* 0x000000c195957220 */ /* 0x000fe20000410000 */
[----:B------:R-:W-:Y:S01]  /*6a00*/  F2FP.F16.F32.PACK_AB R155, R196, R155 ;  /* 0x0000009bc49b723e */ /* 0x000fe200000000ff */
        /* <DEDUP_REMOVED lines=10> */
[C---:B---3--:R-:W-:Y:S01]  /*6ab0*/  FADD.FTZ R184, R8.reuse, R153 ;  /* 0x0000009908b87221 */ /* 0x048fe20000010000 */
[----:B------:R-:W-:Y:S01]  /*6ac0*/  F2FP.F16.F32.PACK_AB R159, R8, R163 ;  /* 0x000000a3089f723e */ /* 0x000fe200000000ff */
[-C--:B------:R-:W-:Y:S01]  /*6ad0*/  FMUL.FTZ R39, R39, R180.reuse ;  /* 0x000000b427277220 */ /* 0x080fe20000410000 */
[-C--:B------:R-:W-:Y:S01]  /*6ae0*/  FMUL.FTZ R42, R42, R180.reuse ;  /* 0x000000b42a2a7220 */ /* 0x080fe20000410000 */
[-C--:B------:R-:W-:Y:S01]  /*6af0*/  FMUL.FTZ R43, R43, R180.reuse ;  /* 0x000000b42b2b7220 */ /* 0x080fe20000410000 */
[-C--:B------:R-:W-:Y:S01]  /*6b00*/  FMUL.FTZ R46, R46, R180.reuse ;  /* 0x000000b42e2e7220 */ /* 0x080fe20000410000 */
[-C--:B------:R-:W-:Y:S01]  /*6b10*/  FMUL.FTZ R47, R47, R180.reuse ;  /* 0x000000b42f2f7220 */ /* 0x080fe20000410000 */
[----:B------:R3:W4:Y:S01]  /*6b20*/  MUFU.EX2 R178, R158 ;  /* 0x0000009e00b27308 */ /* 0x0007220000000800 */
[----:B-1----:R-:W-:Y:S01]  /*6b30*/  FADD.FTZ R153, R167, R184 ;  /* 0x000000b8a7997221 */ /* 0x002fe20000010000 */
[-C--:B------:R-:W-:Y:S01]  /*6b40*/  FMUL.FTZ R50, R50, R180.reuse ;  /* 0x000000b432327220 */ /* 0x080fe20000410000 */
[-C--:B------:R-:W-:Y:S01]  /*6b50*/  FMUL.FTZ R51, R51, R180.reuse ;  /* 0x000000b433337220 */ /* 0x080fe20000410000 */
[-C--:B------:R-:W-:Y:S01]  /*6b60*/  FMUL.FTZ R54, R54, R180.reuse ;  /* 0x000000b436367220 */ /* 0x080fe20000410000 */
[-C--:B------:R-:W-:Y:S01]  /*6b70*/  FMUL.FTZ R55, R55, R180.reuse ;  /* 0x000000b437377220 */ /* 0x080fe20000410000 */
[-C--:B------:R-:W-:Y:S01]  /*6b80*/  FMUL.FTZ R58, R58, R180.reuse ;  /* 0x000000b43a3a7220 */ /* 0x080fe20000410000 */
[----:B------:R-:W-:Y:S01]  /*6b90*/  FMUL.FTZ R59, R59, R180 ;  /* 0x000000b43b3b7220 */ /* 0x000fe20000410000 */
[----:B------:R-:W-:Y:S01]  /*6ba0*/  MUFU.EX2 R182, R182 ;  /* 0x000000b600b67308 */ /* 0x000fe20000000800 */
[----:B---3--:R-:W-:Y:S01]  /*6bb0*/  F2FP.F16.F32.PACK_AB R158, R165, R164 ;  /* 0x000000a4a59e723e */ /* 0x008fe200000000ff */
[C---:B--2---:R-:W-:Y:S01]  /*6bc0*/  FADD.FTZ R5, R197.reuse, R174 ;  /* 0x000000aec5057221 */ /* 0x044fe20000010000 */
[----:B------:R-:W-:Y:S01]  /*6bd0*/  F2FP.F16.F32.PACK_AB R164, R198, R195 ;  /* 0x000000c3c6a4723e */ /* 0x000fe200000000ff */
[----:B------:R-:W-:Y:S01]  /*6be0*/  FMUL.FTZ R62, R62, R180 ;  /* 0x000000b43e3e7220 */ /* 0x000fe20000410000 */
[----:B------:R-:W-:Y:S01]  /*6bf0*/  F2FP.F16.F32.PACK_AB R174, R197, R0 ;  /* 0x00000000c5ae723e */ /* 0x000fe200000000ff */
[-C--:B------:R-:W-:Y:S01]  /*6c00*/  FMUL.FTZ R63, R63, R180.reuse ;  /* 0x000000b43f3f7220 */ /* 0x080fe20000410000 */
[-C--:B------:R-:W-:Y:S01]  /*6c10*/  FMUL.FTZ R66, R66, R180.reuse ;  /* 0x000000b442427220 */ /* 0x080fe20000410000 */
[----:B------:R-:W1:Y:S01]  /*6c20*/  MUFU.EX2 R198, R211 ;  /* 0x000000d300c67308 */ /* 0x000e620000000800 */
[C---:B----4-:R-:W-:Y:S01]  /*6c30*/  FADD.FTZ R184, R178.reuse, R153 ;  /* 0x00000099b2b87221 */ /* 0x050fe20000010000 */
[----:B------:R-:W-:Y:S01]  /*6c40*/  F2FP.F16.F32.PACK_AB R161, R178, R167 ;  /* 0x000000a7b2a1723e */ /* 0x000fe200000000ff */
[-C--:B------:R-:W-:Y:S01]  /*6c50*/  FMUL.FTZ R67, R67, R180.reuse ;  /* 0x000000b443437220 */ /* 0x080fe20000410000 */
[-C--:B------:R-:W-:Y:S01]  /*6c60*/  FMUL.FTZ R70, R70, R180.reuse ;  /* 0x000000b446467220 */ /* 0x080fe20000410000 */
[----:B------:R-:W-:Y:S01]  /*6c70*/  FADD.FTZ R153, R175, R184 ;  /* 0x000000b8af997221 */ /* 0x000fe20000010000 */
        /* <DEDUP_REMOVED lines=26> */
[----:B------:R2:W4:Y:S01]  /*6e20*/  MUFU.EX2 R169, R186 ;  /* 0x000000ba00a97308 */ /* 0x0005220000000800 */
[C---:B---3--:R-:W-:Y:S01]  /*6e30*/  FADD.FTZ R153, R0.reuse, R153 ;  /* 0x0000009900997221 */ /* 0x048fe20000010000 */
[----:B------:R-:W-:Y:S01]  /*6e40*/  F2FP.F16.F32.PACK_AB R165, R0, R165 ;  /* 0x000000a500a5723e */ /* 0x000fe200000000ff */
[-C--:B------:R-:W-:Y:S01]  /*6e50*/  FMUL.FTZ R111, R111, R180.reuse ;  /* 0x000000b46f6f7220 */ /* 0x080fe20000410000 */
[-C--:B------:R-:W-:Y:S01]  /*6e60*/  FMUL.FTZ R114, R114, R180.reuse ;  /* 0x000000b472727220 */ /* 0x080fe20000410000 */
[-C--:B------:R-:W-:Y:S01]  /*6e70*/  FMUL.FTZ R115, R115, R180.reuse ;  /* 0x000000b473737220 */ /* 0x080fe20000410000 */
[-C--:B------:R-:W-:Y:S01]  /*6e80*/  FMUL.FTZ R118, R118, R180.reuse ;  /* 0x000000b476767220 */ /* 0x080fe20000410000 */
[----:B------:R-:W-:Y:S01]  /*6e90*/  FMUL.FTZ R119, R119, R180 ;  /* 0x000000b477777220 */ /* 0x000fe20000410000 */
[----:B------:R-:W3:Y:S01]  /*6ea0*/  MUFU.EX2 R4, R187 ;  /* 0x000000bb00047308 */ /* 0x000ee20000000800 */
[----:B--2---:R-:W-:Y:S01]  /*6eb0*/  FADD.FTZ R186, R182, R153 ;  /* 0x00000099b6ba7221 */ /* 0x004fe20000010000 */
[----:B-1----:R-:W-:Y:S01]  /*6ec0*/  F2FP.F16.F32.PACK_AB R167, R183, R182 ;  /* 0x000000b6b7a7723e */ /* 0x002fe200000000ff */
[-C--:B------:R-:W-:Y:S01]  /*6ed0*/  FMUL.FTZ R122, R122, R180.reuse ;  /* 0x000000b47a7a7220 */ /* 0x080fe20000410000 */
[-C--:B------:R-:W-:Y:S01]  /*6ee0*/  FMUL.FTZ R123, R123, R180.reuse ;  /* 0x000000b47b7b7220 */ /* 0x080fe20000410000 */
[----:B------:R-:W-:Y:S01]  /*6ef0*/  FADD.FTZ R186, R183, R186 ;  /* 0x000000bab7ba7221 */ /* 0x000fe20000010000 */
[-C--:B------:R-:W-:Y:S01]  /*6f00*/  FMUL.FTZ R126, R126, R180.reuse ;  /* 0x000000b47e7e7220 */ /* 0x080fe20000410000 */
[-C--:B------:R-:W-:Y:S01]  /*6f10*/  FMUL.FTZ R127, R127, R180.reuse ;  /* 0x000000b47f7f7220 */ /* 0x080fe20000410000 */
[----:B------:R-:W1:Y:S01]  /*6f20*/  MUFU.EX2 R190, R190 ;  /* 0x000000be00be7308 */ /* 0x000e620000000800 */
[----:B----4-:R-:W-:Y:S01]  /*6f30*/  FADD.FTZ R153, R169, R186 ;  /* 0x000000baa9997221 */ /* 0x010fe20000010000 */
        /* <DEDUP_REMOVED lines=15> */
[----:B-1----:R-:W-:Y:S01]  /*7030*/  FADD.FTZ R186, R190, R153 ;  /* 0x00000099beba7221 */ /* 0x002fe20000010000 */
[----:B------:R-:W-:Y:S01]  /*7040*/  F2FP.F16.F32.PACK_AB R153, R20, R21 ;  /* 0x000000151499723e */ /* 0x000fe200000000ff */
[----:B------:R-:W-:-:S05]  /*7050*/  FMUL.FTZ R151, R151, R180 ;  /* 0x000000b497977220 */ /* 0x000fca0000410000 */
[----:B------:R1:W4:Y:S01]  /*7060*/  MUFU.EX2 R184, R171 ;  /* 0x000000ab00b87308 */ /* 0x0003220000000800 */
[----:B--2---:R-:W-:-:S07]  /*7070*/  FADD.FTZ R186, R191, R186 ;  /* 0x000000babfba7221 */ /* 0x004fce0000010000 */
[----:B------:R-:W2:Y:S01]  /*7080*/  MUFU.EX2 R200, R200 ;  /* 0x000000c800c87308 */ /* 0x000ea20000000800 */
[----:B---3--:R-:W-:Y:S01]  /*7090*/  FADD.FTZ R21, R173, R186 ;  /* 0x000000baad157221 */ /* 0x008fe20000010000 */
[----:B-1----:R-:W-:-:S06]  /*70a0*/  F2FP.F16.F32.PACK_AB R171, R191, R190 ;  /* 0x000000bebfab723e */ /* 0x002fcc00000000ff */
[----:B------:R-:W1:Y:S01]  /*70b0*/  MUFU.EX2 R199, R199 ;  /* 0x000000c700c77308 */ /* 0x000e620000000800 */
[C---:B----4-:R-:W-:Y:S01]  /*70c0*/  FADD.FTZ R21, R184.reuse, R21 ;  /* 0x00000015b8157221 */ /* 0x050fe20000010000 */
[----:B------:R-:W-:-:S03]  /*70d0*/  F2FP.F16.F32.PACK_AB R173, R184, R173 ;  /* 0x000000adb8ad723e */ /* 0x000fc600000000ff */
[----:B--2---:R-:W-:-:S04]  /*70e0*/  FADD.FTZ R0, R200, R21 ;  /* 0x00000015c8007221 */ /* 0x004fc80000010000 */
[C---:B-1----:R-:W-:Y:S01]  /*70f0*/  FADD.FTZ R4, R199.reuse, R0 ;  /* 0x00000000c7047221 */ /* 0x042fe20000010000 */
[----:B------:R-:W-:Y:S01]  /*7100*/  F2FP.F16.F32.PACK_AB R175, R199, R200 ;  /* 0x000000c8c7af723e */ /* 0x000fe200000000ff */
[----:B------:R-:W-:Y:S06]  /*7110*/  @!P0 BRA `(.L_x_1779) ;  /* 0x0000000000048947 */ /* 0x000fec0003800000 */
[----:B------:R-:W-:Y:S01]  /*7120*/  BPT.TRAP 0x1 ;  /* 0x000000040000795c */ /* 0x000fe20000300000 */
.L_x_1779:
[----:B------:R1:W2:Y:S01]  /*7130*/  SYNCS.PHASECHK.TRANS64.TRYWAIT P1, [UR27+0x22850], R12 ;  /* 0x0228500cff0075a7 */ /* 0x0002a2000802015b */
[----:B------:R-:W-:Y:S05]  /*7140*/  @!P0 BRA `(.L_x_1780) ;  /* 0x0000000000048947 */ /* 0x000fea0003800000 */
[----:B------:R-:W-:Y:S01]  /*7150*/  BPT.TRAP 0x1 ;  /* 0x000000040000795c */ /* 0x000fe20000300000 */
.L_x_1780:
[----:B--2---:R-:W-:Y:S05]  /*7160*/  @P1 BRA `(.L_x_1781) ;  /* 0x0000000000081947 */ /* 0x004fea0003800000 */
[----:B------:R-:W2:Y:S02]  /*7170*/  SYNCS.PHASECHK.TRANS64.TRYWAIT P1, [UR27+0x22850], R12 ;  /* 0x0228500cff0075a7 */ /* 0x000ea4000802015b */
[----:B--2---:R-:W-:Y:S05]  /*7180*/  @!P1 BRA `(.L_x_1782) ;  /* 0x000000d400f49947 */ /* 0x004fea0003800000 */
.L_x_1781:
[----:B------:R-:W3:Y:S01]  /*7190*/  S2R R0, SR_TID.X ;  /* 0x0000000000007919 */ /* 0x000ee20000002100 */
[----:B------:R-:W-:Y:S01]  /*71a0*/  UIMAD UR14, UR37, 0xc00, UR5 ;  /* 0x00000c00250e78a4 */ /* 0x000fe2000f8e0205 */
[----:B------:R-:W-:Y:S01]  /*71b0*/  UMOV UR11, 0x40000040 ;  /* 0x40000040000b7882 */ /* 0x000fe20000000000 */
[----:B------:R-:W4:Y:S05]  /*71c0*/  S2R R8, SR_TID.X ;  /* 0x0000000000087919 */ /* 0x000f2a0000002100 */
[----:B------:R-:W-:Y:S01]  /*71d0*/  UMOV UR10, UR14 ;  /* 0x0000000e000a7c82 */ /* 0x000fe20008000000 */
[----:B---3--:R-:W-:Y:S02]  /*71e0*/  SHF.R.U32.HI R0, RZ, 0x7, R0 ;  /* 0x00000007ff007819 */ /* 0x008fe40000011600 */
[----:B----4-:R-:W-:-:S03]  /*71f0*/  LOP3.LUT P1, RZ, R8, 0x7f, RZ, 0xc0, !PT ;  /* 0x0000007f08ff7812 */ /* 0x010fc6000782c0ff */
[----:B------:R-:W-:Y:S02]  /*7200*/  VIADD R0, R0, 0x8 ;  /* 0x0000000800007836 */ /* 0x000fe40000000000 */
[----:B------:R-:W-:-:S03]  /*7210*/  IMAD.MOV.U32 R8, RZ, RZ, R176 ;  /* 0x000000ffff087224 */ /* 0x000fc600078e00b0 */
[----:B------:R3:W-:Y:S05]  /*7220*/  BAR.SYNC.DEFER_BLOCKING R0, 0x100 ;  /* 0x000400000000751d */ /* 0x0007ea0000010000 */
[----:B--2---:R-:W-:Y:S02]  /*7230*/  @!P1 VIADD R9, R9, 0x22860 ;  /* 0x0002286009099836 */ /* 0x004fe40000000000 */
[----:B---3--:R-:W-:-:S03]  /*7240*/  IMAD.MOV.U32 R0, RZ, RZ, R14 ;  /* 0x000000ffff007224 */ /* 0x008fc600078e000e */
[----:B------:R-:W-:Y:S01]  /*7250*/  @!P1 PRMT R9, RZ, 0x654, R9 ;  /* 0x00000654ff099816 */ /* 0x000fe20000000009 */
        /* <DEDUP_REMOVED lines=37> */
[----:B------:R-:W-:Y:S02]  /*74b0*/  IMAD.MOV.U32 R8, RZ, RZ, R176 ;  /* 0x000000ffff087224 */ /* 0x000fe400078e00b0 */
[----:B------:R-:W-:-:S07]  /*74c0*/  IMAD.MOV.U32 R0, RZ, RZ, R14 ;  /* 0x000000ffff007224 */ /* 0x000fce00078e000e */
.L_x_1766:
[----:B------:R-:W-:Y:S01]  /*74d0*/  IADD3 R10, R17, 0x80, -R18 ;  /* 0x00000080110a7810 */ /* 0x000fe20007ffe812 */
[----:B------:R-:W-:Y:S02]  /*74e0*/  ULDC UR15, c[0x0][0x9e4] ;  /* 0x00027900000f7ab9 */ /* 0x000fe40000000800 */
[----:B------:R-:W-:Y:S02]  /*74f0*/  UISETP.GE.AND UP0, UPT, UR15, 0x1, UPT ;  /* 0x000000010f00788c */ /* 0x000fe4000bf06270 */
[----:B------:R-:W-:-:S04]  /*7500*/  IMAD R10, R201, 0x80, R10 ;  /* 0x00000080c90a7824 */ /* 0x000fc800078e020a */
[----:B------:R-:W-:Y:S02]  /*7510*/  PLOP3.LUT P1, PT, PT, PT, UP0, 0x40, 0x0 ;  /* 0x000000000000781c */ /* 0x000fe40003f2e808 */
[----:B------:R-:W-:-:S13]  /*7520*/  R2UR UR10, R10 ;  /* 0x000000000a0a72ca */ /* 0x000fda00000e0000 */
[----:B------:R-:W-:Y:S01]  /*7530*/  UIADD3 UR14, UR10, -UR7, URZ ;  /* 0x800000070a0e7290 */ /* 0x000fe2000fffe03f */
[----:B------:R-:W-:Y:S11]  /*7540*/  @P1 BRA `(.L_x_1784) ;  /* 0x0000000000481947 */ /* 0x000ff60003800000 */
        /* <DEDUP_REMOVED lines=11> */
.L_x_1785:
[----:B------:R-:W-:-:S11]  /*7600*/  UISETP.NE.AND UP1, UPT, UR15, 0x1, UPT ;  /* 0x000000010f00788c */ /* 0x000fd6000bf25270 */
[----:B------:R-:W-:Y:S02]  /*7610*/  @UP1 ULDC.64 UR18, c[0x0][0x9e8] ;  /* 0x00027a0000121ab9 */ /* 0x000fe40000000a00 */
[----:B------:R-:W-:-:S04]  /*7620*/  UIMAD.WIDE.U32 UR10, UR7, UR18, URZ ;  /* 0x00000012070a72a5 */ /* 0x000fc8000f8e003f */
[----:B------:R-:W-:-:S12]  /*7630*/  @UP1 USHF.R.U32.HI UR7, URZ, UR19, UR11 ;  /* 0x000000133f071299 */ /* 0x000fd8000801160b */
.L_x_1786:
[----:B------:R-:W-:-:S04]  /*7640*/  UIMAD UR7, UR7, UR15, URZ ;  /* 0x0000000f070772a4 */ /* 0x000fc8000f8e023f */
[----:B------:R-:W-:-:S04]  /*7650*/  UISETP.LT.AND UP1, UPT, UR14, UR7, UPT ;  /* 0x000000070e00728c */ /* 0x000fc8000bf21270 */
[----:B------:R-:W-:-:S12]  /*7660*/  USEL UR14, UR14, UR7, !UP1 ;  /* 0x000000070e0e7287 */ /* 0x000fd8000c800000 */
.L_x_1784:
        /* <DEDUP_REMOVED lines=12> */
.L_x_1796:
        /* <DEDUP_REMOVED lines=9> */
.L_x_1788:
[----:B------:R-:W2:Y:S01]  /*77c0*/  S2UR UR11, SR_CgaCtaId ;  /* 0x00000000000b79c3 */ /* 0x000ea20000008800 */
[----:B------:R-:W-:Y:S01]  /*77d0*/  UMOV UR10, 0x400 ;  /* 0x00000400000a7882 */ /* 0x000fe20000000000 */
[----:B------:R-:W-:-:S05]  /*77e0*/  IMAD.U32 R7, RZ, RZ, UR40 ;  /* 0x00000028ff077e24 */ /* 0x000fca000f8e00ff */
[----:B------:R-:W-:Y:S01]  /*77f0*/  SHF.L.U32 R7, R7, 0x1f, RZ ;  /* 0x0000001f07077819 */ /* 0x000fe200000006ff */
[----:B--2---:R-:W-:-:S04]  /*7800*/  ULEA UR10, UR11, UR10, 0x18 ;  /* 0x0000000a0b0a7291 */ /* 0x004fc8000f8ec03f */
[----:B------:R-:W-:-:S09]  /*7810*/  ULEA UR24, UR37, UR10, 0x3 ;  /* 0x0000000a25187291 */ /* 0x000fd2000f8e183f */
[----:B------:R2:W3:Y:S01]  /*7820*/  SYNCS.PHASECHK.TRANS64.TRYWAIT P2, [UR24+0x22830], R7 ;  /* 0x02283007ff0075a7 */ /* 0x0004e20008040158 */
[----:B------:R-:W-:Y:S05]  /*7830*/  @!P0 BRA `(.L_x_1789) ;  /* 0x0000000000048947 */ /* 0x000fea0003800000 */
[----:B------:R-:W-:Y:S01]  /*7840*/  BPT.TRAP 0x1 ;  /* 0x000000040000795c */ /* 0x000fe20000300000 */
.L_x_1789:
[----:B---3--:R-:W-:Y:S05]  /*7850*/  @P2 BRA `(.L_x_1790) ;  /* 0x0000000000082947 */ /* 0x008fea0003800000 */
[----:B------:R-:W3:Y:S02]  /*7860*/  SYNCS.PHASECHK.TRANS64.TRYWAIT P2, [UR24+0x22830], R7 ;  /* 0x02283007ff0075a7 */ /* 0x000ee40008040158 */
[----:B---3--:R-:W-:Y:S05]  /*7870*/  @!P2 BRA `(.L_x_1791) ;  /* 0x000000d0004ca947 */ /* 0x008fea0003800000 */
.L_x_1790:
[----:B------:R-:W-:Y:S01]  /*7880*/  UIMAD UR22, UR37, 0x300, UR4 ;  /* 0x00000300251678a4 */ /* 0x000fe2000f8e0204 */
[----:B------:R-:W-:Y:S01]  /*7890*/  WARPGROUP.ARRIVE ;  /* 0x00000000000079c5 */ /* 0x000fe20000000000 */
[----:B------:R-:W-:Y:S01]  /*78a0*/  UMOV UR23, 0x40000040 ;  /* 0x4000004000177882 */ /* 0x000fe20000000000 */
[----:B------:R-:W-:Y:S01]  /*78b0*/  UMOV UR11, 0x40000040 ;  /* 0x40000040000b7882 */ /* 0x000fe20000000000 */
[----:B------:R-:W-:-:S03]  /*78c0*/  UIADD3 UR10, UR22, 0x2, URZ ;  /* 0x00000002160a7890 */ /* 0x000fc6000fffe03f */
[----:B------:R-:W4:Y:S01]  /*78d0*/  S2R R203, SR_TID.X ;  /* 0x0000000000cb7919 */ /* 0x000f220000002100 */
[----:B------:R-:W-:Y:S01]  /*78e0*/  UIADD3 UR14, UR22, 0x4, URZ ;  /* 0x00000004160e7890 */ /* 0x000fe2000fffe03f */
[----:B------:R-:W-:Y:S01]  /*78f0*/  UMOV UR15, 0x40000040 ;  /* 0x40000040000f7882 */ /* 0x000fe20000000000 */
[----:B------:R-:W-:Y:S01]  /*7900*/  HGMMA.64x96x16.F32 R152, gdesc[UR20], RZ, !UPT, gsb0 ;  /* 0x01600000149879f0 */ /* 0x000fe2000c0008ff */
[----:B------:R-:W-:Y:S01]  /*7910*/  UIADD3 UR18, UR22, 0x6, URZ ;  /* 0x0000000616127890 */ /* 0x000fe2000fffe03f */
[----:B------:R-:W-:Y:S01]  /*7920*/  UMOV UR19, 0x40000040 ;  /* 0x4000004000137882 */ /* 0x000fe20000000000 */
[----:B----4-:R-:W-:Y:S02]  /*7930*/  LOP3.LUT P2, RZ, R203, 0x7f, RZ, 0xc0, !PT ;  /* 0x0000007fcbff7812 */ /* 0x010fe4000784c0ff */
[----:B------:R-:W-:Y:S01]  /*7940*/  SHF.R.U32.HI R203, RZ, 0x7, R203 ;  /* 0x00000007ffcb7819 */ /* 0x000fe200000116cb */
        /* <DEDUP_REMOVED lines=10> */
[----:B---3--:R-:W-:Y:S02]  /*79f0*/  FMNMX.FTZ R0, R152, R11, !PT ;  /* 0x0000000b98007209 */ /* 0x008fe40007810000 */
        /* <DEDUP_REMOVED lines=23> */
[----:B01----:R-:W-:-:S05]  /*7b70*/  FMNMX.FTZ R12, R197, R0, !PT ;  /* 0x00000000c50c7209 */ /* 0x003fca0007810000 */
[----:B------:R-:W0:Y:S02]  /*7b80*/  SHFL.BFLY PT, R13, R12, 0x2, 0x1f ;  /* 0x0c401f000c0d7f89 */ /* 0x000e2400000e0000 */
[----:B0-----:R-:W-:-:S05]  /*7b90*/  FMNMX.FTZ R14, R12, R13, !PT ;  /* 0x0000000d0c0e7209 */ /* 0x001fca0007810000 */
[----:B------:R-:W0:Y:S02]  /*7ba0*/  SHFL.BFLY PT, R13, R14, 0x1, 0x1f ;  /* 0x0c201f000e0d7f89 */ /* 0x000e2400000e0000 */
[----:B0-----:R-:W-:Y:S02]  /*7bb0*/  FMNMX.FTZ R0, R14, R13, !PT ;  /* 0x0000000d0e007209 */ /* 0x001fe40007810000 */
[----:B------:R-:W-:-:S03]  /*7bc0*/  FMNMX.FTZ R13, R155, R8, !PT ;  /* 0x000000089b0d7209 */ /* 0x000fc60007810000 */
[----:B------:R-:W-:Y:S01]  /*7bd0*/  FADD.FTZ R6, -R0, R11 ;  /* 0x0000000b00067221 */ /* 0x000fe20000010100 */
[----:B------:R-:W-:-:S03]  /*7be0*/  FMNMX.FTZ R8, R158, R13, !PT ;  /* 0x0000000d9e087209 */ /* 0x000fc60007810000 */
[----:B------:R-:W-:Y:S01]  /*7bf0*/  FMUL.FTZ R10, R6, UR6 ;  /* 0x00000006060a7c20 */ /* 0x000fe20008410000 */
[----:B------:R-:W-:Y:S01]  /*7c00*/  FMNMX.FTZ R13, R159, R8, !PT ;  /* 0x000000089f0d7209 */ /* 0x000fe20007810000 */
[----:B------:R-:W-:-:S03]  /*7c10*/  FMUL.FTZ R6, R0, UR6 ;  /* 0x0000000600067c20 */ /* 0x000fc60008410000 */
[----:B------:R-:W-:Y:S01]  /*7c20*/  FMNMX.FTZ R8, R162, R13, !PT ;  /* 0x0000000da2087209 */ /* 0x000fe20007810000 */
[--C-:B------:R-:W-:Y:S01]  /*7c30*/  FFMA.FTZ R11, R152, UR6, -R6.reuse ;  /* 0x00000006980b7c23 */ /* 0x100fe20008010806 */
        /* <DEDUP_REMOVED lines=15> */
[----:B------:R-:W-:Y:S01]  /*7d30*/  FFMA.FTZ R196, R196, UR6, -R6 ;  /* 0x00000006c4c47c23 */ /* 0x000fe20008010806 */
[----:B------:R-:W0:Y:S02]  /*7d40*/  MUFU.EX2 R10, R10 ;  /* 0x0000000a000a7308 */ /* 0x000e240000000800 */
[----:B------:R-:W-:-:S04]  /*7d50*/  FMNMX.FTZ R15, R171, R8, !PT ;  /* 0x00000008ab0f7209 */ /* 0x000fc80007810000 */
[----:B------:R-:W-:Y:S01]  /*7d60*/  FMNMX.FTZ R8, R174, R15, !PT ;  /* 0x0000000fae087209 */ /* 0x000fe20007810000 */
[--C-:B------:R-:W-:Y:S01]  /*7d70*/  FFMA.FTZ R15, R161, UR6, -R6.reuse ;  /* 0x00000006a10f7c23 */ /* 0x100fe20008010806 */
[--C-:B------:R-:W-:Y:S01]  /*7d80*/  FFMA.FTZ R161, R177, UR6, -R6.reuse ;  /* 0x00000006b1a17c23 */ /* 0x100fe20008010806 */
[----:B------:R-:W-:Y:S01]  /*7d90*/  FFMA.FTZ R177, R192, UR6, -R6 ;  /* 0x00000006c0b17c23 */ /* 0x000fe20008010806 */
[----:B------:R-:W-:Y:S01]  /*7da0*/  FMNMX.FTZ R21, R175, R8, !PT ;  /* 0x00000008af157209 */ /* 0x000fe20007810000 */
[----:B------:R-:W1:Y:S03]  /*7db0*/  MUFU.EX2 R11, R11 ;  /* 0x0000000b000b7308 */ /* 0x000e660000000800 */
[----:B------:R-:W-:Y:S01]  /*7dc0*/  FMNMX.FTZ R8, R178, R21, !PT ;  /* 0x00000015b2087209 */ /* 0x000fe20007810000 */
[----:B0-----:R-:W-:-:S03]  /*7dd0*/  FMUL.FTZ R24, R24, R10 ;  /* 0x0000000a18187220 */ /* 0x001fc60000410000 */
[----:B------:R-:W-:Y:S01]  /*7de0*/  FMNMX.FTZ R21, R179, R8, !PT ;  /* 0x00000008b3157209 */ /* 0x000fe20007810000 */
[----:B------:R-:W0:Y:S01]  /*7df0*/  MUFU.EX2 R152, R152 ;  /* 0x0000009800987308 */ /* 0x000e220000000800 */
[-C--:B------:R-:W-:Y:S01]  /*7e00*/  FMUL.FTZ R25, R25, R10.reuse ;  /* 0x0000000a19197220 */ /* 0x080fe20000410000 */
[----:B------:R-:W-:Y:S01]  /*7e10*/  FMUL.FTZ R28, R28, R10 ;  /* 0x0000000a1c1c7220 */ /* 0x000fe20000410000 */
[----:B------:R-:W-:Y:S01]  /*7e20*/  FMNMX.FTZ R8, R182, R21, !PT ;  /* 0x00000015b6087209 */ /* 0x000fe20007810000 */
[--C-:B------:R-:W-:Y:S01]  /*7e30*/  FFMA.FTZ R21, R165, UR6, -R6.reuse ;  /* 0x00000006a5157c23 */ /* 0x100fe20008010806 */
[--C-:B------:R-:W-:Y:S01]  /*7e40*/  FFMA.FTZ R165, R180, UR6, -R6.reuse ;  /* 0x00000006b4a57c23 */ /* 0x100fe20008010806 */
[--C-:B------:R-:W-:Y:S01]  /*7e50*/  FFMA.FTZ R180, R193, UR6, -R6.reuse ;  /* 0x00000006c1b47c23 */ /* 0x100fe20008010806 */
[----:B------:R-:W-:Y:S01]  /*7e60*/  FMNMX.FTZ R153, R183, R8, !PT ;  /* 0x00000008b7997209 */ /* 0x000fe20007810000 */
[----:B------:R-:W-:Y:S01]  /*7e70*/  MUFU.EX2 R12, R12 ;  /* 0x0000000c000c7308 */ /* 0x000fe20000000800 */
[----:B-1----:R-:W-:Y:S01]  /*7e80*/  FFMA.FTZ R5, R10, R5, R11 ;  /* 0x000000050a057223 */ /* 0x002fe2000001000b */
[-C--:B------:R-:W-:Y:S01]  /*7e90*/  FMUL.FTZ R29, R29, R10.reuse ;  /* 0x0000000a1d1d7220 */ /* 0x080fe20000410000 */
[----:B------:R-:W-:Y:S01]  /*7ea0*/  FMNMX.FTZ R8, R186, R153, !PT ;  /* 0x00000099ba087209 */ /* 0x000fe20007810000 */
[-C--:B------:R-:W-:Y:S01]  /*7eb0*/  FMUL.FTZ R32, R32, R10.reuse ;  /* 0x0000000a20207220 */ /* 0x080fe20000410000 */
[-C--:B------:R-:W-:Y:S01]  /*7ec0*/  FMUL.FTZ R33, R33, R10.reuse ;  /* 0x0000000a21217220 */ /* 0x080fe20000410000 */
[----:B------:R-:W-:Y:S01]  /*7ed0*/  FMUL.FTZ R36, R36, R10 ;  /* 0x0000000a24247220 */ /* 0x000fe20000410000 */
[----:B------:R-:W-:Y:S01]  /*7ee0*/  FMNMX.FTZ R153, R187, R8, !PT ;  /* 0x00000008bb997209 */ /* 0x000fe20007810000 */
[----:B------:R-:W-:Y:S01]  /*7ef0*/  MUFU.EX2 R13, R13 ;  /* 0x0000000d000d7308 */ /* 0x000fe20000000800 */
[C---:B0-----:R-:W-:Y:S01]  /*7f00*/  FADD.FTZ R5, R152.reuse, R5 ;  /* 0x0000000598057221 */ /* 0x041fe20000010000 */
[----:B------:R-:W-:Y:S01]  /*7f10*/  F2FP.F16.F32.PACK_AB R152, R152, R11 ;  /* 0x0000000b9898723e */ /* 0x000fe200000000ff */
[----:B------:R-:W-:Y:S01]  /*7f20*/  FMUL.FTZ R37, R37, R10 ;  /* 0x0000000a25257220 */ /* 0x000fe20000410000 */
[----:B------:R-:W-:Y:S01]  /*7f30*/  FMNMX.FTZ R8, R190, R153, !PT ;  /* 0x00000099be087209 */ /* 0x000fe20007810000 */
[--C-:B------:R-:W-:Y:S01]  /*7f40*/  FFMA.FTZ R153, R169, UR6, -R6.reuse ;  /* 0x00000006a9997c23 */ /* 0x100fe20008010806 */
[--C-:B------:R-:W-:Y:S01]  /*7f50*/  FFMA.FTZ R169, R184, UR6, -R6.reuse ;  /* 0x00000006b8a97c23 */ /* 0x100fe20008010806 */
[--C-:B------:R-:W-:Y:S01]  /*7f60*/  FFMA.FTZ R184, R197, UR6, -R6.reuse ;  /* 0x00000006c5b87c23 */ /* 0x100fe20008010806 */
[----:B------:R-:W-:Y:S01]  /*7f70*/  FMNMX.FTZ R157, R191, R8, !PT ;  /* 0x00000008bf9d7209 */ /* 0x000fe20007810000 */
[----:B------:R-:W-:Y:S01]  /*7f80*/  MUFU.EX2 R156, R156 ;  /* 0x0000009c009c7308 */ /* 0x000fe20000000800 */
[-C--:B------:R-:W-:Y:S01]  /*7f90*/  FMUL.FTZ R40, R40, R10.reuse ;  /* 0x0000000a28287220 */ /* 0x080fe20000410000 */
[-C--:B------:R-:W-:Y:S01]  /*7fa0*/  FMUL.FTZ R41, R41, R10.reuse ;  /* 0x0000000a29297220 */ /* 0x080fe20000410000 */
[----:B------:R-:W-:Y:S01]  /*7fb0*/  FMNMX.FTZ R8, R194, R157, !PT ;  /* 0x0000009dc2087209 */ /* 0x000fe20007810000 */
[-C--:B------:R-:W-:Y:S01]  /*7fc0*/  FMUL.FTZ R44, R44, R10.reuse ;  /* 0x0000000a2c2c7220 */ /* 0x080fe20000410000 */
[-C--:B------:R-:W-:Y:S01]  /*7fd0*/  FMUL.FTZ R45, R45, R10.reuse ;  /* 0x0000000a2d2d7220 */ /* 0x080fe20000410000 */
[----:B------:R-:W-:Y:S01]  /*7fe0*/  FMUL.FTZ R48, R48, R10 ;  /* 0x0000000a30307220 */ /* 0x000fe20000410000 */
[----:B------:R-:W-:Y:S01]  /*7ff0*/  FMNMX.FTZ R157, R195, R8, !PT ;  /* 0x00000008c39d7209 */ /* 0x000fe20007810000 */
[----:B------:R-:W-:Y:S01]  /*8000*/  MUFU.EX2 R15, R15 ;  /* 0x0000000f000f7308 */ /* 0x000fe20000000800 */
[-C--:B------:R-:W-:Y:S01]  /*8010*/  FMUL.FTZ R49, R49, R10.reuse ;  /* 0x0000000a31317220 */ /* 0x080fe20000410000 */
[-C--:B------:R-:W-:Y:S01]  /*8020*/  FMUL.FTZ R52, R52, R10.reuse ;  /* 0x0000000a34347220 */ /* 0x080fe20000410000 */
[----:B------:R-:W-:Y:S01]  /*8030*/  FMNMX.FTZ R8, R198, R157, !PT ;  /* 0x0000009dc6087209 */ /* 0x000fe20007810000 */
[--C-:B------:R-:W-:Y:S01]  /*8040*/  FFMA.FTZ R157, R173, UR6, -R6.reuse ;  /* 0x00000006ad9d7c23 */ /* 0x100fe20008010806 */
[-C--:B------:R-:W-:Y:S01]  /*8050*/  FMUL.FTZ R53, R53, R10.reuse ;  /* 0x0000000a35357220 */ /* 0x080fe20000410000 */
[----:B------:R-:W-:Y:S01]  /*8060*/  FMUL.FTZ R56, R56, R10 ;  /* 0x0000000a38387220 */ /* 0x000fe20000410000 */
[----:B------:R-:W-:Y:S01]  /*8070*/  FMNMX.FTZ R8, R199, R8, !PT ;  /* 0x00000008c7087209 */ /* 0x000fe20007810000 */
[----:B------:R-:W-:Y:S01]  /*8080*/  MUFU.EX2 R14, R14 ;  /* 0x0000000e000e7308 */ /* 0x000fe20000000800 */
[-C--:B------:R-:W-:Y:S01]  /*8090*/  FMUL.FTZ R57, R57, R10.reuse ;  /* 0x0000000a39397220 */ /* 0x080fe20000410000 */
[-C--:B------:R-:W-:Y:S01]  /*80a0*/  FMUL.FTZ R60, R60, R10.reuse ;  /* 0x0000000a3c3c7220 */ /* 0x080fe20000410000 */
[-C--:B------:R-:W-:Y:S01]  /*80b0*/  FMUL.FTZ R61, R61, R10.reuse ;  /* 0x0000000a3d3d7220 */ /* 0x080fe20000410000 */
[----:B------:R-:W0:Y:S01]  /*80c0*/  SHFL.BFLY PT, R173, R8, 0x2, 0x1f ;  /* 0x0c401f0008ad7f89 */ /* 0x000e2200000e0000 */
        /* <DEDUP_REMOVED lines=23> */
[----:B0-----:R-:W-:Y:S01]  /*8240*/  FMNMX.FTZ R181, R8, R173, !PT ;  /* 0x000000ad08b57209 */ /* 0x001fe20007810000 */
[----:B------:R-:W-:Y:S01]  /*8250*/  FFMA.FTZ R173, R188, UR6, -R6 ;  /* 0x00000006bcad7c23 */ /* 0x000fe20008010806 */
[-C--:B------:R-:W-:Y:S01]  /*8260*/  FMUL.FTZ R104, R104, R10.reuse ;  /* 0x0000000a68687220 */ /* 0x080fe20000410000 */
[-C--:B------:R-:W-:Y:S01]  /*8270*/  FMUL.FTZ R105, R105, R10.reuse ;  /* 0x0000000a69697220 */ /* 0x080fe20000410000 */
[----:B------:R-:W-:Y:S01]  /*8280*/  MUFU.EX2 R20, R20 ;  /* 0x0000001400147308 */ /* 0x000fe20000000800 */
[----:B------:R-:W0:Y:S01]  /*8290*/  SHFL.BFLY PT, R8, R181, 0x1, 0x1f ;  /* 0x0c201f00b5087f89 */ /* 0x000e2200000e0000 */
        /* <DEDUP_REMOVED lines=23> */
[----:B0-----:R-:W-:Y:S01]  /*8410*/  FMNMX.FTZ R8, R181, R8, !PT ;  /* 0x00000008b5087209 */ /* 0x001fe20007810000 */
[-C--:B------:R-:W-:Y:S01]  /*8420*/  FMUL.FTZ R148, R148, R10.reuse ;  /* 0x0000000a94947220 */ /* 0x080fe20000410000 */
[----:B------:R-:W-:-:S03]  /*8430*/  FMUL.FTZ R149, R149, R10 ;  /* 0x0000000a95957220 */ /* 0x000fc60000410000 */
[C---:B------:R-:W-:Y:S01]  /*8440*/  FMUL.FTZ R193, R8.reuse, UR6 ;  /* 0x0000000608c17c20 */ /* 0x040fe20008410000 */
[----:B------:R-:W-:Y:S01]  /*8450*/  FADD.FTZ R6, -R8, R201 ;  /* 0x000000c908067221 */ /* 0x000fe20000010100 */
[----:B------:R0:W-:Y:S02]  /*8460*/  MUFU.EX2 R181, R196 ;  /* 0x000000c400b57308 */ /* 0x0001e40000000800 */
[--C-:B------:R-:W-:Y:S01]  /*8470*/  FFMA.FTZ R188, R154, UR6, -R193.reuse ;  /* 0x000000069abc7c23 */ /* 0x100fe200080108c1 */
[----:B------:R-:W-:Y:S01]  /*8480*/  FMUL.FTZ R6, R6, UR6 ;  /* 0x0000000606067c20 */ /* 0x000fe20008410000 */
[--C-:B------:R-:W-:Y:S01]  /*8490*/  FFMA.FTZ R155, R155, UR6, -R193.reuse ;  /* 0x000000069b9b7c23 */ /* 0x100fe200080108c1 */
[--C-:B------:R-:W-:Y:S01]  /*84a0*/  FFMA.FTZ R189, R158, UR6, -R193.reuse ;  /* 0x000000069ebd7c23 */ /* 0x100fe200080108c1 */
[--C-:B------:R-:W-:Y:S01]  /*84b0*/  FFMA.FTZ R192, R159, UR6, -R193.reuse ;  /* 0x000000069fc07c23 */ /* 0x100fe200080108c1 */
[--C-:B------:R-:W-:Y:S01]  /*84c0*/  FFMA.FTZ R210, R175, UR6, -R193.reuse ;  /* 0x00000006afd27c23 */ /* 0x100fe200080108c1 */
[----:B------:R1:W-:Y:S01]  /*84d0*/  MUFU.EX2 R185, R6 ;  /* 0x0000000600b97308 */ /* 0x0003e20000000800 */
[--C-:B------:R-:W-:Y:S01]  /*84e0*/  FFMA.FTZ R175, R178, UR6, -R193.reuse ;  /* 0x00000006b2af7c23 */ /* 0x100fe200080108c1 */
[--C-:B------:R-:W-:Y:S01]  /*84f0*/  FFMA.FTZ R178, R179, UR6, -R193.reuse ;  /* 0x00000006b3b27c23 */ /* 0x100fe200080108c1 */
[--C-:B------:R-:W-:Y:S01]  /*8500*/  FFMA.FTZ R159, R162, UR6, -R193.reuse ;  /* 0x00000006a29f7c23 */ /* 0x100fe200080108c1 */
[----:B------:R-:W-:Y:S01]  /*8510*/  FFMA.FTZ R179, R182, UR6, -R193 ;  /* 0x00000006b6b37c23 */ /* 0x000fe200080108c1 */
[----:B------:R-:W-:-:S02]  /*8520*/  IMAD.U32 R182, RZ, RZ, UR24 ;  /* 0x00000018ffb67e24 */ /* 0x000fc4000f8e00ff */
[--C-:B0-----:R-:W-:Y:S01]  /*8530*/  FFMA.FTZ R196, R163, UR6, -R193.reuse ;  /* 0x00000006a3c47c23 */ /* 0x101fe200080108c1 */
[--C-:B------:R-:W-:Y:S01]  /*8540*/  FFMA.FTZ R163, R166, UR6, -R193.reuse ;  /* 0x00000006a6a37c23 */ /* 0x100fe200080108c1 */
[----:B------:R-:W0:Y:S01]  /*8550*/  MUFU.EX2 R188, R188 ;  /* 0x000000bc00bc7308 */ /* 0x000e220000000800 */
[----:B------:R-:W-:Y:S01]  /*8560*/  @!P2 VIADD R154, R182, 0x22840 ;  /* 0x00022840b69aa836 */ /* 0x000fe20000000000 */
[----:B-1----:R-:W-:Y:S01]  /*8570*/  IADD3 R6, -R203, 0xb, RZ ;  /* 0x0000000bcb067810 */ /* 0x002fe20007ffe1ff */
[--C-:B------:R-:W-:Y:S01]  /*8580*/  FFMA.FTZ R200, R167, UR6, -R193.reuse ;  /* 0x00000006a7c87c23 */ /* 0x100fe200080108c1 */
[--C-:B------:R-:W-:Y:S01]  /*8590*/  FFMA.FTZ R167, R170, UR6, -R193.reuse ;  /* 0x00000006aaa77c23 */ /* 0x100fe200080108c1 */
[--C-:B------:R-:W-:Y:S01]  /*85a0*/  FFMA.FTZ R202, R171, UR6, -R193.reuse ;  /* 0x00000006abca7c23 */ /* 0x100fe200080108c1 */
[----:B------:R-:W-:Y:S01]  /*85b0*/  @!P2 PRMT R154, RZ, 0x654, R154 ;  /* 0x00000654ff9aa816 */ /* 0x000fe2000000009a */
[----:B------:R1:W-:Y:S06]  /*85c0*/  BAR.ARV R6, 0x100 ;  /* 0x000400060000751d */ /* 0x0003ec0000002000 */
[----:B------:R-:W3:Y:S01]  /*85d0*/  MUFU.EX2 R155, R155 ;  /* 0x0000009b009b7308 */ /* 0x000ee20000000800 */
[----:B------:R4:W-:Y:S01]  /*85e0*/  @!P2 SYNCS.ARRIVE.TRANS64.RED.A1T0 RZ, [R154+URZ], RZ ;  /* 0x000000ff9affa9a7 */ /* 0x0009e2000810043f */
[--C-:B------:R-:W-:Y:S01]  /*85f0*/  FFMA.FTZ R171, R174, UR6, -R193.reuse ;  /* 0x00000006aeab7c23 */ /* 0x100fe200080108c1 */
[--C-:B------:R-:W-:Y:S01]  /*8600*/  FFMA.FTZ R212, R183, UR6, -R193.reuse ;  /* 0x00000006b7d47c23 */ /* 0x100fe200080108c1 */
[----:B0-----:R-:W-:Y:S01]  /*8610*/  FFMA.FTZ R4, R185, R4, R188 ;  /* 0x00000004b9047223 */ /* 0x001fe200000100bc */
[--C-:B------:R-:W-:Y:S01]  /*8620*/  FFMA.FTZ R183, R186, UR6, -R193.reuse ;  /* 0x00000006bab77c23 */ /* 0x100fe200080108c1 */
[--C-:B------:R-:W-:Y:S01]  /*8630*/  FFMA.FTZ R186, R187, UR6, -R193.reuse ;  /* 0x00000006bbba7c23 */ /* 0x100fe200080108c1 */
[----:B------:R-:W-:Y:S01]  /*8640*/  FFMA.FTZ R187, R190, UR6, -R193 ;  /* 0x00000006bebb7c23 */ /* 0x000fe200080108c1 */
[----:B------:R-:W0:Y:S01]  /*8650*/  MUFU.EX2 R189, R189 ;  /* 0x000000bd00bd7308 */ /* 0x000e220000000800 */
[----:B----4-:R-:W-:Y:S01]  /*8660*/  FADD.FTZ R154, R12, R5 ;  /* 0x000000050c9a7221 */ /* 0x010fe20000010000 */
[--C-:B------:R-:W-:Y:S01]  /*8670*/  FFMA.FTZ R190, R191, UR6, -R193.reuse ;  /* 0x00000006bfbe7c23 */ /* 0x100fe200080108c1 */
[--C-:B------:R-:W-:Y:S01]  /*8680*/  FFMA.FTZ R191, R194, UR6, -R193.reuse ;  /* 0x00000006c2bf7c23 */ /* 0x100fe200080108c1 */
[--C-:B------:R-:W-:Y:S01]  /*8690*/  FFMA.FTZ R195, R195, UR6, -R193.reuse ;  /* 0x00000006c3c37c23 */ /* 0x100fe200080108c1 */
[----:B------:R-:W-:Y:S01]  /*86a0*/  FADD.FTZ R5, R13, R154 ;  /* 0x0000009a0d057221 */ /* 0x000fe20000010000 */
[--C-:B------:R-:W-:Y:S01]  /*86b0*/  FFMA.FTZ R198, R198, UR6, -R193.reuse ;  /* 0x00000006c6c67c23 */ /* 0x100fe200080108c1 */
[----:B------:R-:W-:Y:S01]  /*86c0*/  FFMA.FTZ R193, R199, UR6, -R193 ;  /* 0x00000006c7c17c23 */ /* 0x000fe200080108c1 */
[----:B------:R-:W4:Y:S01]  /*86d0*/  MUFU.EX2 R192, R192 ;  /* 0x000000c000c07308 */ /* 0x000f220000000800 */
[----:B---3--:R-:W-:Y:S01]  /*86e0*/  FADD.FTZ R4, R155, R4 ;  /* 0x000000049b047221 */ /* 0x008fe20000010000 */
[----:B------:R-:W-:Y:S01]  /*86f0*/  FADD.FTZ R154, R156, R5 ;  /* 0x000000059c9a7221 */ /* 0x000fe20000010000 */
[----:B------:R-:W-:Y:S01]  /*8700*/  F2FP.F16.F32.PACK_AB R162, R157, R20 ;  /* 0x000000149da2723e */ /* 0x000fe200000000ff */
[-C--:B------:R-:W-:Y:S01]  /*8710*/  FMUL.FTZ R26, R26, R185.reuse ;  /* 0x000000b91a1a7220 */ /* 0x080fe20000410000 */
[C---:B------:R-:W-:Y:S01]  /*8720*/  F2FP.F16.F32.PACK_AB R156, R15.reuse, R156 ;  /* 0x0000009c0f9c723e */ /* 0x040fe200000000ff */
[----:B------:R-:W-:Y:S01]  /*8730*/  FADD.FTZ R5, R15, R154 ;  /* 0x0000009a0f057221 */ /* 0x000fe20000010000 */
[-C--:B------:R-:W-:Y:S01]  /*8740*/  FMUL.FTZ R27, R27, R185.reuse ;  /* 0x000000b91b1b7220 */ /* 0x080fe20000410000 */
[----:B------:R-:W3:Y:S01]  /*8750*/  MUFU.EX2 R159, R159 ;  /* 0x0000009f009f7308 */ /* 0x000ee20000000800 */
[----:B0-----:R-:W-:Y:S01]  /*8760*/  FADD.FTZ R11, R189, R4 ;  /* 0x00000004bd0b7221 */ /* 0x001fe20000010000 */
[----:B------:R-:W-:Y:S01]  /*8770*/  FADD.FTZ R154, R14, R5 ;  /* 0x000000050e9a7221 */ /* 0x000fe20000010000 */
[-C--:B------:R-:W-:Y:S01]  /*8780*/  FMUL.FTZ R30, R30, R185.reuse ;  /* 0x000000b91e1e7220 */ /* 0x080fe20000410000 */
[-C--:B------:R-:W-:Y:S01]  /*8790*/  FMUL.FTZ R31, R31, R185.reuse ;  /* 0x000000b91f1f7220 */ /* 0x080fe20000410000 */
[-C--:B------:R-:W-:Y:S01]  /*87a0*/  FMUL.FTZ R34, R34, R185.reuse ;  /* 0x000000b922227220 */ /* 0x080fe20000410000 */
[----:B------:R-:W-:Y:S01]  /*87b0*/  FADD.FTZ R5, R21, R154 ;  /* 0x0000009a15057221 */ /* 0x000fe20000010000 */
[-C--:B------:R-:W-:Y:S01]  /*87c0*/  FMUL.FTZ R35, R35, R185.reuse ;  /* 0x000000b923237220 */ /* 0x080fe20000410000 */
[----:B------:R-:W0:Y:S01]  /*87d0*/  MUFU.EX2 R196, R196 ;  /* 0x000000c400c47308 */ /* 0x000e220000000800 */
[----:B----4-:R-:W-:Y:S01]  /*87e0*/  FADD.FTZ R4, R192, R11 ;  /* 0x0000000bc0047221 */ /* 0x010fe20000010000 */
[----:B------:R-:W-:Y:S01]  /*87f0*/  FADD.FTZ R154, R160, R5 ;  /* 0x00000005a09a7221 */ /* 0x000fe20000010000 */
[----:B------:R-:W-:Y:S01]  /*8800*/  F2FP.F16.F32.PACK_AB R160, R153, R160 ;  /* 0x000000a099a0723e */ /* 0x000fe200000000ff */
[-C--:B------:R-:W-:Y:S01]  /*8810*/  FMUL.FTZ R38, R38, R185.reuse ;  /* 0x000000b926267220 */ /* 0x080fe20000410000 */
[-C--:B------:R-:W-:Y:S01]  /*8820*/  FMUL.FTZ R39, R39, R185.reuse ;  /* 0x000000b927277220 */ /* 0x080fe20000410000 */
[----:B------:R-:W-:Y:S01]  /*8830*/  FADD.FTZ R5, R153, R154 ;  /* 0x0000009a99057221 */ /* 0x000fe20000010000 */
[----:B------:R-:W-:Y:S01]  /*8840*/  F2FP.F16.F32.PACK_AB R153, R155, R188 ;  /* 0x000000bc9b99723e */ /* 0x000fe200000000ff */
[----:B------:R-:W4:Y:S01]  /*8850*/  MUFU.EX2 R163, R163 ;  /* 0x000000a300a37308 */ /* 0x000f220000000800 */
[----:B---3--:R-:W-:Y:S01]  /*8860*/  FADD.FTZ R11, R159, R4 ;  /* 0x000000049f0b7221 */ /* 0x008fe20000010000 */
[----:B------:R-:W-:Y:S01]  /*8870*/  FADD.FTZ R154, R20, R5 ;  /* 0x00000005149a7221 */ /* 0x000fe20000010000 */
[-C--:B------:R-:W-:Y:S01]  /*8880*/  FMUL.FTZ R42, R42, R185.reuse ;  /* 0x000000b92a2a7220 */ /* 0x080fe20000410000 */
[-C--:B------:R-:W-:Y:S01]  /*8890*/  FMUL.FTZ R43, R43, R185.reuse ;  /* 0x000000b92b2b7220 */ /* 0x080fe20000410000 */
[-C--:B------:R-:W-:Y:S01]  /*88a0*/  FMUL.FTZ R46, R46, R185.reuse ;  /* 0x000000b92e2e7220 */ /* 0x080fe20000410000 */
[----:B------:R-:W-:Y:S01]  /*88b0*/  FADD.FTZ R5, R157, R154 ;  /* 0x0000009a9d057221 */ /* 0x000fe20000010000 */
[----:B------:R-:W-:Y:S01]  /*88c0*/  FMUL.FTZ R47, R47, R185 ;  /* 0x000000b92f2f7220 */ /* 0x000fe20000410000 */
[----:B------:R-:W3:Y:S01]  /*88d0*/  MUFU.EX2 R200, R200 ;  /* 0x000000c800c87308 */ /* 0x000ee20000000800 */
[----:B0-----:R-:W-:Y:S01]  /*88e0*/  FADD.FTZ R4, R196, R11 ;  /* 0x0000000bc4047221 */ /* 0x001fe20000010000 */
[----:B------:R-:W-:Y:S01]  /*88f0*/  FADD.FTZ R154, R164, R5 ;  /* 0x00000005a49a7221 */ /* 0x000fe20000010000 */
[----:B------:R-:W-:Y:S01]  /*8900*/  F2FP.F16.F32.PACK_AB R157, R196, R159 ;  /* 0x0000009fc49d723e */ /* 0x000fe200000000ff */
[-C--:B------:R-:W-:Y:S01]  /*8910*/  FMUL.FTZ R50, R50, R185.reuse ;  /* 0x000000b932327220 */ /* 0x080fe20000410000 */
[C---:B------:R-:W-:Y:S01]  /*8920*/  F2FP.F16.F32.PACK_AB R164, R161.reuse, R164 ;  /* 0x000000a4a1a4723e */ /* 0x040fe200000000ff */
[----:B------:R-:W-:Y:S01]  /*8930*/  FADD.FTZ R154, R161, R154 ;  /* 0x0000009aa19a7221 */ /* 0x000fe20000010000 */
[-C--:B------:R-:W-:Y:S01]  /*8940*/  FMUL.FTZ R51, R51, R185.reuse ;  /* 0x000000b933337220 */ /* 0x080fe20000410000 */
[----:B------:R-:W0:Y:S01]  /*8950*/  MUFU.EX2 R167, R167 ;  /* 0x000000a700a77308 */ /* 0x000e220000000800 */
        /* <DEDUP_REMOVED lines=16> */
[----:B0-----:R-:W-:Y:S01]  /*8a60*/  FADD.FTZ R11, R167, R4 ;  /* 0x00000004a70b7221 */ /* 0x001fe20000010000 */
[-C--:B------:R-:W-:Y:S01]  /*8a70*/  FMUL.FTZ R75, R75, R185.reuse ;  /* 0x000000b94b4b7220 */ /* 0x080fe20000410000 */
[-C--:B------:R-:W-:Y:S01]  /*8a80*/  FMUL.FTZ R78, R78, R185.reuse ;  /* 0x000000b94e4e7220 */ /* 0x080fe20000410000 */
[-C--:B------:R-:W-:Y:S01]  /*8a90*/  FMUL.FTZ R79, R79, R185.reuse ;  /* 0x000000b94f4f7220 */ /* 0x080fe20000410000 */
[-C--:B------:R-:W-:Y:S01]  /*8aa0*/  FMUL.FTZ R82, R82, R185.reuse ;  /* 0x000000b952527220 */ /* 0x080fe20000410000 */
[-C--:B------:R-:W-:Y:S01]  /*8ab0*/  FMUL.FTZ R83, R83, R185.reuse ;  /* 0x000000b953537220 */ /* 0x080fe20000410000 */
[----:B------:R-:W-:Y:S01]  /*8ac0*/  FMUL.FTZ R86, R86, R185 ;  /* 0x000000b956567220 */ /* 0x000fe20000410000 */
[----:B------:R-:W0:Y:S01]  /*8ad0*/  MUFU.EX2 R210, R210 ;  /* 0x000000d200d27308 */ /* 0x000e220000000800 */
        /* <DEDUP_REMOVED lines=8> */
[----:B---3--:R-:W-:Y:S01]  /*8b60*/  FADD.FTZ R11, R171, R4 ;  /* 0x00000004ab0b7221 */ /* 0x008fe20000010000 */
[-C--:B------:R-:W-:Y:S01]  /*8b70*/  FMUL.FTZ R98, R98, R185.reuse ;  /* 0x000000b962627220 */ /* 0x080fe20000410000 */
[-C--:B------:R-:W-:Y:S01]  /*8b80*/  FMUL.FTZ R99, R99, R185.reuse ;  /* 0x000000b963637220 */ /* 0x080fe20000410000 */
[-C--:B------:R-:W-:Y:S01]  /*8b90*/  FMUL.FTZ R102, R102, R185.reuse ;  /* 0x000000b966667220 */ /* 0x080fe20000410000 */
[-C--:B------:R-:W-:Y:S01]  /*8ba0*/  FMUL.FTZ R103, R103, R185.reuse ;  /* 0x000000b967677220 */ /* 0x080fe20000410000 */
[-C--:B------:R-:W-:Y:S01]  /*8bb0*/  FMUL.FTZ R106, R106, R185.reuse ;  /* 0x000000b96a6a7220 */ /* 0x080fe20000410000 */
[----:B------:R-:W-:Y:S01]  /*8bc0*/  FMUL.FTZ R107, R107, R185 ;  /* 0x000000b96b6b7220 */ /* 0x000fe20000410000 */
[----:B------:R-:W3:Y:S01]  /*8bd0*/  MUFU.EX2 R178, R178 ;  /* 0x000000b200b27308 */ /* 0x000ee20000000800 */
[C---:B0-----:R-:W-:Y:S01]  /*8be0*/  FADD.FTZ R4, R210.reuse, R11 ;  /* 0x0000000bd2047221 */ /* 0x041fe20000010000 */
[----:B------:R-:W-:Y:S01]  /*8bf0*/  F2FP.F16.F32.PACK_AB R163, R210, R171 ;  /* 0x000000abd2a3723e */ /* 0x000fe200000000ff */
[-C--:B------:R-:W-:Y:S01]  /*8c00*/  FMUL.FTZ R110, R110, R185.reuse ;  /* 0x000000b96e6e7220 */ /* 0x080fe20000410000 */
[-C--:B------:R-:W-:Y:S01]  /*8c10*/  FMUL.FTZ R111, R111, R185.reuse ;  /* 0x000000b96f6f7220 */ /* 0x080fe20000410000 */
[-C--:B------:R-:W-:Y:S01]  /*8c20*/  FMUL.FTZ R114, R114, R185.reuse ;  /* 0x000000b972727220 */ /* 0x080fe20000410000 */
[-C--:B------:R-:W-:Y:S01]  /*8c30*/  FMUL.FTZ R115, R115, R185.reuse ;  /* 0x000000b973737220 */ /* 0x080fe20000410000 */
        /* <DEDUP_REMOVED lines=23> */
[----:B------:R-:W-:Y:S01]  /*8db0*/  FMUL.FTZ R151, R151, R185 ;  /* 0x000000b997977220 */ /* 0x000fe20000410000 */
[----:B------:R-:W-:Y:S01]  /*8dc0*/  F2FP.F16.F32.PACK_AB R155, R192, R189 ;  /* 0x000000bdc09b723e */ /* 0x000fe200000000ff */
[----:B------:R-:W0:Y:S01]  /*8dd0*/  MUFU.EX2 R212, R212 ;  /* 0x000000d400d47308 */ /* 0x000e220000000800 */
[----:B----4-:R-:W-:-:S07]  /*8de0*/  FADD.FTZ R11, R179, R4 ;  /* 0x00000004b30b7221 */ /* 0x010fce0000010000 */
[----:B------:R-:W4:Y:S01]  /*8df0*/  MUFU.EX2 R169, R169 ;  /* 0x000000a900a97308 */ /* 0x000f220000000800 */
[C---:B---3--:R-:W-:Y:S01]  /*8e00*/  FADD.FTZ R154, R168.reuse, R5 ;  /* 0x00000005a89a7221 */ /* 0x048fe20000010000 */
[----:B------:R-:W-:Y:S02]  /*8e10*/  F2FP.F16.F32.PACK_AB R166, R168, R165 ;  /* 0x000000a5a8a6723e */ /* 0x000fe400000000ff */
[----:B------:R-:W-:-:S04]  /*8e20*/  F2FP.F16.F32.PACK_AB R165, R178, R175 ;  /* 0x000000afb2a5723e */ /* 0x000fc800000000ff */
[----:B------:R-:W3:Y:S01]  /*8e30*/  MUFU.EX2 R183, R183 ;  /* 0x000000b700b77308 */ /* 0x000ee20000000800 */
[C---:B0-----:R-:W-:Y:S01]  /*8e40*/  FADD.FTZ R4, R212.reuse, R11 ;  /* 0x0000000bd4047221 */ /* 0x041fe20000010000 */
[----:B------:R-:W-:-:S06]  /*8e50*/  F2FP.F16.F32.PACK_AB R167, R212, R179 ;  /* 0x000000b3d4a7723e */ /* 0x000fcc00000000ff */
[----:B------:R-:W0:Y:S01]  /*8e60*/  MUFU.EX2 R172, R172 ;  /* 0x000000ac00ac7308 */ /* 0x000e220000000800 */
[----:B----4-:R-:W-:-:S07]  /*8e70*/  FADD.FTZ R5, R169, R154 ;  /* 0x0000009aa9057221 */ /* 0x010fce0000010000 */
[----:B------:R-:W4:Y:S01]  /*8e80*/  MUFU.EX2 R186, R186 ;  /* 0x000000ba00ba7308 */ /* 0x000f220000000800 */
[----:B---3--:R-:W-:-:S07]  /*8e90*/  FADD.FTZ R11, R183, R4 ;  /* 0x00000004b70b7221 */ /* 0x008fce0000010000 */
[----:B------:R-:W3:Y:S01]  /*8ea0*/  MUFU.EX2 R173, R173 ;  /* 0x000000ad00ad7308 */ /* 0x000ee20000000800 */
[C---:B0-----:R-:W-:Y:S01]  /*8eb0*/  FADD.FTZ R154, R172.reuse, R5 ;  /* 0x00000005ac9a7221 */ /* 0x041fe20000010000 */
[----:B------:R-:W-:-:S06]  /*8ec0*/  F2FP.F16.F32.PACK_AB R168, R172, R169 ;  /* 0x000000a9aca8723e */ /* 0x000fcc00000000ff */
[----:B------:R-:W0:Y:S01]  /*8ed0*/  MUFU.EX2 R187, R187 ;  /* 0x000000bb00bb7308 */ /* 0x000e220000000800 */
[C---:B----4-:R-:W-:Y:S01]  /*8ee0*/  FADD.FTZ R4, R186.reuse, R11 ;  /* 0x0000000bba047221 */ /* 0x050fe20000010000 */
[----:B------:R-:W-:-:S06]  /*8ef0*/  F2FP.F16.F32.PACK_AB R169, R186, R183 ;  /* 0x000000b7baa9723e */ /* 0x000fcc00000000ff */
[----:B------:R-:W4:Y:S01]  /*8f00*/  MUFU.EX2 R176, R176 ;  /* 0x000000b000b07308 */ /* 0x000f220000000800 */
[----:B---3--:R-:W-:Y:S01]  /*8f10*/  FADD.FTZ R5, R173, R154 ;  /* 0x0000009aad057221 */ /* 0x008fe20000010000 */
[----:B------:R-:W-:-:S06]  /*8f20*/  F2FP.F16.F32.PACK_AB R154, R13, R12 ;  /* 0x0000000c0d9a723e */ /* 0x000fcc00000000ff */
[----:B------:R-:W3:Y:S01]  /*8f30*/  MUFU.EX2 R190, R190 ;  /* 0x000000be00be7308 */ /* 0x000ee20000000800 */
[----:B0-----:R-:W-:-:S07]  /*8f40*/  FADD.FTZ R11, R187, R4 ;  /* 0x00000004bb0b7221 */ /* 0x001fce0000010000 */
[----:B------:R-:W0:Y:S01]  /*8f50*/  MUFU.EX2 R177, R177 ;  /* 0x000000b100b17308 */ /* 0x000e220000000800 */
[C---:B----4-:R-:W-:Y:S01]  /*8f60*/  FADD.FTZ R158, R176.reuse, R5 ;  /* 0x00000005b09e7221 */ /* 0x050fe20000010000 */
[----:B------:R-:W-:-:S06]  /*8f70*/  F2FP.F16.F32.PACK_AB R170, R176, R173 ;  /* 0x000000adb0aa723e */ /* 0x000fcc00000000ff */
[----:B------:R-:W4:Y:S01]  /*8f80*/  MUFU.EX2 R191, R191 ;  /* 0x000000bf00bf7308 */ /* 0x000f220000000800 */
[C---:B---3--:R-:W-:Y:S01]  /*8f90*/  FADD.FTZ R4, R190.reuse, R11 ;  /* 0x0000000bbe047221 */ /* 0x048fe20000010000 */
[----:B------:R-:W-:-:S06]  /*8fa0*/  F2FP.F16.F32.PACK_AB R171, R190, R187 ;  /* 0x000000bbbeab723e */ /* 0x000fcc00000000ff */
[----:B------:R-:W3:Y:S01]  /*8fb0*/  MUFU.EX2 R180, R180 ;  /* 0x000000b400b47308 */ /* 0x000ee20000000800 */
[----:B0-----:R-:W-:Y:S01]  /*8fc0*/  FADD.FTZ R5, R177, R158 ;  /* 0x0000009eb1057221 */ /* 0x001fe20000010000 */
[----:B------:R-:W-:-:S06]  /*8fd0*/  F2FP.F16.F32.PACK_AB R158, R21, R14 ;  /* 0x0000000e159e723e */ /* 0x000fcc00000000ff */
[----:B------:R-:W0:Y:S01]  /*8fe0*/  MUFU.EX2 R10, R195 ;  /* 0x000000c3000a7308 */ /* 0x000e220000000800 */
[----:B----4-:R-:W-:-:S07]  /*8ff0*/  FADD.FTZ R11, R191, R4 ;  /* 0x00000004bf0b7221 */ /* 0x010fce0000010000 */
[----:B------:R-:W4:Y:S01]  /*9000*/  MUFU.EX2 R198, R198 ;  /* 0x000000c600c67308 */ /* 0x000f220000000800 */
[C---:B---3--:R-:W-:Y:S01]  /*9010*/  FADD.FTZ R12, R180.reuse, R5 ;  /* 0x00000005b40c7221 */ /* 0x048fe20000010000 */
[----:B------:R-:W-:-:S03]  /*9020*/  F2FP.F16.F32.PACK_AB R172, R180, R177 ;  /* 0x000000b1b4ac723e */ /* 0x000fc600000000ff */
[----:B------:R-:W-:-:S03]  /*9030*/  FADD.FTZ R5, R181, R12 ;  /* 0x0000000cb5057221 */ /* 0x000fc60000010000 */
[----:B------:R-:W3:Y:S01]  /*9040*/  MUFU.EX2 R184, R184 ;  /* 0x000000b800b87308 */ /* 0x000ee20000000800 */
[C---:B0-----:R-:W-:Y:S01]  /*9050*/  FADD.FTZ R11, R10.reuse, R11 ;  /* 0x0000000b0a0b7221 */ /* 0x041fe20000010000 */
[----:B------:R-:W-:-:S06]  /*9060*/  F2FP.F16.F32.PACK_AB R173, R10, R191 ;  /* 0x000000bf0aad723e */ /* 0x000fcc00000000ff */
[----:B------:R-:W0:Y:S01]  /*9070*/  MUFU.EX2 R193, R193 ;  /* 0x000000c100c17308 */ /* 0x000e220000000800 */
[----:B----4-:R-:W-:Y:S01]  /*9080*/  FADD.FTZ R4, R198, R11 ;  /* 0x0000000bc6047221 */ /* 0x010fe20000010000 */
[C---:B---3--:R-:W-:Y:S01]  /*9090*/  FADD.FTZ R5, R184.reuse, R5 ;  /* 0x00000005b8057221 */ /* 0x048fe20000010000 */
[----:B------:R-:W-:Y:S02]  /*90a0*/  F2FP.F16.F32.PACK_AB R174, R184, R181 ;  /* 0x000000b5b8ae723e */ /* 0x000fe400000000ff */
[C---:B0-----:R-:W-:Y:S01]  /*90b0*/  FADD.FTZ R4, R193.reuse, R4 ;  /* 0x00000004c1047221 */ /* 0x041fe20000010000 */
[----:B------:R-:W-:Y:S01]  /*90c0*/  F2FP.F16.F32.PACK_AB R175, R193, R198 ;  /* 0x000000c6c1af723e */ /* 0x000fe200000000ff */
[----:B-1----:R-:W-:Y:S06]  /*90d0*/  @!P0 BRA `(.L_x_1792) ;  /* 0x0000000000048947 */ /* 0x002fec0003800000 */
[----:B------:R-:W-:Y:S01]  /*90e0*/  BPT.TRAP 0x1 ;  /* 0x000000040000795c */ /* 0x000fe20000300000 */
.L_x_1792:
[----:B------:R0:W1:Y:S01]  /*90f0*/  SYNCS.PHASECHK.TRANS64.TRYWAIT P2, [UR24+0x22850], R7 ;  /* 0x02285007ff0075a7 */ /* 0x0000620008040158 */
[----:B------:R-:W-:Y:S05]  /*9100*/  @!P0 BRA `(.L_x_1793) ;  /* 0x0000000000048947 */ /* 0x000fea0003800000 */
[----:B------:R-:W-:Y:S01]  /*9110*/  BPT.TRAP 0x1 ;  /* 0x000000040000795c */ /* 0x000fe20000300000 */
.L_x_1793:
[----:B-1----:R-:W-:Y:S05]  /*9120*/  @P2 BRA `(.L_x_1794) ;  /* 0x0000000000082947 */ /* 0x002fea0003800000 */
[----:B------:R-:W1:Y:S02]  /*9130*/  SYNCS.PHASECHK.TRANS64.TRYWAIT P2, [UR24+0x22850], R7 ;  /* 0x02285007ff0075a7 */ /* 0x000e640008040158 */
[----:B-1----:R-:W-:Y:S05]  /*9140*/  @!P2 BRA `(.L_x_1795) ;  /* 0x000000b80030a947 */ /* 0x002fea0003800000 */
.L_x_1794:
[----:B------:R-:W3:Y:S01]  /*9150*/  S2R R10, SR_TID.X ;  /* 0x00000000000a7919 */ /* 0x000ee20000002100 */
[----:B------:R-:W-:Y:S01]  /*9160*/  UIMAD UR14, UR37, 0xc00, UR5 ;  /* 0x00000c00250e78a4 */ /* 0x000fe2000f8e0205 */
[----:B------:R-:W-:Y:S01]  /*9170*/  IMAD.MOV.U32 R201, RZ, RZ, R8 ;  /* 0x000000ffffc97224 */ /* 0x000fe200078e0008 */
[----:B------:R-:W-:Y:S01]  /*9180*/  UMOV UR11, 0x40000040 ;  /* 0x40000040000b7882 */ /* 0x000fe20000000000 */
[----:B------:R-:W-:-:S04]  /*9190*/  IMAD.MOV.U32 R11, RZ, RZ, R0 ;  /* 0x000000ffff0b7224 */ /* 0x000fc800078e0000 */
[----:B------:R-:W-:Y:S01]  /*91a0*/  UMOV UR10, UR14 ;  /* 0x0000000e000a7c82 */ /* 0x000fe20008000000 */
[----:B---3--:R-:W-:-:S05]  /*91b0*/  SHF.R.U32.HI R10, RZ, 0x7, R10 ;  /* 0x00000007ff0a7819 */ /* 0x008fca000001160a */
[----:B012---:R-:W-:Y:S02]  /*91c0*/  VIADD R7, R10, 0x8 ;  /* 0x000000080a077836 */ /* 0x007fe40000000000 */
[----:B------:R-:W0:Y:S03]  /*91d0*/  S2R R10, SR_TID.X ;  /* 0x00000000000a7919 */ /* 0x000e260000002100 */
[----:B------:R2:W-:Y:S06]  /*91e0*/  BAR.SYNC.DEFER_BLOCKING R7, 0x100 ;  /* 0x000400070000751d */ /* 0x0005ec0000010000 */
[----:B------:R-:W-:Y:S01]  /*91f0*/  WARPGROUP.ARRIVE ;  /* 0x00000000000079c5 */ /* 0x000fe20000000000 */
[----:B0-----:R-:W-:-:S05]  /*9200*/  LOP3.LUT P2, RZ, R10, 0x7f, RZ, 0xc0, !PT ;  /* 0x0000007f0aff7812 */ /* 0x001fca000784c0ff */
        /* <DEDUP_REMOVED lines=36> */
.L_x_1787:
[----:B------:R-:W-:-:S13]  /*9450*/  ISETP.GE.AND P1, PT, R7, UR42, PT ;  /* 0x0000002a07007c0c */ /* 0x000fda000bf26270 */
[----:B------:R-:W-:Y:S05]  /*9460*/  @!P1 BRA `(.L_x_1797) ;  /* 0x0000002c00f89947 */ /* 0x000fea0003800000 */
[----:B------:R-:W-:Y:S01]  /*9470*/  IMAD.IADD R6, R17, 0x1, -R18 ;  /* 0x0000000111067824 */ /* 0x000fe200078e0a12 */
[----:B------:R-:W-:Y:S01]  /*9480*/  ULDC UR24, c[0x0][0x9e4] ;  /* 0x0002790000187ab9 */ /* 0x000fe20000000800 */
[----:B------:R-:W-:Y:S01]  /*9490*/  IMAD.MOV.U32 R14, RZ, RZ, R8 ;  /* 0x000000ffff0e7224 */ /* 0x000fe200078e0008 */
[----:B------:R-:W-:Y:S01]  /*94a0*/  ULDC UR25, c[0x0][0x9dc] ;  /* 0x0002770000197ab9 */ /* 0x000fe20000000800 */
[----:B01----:R-:W-:Y:S01]  /*94b0*/  IMAD.MOV.U32 R12, RZ, RZ, R0 ;  /* 0x000000ffff0c7224 */ /* 0x003fe200078e0000 */
[----:B------:R-:W-:Y:S01]  /*94c0*/  IADD3 R15, R6, 0x8, R3 ;  /* 0x00000008060f7810 */ /* 0x000fe20007ffe003 */
[----:B------:R-:W-:Y:S01]  /*94d0*/  IMAD.IADD R13, R3, 0x1, R6 ;  /* 0x00000001030d7824 */ /* 0x000fe200078e0206 */
[----:B------:R-:W-:Y:S01]  /*94e0*/  ULDC UR6, c[0x0][0x988] ;  /* 0x0002620000067ab9 */ /* 0x000fe20000000800 */
[----:B------:R-:W-:Y:S01]  /*94f0*/  ULDC UR26, c[0x0][0x9e0] ;  /* 0x00027800001a7ab9 */ /* 0x000fe20000000800 */
[----:B------:R-:W-:-:S07]  /*9500*/  LOP3.LUT R11, RZ, R15, RZ, 0x33, !PT ;  /* 0x0000000fff0b7212 */ /* 0x000fce00078e33ff */
.L_x_1814:
[----:B------:R-:W-:-:S04]  /*9510*/  UIADD3 UR37, UR37, 0x1, URZ ;  /* 0x0000000125257890 */ /* 0x000fc8000fffe03f */
[----:B------:R-:W-:-:S04]  /*9520*/  UISETP.NE.AND UP1, UPT, UR37, 0x2, UPT ;  /* 0x000000022500788c */ /* 0x000fc8000bf25270 */
[----:B------:R-:W-:Y:S02]  /*9530*/  USEL UR7, URZ, 0x1, UP1 ;  /* 0x000000013f077887 */ /* 0x000fe40008800000 */
[----:B------:R-:W-:Y:S02]  /*9540*/  USEL UR37, UR37, URZ, UP1 ;  /* 0x0000003f25257287 */ /* 0x000fe40008800000 */
[----:B------:R-:W-:Y:S01]  /*9550*/  ULOP3.LUT UR40, UR40, UR7, URZ, 0x3c, !UPT ;  /* 0x0000000728287292 */ /* 0x000fe2000f8e3c3f */
[----:B------:R-:W-:Y:S11]  /*9560*/  @!P0 BRA `(.L_x_1798) ;  /* 0x0000000000048947 */ /* 0x000ff60003800000 */
[----:B------:R-:W-:Y:S01]  /*9570*/  BPT.TRAP 0x1 ;  /* 0x000000040000795c */ /* 0x000fe20000300000 */
.L_x_1798:
        /* <DEDUP_REMOVED lines=9> */
.L_x_1799:
[----:B-1----:R-:W-:Y:S05]  /*9610*/  @P1 BRA `(.L_x_1800) ;  /* 0x0000000000081947 */ /* 0x002fea0003800000 */
[----:B------:R-:W1:Y:S02]  /*9620*/  SYNCS.PHASECHK.TRANS64.TRYWAIT P1, [UR7+0x22830], R10 ;  /* 0x0228300aff0075a7 */ /* 0x000e640008020147 */
[----:B-1----:R-:W-:Y:S05]  /*9630*/  @!P1 BRA `(.L_x_1801) ;  /* 0x000000b400089947 */ /* 0x002fea0003800000 */
.L_x_1800:
        /* <DEDUP_REMOVED lines=14> */
[----:B------:R-:W-:Y:S01]  /*9720*/  IMAD.IADD R21, R21, 0x1, -R16 ;  /* 0x0000000115157824 */ /* 0x000fe200078e0a10 */
        /* <DEDUP_REMOVED lines=8> */
[----:B------:R-:W-:-:S06]  /*97b0*/  ULOP3.LUT UR10, URZ, UR25, URZ, 0x33, !UPT ;  /* 0x000000193f0a7292 */ /* 0x000fcc000f8e333f */
[----:B------:R-:W-:-:S04]  /*97c0*/  VIADD R8, R21, UR10 ;  /* 0x0000000a15087c36 */ /* 0x000fc80008000000 */
[----:B------:R-:W-:Y:S01]  /*97d0*/  IMAD.IADD R202, R3, 0x1, R8 ;  /* 0x0000000103ca7824 */ /* 0x000fe200078e0208 */
        /* <DEDUP_REMOVED lines=16> */
[----:B------:R-:W-:Y:S01]  /*98e0*/  IMAD.U32 R203, RZ, RZ, UR24 ;  /* 0x00000018ffcb7e24 */ /* 0x000fe2000f8e00ff */
[----:B------:R-:W-:-:S04]  /*98f0*/  IADD3 R201, R3, R17, -R18 ;  /* 0x0000001103c97210 */ /* 0x000fc80007ffe812 */
[----:B------:R-:W-:Y:S02]  /*9900*/  ISETP.NE.AND P1, PT, R203, 0x1, PT ;  /* 0x00000001cb00780c */ /* 0x000fe40003f25270 */
[----:B------:R-:W-:-:S11]  /*9910*/  LOP3.LUT R201, RZ, R201, RZ, 0x33, !PT ;  /* 0x000000c9ffc97212 */ /* 0x000fd600078e33ff */
[----:B------:R-:W1:Y:S02]  /*9920*/  @P1 LDC.64 R20, c[0x0][0x9e8] ;  /* 0x00027a00ff141b82 */ /* 0x000e640000000a00 */
[----:B-1----:R-:W-:-:S05]  /*9930*/  @P1 IMAD.HI.U32 R20, R201, R20, RZ ;  /* 0x00000014c9141227 */ /* 0x002fca00078e00ff */
[----:B------:R-:W-:-:S04]  /*9940*/  @P1 SHF.R.U32.HI R201, RZ, R21, R20 ;  /* 0x00000015ffc91219 */ /* 0x000fc80000011614 */
[----:B------:R-:W-:Y:S01]  /*9950*/  LOP3.LUT R20, RZ, R201, RZ, 0x33, !PT ;  /* 0x000000c9ff147212 */ /* 0x000fe200078e33ff */
[----:B------:R-:W-:Y:S06]  /*9960*/  BRA `(.L_x_1805) ;  /* 0x0000000000187947 */ /* 0x000fec0003800000 */
.L_x_1804:
[----:B------:R-:W-:-:S05]  /*9970*/  IMAD.U32 R203, RZ, RZ, UR24 ;  /* 0x00000018ffcb7e24 */ /* 0x000fca000f8e00ff */
[----:B------:R-:W-:-:S13]  /*9980*/  ISETP.NE.AND P1, PT, R203, 0x1, PT ;  /* 0x00000001cb00780c */ /* 0x000fda0003f25270 */
[----:B------:R-:W1:Y:S02]  /*9990*/  @P1 LDC.64 R20, c[0x0][0x9e8] ;  /* 0x00027a00ff141b82 */ /* 0x000e640000000a00 */
[----:B-1----:R-:W-:-:S04]  /*99a0*/  @P1 IMAD.HI.U32 R210, R13, R20, RZ ;  /* 0x000000140dd21227 */ /* 0x002fc800078e00ff */
[----:B------:R-:W-:Y:S01]  /*99b0*/  IMAD.MOV.U32 R20, RZ, RZ, R13 ;  /* 0x000000ffff147224 */ /* 0x000fe200078e000d */
[----:B------:R-:W-:-:S07]  /*99c0*/  @P1 SHF.R.U32.HI R20, RZ, R21, R210 ;  /* 0x00000015ff141219 */ /* 0x000fce00000116d2 */
.L_x_1805:
[----:B------:R-:W-:Y:S05]  /*99d0*/  BSYNC B0 ;  /* 0x0000000000007941 */ /* 0x000fea0003800000 */
.L_x_1803:
[----:B------:R-:W-:-:S04]  /*99e0*/  IMAD R21, R7, -0x60, -R16 ;  /* 0xffffffa007157824 */ /* 0x000fc800078e0a10 */
[----:B------:R-:W-:-:S05]  /*99f0*/  IMAD R21, R20, R203, R21 ;  /* 0x000000cb14157224 */ /* 0x000fca00078e0215 */
[----:B------:R-:W-:Y:S02]  /*9a00*/  VIADDMNMX R200, R21, R203, R200, PT ;  /* 0x000000cb15c87246 */ /* 0x000fe400038001c8 */
[----:B------:R-:W-:-:S07]  /*9a10*/  VIMNMX R202, R202, R21, !PT ;  /* 0x00000015caca7248 */ /* 0x000fce0007fe0100 */
.L_x_1802:
        /* <DEDUP_REMOVED lines=150> */
.L_x_1808:
[----:B------:R-:W-:Y:S02]  /*a380*/  IMAD.U32 R200, RZ, RZ, UR24 ;  /* 0x00000018ffc87e24 */ /* 0x000fe4000f8e00ff */
[----:B------:R-:W-:-:S03]  /*a390*/  IMAD.MOV.U32 R0, RZ, RZ, R15 ;  /* 0x000000ffff007224 */ /* 0x000fc600078e000f */
[----:B------:R-:W-:-:S13]  /*a3a0*/  ISETP.NE.AND P6, PT, R200, 0x1, PT ;  /* 0x00000001c800780c */ /* 0x000fda0003fc5270 */
[----:B------:R-:W1:Y:S02]  /*a3b0*/  @P6 LDC.64 R20, c[0x0][0x9e8] ;  /* 0x00027a00ff146b82 */ /* 0x000e640000000a00 */
[----:B-1----:R-:W-:-:S05]  /*a3c0*/  @P6 IMAD.HI.U32 R20, R15, R20, RZ ;  /* 0x000000140f146227 */ /* 0x002fca00078e00ff */
[----:B------:R-:W-:-:S07]  /*a3d0*/  @P6 SHF.R.U32.HI R0, RZ, R21, R20 ;  /* 0x00000015ff006219 */ /* 0x000fce0000011614 */
.L_x_1809:
[----:B------:R-:W-:Y:S05]  /*a3e0*/  BSYNC B0 ;  /* 0x0000000000007941 */ /* 0x000fea0003800000 */
.L_x_1807:
[----:B------:R-:W-:-:S04]  /*a3f0*/  IMAD.IADD R203, R203, 0x1, -R16 ;  /* 0x00000001cbcb7824 */ /* 0x000fc800078e0a10 */
[----:B------:R-:W-:-:S05]  /*a400*/  IMAD R203, R0, R200, R203 ;  /* 0x000000c800cb7224 */ /* 0x000fca00078e02cb */
[----:B------:R-:W-:Y:S02]  /*a410*/  VIADDMNMX R152, R203, R200, R152, PT ;  /* 0x000000c8cb987246 */ /* 0x000fe40003800198 */
[----:B------:R-:W-:-:S07]  /*a420*/  VIMNMX R8, R8, R203, !PT ;  /* 0x000000cb08087248 */ /* 0x000fce0007fe0100 */
.L_x_1806:
        /* <DEDUP_REMOVED lines=123> */
[----:B------:R-:W-:Y:S01]  /*abe0*/  FMNMX.FTZ R153, R155, R154, !PT ;  /* 0x0000009a9b997209 */ /* 0x000fe20007810000 */
[--C-:B------:R-:W-:Y:S01]  /*abf0*/  FFMA.FTZ R20, R201, UR6, -R200.reuse ;  /* 0x00000006c9147c23 */ /* 0x100fe200080108c8 */
[--C-:B------:R-:W-:Y:S01]  /*ac00*/  FFMA.FTZ R201, R156, UR6, -R200.reuse ;  /* 0x000000069cc97c23 */ /* 0x100fe200080108c8 */
[--C-:B------:R-:W-:Y:S01]  /*ac10*/  FFMA.FTZ R202, R160, UR6, -R200.reuse ;  /* 0x00000006a0ca7c23 */ /* 0x100fe200080108c8 */
[----:B------:R-:W-:Y:S01]  /*ac20*/  FMNMX.FTZ R154, R158, R153, !PT ;  /* 0x000000999e9a7209 */ /* 0x000fe20007810000 */
[----:B------:R-:W-:Y:S01]  /*ac30*/  MUFU.EX2 R21, R21 ;  /* 0x0000001500157308 */ /* 0x000fe20000000800 */
[----:B------:R-:W-:Y:S01]  /*ac40*/  FSEL R199, R199, -INF , !P2 ;  /* 0xff800000c7c77808 */ /* 0x000fe20005000000 */
[--C-:B------:R-:W-:Y:S01]  /*ac50*/  FFMA.FTZ R196, R196, UR6, -R200.reuse ;  /* 0x00000006c4c47c23 */ /* 0x100fe200080108c8 */
[----:B------:R-:W-:Y:S01]  /*ac60*/  FMNMX.FTZ R153, R159, R154, !PT ;  /* 0x0000009a9f997209 */ /* 0x000fe20007810000 */
[----:B------:R-:W-:-:S03]  /*ac70*/  FFMA.FTZ R197, R197, UR6, -R200 ;  /* 0x00000006c5c57c23 */ /* 0x000fc600080108c8 */
[----:B------:R-:W-:Y:S01]  /*ac80*/  FMNMX.FTZ R156, R162, R153, !PT ;  /* 0x00000099a29c7209 */ /* 0x000fe20007810000 */
[----:B------:R-:W-:Y:S01]  /*ac90*/  FFMA.FTZ R153, R157, UR6, -R200 ;  /* 0x000000069d997c23 */ /* 0x000fe200080108c8 */
[----:B------:R1:W-:Y:S02]  /*aca0*/  MUFU.EX2 R154, R201 ;  /* 0x000000c9009a7308 */ /* 0x0003e40000000800 */
[----:B------:R-:W-:-:S04]  /*acb0*/  FMNMX.FTZ R157, R163, R156, !PT ;  /* 0x0000009ca39d7209 */ /* 0x000fc80007810000 */
[----:B------:R-:W-:Y:S02]  /*acc0*/  FMNMX.FTZ R156, R166, R157, !PT ;  /* 0x0000009da69c7209 */ /* 0x000fe40007810000 */
[----:B------:R-:W-:Y:S01]  /*acd0*/  MUFU.EX2 R20, R20 ;  /* 0x0000001400147308 */ /* 0x000fe20000000800 */
[----:B-1----:R-:W-:Y:S01]  /*ace0*/  FFMA.FTZ R201, R164, UR6, -R200 ;  /* 0x00000006a4c97c23 */ /* 0x002fe200080108c8 */
[----:B------:R-:W-:-:S04]  /*acf0*/  FMNMX.FTZ R157, R167, R156, !PT ;  /* 0x0000009ca79d7209 */ /* 0x000fc80007810000 */
        /* <DEDUP_REMOVED lines=13> */
[----:B------:R-:W-:Y:S02]  /*add0*/  MUFU.EX2 R157, R157 ;  /* 0x0000009d009d7308 */ /* 0x000fe40000000800 */
[----:B------:R-:W-:-:S04]  /*ade0*/  FMNMX.FTZ R165, R183, R164, !PT ;  /* 0x000000a4b7a57209 */ /* 0x000fc80007810000 */
[----:B------:R-:W-:Y:S01]  /*adf0*/  FMNMX.FTZ R168, R186, R165, !PT ;  /* 0x000000a5baa87209 */ /* 0x000fe20007810000 */
[--C-:B------:R-:W-:Y:S01]  /*ae00*/  FFMA.FTZ R165, R169, UR6, -R200.reuse ;  /* 0x00000006a9a57c23 */ /* 0x100fe200080108c8 */
[----:B------:R-:W-:Y:S02]  /*ae10*/  MUFU.EX2 R161, R161 ;  /* 0x000000a100a17308 */ /* 0x000fe40000000800 */
        /* <DEDUP_REMOVED lines=9> */
[----:B------:R-:W-:Y:S03]  /*aeb0*/  MUFU.EX2 R164, R202 ;  /* 0x000000ca00a47308 */ /* 0x000fe60000000800 */
[----:B------:R-:W-:Y:S01]  /*aec0*/  FMNMX.FTZ R8, R194, R169, !PT ;  /* 0x000000a9c2087209 */ /* 0x000fe20007810000 */
[----:B------:R-:W-:-:S03]  /*aed0*/  FFMA.FTZ R169, R173, UR6, -R200 ;  /* 0x00000006ada97c23 */ /* 0x000fc600080108c8 */
[----:B------:R-:W-:Y:S01]  /*aee0*/  FMNMX.FTZ R173, R195, R8, !PT ;  /* 0x00000008c3ad7209 */ /* 0x000fe20007810000 */
[----:B------:R-:W-:Y:S03]  /*aef0*/  MUFU.EX2 R165, R165 ;  /* 0x000000a500a57308 */ /* 0x000fe60000000800 */
[----:B------:R-:W-:Y:S01]  /*af00*/  FMNMX.FTZ R8, R198, R173, !PT ;  /* 0x000000adc6087209 */ /* 0x000fe20007810000 */
[--C-:B------:R-:W-:Y:S01]  /*af10*/  FFMA.FTZ R173, R177, UR6, -R200.reuse ;  /* 0x00000006b1ad7c23 */ /* 0x100fe200080108c8 */
[--C-:B------:R-:W-:Y:S01]  /*af20*/  FFMA.FTZ R177, R181, UR6, -R200.reuse ;  /* 0x00000006b5b17c23 */ /* 0x100fe200080108c8 */
[--C-:B------:R-:W-:Y:S01]  /*af30*/  FFMA.FTZ R181, R185, UR6, -R200.reuse ;  /* 0x00000006b9b57c23 */ /* 0x100fe200080108c8 */
[----:B------:R-:W-:Y:S01]  /*af40*/  FMNMX.FTZ R8, R199, R8, !PT ;  /* 0x00000008c7087209 */ /* 0x000fe20007810000 */
[--C-:B------:R-:W-:Y:S01]  /*af50*/  FFMA.FTZ R185, R189, UR6, -R200.reuse ;  /* 0x00000006bdb97c23 */ /* 0x100fe200080108c8 */
[----:B------:R-:W-:Y:S01]  /*af60*/  FFMA.FTZ R189, R193, UR6, -R200 ;  /* 0x00000006c1bd7c23 */ /* 0x000fe200080108c8 */
[----:B------:R-:W-:Y:S01]  /*af70*/  FSEL R193, R0, RZ, P1 ;  /* 0x000000ff00c17208 */ /* 0x000fe20000800000 */
[----:B------:R-:W-:Y:S01]  /*af80*/  MUFU.EX2 R168, R168 ;  /* 0x000000a800a87308 */ /* 0x000fe20000000800 */
[----:B-1----:R-:W1:Y:S03]  /*af90*/  SHFL.BFLY PT, R201, R8, 0x2, 0x1f ;  /* 0x0c401f0008c97f89 */ /* 0x002e6600000e0000 */
[----:B------:R-:W-:-:S04]  /*afa0*/  FADD.FTZ R193, -R193, R12 ;  /* 0x0000000cc1c17221 */ /* 0x000fc80000010100 */
[----:B------:R-:W-:Y:S01]  /*afb0*/  FMUL.FTZ R193, R193, UR6 ;  /* 0x00000006c1c17c20 */ /* 0x000fe20008410000 */
[----:B------:R-:W-:Y:S08]  /*afc0*/  MUFU.EX2 R12, R196 ;  /* 0x000000c4000c7308 */ /* 0x000ff00000000800 */
[----:B------:R-:W2:Y:S01]  /*afd0*/  MUFU.EX2 R193, R193 ;  /* 0x000000c100c17308 */ /* 0x000ea20000000800 */
[----:B-1----:R-:W-:-:S07]  /*afe0*/  FMNMX.FTZ R201, R8, R201, !PT ;  /* 0x000000c908c97209 */ /* 0x002fce0007810000 */
[----:B------:R-:W1:Y:S01]  /*aff0*/  MUFU.EX2 R169, R169 ;  /* 0x000000a900a97308 */ /* 0x000e620000000800 */
[----:B------:R-:W3:Y:S01]  /*b000*/  SHFL.BFLY PT, R8, R201, 0x1, 0x1f ;  /* 0x0c201f00c9087f89 */ /* 0x000ee200000e0000 */
[----:B--2---:R-:W-:-:S06]  /*b010*/  FFMA.FTZ R196, R193, R5, R20 ;  /* 0x00000005c1c47223 */ /* 0x004fcc0000010014 */
[----:B------:R-:W2:Y:S01]  /*b020*/  MUFU.EX2 R172, R172 ;  /* 0x000000ac00ac7308 */ /* 0x000ea20000000800 */
[-C--:B------:R-:W-:Y:S01]  /*b030*/  FMUL.FTZ R24, R24, R193.reuse ;  /* 0x000000c118187220 */ /* 0x080fe20000410000 */
[-C--:B------:R-:W-:Y:S01]  /*b040*/  FMUL.FTZ R25, R25, R193.reuse ;  /* 0x000000c119197220 */ /* 0x080fe20000410000 */
[----:B------:R-:W-:Y:S01]  /*b050*/  FADD.FTZ R5, R21, R196 ;  /* 0x000000c415057221 */ /* 0x000fe20000010000 */
        /* <DEDUP_REMOVED lines=15> */
[----:B---3--:R-:W-:Y:S01]  /*b150*/  FMNMX.FTZ R8, R201, R8, !PT ;  /* 0x00000008c9087209 */ /* 0x008fe20007810000 */
[-C--:B------:R-:W-:Y:S01]  /*b160*/  FMUL.FTZ R53, R53, R193.reuse ;  /* 0x000000c135357220 */ /* 0x080fe20000410000 */
[-C--:B------:R-:W-:Y:S01]  /*b170*/  FMUL.FTZ R56, R56, R193.reuse ;  /* 0x000000c138387220 */ /* 0x080fe20000410000 */
[-C--:B------:R-:W-:Y:S01]  /*b180*/  FMUL.FTZ R57, R57, R193.reuse ;  /* 0x000000c139397220 */ /* 0x080fe20000410000 */
[C---:B------:R-:W-:Y:S01]  /*b190*/  FSETP.NEU.FTZ.AND P1, PT, R8.reuse, -INF , PT ;  /* 0xff8000000800780b */ /* 0x040fe20003f3d000 */
[----:B------:R-:W-:Y:S01]  /*b1a0*/  FMUL.FTZ R152, R8, UR6 ;  /* 0x0000000608987c20 */ /* 0x000fe20008410000 */
[----:B------:R-:W-:Y:S01]  /*b1b0*/  MUFU.EX2 R177, R177 ;  /* 0x000000b100b17308 */ /* 0x000fe20000000800 */
[-C--:B------:R-:W-:Y:S01]  /*b1c0*/  FMUL.FTZ R60, R60, R193.reuse ;  /* 0x000000c13c3c7220 */ /* 0x080fe20000410000 */
[-C--:B------:R-:W-:Y:S01]  /*b1d0*/  FMUL.FTZ R61, R61, R193.reuse ;  /* 0x000000c13d3d7220 */ /* 0x080fe20000410000 */
[-C--:B------:R-:W-:Y:S01]  /*b1e0*/  FMUL.FTZ R64, R64, R193.reuse ;  /* 0x000000c140407220 */ /* 0x080fe20000410000 */
[----:B------:R-:W-:Y:S01]  /*b1f0*/  FSEL R152, R152, RZ, P1 ;  /* 0x000000ff98987208 */ /* 0x000fe20000800000 */
[-C--:B------:R-:W-:Y:S01]  /*b200*/  FMUL.FTZ R65, R65, R193.reuse ;  /* 0x000000c141417220 */ /* 0x080fe20000410000 */
[-C--:B------:R-:W-:Y:S01]  /*b210*/  FMUL.FTZ R68, R68, R193.reuse ;  /* 0x000000c144447220 */ /* 0x080fe20000410000 */
[-C--:B------:R-:W-:Y:S01]  /*b220*/  FMUL.FTZ R69, R69, R193.reuse ;  /* 0x000000c145457220 */ /* 0x080fe20000410000 */
[----:B------:R-:W-:Y:S01]  /*b230*/  MUFU.EX2 R180, R180 ;  /* 0x000000b400b47308 */ /* 0x000fe20000000800 */
[--C-:B------:R-:W-:Y:S01]  /*b240*/  FFMA.FTZ R192, R155, UR6, -R152.reuse ;  /* 0x000000069bc07c23 */ /* 0x100fe20008010898 */
[--C-:B------:R-:W-:Y:S01]  /*b250*/  FFMA.FTZ R155, R158, UR6, -R152.reuse ;  /* 0x000000069e9b7c23 */ /* 0x100fe20008010898 */
[----:B------:R-:W-:Y:S01]  /*b260*/  FADD.FTZ R158, R154, R5 ;  /* 0x000000059a9e7221 */ /* 0x000fe20000010000 */
[--C-:B------:R-:W-:Y:S01]  /*b270*/  FFMA.FTZ R201, R203, UR6, -R152.reuse ;  /* 0x00000006cbc97c23 */ /* 0x100fe20008010898 */
[--C-:B------:R-:W-:Y:S01]  /*b280*/  FFMA.FTZ R196, R159, UR6, -R152.reuse ;  /* 0x000000069fc47c23 */ /* 0x100fe20008010898 */
[----:B------:R-:W-:Y:S01]  /*b290*/  FFMA.FTZ R159, R162, UR6, -R152 ;  /* 0x00000006a29f7c23 */ /* 0x000fe20008010898 */
[----:B------:R-:W-:Y:S01]  /*b2a0*/  FADD.FTZ R5, R153, R158 ;  /* 0x0000009e99057221 */ /* 0x000fe20000010000 */
        /* <DEDUP_REMOVED lines=16> */
[----:B------:R-:W3:Y:S01]  /*b3b0*/  MUFU.EX2 R185, R185 ;  /* 0x000000b900b97308 */ /* 0x000ee20000000800 */
[--C-:B------:R-:W-:Y:S01]  /*b3c0*/  FFMA.FTZ R191, R191, UR6, -R152.reuse ;  /* 0x00000006bfbf7c23 */ /* 0x100fe20008010898 */
[--C-:B------:R-:W-:Y:S01]  /*b3d0*/  FFMA.FTZ R194, R194, UR6, -R152.reuse ;  /* 0x00000006c2c27c23 */ /* 0x100fe20008010898 */
[----:B------:R-:W-:Y:S01]  /*b3e0*/  FADD.FTZ R158, R164, R5 ;  /* 0x00000005a49e7221 */ /* 0x000fe20000010000 */
[----:B------:R-:W-:Y:S01]  /*b3f0*/  FSEL R5, R8, RZ, P1 ;  /* 0x000000ff08057208 */ /* 0x000fe20000800000 */
[--C-:B------:R-:W-:Y:S01]  /*b400*/  FFMA.FTZ R195, R195, UR6, -R152.reuse ;  /* 0x00000006c3c37c23 */ /* 0x100fe20008010898 */
[----:B------:R-:W-:Y:S01]  /*b410*/  FFMA.FTZ R198, R198, UR6, -R152 ;  /* 0x00000006c6c67c23 */ /* 0x000fe20008010898 */
[----:B------:R-:W-:Y:S01]  /*b420*/  FADD.FTZ R203, R165, R158 ;  /* 0x0000009ea5cb7221 */ /* 0x000fe20000010000 */
[----:B------:R-:W4:Y:S01]  /*b430*/  MUFU.EX2 R188, R188 ;  /* 0x000000bc00bc7308 */ /* 0x000f220000000800 */
[----:B------:R-:W-:Y:S01]  /*b440*/  FADD.FTZ R5, -R5, R14 ;  /* 0x0000000e05057221 */ /* 0x000fe20000010100 */
[--C-:B------:R-:W-:Y:S01]  /*b450*/  FFMA.FTZ R14, R167, UR6, -R152.reuse ;  /* 0x00000006a70e7c23 */ /* 0x100fe20008010898 */
[----:B------:R-:W-:Y:S01]  /*b460*/  FADD.FTZ R158, R168, R203 ;  /* 0x000000cba89e7221 */ /* 0x000fe20000010000 */
[--C-:B------:R-:W-:Y:S01]  /*b470*/  FFMA.FTZ R167, R170, UR6, -R152.reuse ;  /* 0x00000006aaa77c23 */ /* 0x100fe20008010898 */
[----:B------:R-:W-:Y:S01]  /*b480*/  FFMA.FTZ R199, R199, UR6, -R152 ;  /* 0x00000006c7c77c23 */ /* 0x000fe20008010898 */
[----:B------:R-:W-:Y:S01]  /*b490*/  F2FP.F16.F32.PACK_AB R154, R153, R154 ;  /* 0x0000009a999a723e */ /* 0x000fe200000000ff */
[----:B-1----:R-:W-:Y:S01]  /*b4a0*/  FADD.FTZ R203, R169, R158 ;  /* 0x0000009ea9cb7221 */ /* 0x002fe20000010000 */
[----:B------:R-:W1:Y:S01]  /*b4b0*/  MUFU.EX2 R189, R189 ;  /* 0x000000bd00bd7308 */ /* 0x000e620000000800 */
[--C-:B------:R-:W-:Y:S01]  /*b4c0*/  FFMA.FTZ R158, R171, UR6, -R152.reuse ;  /* 0x00000006ab9e7c23 */ /* 0x100fe20008010898 */
[----:B------:R-:W-:Y:S01]  /*b4d0*/  FFMA.FTZ R171, R178, UR6, -R152 ;  /* 0x00000006b2ab7c23 */ /* 0x000fe20008010898 */
[----:B--2---:R-:W-:Y:S01]  /*b4e0*/  FADD.FTZ R162, R172, R203 ;  /* 0x000000cbaca27221 */ /* 0x004fe20000010000 */
[----:B------:R-:W-:Y:S01]  /*b4f0*/  F2FP.F16.F32.PACK_AB R152, R21, R20 ;  /* 0x000000141598723e */ /* 0x000fe200000000ff */
[-C--:B------:R-:W-:Y:S01]  /*b500*/  FMUL.FTZ R72, R72, R193.reuse ;  /* 0x000000c148487220 */ /* 0x080fe20000410000 */
[----:B---3--:R-:W-:Y:S01]  /*b510*/  F2FP.F16.F32.PACK_AB R170, R185, R184 ;  /* 0x000000b8b9aa723e */ /* 0x008fe200000000ff */
[----:B------:R-:W-:Y:S01]  /*b520*/  FADD.FTZ R203, R173, R162 ;  /* 0x000000a2adcb7221 */ /* 0x000fe20000010000 */
[----:B------:R-:W-:Y:S01]  /*b530*/  MUFU.EX2 R201, R201 ;  /* 0x000000c900c97308 */ /* 0x000fe20000000800 */
[----:B------:R-:W-:Y:S01]  /*b540*/  F2FP.F16.F32.PACK_AB R156, R157, R156 ;  /* 0x0000009c9d9c723e */ /* 0x000fe200000000ff */
[-C--:B------:R-:W-:Y:S01]  /*b550*/  FMUL.FTZ R73, R73, R193.reuse ;  /* 0x000000c149497220 */ /* 0x080fe20000410000 */
[----:B------:R-:W-:Y:S01]  /*b560*/  FADD.FTZ R162, R176, R203 ;  /* 0x000000cbb0a27221 */ /* 0x000fe20000010000 */
[-C--:B------:R-:W-:Y:S01]  /*b570*/  FMUL.FTZ R76, R76, R193.reuse ;  /* 0x000000c14c4c7220 */ /* 0x080fe20000410000 */
[-C--:B------:R-:W-:Y:S01]  /*b580*/  FMUL.FTZ R77, R77, R193.reuse ;  /* 0x000000c14d4d7220 */ /* 0x080fe20000410000 */
[-C--:B------:R-:W-:Y:S01]  /*b590*/  FMUL.FTZ R80, R80, R193.reuse ;  /* 0x000000c150507220 */ /* 0x080fe20000410000 */
[----:B------:R-:W-:Y:S01]  /*b5a0*/  FADD.FTZ R203, R177, R162 ;  /* 0x000000a2b1cb7221 */ /* 0x000fe20000010000 */
[----:B------:R-:W-:Y:S01]  /*b5b0*/  MUFU.EX2 R192, R192 ;  /* 0x000000c000c07308 */ /* 0x000fe20000000800 */
[-C--:B------:R-:W-:Y:S01]  /*b5c0*/  FMUL.FTZ R81, R81, R193.reuse ;  /* 0x000000c151517220 */ /* 0x080fe20000410000 */
        /* <DEDUP_REMOVED lines=15> */
[----:B------:R-:W-:Y:S01]  /*b6c0*/  F2FP.F16.F32.PACK_AB R162, R169, R168 ;  /* 0x000000a8a9a2723e */ /* 0x000fe200000000ff */
[-C--:B------:R-:W-:Y:S01]  /*b6d0*/  FMUL.FTZ R101, R101, R193.reuse ;  /* 0x000000c165657220 */ /* 0x080fe20000410000 */
[----:B----4-:R-:W-:Y:S01]  /*b6e0*/  FADD.FTZ R166, R188, R21 ;  /* 0x00000015bca67221 */ /* 0x010fe20000010000 */
[----:B------:R-:W-:Y:S01]  /*b6f0*/  F2FP.F16.F32.PACK_AB R168, R181, R180 ;  /* 0x000000b4b5a8723e */ /* 0x000fe200000000ff */
[-C--:B------:R-:W-:Y:S01]  /*b700*/  FMUL.FTZ R104, R104, R193.reuse ;  /* 0x000000c168687220 */ /* 0x080fe20000410000 */
[-C--:B------:R-:W-:Y:S01]  /*b710*/  FMUL.FTZ R105, R105, R193.reuse ;  /* 0x000000c169697220 */ /* 0x080fe20000410000 */
[----:B-1----:R-:W-:Y:S01]  /*b720*/  FADD.FTZ R153, R189, R166 ;  /* 0x000000a6bd997221 */ /* 0x002fe20000010000 */
[----:B------:R-:W-:Y:S01]  /*b730*/  F2FP.F16.F32.PACK_AB R166, R177, R176 ;  /* 0x000000b0b1a6723e */ /* 0x000fe200000000ff */
[----:B------:R-:W-:Y:S01]  /*b740*/  FMUL.FTZ R176, R5, UR6 ;  /* 0x0000000605b07c20 */ /* 0x000fe20008410000 */
        /* <DEDUP_REMOVED lines=8> */
[----:B------:R-:W2:Y:S01]  /*b7d0*/  MUFU.EX2 R176, R176 ;  /* 0x000000b000b07308 */ /* 0x000ea20000000800 */
        /* <DEDUP_REMOVED lines=16> */
[----:B--2---:R-:W-:Y:S01]  /*b8e0*/  FFMA.FTZ R153, R176, R4, R201 ;  /* 0x00000004b0997223 */ /* 0x004fe200000100c9 */
[-C--:B------:R-:W-:Y:S01]  /*b8f0*/  FMUL.FTZ R148, R148, R193.reuse ;  /* 0x000000c194947220 */ /* 0x080fe20000410000 */
[----:B------:R-:W-:Y:S01]  /*b900*/  FMUL.FTZ R149, R149, R193 ;  /* 0x000000c195957220 */ /* 0x000fe20000410000 */
[-C--:B------:R-:W-:Y:S01]  /*b910*/  FMUL.FTZ R26, R26, R176.reuse ;  /* 0x000000b01a1a7220 */ /* 0x080fe20000410000 */
[----:B------:R-:W-:Y:S01]  /*b920*/  FADD.FTZ R4, R192, R153 ;  /* 0x00000099c0047221 */ /* 0x000fe20000010000 */
[-C--:B------:R-:W-:Y:S01]  /*b930*/  FMUL.FTZ R27, R27, R176.reuse ;  /* 0x000000b01b1b7220 */ /* 0x080fe20000410000 */
[-C--:B------:R-:W-:Y:S01]  /*b940*/  FMUL.FTZ R30, R30, R176.reuse ;  /* 0x000000b01e1e7220 */ /* 0x080fe20000410000 */
[----:B------:R-:W2:Y:S01]  /*b950*/  MUFU.EX2 R163, R163 ;  /* 0x000000a300a37308 */ /* 0x000ea20000000800 */
[----:B------:R-:W-:Y:S01]  /*b960*/  FADD.FTZ R153, R155, R4 ;  /* 0x000000049b997221 */ /* 0x000fe20000010000 */
[----:B------:R-:W-:Y:S01]  /*b970*/  F2FP.F16.F32.PACK_AB R155, R196, R155 ;  /* 0x0000009bc49b723e */ /* 0x000fe200000000ff */
[-C--:B------:R-:W-:Y:S01]  /*b980*/  FMUL.FTZ R31, R31, R176.reuse ;  /* 0x000000b01f1f7220 */ /* 0x080fe20000410000 */
[-C--:B------:R-:W-:Y:S01]  /*b990*/  FMUL.FTZ R34, R34, R176.reuse ;  /* 0x000000b022227220 */ /* 0x080fe20000410000 */
[----:B------:R-:W-:Y:S01]  /*b9a0*/  FADD.FTZ R4, R196, R153 ;  /* 0x00000099c4047221 */ /* 0x000fe20000010000 */
[-C--:B------:R-:W-:Y:S01]  /*b9b0*/  FMUL.FTZ R35, R35, R176.reuse ;  /* 0x000000b023237220 */ /* 0x080fe20000410000 */
[-C--:B------:R-:W-:Y:S01]  /*b9c0*/  FMUL.FTZ R38, R38, R176.reuse ;  /* 0x000000b026267220 */ /* 0x080fe20000410000 */
[----:B------:R-:W4:Y:S01]  /*b9d0*/  MUFU.EX2 R14, R14 ;  /* 0x0000000e000e7308 */ /* 0x000f220000000800 */
[----:B-1----:R-:W-:Y:S01]  /*b9e0*/  FADD.FTZ R153, R159, R4 ;  /* 0x000000049f997221 */ /* 0x002fe20000010000 */
[----:B---3--:R-:W-:Y:S01]  /*b9f0*/  F2FP.F16.F32.PACK_AB R157, R200, R159 ;  /* 0x0000009fc89d723e */ /* 0x008fe200000000ff */
[-C--:B------:R-:W-:Y:S01]  /*ba00*/  FMUL.FTZ R39, R39, R176.reuse ;  /* 0x000000b027277220 */ /* 0x080fe20000410000 */
[-C--:B------:R-:W-:Y:S01]  /*ba10*/  FMUL.FTZ R42, R42, R176.reuse ;  /* 0x000000b02a2a7220 */ /* 0x080fe20000410000 */
        /* <DEDUP_REMOVED lines=28> */
[----:B---3--:R-:W-:Y:S01]  /*bbe0*/  F2FP.F16.F32.PACK_AB R158, R161, R160 ;  /* 0x000000a0a19e723e */ /* 0x008fe200000000ff */
[----:B--2---:R-:W-:Y:S01]  /*bbf0*/  FADD.FTZ R5, R197, R174 ;  /* 0x000000aec5057221 */ /* 0x004fe20000010000 */
[----:B------:R-:W-:Y:S01]  /*bc00*/  F2FP.F16.F32.PACK_AB R160, R165, R164 ;  /* 0x000000a4a5a0723e */ /* 0x000fe200000000ff */
[----:B------:R-:W-:Y:S01]  /*bc10*/  FMUL.FTZ R82, R82, R176 ;  /* 0x000000b052527220 */ /* 0x000fe20000410000 */
[----:B------:R-:W-:Y:S01]  /*bc20*/  F2FP.F16.F32.PACK_AB R174, R197, R12 ;  /* 0x0000000cc5ae723e */ /* 0x000fe200000000ff */
[----:B------:R-:W-:Y:S01]  /*bc30*/  FMUL.FTZ R83, R83, R176 ;  /* 0x000000b053537220 */ /* 0x000fe20000410000 */
[----:B------:R-:W-:Y:S01]  /*bc40*/  F2FP.F16.F32.PACK_AB R164, R173, R172 ;  /* 0x000000acada4723e */ /* 0x000fe200000000ff */
[----:B------:R-:W2:Y:S01]  /*bc50*/  MUFU.EX2 R165, R171 ;  /* 0x000000ab00a57308 */ /* 0x000ea20000000800 */
[----:B----4-:R-:W-:Y:S01]  /*bc60*/  FADD.FTZ R153, R178, R153 ;  /* 0x00000099b2997221 */ /* 0x010fe20000010000 */
[----:B------:R-:W-:Y:S01]  /*bc70*/  F2FP.F16.F32.PACK_AB R172, R189, R188 ;  /* 0x000000bcbdac723e */ /* 0x000fe200000000ff */
[-C--:B------:R-:W-:Y:S01]  /*bc80*/  FMUL.FTZ R86, R86, R176.reuse ;  /* 0x000000b056567220 */ /* 0x080fe20000410000 */
[----:B------:R-:W-:Y:S01]  /*bc90*/  F2FP.F16.F32.PACK_AB R161, R178, R167 ;  /* 0x000000a7b2a1723e */ /* 0x000fe200000000ff */
[----:B------:R-:W-:Y:S01]  /*bca0*/  FADD.FTZ R184, R20, R153 ;  /* 0x0000009914b87221 */ /* 0x000fe20000010000 */
[-C--:B------:R-:W-:Y:S01]  /*bcb0*/  FMUL.FTZ R87, R87, R176.reuse ;  /* 0x000000b057577220 */ /* 0x080fe20000410000 */
[----:B------:R-:W-:Y:S01]  /*bcc0*/  FMUL.FTZ R90, R90, R176 ;  /* 0x000000b05a5a7220 */ /* 0x000fe20000410000 */
        /* <DEDUP_REMOVED lines=33> */
[----:B-1----:R-:W-:Y:S01]  /*bee0*/  FADD.FTZ R186, R182, R153 ;  /* 0x00000099b6ba7221 */ /* 0x002fe20000010000 */
[----:B--2---:R-:W-:Y:S01]  /*bef0*/  F2FP.F16.F32.PACK_AB R167, R183, R182 ;  /* 0x000000b6b7a7723e */ /* 0x004fe200000000ff */
[-C--:B------:R-:W-:Y:S01]  /*bf00*/  FMUL.FTZ R138, R138, R176.reuse ;  /* 0x000000b08a8a7220 */ /* 0x080fe20000410000 */
[-C--:B------:R-:W-:Y:S01]  /*bf10*/  FMUL.FTZ R139, R139, R176.reuse ;  /* 0x000000b08b8b7220 */ /* 0x080fe20000410000 */
[----:B------:R-:W-:Y:S01]  /*bf20*/  FADD.FTZ R186, R183, R186 ;  /* 0x000000bab7ba7221 */ /* 0x000fe20000010000 */
[-C--:B------:R-:W-:Y:S01]  /*bf30*/  FMUL.FTZ R142, R142, R176.reuse ;  /* 0x000000b08e8e7220 */ /* 0x080fe20000410000 */
[-C--:B------:R-:W-:Y:S01]  /*bf40*/  FMUL.FTZ R143, R143, R176.reuse ;  /* 0x000000b08f8f7220 */ /* 0x080fe20000410000 */
[----:B------:R-:W1:Y:S01]  /*bf50*/  MUFU.EX2 R171, R190 ;  /* 0x000000be00ab7308 */ /* 0x000e620000000800 */
[----:B---3--:R-:W-:Y:S01]  /*bf60*/  FADD.FTZ R153, R169, R186 ;  /* 0x000000baa9997221 */ /* 0x008fe20000010000 */
[-C--:B------:R-:W-:Y:S01]  /*bf70*/  FMUL.FTZ R146, R146, R176.reuse ;  /* 0x000000b092927220 */ /* 0x080fe20000410000 */
[-C--:B------:R-:W-:Y:S01]  /*bf80*/  FMUL.FTZ R147, R147, R176.reuse ;  /* 0x000000b093937220 */ /* 0x080fe20000410000 */
[-C--:B------:R-:W-:Y:S01]  /*bf90*/  FMUL.FTZ R150, R150, R176.reuse ;  /* 0x000000b096967220 */ /* 0x080fe20000410000 */
[----:B------:R-:W-:-:S03]  /*bfa0*/  FMUL.FTZ R151, R151, R176 ;  /* 0x000000b097977220 */ /* 0x000fc60000410000 */
[----:B------:R-:W2:Y:S01]  /*bfb0*/  MUFU.EX2 R180, R191 ;  /* 0x000000bf00b47308 */ /* 0x000ea20000000800 */
[C---:B----4-:R-:W-:Y:S01]  /*bfc0*/  FADD.FTZ R186, R4.reuse, R153 ;  /* 0x0000009904ba7221 */ /* 0x050fe20000010000 */
[----:B------:R-:W-:-:S06]  /*bfd0*/  F2FP.F16.F32.PACK_AB R169, R4, R169 ;  /* 0x000000a904a9723e */ /* 0x000fcc00000000ff */
[----:B------:R-:W3:Y:S01]  /*bfe0*/  MUFU.EX2 R173, R194 ;  /* 0x000000c200ad7308 */ /* 0x000ee20000000800 */
[----:B-1----:R-:W-:-:S07]  /*bff0*/  FADD.FTZ R153, R171, R186 ;  /* 0x000000baab997221 */ /* 0x002fce0000010000 */
[----:B------:R-:W1:Y:S01]  /*c000*/  MUFU.EX2 R184, R195 ;  /* 0x000000c300b87308 */ /* 0x000e620000000800 */
[----:B--2---:R-:W-:Y:S01]  /*c010*/  FADD.FTZ R188, R180, R153 ;  /* 0x00000099b4bc7221 */ /* 0x004fe20000010000 */
[----:B------:R-:W-:Y:S02]  /*c020*/  F2FP.F16.F32.PACK_AB R153, R192, R201 ;  /* 0x000000c9c099723e */ /* 0x000fe400000000ff */
[----:B------:R-:W-:-:S04]  /*c030*/  F2FP.F16.F32.PACK_AB R171, R180, R171 ;  /* 0x000000abb4ab723e */ /* 0x000fc800000000ff */
        /* <DEDUP_REMOVED lines=10> */
.L_x_1810:
[----:B------:R1:W2:Y:S01]  /*c0e0*/  SYNCS.PHASECHK.TRANS64.TRYWAIT P1, [UR7+0x22850], R10 ;  /* 0x0228500aff0075a7 */ /* 0x0002a20008020147 */
[----:B------:R-:W-:Y:S05]  /*c0f0*/  @!P0 BRA `(.L_x_1811) ;  /* 0x0000000000048947 */ /* 0x000fea0003800000 */
[----:B------:R-:W-:Y:S01]  /*c100*/  BPT.TRAP 0x1 ;  /* 0x000000040000795c */ /* 0x000fe20000300000 */
.L_x_1811:
[----:B--2---:R-:W-:Y:S05]  /*c110*/  @P1 BRA `(.L_x_1812) ;  /* 0x0000000000081947 */ /* 0x004fea0003800000 */
[----:B------:R-:W2:Y:S02]  /*c120*/  SYNCS.PHASECHK.TRANS64.TRYWAIT P1, [UR7+0x22850], R10 ;  /* 0x0228500aff0075a7 */ /* 0x000ea40008020147 */
[----:B--2---:R-:W-:Y:S05]  /*c130*/  @!P1 BRA `(.L_x_1813) ;  /* 0x0000008800609947 */ /* 0x004fea0003800000 */
.L_x_1812:
[----:B------:R-:W3:Y:S01]  /*c140*/  S2R R12, SR_TID.X ;  /* 0x00000000000c7919 */ /* 0x000ee20000002100 */
[----:B------:R-:W-:Y:S01]  /*c150*/  UIMAD UR7, UR37, 0xc00, UR5 ;  /* 0x00000c00250778a4 */ /* 0x000fe2000f8e0205 */
[----:B------:R-:W-:Y:S01]  /*c160*/  IMAD.MOV.U32 R14, RZ, RZ, R8 ;  /* 0x000000ffff0e7224 */ /* 0x000fe200078e0008 */
[----:B------:R-:W-:-:S05]  /*c170*/  UMOV UR11, 0x40000040 ;  /* 0x40000040000b7882 */ /* 0x000fca0000000000 */
[----:B------:R-:W-:Y:S01]  /*c180*/  UMOV UR10, UR7 ;  /* 0x00000007000a7c82 */ /* 0x000fe20008000000 */
[----:B---3--:R-:W-:-:S05]  /*c190*/  SHF.R.U32.HI R12, RZ, 0x7, R12 ;  /* 0x00000007ff0c7819 */ /* 0x008fca000001160c */
[----:B012---:R-:W-:Y:S02]  /*c1a0*/  VIADD R10, R12, 0x8 ;  /* 0x000000080c0a7836 */ /* 0x007fe40000000000 */
[----:B------:R-:W0:Y:S03]  /*c1b0*/  S2R R12, SR_TID.X ;  /* 0x00000000000c7919 */ /* 0x000e260000002100 */
[----:B------:R2:W-:Y:S06]  /*c1c0*/  BAR.SYNC.DEFER_BLOCKING R10, 0x100 ;  /* 0x0004000a0000751d */ /* 0x0005ec0000010000 */
[----:B------:R-:W-:Y:S01]  /*c1d0*/  WARPGROUP.ARRIVE ;  /* 0x00000000000079c5 */ /* 0x000fe20000000000 */
[----:B0-----:R-:W-:Y:S01]  /*c1e0*/  LOP3.LUT P1, RZ, R12, 0x7f, RZ, 0xc0, !PT ;  /* 0x0000007f0cff7812 */ /* 0x001fe2000782c0ff */
        /* <DEDUP_REMOVED lines=38> */
.L_x_1797:
[----:B------:R-:W2:Y:S01]  /*c450*/  SHFL.BFLY PT, R10, R5, 0x2, 0x1f ;  /* 0x0c401f00050a7f89 */ /* 0x000ea200000e0000 */
[----:B------:R-:W-:Y:S01]  /*c460*/  IMAD.MOV.U32 R13, RZ, RZ, RZ ;  /* 0x000000ffff0d7224 */ /* 0x000fe200078e00ff */
[----:B------:R-:W-:Y:S01]  /*c470*/  UIADD3 UR37, UR37, 0x1, URZ ;  /* 0x0000000125257890 */ /* 0x000fe2000fffe03f */
[----:B------:R-:W-:Y:S01]  /*c480*/  IMAD.MOV.U32 R9, RZ, RZ, RZ ;  /* 0x000000ffff097224 */ /* 0x000fe200078e00ff */
[----:B------:R-:W3:Y:S01]  /*c490*/  SHFL.BFLY PT, R7, R4, 0x2, 0x1f ;  /* 0x0c401f0004077f89 */ /* 0x000ee200000e0000 */
[----:B------:R-:W-:Y:S01]  /*c4a0*/  IMAD.U32 R17, RZ, RZ, UR6 ;  /* 0x00000006ff117e24 */ /* 0x000fe2000f8e00ff */
[----:B------:R-:W-:Y:S01]  /*c4b0*/  UISETP.NE.AND UP0, UPT, UR37, 0x2, UPT ;  /* 0x000000022500788c */ /* 0x000fe2000bf05270 */
[----:B------:R4:W-:Y:S06]  /*c4c0*/  BAR.ARV R6, 0x100 ;  /* 0x000400060000751d */ /* 0x0009ec0000002000 */
[----:B------:R-:W-:-:S02]  /*c4d0*/  USEL UR4, URZ, 0x1, UP0 ;  /* 0x000000013f047887 */ /* 0x000fc40008000000 */
[----:B------:R-:W-:Y:S06]  /*c4e0*/  BAR.ARV 0x8, 0x120 ;  /* 0x0204800000007b1d */ /* 0x000fec0000002000 */
[----:B------:R-:W-:Y:S01]  /*c4f0*/  PLOP3.LUT P0, PT, PT, PT, PT, 0x8, 0x0 ;  /* 0x000000000000781c */ /* 0x000fe20003f0e170 */
[----:B------:R-:W-:Y:S01]  /*c500*/  UIADD3 UR41, UR41, 0x1, URZ ;  /* 0x0000000129297890 */ /* 0x000fe2000fffe03f */
[----:B--2---:R-:W-:Y:S01]  /*c510*/  FADD.FTZ R10, R10, R5 ;  /* 0x000000050a0a7221 */ /* 0x004fe20000010000 */
[----:B------:R-:W-:Y:S02]  /*c520*/  USEL UR37, UR37, URZ, UP0 ;  /* 0x0000003f25257287 */ /* 0x000fe40008000000 */
[----:B------:R-:W-:Y:S01]  /*c530*/  ULOP3.LUT UR40, UR40, UR4, URZ, 0x3c, !UPT ;  /* 0x0000000428287292 */ /* 0x000fe2000f8e3c3f */
[----:B---3--:R-:W-:Y:S01]  /*c540*/  FADD.FTZ R7, R7, R4 ;  /* 0x0000000407077221 */ /* 0x008fe20000010000 */
[----:B------:R-:W2:Y:S04]  /*c550*/  SHFL.BFLY PT, R3, R10, 0x1, 0x1f ;  /* 0x0c201f000a037f89 */ /* 0x000ea800000e0000 */
[----:B01----:R-:W0:Y:S01]  /*c560*/  SHFL.BFLY PT, R12, R7, 0x1, 0x1f ;  /* 0x0c201f00070c7f89 */ /* 0x003e2200000e0000 */
[----:B--2---:R-:W-:Y:S01]  /*c570*/  FADD.FTZ R152, R10, R3 ;  /* 0x000000030a987221 */ /* 0x004fe20000010000 */
[----:B0-----:R-:W-:-:S04]  /*c580*/  FADD.FTZ R18, R7, R12 ;  /* 0x0000000c07127221 */ /* 0x001fc80000010000 */
[----:B------:R-:W-:Y:S02]  /*c590*/  FSETP.NE.FTZ.AND P1, PT, R152, RZ, PT ;  /* 0x000000ff9800720b */ /* 0x000fe40003f35000 */
[----:B------:R-:W-:-:S11]  /*c5a0*/  FSETP.NE.FTZ.AND P2, PT, R18, RZ, PT ;  /* 0x000000ff1200720b */ /* 0x000fd60003f55000 */
[----:B------:R-:W0:Y:S01]  /*c5b0*/  @P1 MUFU.RCP R13, R152 ;  /* 0x00000098000d1308 */ /* 0x000e220000001000 */
[----:B------:R-:W-:-:S07]  /*c5c0*/  @P1 FMUL.FTZ R17, R17, 0.69314718246459960938 ;  /* 0x3f31721811111820 */ /* 0x000fce0000410000 */
[----:B------:R-:W1:Y:S08]  /*c5d0*/  @P2 MUFU.RCP R9, R18 ;  /* 0x0000001200092308 */ /* 0x000e700000001000 */
[----:B----4-:R-:W2:Y:S01]  /*c5e0*/  @P1 MUFU.LG2 R6, R152 ;  /* 0x0000009800061308 */ /* 0x010ea20000000c00 */
[----:B0-----:R-:W-:Y:S01]  /*c5f0*/  FMUL.FTZ R15, R52, R13 ;  /* 0x0000000d340f7220 */ /* 0x001fe20000410000 */
[----:B------:R-:W-:-:S02]  /*c600*/  IMAD.U32 R52, RZ, RZ, UR6 ;  /* 0x00000006ff347e24 */ /* 0x000fc4000f8e00ff */
[-C--:B------:R-:W-:Y:S01]  /*c610*/  FMUL.FTZ R5, R24, R13.reuse ;  /* 0x0000000d18057220 */ /* 0x080fe20000410000 */
[-C--:B------:R-:W-:Y:S01]  /*c620*/  FMUL.FTZ R7, R28, R13.reuse ;  /* 0x0000000d1c077220 */ /* 0x080fe20000410000 */
[-C--:B------:R-:W-:Y:S01]  /*c630*/  FMUL.FTZ R11, R44, R13.reuse ;  /* 0x0000000d2c0b7220 */ /* 0x080fe20000410000 */
[----:B------:R-:W-:Y:S01]  /*c640*/  @P2 FMUL.FTZ R52, R52, 0.69314718246459960938 ;  /* 0x3f31721834342820 */ /* 0x000fe20000410000 */
[----:B------:R-:W-:Y:S01]  /*c650*/  FMUL.FTZ R10, R45, R13 ;  /* 0x0000000d2d0a7220 */ /* 0x000fe20000410000 */
[----:B------:R-:W0:Y:S01]  /*c660*/  @P2 MUFU.LG2 R18, R18 ;  /* 0x0000001200122308 */ /* 0x000e220000000c00 */
[-C--:B-1----:R-:W-:Y:S01]  /*c670*/  FMUL.FTZ R175, R27, R9.reuse ;  /* 0x000000091baf7220 */ /* 0x082fe20000410000 */
[-C--:B------:R-:W-:Y:S01]  /*c680*/  FMUL.FTZ R161, R79, R9.reuse ;  /* 0x000000094fa17220 */ /* 0x080fe20000410000 */
[----:B------:R-:W-:Y:S01]  /*c690*/  FMUL.FTZ R159, R83, R9 ;  /* 0x00000009539f7220 */ /* 0x000fe20000410000 */
        /* <DEDUP_REMOVED lines=13> */
[----:B0-----:R-:W-:Y:S01]  /*c770*/  @P2 FMUL.FTZ R27, R18, 0.69314718246459960938 ;  /* 0x3f317218121b2820 */ /* 0x001fe20000410000 */
        /* <DEDUP_REMOVED lines=112> */
.L_x_1744:
[----:B------:R-:W0:Y:S01]  /*ce80*/  S2R R9, SR_CgaCtaId ;  /* 0x0000000000097919 */ /* 0x000e220000008800 */
[----:B------:R-:W-:Y:S01]  /*ce90*/  MOV R0, 0x400 ;  /* 0x0000040000007802 */ /* 0x000fe20000000f00 */
[----:B------:R-:W-:Y:S01]  /*cea0*/  BSSY B0, `(.L_x_1815) ;  /* 0x00002a6000007945 */ /* 0x000fe20003800000 */
[----:B------:R-:W-:Y:S02]  /*ceb0*/  BAR.SYNC.DEFER_BLOCKING 0x5, 0x120 ;  /* 0x0144800000007b1d */ /* 0x000fe40000010000 */
[----:B0-----:R-:W-:-:S05]  /*cec0*/  LEA R0, R9, R0, 0x18 ;  /* 0x0000000009007211 */ /* 0x001fca00078ec0ff */
[----:B------:R-:W0:Y:S02]  /*ced0*/  LDS.128 R200, [R0+0x228d0] ;  /* 0x0228d00000c87984 */ /* 0x000e240000000c00 */
[----:B0-----:R-:W-:Y:S02]  /*cee0*/  R2UR UR6, R202 ;  /* 0x00000000ca0672ca */ /* 0x001fe400000e0000 */
[----:B------:R-:W-:Y:S01]  /*cef0*/  R2UR UR5, R203 ;  /* 0x00000000cb0572ca */ /* 0x000fe200000e0000 */
[----:B------:R-:W-:Y:S06]  /*cf00*/  BAR.ARV 0x4, 0x120 ;  /* 0x0104800000007b1d */ /* 0x000fec0000002000 */
[----:B------:R-:W-:Y:S08]  /*cf10*/  @P0 BRA `(.L_x_1816) ;  /* 0x0000001c00740947 */ /* 0x000ff00003800000 */
[----:B------:R-:W0:Y:S01]  /*cf20*/  S2R R9, SR_SWINHI ;  /* 0x0000000000097919 */ /* 0x000e220000002f00 */
[----:B------:R-:W-:Y:S01]  /*cf30*/  F2FP.F16.F32.PACK_AB R4, R4, R5 ;  /* 0x000000050404723e */ /* 0x000fe200000000ff */
[----:B------:R-:W-:Y:S01]  /*cf40*/  ULDC.64 UR8, c[0x0][0xbd8] ;  /* 0x0002f60000087ab9 */ /* 0x000fe20000000a00 */
[----:B------:R-:W-:Y:S01]  /*cf50*/  F2FP.F16.F32.PACK_AB R5, R175, R26 ;  /* 0x0000001aaf05723e */ /* 0x000fe200000000ff */
[----:B------:R-:W-:Y:S01]  /*cf60*/  UISETP.NE.U32.AND UP0, UPT, UR8, URZ, UPT ;  /* 0x0000003f0800728c */ /* 0x000fe2000bf05070 */
[----:B------:R-:W-:Y:S02]  /*cf70*/  F2FP.F16.F32.PACK_AB R10, R10, R11 ;  /* 0x0000000b0a0a723e */ /* 0x000fe400000000ff */
[----:B------:R-:W-:Y:S01]  /*cf80*/  F2FP.F16.F32.PACK_AB R11, R170, R155 ;  /* 0x0000009baa0b723e */ /* 0x000fe200000000ff */
[----:B------:R-:W-:Y:S01]  /*cf90*/  UISETP.NE.AND.EX UP0, UPT, UR9, URZ, UPT, UP0 ;  /* 0x0000003f0900728c */ /* 0x000fe2000bf05300 */
[----:B------:R-:W-:Y:S02]  /*cfa0*/  F2FP.F16.F32.PACK_AB R14, R14, R15 ;  /* 0x0000000f0e0e723e */ /* 0x000fe400000000ff */
[----:B------:R-:W-:Y:S01]  /*cfb0*/  F2FP.F16.F32.PACK_AB R12, R49, R12 ;  /* 0x0000000c310c723e */ /* 0x000fe200000000ff */
[----:B------:R-:W-:Y:S01]  /*cfc0*/  ULDC.64 UR8, c[0x0][0xbd8] ;  /* 0x0002f60000087ab9 */ /* 0x000fe20000000a00 */
[----:B------:R-:W-:Y:S01]  /*cfd0*/  F2FP.F16.F32.PACK_AB R13, R168, R13 ;  /* 0x0000000da80d723e */ /* 0x000fe200000000ff */
[----:B------:R-:W-:Y:S01]  /*cfe0*/  UIMAD.WIDE UR8, UR43, 0x4, UR8 ;  /* 0x000000042b0878a5 */ /* 0x000fe2000f8e0208 */
        /* <DEDUP_REMOVED lines=9> */
[----:B------:R-:W-:Y:S02]  /*d080*/  MOV R34, R0 ;  /* 0x0000000000227202 */ /* 0x000fe40000000f00 */
[----:B0-----:R-:W-:Y:S02]  /*d090*/  MOV R35, R9 ;  /* 0x0000000900237202 */ /* 0x001fe40000000f00 */
[----:B------:R-:W-:Y:S02]  /*d0a0*/  F2FP.F16.F32.PACK_AB R83, R160, R83 ;  /* 0x00000053a053723e */ /* 0x000fe400000000ff */
[----:B------:R-:W-:Y:S01]  /*d0b0*/  F2FP.F16.F32.PACK_AB R89, R79, R90 ;  /* 0x0000005a4f59723e */ /* 0x000fe200000000ff */
[----:B------:R-:W-:Y:S01]  /*d0c0*/  IMAD.WIDE R74, R208, 0x2, R34 ;  /* 0x00000002d04a7825 */ /* 0x000fe200078e0222 */
[----:B------:R-:W-:-:S02]  /*d0d0*/  F2FP.F16.F32.PACK_AB R96, R97, R96 ;  /* 0x000000606160723e */ /* 0x000fc400000000ff */
[----:B------:R-:W-:Y:S02]  /*d0e0*/  F2FP.F16.F32.PACK_AB R90, R93, R92 ;  /* 0x0000005c5d5a723e */ /* 0x000fe400000000ff */
        /* <DEDUP_REMOVED lines=49> */
[----:B------:R-:W-:Y:S02]  /*d400*/  LOP3.LUT R52, R17, R52, RZ, 0x3c, !PT ;  /* 0x0000003411347212 */ /* 0x000fe400078e3cff */
[----:B------:R-:W-:Y:S02]  /*d410*/  LOP3.LUT R17, R62, 0x380, RZ, 0xc0, !PT ;  /* 0x000003803e117812 */ /* 0x000fe400078ec0ff */
[----:B------:R-:W-:Y:S02]  /*d420*/  SHF.R.U64 R18, R18, 0x3, RZ ;  /* 0x0000000312127819 */ /* 0x000fe400000012ff */
[----:B------:R-:W-:-:S02]  /*d430*/  SHF.R.U64 R6, R6, 0x3, RZ ;  /* 0x0000000306067819 */ /* 0x000fc400000012ff */
[----:B------:R-:W-:Y:S02]  /*d440*/  SHF.R.U64 R17, R17, 0x3, RZ ;  /* 0x0000000311117819 */ /* 0x000fe400000012ff */
[----:B------:R-:W-:Y:S02]  /*d450*/  LOP3.LUT R64, R18, R187, RZ, 0x3c, !PT ;  /* 0x000000bb12407212 */ /* 0x000fe400078e3cff */
[----:B------:R-:W-:Y:S02]  /*d460*/  LOP3.LUT R42, R95, 0x380, RZ, 0xc0, !PT ;  /* 0x000003805f2a7812 */ /* 0x000fe400078ec0ff */
[----:B------:R-:W-:Y:S02]  /*d470*/  LOP3.LUT R18, R191, 0x380, RZ, 0xc0, !PT ;  /* 0x00000380bf127812 */ /* 0x000fe400078ec0ff */
[----:B------:R-:W-:Y:S02]  /*d480*/  LOP3.LUT R26, R193, 0x380, RZ, 0xc0, !PT ;  /* 0x00000380c11a7812 */ /* 0x000fe400078ec0ff */
[----:B------:R-:W-:-:S02]  /*d490*/  LOP3.LUT R46, R177, 0x380, RZ, 0xc0, !PT ;  /* 0x00000380b12e7812 */ /* 0x000fc400078ec0ff */
[----:B------:R-:W-:Y:S02]  /*d4a0*/  LOP3.LUT R58, R6, R185, RZ, 0x3c, !PT ;  /* 0x000000b9063a7212 */ /* 0x000fe400078e3cff */
[----:B------:R-:W-:Y:S02]  /*d4b0*/  F2FP.F16.F32.PACK_AB R6, R20, R7 ;  /* 0x000000071406723e */ /* 0x000fe400000000ff */
[----:B------:R-:W-:Y:S02]  /*d4c0*/  LOP3.LUT R62, R17, R62, RZ, 0x3c, !PT ;  /* 0x0000003e113e7212 */ /* 0x000fe400078e3cff */
[----:B------:R-:W-:Y:S02]  /*d4d0*/  MOV R74, R74 ;  /* 0x0000004a004a7202 */ /* 0x000fe40000000f00 */
[----:B------:R-:W-:Y:S01]  /*d4e0*/  F2FP.F16.F32.PACK_AB R7, R173, R30 ;  /* 0x0000001ead07723e */ /* 0x000fe200000000ff */
[----:B------:R-:W-:Y:S01]  /*d4f0*/  BAR.SYNC.DEFER_BLOCKING 0x1, 0x100 ;  /* 0x0044000000007b1d */ /* 0x000fe20000010000 */
[----:B------:R-:W-:-:S02]  /*d500*/  SHF.R.U64 R42, R42, 0x3, RZ ;  /* 0x000000032a2a7819 */ /* 0x000fc400000012ff */
[----:B------:R-:W-:Y:S02]  /*d510*/  LOP3.LUT R17, R70, 0x380, RZ, 0xc0, !PT ;  /* 0x0000038046117812 */ /* 0x000fe400078ec0ff */
[----:B------:R-:W-:Y:S02]  /*d520*/  SHF.R.U64 R18, R18, 0x3, RZ ;  /* 0x0000000312127819 */ /* 0x000fe400000012ff */
[----:B------:R-:W-:Y:S02]  /*d530*/  SHF.R.U64 R20, R26, 0x3, RZ ;  /* 0x000000031a147819 */ /* 0x000fe400000012ff */
[----:B------:R-:W-:Y:S02]  /*d540*/  SHF.R.U64 R46, R46, 0x3, RZ ;  /* 0x000000032e2e7819 */ /* 0x000fe400000012ff */
[----:B------:R-:W-:Y:S02]  /*d550*/  LOP3.LUT R56, R183, 0x380, RZ, 0xc0, !PT ;  /* 0x00000380b7387812 */ /* 0x000fe400078ec0ff */
[----:B------:R-:W-:-:S02]  /*d560*/  LOP3.LUT R42, R42, R95, RZ, 0x3c, !PT ;  /* 0x0000005f2a2a7212 */ /* 0x000fc400078e3cff */
[----:B------:R-:W-:Y:S02]  /*d570*/  SHF.R.U64 R17, R17, 0x3, RZ ;  /* 0x0000000311117819 */ /* 0x000fe400000012ff */
[----:B------:R-:W-:Y:S02]  /*d580*/  LOP3.LUT R26, R18, R191, RZ, 0x3c, !PT ;  /* 0x000000bf121a7212 */ /* 0x000fe400078e3cff */
[----:B------:R-:W-:Y:S02]  /*d590*/  LOP3.LUT R30, R20, R193, RZ, 0x3c, !PT ;  /* 0x000000c1141e7212 */ /* 0x000fe400078e3cff */
[----:B------:R-:W-:Y:S02]  /*d5a0*/  LOP3.LUT R46, R46, R177, RZ, 0x3c, !PT ;  /* 0x000000b12e2e7212 */ /* 0x000fe400078e3cff */
[----:B------:R-:W-:Y:S01]  /*d5b0*/  SHF.R.U64 R56, R56, 0x3, RZ ;  /* 0x0000000338387819 */ /* 0x000fe200000012ff */
[----:B------:R0:W-:Y:S01]  /*d5c0*/  STSM.16.M88.4 [R74], R4 ;  /* 0x000000044a007844 */ /* 0x0001e20000000200 */
[----:B------:R-:W-:-:S02]  /*d5d0*/  LOP3.LUT R66, R189, 0x380, RZ, 0xc0, !PT ;  /* 0x00000380bd427812 */ /* 0x000fc400078ec0ff */
[----:B------:R-:W-:Y:S02]  /*d5e0*/  MOV R20, R8 ;  /* 0x0000000800147202 */ /* 0x000fe40000000f00 */
[----:B------:R-:W-:Y:S02]  /*d5f0*/  MOV R38, R38 ;  /* 0x0000002600267202 */ /* 0x000fe40000000f00 */
[----:B------:R-:W-:Y:S02]  /*d600*/  F2FP.F16.F32.PACK_AB R8, R41, R40 ;  /* 0x000000282908723e */ /* 0x000fe400000000ff */
[----:B------:R-:W-:Y:S02]  /*d610*/  F2FP.F16.F32.PACK_AB R9, R169, R156 ;  /* 0x0000009ca909723e */ /* 0x000fe400000000ff */
[----:B------:R-:W-:Y:S02]  /*d620*/  LOP3.LUT R70, R17, R70, RZ, 0x3c, !PT ;  /* 0x0000004611467212 */ /* 0x000fe400078e3cff */
[----:B------:R-:W-:-:S02]  /*d630*/  MOV R42, R42 ;  /* 0x0000002a002a7202 */ /* 0x000fc40000000f00 */
[----:B------:R-:W-:Y:S02]  /*d640*/  MOV R18, R26 ;  /* 0x0000001a00127202 */ /* 0x000fe40000000f00 */
[----:B0-----:R-:W-:Y:S02]  /*d650*/  F2FP.F16.F32.PACK_AB R4, R33, R32 ;  /* 0x000000202104723e */ /* 0x001fe400000000ff */
[----:B------:R-:W-:Y:S02]  /*d660*/  F2FP.F16.F32.PACK_AB R5, R171, R158 ;  /* 0x0000009eab05723e */ /* 0x000fe400000000ff */
[----:B------:R-:W-:Y:S02]  /*d670*/  F2FP.F16.F32.PACK_AB R6, R37, R36 ;  /* 0x000000242506723e */ /* 0x000fe400000000ff */
[----:B------:R-:W-:Y:S02]  /*d680*/  F2FP.F16.F32.PACK_AB R7, R172, R157 ;  /* 0x0000009dac07723e */ /* 0x000fe400000000ff */
[----:B------:R-:W-:-:S02]  /*d690*/  LOP3.LUT R56, R56, R183, RZ, 0x3c, !PT ;  /* 0x000000b738387212 */ /* 0x000fc400078e3cff */
[----:B------:R-:W-:Y:S01]  /*d6a0*/  SHF.R.U64 R66, R66, 0x3, RZ ;  /* 0x0000000342427819 */ /* 0x000fe200000012ff */
[----:B------:R0:W-:Y:S01]  /*d6b0*/  STSM.16.M88.4 [R20], R4 ;  /* 0x0000000414007844 */ /* 0x0001e20000000200 */
[----:B------:R-:W-:Y:S02]  /*d6c0*/  MOV R46, R46 ;  /* 0x0000002e002e7202 */ /* 0x000fe40000000f00 */
[----:B------:R-:W-:Y:S01]  /*d6d0*/  MOV R17, R30 ;  /* 0x0000001e00117202 */ /* 0x000fe20000000f00 */
[----:B------:R-:W-:Y:S01]  /*d6e0*/  STSM.16.M88.4 [R38], R8 ;  /* 0x0000000826007844 */ /* 0x000fe20000000200 */
[----:B------:R-:W-:Y:S02]  /*d6f0*/  F2FP.F16.F32.PACK_AB R26, R61, R60 ;  /* 0x0000003c3d1a723e */ /* 0x000fe400000000ff */
[----:B------:R-:W-:Y:S01]  /*d700*/  F2FP.F16.F32.PACK_AB R27, R164, R153 ;  /* 0x00000099a41b723e */ /* 0x000fe200000000ff */
[----:B------:R-:W-:Y:S01]  /*d710*/  STSM.16.M88.4 [R42], R12 ;  /* 0x0000000c2a007844 */ /* 0x000fe20000000200 */
[----:B------:R-:W-:-:S02]  /*d720*/  MOV R50, R50 ;  /* 0x0000003200327202 */ /* 0x000fc40000000f00 */
[----:B------:R-:W-:Y:S01]  /*d730*/  F2FP.F16.F32.PACK_AB R30, R69, R68 ;  /* 0x00000044451e723e */ /* 0x000fe200000000ff */
[----:B------:R-:W-:Y:S01]  /*d740*/  STSM.16.M88.4 [R46], R24 ;  /* 0x000000182e007844 */ /* 0x000fe20000000200 */
[----:B------:R-:W-:Y:S02]  /*d750*/  F2FP.F16.F32.PACK_AB R31, R165, R152 ;  /* 0x00000098a51f723e */ /* 0x000fe400000000ff */
[----:B------:R-:W-:Y:S02]  /*d760*/  MOV R52, R52 ;  /* 0x0000003400347202 */ /* 0x000fe40000000f00 */
[----:B0-----:R-:W-:Y:S01]  /*d770*/  F2FP.F16.F32.PACK_AB R4, R73, R72 ;  /* 0x000000484904723e */ /* 0x001fe200000000ff */
[----:B------:R-:W-:Y:S01]  /*d780*/  STSM.16.M88.4 [R50], R28 ;  /* 0x0000001c32007844 */ /* 0x000fe20000000200 */
[----:B------:R-:W-:Y:S02]  /*d790*/  F2FP.F16.F32.PACK_AB R5, R163, R48 ;  /* 0x00000030a305723e */ /* 0x000fe400000000ff */
[----:B------:R-:W-:-:S02]  /*d7a0*/  F2FP.F16.F32.PACK_AB R6, R77, R76 ;  /* 0x0000004c4d06723e */ /* 0x000fc400000000ff */
[----:B------:R-:W-:Y:S02]  /*d7b0*/  F2FP.F16.F32.PACK_AB R7, R161, R78 ;  /* 0x0000004ea107723e */ /* 0x000fe400000000ff */
[----:B------:R-:W-:Y:S02]  /*d7c0*/  MOV R54, R54 ;  /* 0x0000003600367202 */ /* 0x000fe40000000f00 */
[----:B------:R-:W-:Y:S01]  /*d7d0*/  LOP3.LUT R66, R66, R189, RZ, 0x3c, !PT ;  /* 0x000000bd42427212 */ /* 0x000fe200078e3cff */
[----:B------:R0:W-:Y:S01]  /*d7e0*/  STSM.16.M88.4 [R52], R4 ;  /* 0x0000000434007844 */ /* 0x0001e20000000200 */
[----:B------:R-:W-:Y:S02]  /*d7f0*/  MOV R56, R56 ;  /* 0x0000003800387202 */ /* 0x000fe40000000f00 */
[----:B------:R-:W-:Y:S01]  /*d800*/  F2FP.F16.F32.PACK_AB R91, R86, R91 ;  /* 0x0000005b565b723e */ /* 0x000fe200000000ff */
[----:B------:R1:W-:Y:S01]  /*d810*/  STSM.16.M88.4 [R54], R80 ;  /* 0x0000005036007844 */ /* 0x0003e20000000200 */
[----:B------:R-:W-:-:S02]  /*d820*/  F2FP.F16.F32.PACK_AB R97, R99, R98 ;  /* 0x000000626361723e */ /* 0x000fc400000000ff */
[----:B------:R-:W-:Y:S01]  /*d830*/  F2FP.F16.F32.PACK_AB R104, R105, R104 ;  /* 0x000000686968723e */ /* 0x000fe200000000ff */
[----:B------:R1:W-:Y:S01]  /*d840*/  STSM.16.M88.4 [R56], R88 ;  /* 0x0000005838007844 */ /* 0x0003e20000000200 */
[----:B------:R-:W-:Y:S02]  /*d850*/  MOV R58, R58 ;  /* 0x0000003a003a7202 */ /* 0x000fe40000000f00 */
[----:B------:R-:W-:Y:S02]  /*d860*/  F2FP.F16.F32.PACK_AB R98, R101, R100 ;  /* 0x000000646562723e */ /* 0x000fe400000000ff */
[----:B------:R-:W-:Y:S02]  /*d870*/  F2FP.F16.F32.PACK_AB R99, R103, R102 ;  /* 0x000000666763723e */ /* 0x000fe400000000ff */
[----:B------:R-:W-:Y:S01]  /*d880*/  F2FP.F16.F32.PACK_AB R105, R107, R106 ;  /* 0x0000006a6b69723e */ /* 0x000fe200000000ff */
[----:B0-----:R-:W-:Y:S01]  /*d890*/  IMAD.U32 R4, RZ, RZ, UR8 ;  /* 0x00000008ff047e24 */ /* 0x001fe2000f8e00ff */
[----:B------:R-:W-:Y:S01]  /*d8a0*/  F2FP.F16.F32.PACK_AB R112, R113, R112 ;  /* 0x000000707170723e */ /* 0x000fe200000000ff */
[----:B------:R1:W-:Y:S01]  /*d8b0*/  STSM.16.M88.4 [R58], R96 ;  /* 0x000000603a007844 */ /* 0x0003e20000000200 */
[----:B------:R-:W-:Y:S01]  /*d8c0*/  MOV R62, R62 ;  /* 0x0000003e003e7202 */ /* 0x000fe20000000f00 */
[----:B------:R-:W-:Y:S01]  /*d8d0*/  IMAD.U32 R5, RZ, RZ, UR9 ;  /* 0x00000009ff057e24 */ /* 0x000fe2000f8e00ff */
[----:B------:R-:W-:Y:S01]  /*d8e0*/  F2FP.F16.F32.PACK_AB R106, R109, R108 ;  /* 0x0000006c6d6a723e */ /* 0x000fe200000000ff */
[----:B------:R-:W-:Y:S01]  /*d8f0*/  ULDC.64 UR8, c[0x0][0xbe0] ;  /* 0x0002f80000087ab9 */ /* 0x000fe20000000a00 */
        /* <DEDUP_REMOVED lines=28> */
[----:B------:R-:W-:-:S03]  /*dac0*/  PLOP3.LUT P1, PT, PT, PT, UP0, 0x80, 0x0 ;  /* 0x000000000000781c */ /* 0x000fc60003f2f008 */
[----:B------:R1:W-:Y:S01]  /*dad0*/  STSM.16.M88.4 [R17], R144 ;  /* 0x0000009011007844 */ /* 0x0003e20000000200 */
[----:B------:R-:W-:Y:S09]  /*dae0*/  BAR.SYNC.DEFER_BLOCKING 0x1, 0x100 ;  /* 0x0044000000007b1d */ /* 0x000ff20000010000 */
[----:B------:R-:W2:Y:S01]  /*daf0*/  @P1 LDG.E R6, desc[UR38][R4.64] ;  /* 0x0000002604061981 */ /* 0x000ea2000c1e1900 */
[----:B------:R-:W-:Y:S01]  /*db00*/  UISETP.NE.U32.AND UP1, UPT, UR8, URZ, UPT ;  /* 0x0000003f0800728c */ /* 0x000fe2000bf25070 */
[----:B------:R-:W0:Y:S01]  /*db10*/  LDC R3, c[0x0][0xa88] ;  /* 0x0002a200ff037b82 */ /* 0x000e220000000800 */
[----:B------:R-:W-:Y:S01]  /*db20*/  IMAD R7, R22, 0x40, R19 ;  /* 0x0000004016077824 */ /* 0x000fe200078e0213 */
[----:B------:R-:W-:Y:S01]  /*db30*/  UMOV UR4, URZ ;  /* 0x0000003f00047c82 */ /* 0x000fe20008000000 */
[----:B------:R-:W-:-:S02]  /*db40*/  UISETP.NE.AND.EX UP1, UPT, UR9, URZ, UPT, UP1 ;  /* 0x0000003f0900728c */ /* 0x000fc4000bf25310 */
[----:B------:R-:W-:-:S04]  /*db50*/  IMAD.WIDE R34, R7, 0x2, R34 ;  /* 0x0000000207227825 */ /* 0x000fc800078e0222 */
[----:B------:R-:W-:Y:S02]  /*db60*/  PLOP3.LUT P2, PT, PT, PT, UP1, 0x80, 0x0 ;  /* 0x000000000000781c */ /* 0x000fe40003f4f018 */
[----:B------:R-:W-:-:S03]  /*db70*/  IADD3 R13, P0, R34, 0x1000, RZ ;  /* 0x00001000220d7810 */ /* 0x000fc60007f1e0ff */
[----:B------:R-:W-:Y:S02]  /*db80*/  @UP1 ULDC.64 UR8, c[0x0][0xbe0] ;  /* 0x0002f80000081ab9 */ /* 0x000fe40000000a00 */
[----:B------:R-:W-:-:S06]  /*db90*/  @UP1 UIMAD.WIDE UR8, UR43, 0x4, UR8 ;  /* 0x000000042b0818a5 */ /* 0x000fcc000f8e0208 */
[----:B------:R-:W-:Y:S01]  /*dba0*/  IMAD.U32 R7, RZ, RZ, UR9 ;  /* 0x00000009ff077e24 */ /* 0x000fe2000f8e00ff */
[----:B--2---:R-:W-:Y:S01]  /*dbb0*/  @P1 R2UR UR4, R6 ;  /* 0x00000000060412ca */ /* 0x004fe200000e0000 */
[----:B------:R-:W-:-:S05]  /*dbc0*/  IMAD.U32 R6, RZ, RZ, UR8 ;  /* 0x00000008ff067e24 */ /* 0x000fca000f8e00ff */
[----:B0-----:R1:W5:Y:S01]  /*dbd0*/  @P2 LDG.E R3, desc[UR38][R6.64] ;  /* 0x0000002606032981 */ /* 0x001362000c1e1900 */
[----:B------:R-:W-:Y:S08]  /*dbe0*/  @P2 BRA `(.L_x_1817) ;  /* 0x0000000000102947 */ /* 0x000ff00003800000 */
[----:B------:R-:W-:Y:S05]  /*dbf0*/  @!P1 BRA `(.L_x_1817) ;  /* 0x00000000000c9947 */ /* 0x000fea0003800000 */
[----:B-1----:R-:W2:Y:S04]  /*dc00*/  LDG.E R6, desc[UR38][R4.64] ;  /* 0x0000002604067981 */ /* 0x002ea8000c1e1900 */
[----:B-----5:R-:W2:Y:S02]  /*dc10*/  LDG.E R3, desc[UR38][R4.64+0x4] ;  /* 0x0000042604037981 */ /* 0x020ea4000c1e1900 */
[----:B--2---:R-:W-:-:S07]  /*dc20*/  IMAD.IADD R3, R3, 0x1, -R6 ;  /* 0x0000000103037824 */ /* 0x004fce00078e0a06 */
.L_x_1817:
        /* <DEDUP_REMOVED lines=14> */
[----:B------:R-:W-:Y:S01]  /*dd10*/  USHF.R.S32.HI UR7, URZ, 0x1f, UR43 ;  /* 0x0000001f3f077899 */ /* 0x000fe2000801142b */
[----:B------:R-:W-:Y:S01]  /*dd20*/  LOP3.LUT R4, R4, R5, RZ, 0x3c, !PT ;  /* 0x0000000504047212 */ /* 0x000fe200078e3cff */
[----:B------:R-:W-:Y:S01]  /*dd30*/  ULDC.64 UR12, c[0x0][0xb78] ;  /* 0x0002de00000c7ab9 */ /* 0x000fe20000000a00 */
[----:B------:R-:W-:Y:S01]  /*dd40*/  UIADD3 UR9, UR9, UR10, URZ ;  /* 0x0000000a09097290 */ /* 0x000fe2000fffe03f */
[----:B------:R-:W-:Y:S01]  /*dd50*/  SHF.R.S32.HI R5, RZ, 0x1f, R10 ;  /* 0x0000001fff057819 */ /* 0x000fe2000001140a */
[----:B------:R-:W-:Y:S01]  /*dd60*/  USEL UR16, UR7, URZ, !UP0 ;  /* 0x0000003f07107287 */ /* 0x000fe2000c000000 */
[----:B------:R-:W-:Y:S01]  /*dd70*/  SHF.R.U64 R12, R12, 0x3, RZ ;  /* 0x000000030c0c7819 */ /* 0x000fe200000012ff */
[----:B------:R-:W-:Y:S01]  /*dd80*/  UIMAD.WIDE.U32 UR8, UR15, UR12, UR8 ;  /* 0x0000000c0f0872a5 */ /* 0x000fe2000f8e0008 */
[----:B------:R-:W-:Y:S01]  /*dd90*/  LOP3.LUT R8, R9, 0x380, RZ, 0xc0, !PT ;  /* 0x0000038009087812 */ /* 0x000fe200078ec0ff */
[----:B------:R-:W-:Y:S01]  /*dda0*/  UIMAD UR7, UR16, UR12, URZ ;  /* 0x0000000c100772a4 */ /* 0x000fe2000f8e023f */
[----:B------:R-:W-:Y:S01]  /*ddb0*/  LOP3.LUT R12, R12, R13, RZ, 0x3c, !PT ;  /* 0x0000000d0c0c7212 */ /* 0x000fe200078e3cff */
[----:B------:R-:W-:Y:S01]  /*ddc0*/  IMAD.X R13, RZ, RZ, R35, P0 ;  /* 0x000000ffff0d7224 */ /* 0x000fe200000e0623 */
[----:B------:R-:W-:Y:S01]  /*ddd0*/  SHF.R.U64 R8, R8, 0x3, RZ ;  /* 0x0000000308087819 */ /* 0x000fe200000012ff */
[----:B------:R-:W-:Y:S01]  /*dde0*/  UIMAD UR7, UR15, UR13, UR7 ;  /* 0x0000000d0f0772a4 */ /* 0x000fe2000f8e0207 */
[----:B-1----:R-:W-:-:S02]  /*ddf0*/  IADD3 R6, P3, R10, UR8, RZ ;  /* 0x000000080a067c10 */ /* 0x002fc4000ff7e0ff */
[----:B------:R-:W-:Y:S02]  /*de00*/  IADD3 R69, P0, R34, 0x8000, RZ ;  /* 0x0000800022457810 */ /* 0x000fe40007f1e0ff */
[----:B------:R-:W-:Y:S01]  /*de10*/  LOP3.LUT R8, R8, R9, RZ, 0x3c, !PT ;  /* 0x0000000908087212 */ /* 0x000fe200078e3cff */
[----:B------:R-:W-:Y:S01]  /*de20*/  IMAD.U32 R14, RZ, RZ, UR7 ;  /* 0x00000007ff0e7e24 */ /* 0x000fe2000f8e00ff */
[C---:B------:R-:W-:Y:S01]  /*de30*/  IADD3 R61, P6, R34.reuse, 0x4000, RZ ;  /* 0x00004000223d7810 */ /* 0x040fe20007fde0ff */
[----:B------:R-:W-:Y:S01]  /*de40*/  IMAD.X R9, RZ, RZ, R35, P1 ;  /* 0x000000ffff097224 */ /* 0x000fe200008e0623 */
[C---:B------:R-:W-:Y:S02]  /*de50*/  IADD3 R37, P5, R34.reuse, 0x5000, RZ ;  /* 0x0000500022257810 */ /* 0x040fe40007fbe0ff */
[----:B------:R-:W-:Y:S01]  /*de60*/  IADD3.X R5, R5, UR9, R14, P3, !PT ;  /* 0x0000000905057c10 */ /* 0x000fe20009ffe40e */
[----:B------:R-:W-:Y:S01]  /*de70*/  ULDC.64 UR8, c[0x0][0xb40] ;  /* 0x0002d00000087ab9 */ /* 0x000fe20000000a00 */
[----:B------:R-:W-:-:S02]  /*de80*/  IADD3 R33, P4, R34, 0x6000, RZ ;  /* 0x0000600022217810 */ /* 0x000fc40007f9e0ff */
[----:B------:R-:W-:Y:S02]  /*de90*/  LEA R20, P3, R6, UR8, 0x2 ;  /* 0x0000000806147c11 */ /* 0x000fe4000f8610ff */
[----:B------:R-:W-:Y:S02]  /*dea0*/  IADD3 R57, P1, R34, 0x9000, RZ ;  /* 0x0000900022397810 */ /* 0x000fe40007f3e0ff */
[----:B------:R-:W-:Y:S01]  /*deb0*/  LEA.HI.X R21, R6, UR9, R5, 0x2, P3 ;  /* 0x0000000906157c11 */ /* 0x000fe200098f1405 */
[----:B------:R-:W-:Y:S01]  /*dec0*/  IMAD.X R5, RZ, RZ, R35, P2 ;  /* 0x000000ffff057224 */ /* 0x000fe200010e0623 */
[----:B------:R-:W-:Y:S01]  /*ded0*/  IADD3 R25, P3, R34, 0x7000, RZ ;  /* 0x0000700022197810 */ /* 0x000fe20007f7e0ff */
[----:B------:R-:W-:Y:S01]  /*dee0*/  VIADD R6, R10, 0x8 ;  /* 0x000000080a067836 */ /* 0x000fe20000000000 */
[----:B------:R-:W-:Y:S01]  /*def0*/  IADD3 R49, P2, R34, 0xa000, RZ ;  /* 0x0000a00022317810 */ /* 0x000fe20007f5e0ff */
[----:B------:R-:W-:Y:S01]  /*df00*/  ULDC.64 UR8, c[0x0][0xaa0] ;  /* 0x0002a80000087ab9 */ /* 0x000fe20000000a00 */
[----:B------:R-:W-:-:S02]  /*df10*/  LOP3.LUT R68, R69, 0x380, RZ, 0xc0, !PT ;  /* 0x0000038045447812 */ /* 0x000fc400078ec0ff */
[----:B------:R-:W-:Y:S02]  /*df20*/  LOP3.LUT R60, R61, 0x380, RZ, 0xc0, !PT ;  /* 0x000003803d3c7812 */ /* 0x000fe400078ec0ff */
[----:B------:R-:W-:Y:S02]  /*df30*/  LOP3.LUT R36, R37, 0x380, RZ, 0xc0, !PT ;  /* 0x0000038025247812 */ /* 0x000fe400078ec0ff */
[----:B------:R-:W-:Y:S02]  /*df40*/  LOP3.LUT R32, R33, 0x380, RZ, 0xc0, !PT ;  /* 0x0000038021207812 */ /* 0x000fe400078ec0ff */
[----:B------:R-:W-:Y:S02]  /*df50*/  LOP3.LUT R24, R25, 0x380, RZ, 0xc0, !PT ;  /* 0x0000038019187812 */ /* 0x000fe400078ec0ff */
[----:B------:R-:W-:Y:S02]  /*df60*/  LOP3.LUT R56, R57, 0x380, RZ, 0xc0, !PT ;  /* 0x0000038039387812 */ /* 0x000fe400078ec0ff */
[----:B------:R-:W-:-:S02]  /*df70*/  LOP3.LUT R48, R49, 0x380, RZ, 0xc0, !PT ;  /* 0x0000038031307812 */ /* 0x000fc400078ec0ff */
[----:B------:R-:W-:Y:S02]  /*df80*/  SHF.R.U64 R68, R68, 0x3, RZ ;  /* 0x0000000344447819 */ /* 0x000fe400000012ff */
[----:B------:R-:W-:Y:S02]  /*df90*/  SHF.R.U64 R60, R60, 0x3, RZ ;  /* 0x000000033c3c7819 */ /* 0x000fe400000012ff */
[----:B------:R-:W-:Y:S02]  /*dfa0*/  SHF.R.U64 R36, R36, 0x3, RZ ;  /* 0x0000000324247819 */ /* 0x000fe400000012ff */
[----:B------:R-:W-:Y:S02]  /*dfb0*/  SHF.R.U64 R32, R32, 0x3, RZ ;  /* 0x0000000320207819 */ /* 0x000fe400000012ff */
[----:B------:R-:W-:Y:S02]  /*dfc0*/  SHF.R.U64 R24, R24, 0x3, RZ ;  /* 0x0000000318187819 */ /* 0x000fe400000012ff */
[----:B------:R-:W-:-:S02]  /*dfd0*/  SHF.R.U64 R56, R56, 0x3, RZ ;  /* 0x0000000338387819 */ /* 0x000fc400000012ff */
[----:B------:R-:W-:Y:S02]  /*dfe0*/  SHF.R.U64 R48, R48, 0x3, RZ ;  /* 0x0000000330307819 */ /* 0x000fe400000012ff */
[----:B------:R-:W-:Y:S01]  /*dff0*/  LOP3.LUT R68, R68, R69, RZ, 0x3c, !PT ;  /* 0x0000004544447212 */ /* 0x000fe200078e3cff */
[--C-:B------:R-:W-:Y:S01]  /*e000*/  IMAD.X R69, RZ, RZ, R35.reuse, P0 ;  /* 0x000000ffff457224 */ /* 0x100fe200000e0623 */
        /* <DEDUP_REMOVED lines=13> */
[----:B------:R-:W-:-:S02]  /*e0e0*/  IADD3 R41, P6, R34, 0xb000, RZ ;  /* 0x0000b00022297810 */ /* 0x000fc40007fde0ff */
[C---:B------:R-:W-:Y:S02]  /*e0f0*/  IADD3 R73, P5, R34.reuse, 0xc000, RZ ;  /* 0x0000c00022497810 */ /* 0x040fe40007fbe0ff */
[C---:B------:R-:W-:Y:S02]  /*e100*/  IADD3 R65, P4, R34.reuse, 0xd000, RZ ;  /* 0x0000d00022417810 */ /* 0x040fe40007f9e0ff */
[----:B------:R-:W-:Y:S02]  /*e110*/  IADD3 R53, P3, R34, 0xe000, RZ ;  /* 0x0000e00022357810 */ /* 0x000fe40007f7e0ff */
[-C--:B-----5:R-:W-:Y:S02]  /*e120*/  ISETP.GE.OR P1, PT, R10, R3.reuse, P0 ;  /* 0x000000030a00720c */ /* 0x0a0fe40000726670 */
[----:B------:R-:W-:Y:S02]  /*e130*/  IADD3 R7, P2, R34, 0xf000, RZ ;  /* 0x0000f00022077810 */ /* 0x000fe40007f5e0ff */
[----:B------:R-:W-:-:S02]  /*e140*/  ISETP.GE.OR P0, PT, R6, R3, P0 ;  /* 0x000000030600720c */ /* 0x000fc40000706670 */
[----:B------:R-:W-:Y:S01]  /*e150*/  LOP3.LUT R40, R41, 0x380, RZ, 0xc0, !PT ;  /* 0x0000038029287812 */ /* 0x000fe200078ec0ff */
[----:B------:R-:W-:Y:S01]  /*e160*/  IMAD.X R47, RZ, RZ, R35, P2 ;  /* 0x000000ffff2f7224 */ /* 0x000fe200010e0623 */
[----:B------:R-:W-:Y:S02]  /*e170*/  LOP3.LUT R72, R73, 0x380, RZ, 0xc0, !PT ;  /* 0x0000038049487812 */ /* 0x000fe400078ec0ff */
[----:B------:R-:W-:Y:S02]  /*e180*/  LOP3.LUT R64, R65, 0x380, RZ, 0xc0, !PT ;  /* 0x0000038041407812 */ /* 0x000fe400078ec0ff */
[----:B------:R-:W-:Y:S01]  /*e190*/  LOP3.LUT R52, R53, 0x380, RZ, 0xc0, !PT ;  /* 0x0000038035347812 */ /* 0x000fe200078ec0ff */
[----:B------:R-:W-:Y:S01]  /*e1a0*/  @!P1 STG.E desc[UR38][R20.64], R44 ;  /* 0x0000002c14009986 */ /* 0x000fe2000c101926 */
[----:B------:R-:W-:Y:S02]  /*e1b0*/  LOP3.LUT R29, R34, 0x380, RZ, 0xc0, !PT ;  /* 0x00000380221d7812 */ /* 0x000fe400078ec0ff */
[----:B------:R-:W-:Y:S01]  /*e1c0*/  LOP3.LUT R6, R7, 0x380, RZ, 0xc0, !PT ;  /* 0x0000038007067812 */ /* 0x000fe200078ec0ff */
[----:B------:R0:W-:Y:S01]  /*e1d0*/  @!P0 STG.E desc[UR38][R20.64+0x20], R45 ;  /* 0x0000202d14008986 */ /* 0x0001e2000c101926 */
[----:B------:R-:W-:-:S02]  /*e1e0*/  SHF.R.U64 R40, R40, 0x3, RZ ;  /* 0x0000000328287819 */ /* 0x000fc400000012ff */
[----:B------:R-:W-:Y:S01]  /*e1f0*/  SHF.R.U64 R72, R72, 0x3, RZ ;  /* 0x0000000348487819 */ /* 0x000fe200000012ff */
[----:B------:R-:W-:Y:S01]  /*e200*/  UIMAD UR7, UR11, UR8, URZ ;  /* 0x000000080b0772a4 */ /* 0x000fe2000f8e023f */
[----:B------:R-:W-:Y:S01]  /*e210*/  SHF.R.U64 R64, R64, 0x3, RZ ;  /* 0x0000000340407819 */ /* 0x000fe200000012ff */
[----:B------:R-:W-:Y:S01]  /*e220*/  IMAD.U32 R17, RZ, RZ, UR8 ;  /* 0x00000008ff117e24 */ /* 0x000fe2000f8e00ff */
[----:B------:R-:W-:Y:S01]  /*e230*/  SHF.R.U64 R52, R52, 0x3, RZ ;  /* 0x0000000334347819 */ /* 0x000fe200000012ff */
[----:B------:R-:W5:Y:S01]  /*e240*/  LD.E.128 R12, desc[UR38][R12.64] ;  /* 0x000000260c0c7980 */ /* 0x000f62000c101d00 */
[----:B------:R-:W-:Y:S02]  /*e250*/  SHF.R.U64 R29, R29, 0x3, RZ ;  /* 0x000000031d1d7819 */ /* 0x000fe400000012ff */
[----:B------:R-:W-:Y:S01]  /*e260*/  SHF.R.U64 R6, R6, 0x3, RZ ;  /* 0x0000000306067819 */ /* 0x000fe200000012ff */
[----:B0-----:R-:W-:Y:S01]  /*e270*/  IMAD.MOV.U32 R20, RZ, RZ, R19 ;  /* 0x000000ffff147224 */ /* 0x001fe200078e0013 */
        /* <DEDUP_REMOVED lines=9> */
[----:B------:R-:W-:Y:S01]  /*e310*/  IMAD.MOV.U32 R29, RZ, RZ, R35 ;  /* 0x000000ffff1d7224 */ /* 0x000fe200078e0023 */
[----:B------:R-:W-:Y:S01]  /*e320*/  LOP3.LUT R46, R6, R7, RZ, 0x3c, !PT ;  /* 0x00000007062e7212 */ /* 0x000fe200078e3cff */
[----:B------:R-:W5:Y:S01]  /*e330*/  LD.E.128 R8, desc[UR38][R8.64] ;  /* 0x0000002608087980 */ /* 0x000f62000c101d00 */
[----:B------:R-:W-:Y:S01]  /*e340*/  SHF.R.S32.HI R21, RZ, 0x1f, R19 ;  /* 0x0000001fff157819 */ /* 0x000fe20000011413 */
[----:B------:R-:W-:-:S02]  /*e350*/  UIMAD UR7, UR4, UR9, UR7 ;  /* 0x00000009040772a4 */ /* 0x000fc4000f8e0207 */
[----:B------:R-:W5:Y:S01]  /*e360*/  LD.E.128 R28, desc[UR38][R28.64] ;  /* 0x000000261c1c7980 */ /* 0x000f62000c101d00 */
[----:B------:R-:W-:Y:S01]  /*e370*/  ULDC.64 UR8, c[0x0][0xae0] ;  /* 0x0002b80000087ab9 */ /* 0x000fe20000000a00 */
[----:B------:R-:W-:Y:S02]  /*e380*/  IMAD.WIDE.U32 R20, R17, UR4, R20 ;  /* 0x0000000411147c25 */ /* 0x000fe4000f8e0014 */
        /* <DEDUP_REMOVED lines=20> */
[----:B------:R-:W-:-:S02]  /*e4d0*/  VIADD R21, R21, UR7 ;  /* 0x0000000715157c36 */ /* 0x000fc40008000000 */
[----:B------:R-:W-:Y:S01]  /*e4e0*/  IMAD.U32 R23, RZ, RZ, UR8 ;  /* 0x00000008ff177e24 */ /* 0x000fe2000f8e00ff */
[----:B------:R-:W-:Y:S01]  /*e4f0*/  UIMAD UR4, UR44, UR9, UR4 ;  /* 0x000000092c0472a4 */ /* 0x000fe2000f8e0204 */
[----:B------:R-:W-:Y:S02]  /*e500*/  IMAD R18, R204, -0x80, R3 ;  /* 0xffffff80cc127824 */ /* 0x000fe400078e0203 */
[----:B------:R-:W-:Y:S01]  /*e510*/  IMAD.WIDE.U32 R20, R23, UR44, R20 ;  /* 0x0000002c17147c25 */ /* 0x000fe2000f8e0014 */
[----:B------:R-:W-:Y:S02]  /*e520*/  ULDC.64 UR8, c[0x0][0xae8] ;  /* 0x0002ba0000087ab9 */ /* 0x000fe40000000a00 */
[----:B------:R-:W-:Y:S01]  /*e530*/  ISETP.GE.AND P3, PT, R22, R18, PT ;  /* 0x000000121600720c */ /* 0x000fe20003f66270 */
[----:B------:R-:W-:Y:S01]  /*e540*/  VIADD R21, R21, UR4 ;  /* 0x0000000415157c36 */ /* 0x000fe20008000000 */
[----:B------:R-:W-:Y:S01]  /*e550*/  UIMAD UR4, UR16, UR8, URZ ;  /* 0x00000008100472a4 */ /* 0x000fe2000f8e023f */
[----:B------:R-:W-:-:S02]  /*e560*/  VIADD R0, R0, 0x22820 ;  /* 0x0002282000007836 */ /* 0x000fc40000000000 */
[C---:B------:R-:W-:Y:S02]  /*e570*/  VIADD R3, R22.reuse, 0x20 ;  /* 0x0000002016037836 */ /* 0x040fe40000000000 */
[----:B------:R-:W-:Y:S01]  /*e580*/  IMAD.U32 R79, RZ, RZ, UR8 ;  /* 0x00000008ff4f7e24 */ /* 0x000fe2000f8e00ff */
[----:B------:R-:W-:Y:S01]  /*e590*/  UIMAD UR4, UR15, UR9, UR4 ;  /* 0x000000090f0472a4 */ /* 0x000fe2000f8e0204 */
[C---:B------:R-:W-:Y:S01]  /*e5a0*/  VIADD R17, R22.reuse, 0x60 ;  /* 0x0000006016117836 */ /* 0x040fe20000000000 */
[----:B------:R-:W-:Y:S01]  /*e5b0*/  PRMT R0, RZ, 0x654, R0 ;  /* 0x00000654ff007816 */ /* 0x000fe20000000000 */
[----:B------:R-:W-:Y:S01]  /*e5c0*/  IMAD.WIDE.U32 R78, R79, UR15, R20 ;  /* 0x0000000f4f4e7c25 */ /* 0x000fe2000f8e0014 */
[-C--:B------:R-:W-:Y:S02]  /*e5d0*/  ISETP.GE.AND P0, PT, R3, R18.reuse, PT ;  /* 0x000000120300720c */ /* 0x080fe40003f06270 */
[--C-:B------:R-:W-:Y:S01]  /*e5e0*/  SHF.R.S32.HI R23, RZ, 0x1f, R22.reuse ;  /* 0x0000001fff177819 */ /* 0x100fe20000011416 */
[----:B------:R-:W-:Y:S01]  /*e5f0*/  VIADD R3, R22, 0x40 ;  /* 0x0000004016037836 */ /* 0x000fe20000000000 */
[-C--:B------:R-:W-:Y:S01]  /*e600*/  ISETP.GE.AND P2, PT, R17, R18.reuse, PT ;  /* 0x000000121100720c */ /* 0x080fe20003f46270 */
[----:B0-----:R0:W-:Y:S01]  /*e610*/  SYNCS.ARRIVE.TRANS64.RED.A1T0 RZ, [R0+URZ], RZ ;  /* 0x000000ff00ff79a7 */ /* 0x0011e2000810043f */
[----:B------:R-:W-:Y:S01]  /*e620*/  VIADD R17, R79, UR4 ;  /* 0x000000044f117c36 */ /* 0x000fe20008000000 */
[----:B------:R-:W-:Y:S01]  /*e630*/  BSSY B1, `(.L_x_1818) ;  /* 0x000001a000017945 */ /* 0x000fe20003800000 */
[----:B------:R-:W-:Y:S01]  /*e640*/  ISETP.GE.AND P1, PT, R3, R18, PT ;  /* 0x000000120300720c */ /* 0x000fe20003f26270 */
[----:B------:R-:W-:-:S02]  /*e650*/  IMAD.WIDE R76, R204, 0x80, R22 ;  /* 0x00000080cc4c7825 */ /* 0x000fc400078e0216 */
[----:B------:R-:W-:Y:S10]  /*e660*/  @P3 BRA `(.L_x_1819) ;  /* 0x0000000000583947 */ /* 0x000ff40003800000 */
[----:B------:R-:W-:Y:S01]  /*e670*/  ULDC.64 UR8, c[0x0][0xad8] ;  /* 0x0002b60000087ab9 */ /* 0x000fe20000000a00 */
[----:B------:R-:W-:Y:S01]  /*e680*/  IMAD.MOV.U32 R20, RZ, RZ, R78 ;  /* 0x000000ffff147224 */ /* 0x000fe200078e004e */
[----:B------:R-:W-:Y:S01]  /*e690*/  ULDC UR4, c[0x0][0xa8c] ;  /* 0x0002a30000047ab9 */ /* 0x000fe20000000800 */
[----:B------:R-:W-:Y:S01]  /*e6a0*/  IMAD R3, R77, UR8, RZ ;  /* 0x000000084d037c24 */ /* 0x000fe2000f8e02ff */
[C---:B------:R-:W-:Y:S01]  /*e6b0*/  ISETP.GE.AND P4, PT, R19.reuse, UR4, PT ;  /* 0x0000000413007c0c */ /* 0x040fe2000bf86270 */
[----:B------:R-:W-:Y:S02]  /*e6c0*/  IMAD.MOV.U32 R21, RZ, RZ, R17 ;  /* 0x000000ffff157224 */ /* 0x000fe400078e0011 */
[----:B0-----:R-:W-:Y:S02]  /*e6d0*/  VIADD R0, R19, 0x40 ;  /* 0x0000004013007836 */ /* 0x001fe40000000000 */
        /* <DEDUP_REMOVED lines=15> */
.L_x_1819:
[----:B------:R-:W-:Y:S05]  /*e7d0*/  BSYNC B1 ;  /* 0x0000000000017941 */ /* 0x000fea0003800000 */
.L_x_1818:
[----:B------:R-:W-:Y:S04]  /*e7e0*/  BSSY B1, `(.L_x_1820) ;  /* 0x000001a000017945 */ /* 0x000fe80003800000 */
[----:B------:R-:W-:Y:S05]  /*e7f0*/  @P0 BRA `(.L_x_1821) ;  /* 0x0000000000600947 */ /* 0x000fea0003800000 */
[----:B------:R-:W-:Y:S01]  /*e800*/  IADD3 R3, P0, R76, 0x20, RZ ;  /* 0x000000204c037810 */ /* 0x000fe20007f1e0ff */
[C---:B------:R-:W-:Y:S01]  /*e810*/  VIADD R20, R19.reuse, 0x80 ;  /* 0x0000008013147836 */ /* 0x040fe20000000000 */
[----:B------:R-:W-:Y:S01]  /*e820*/  ULDC UR4, c[0x0][0xa8c] ;  /* 0x0002a30000047ab9 */ /* 0x000fe20000000800 */
[C---:B------:R-:W-:Y:S01]  /*e830*/  VIADD R18, R19.reuse, 0x40 ;  /* 0x0000004013127836 */ /* 0x040fe20000000000 */
[----:B------:R-:W-:Y:S01]  /*e840*/  ULDC.64 UR8, c[0x0][0xad8] ;  /* 0x0002b60000087ab9 */ /* 0x000fe20000000a00 */
[----:B0-----:R-:W-:Y:S01]  /*e850*/  IMAD.X R0, RZ, RZ, R77, P0 ;  /* 0x000000ffff007224 */ /* 0x001fe200000e064d */
        /* <DEDUP_REMOVED lines=11> */
[----:B-1---5:R-:W-:Y:S01]  /*e910*/  LEA R28, P0, R20, UR8, 0x1 ;  /* 0x00000008141c7c11 */ /* 0x022fe2000f8008ff */
[----:B------:R-:W-:-:S05]  /*e920*/  IMAD.IADD R3, R21, 0x1, R3 ;  /* 0x0000000115037824 */ /* 0x000fca00078e0203 */
[----:B------:R-:W-:-:S05]  /*e930*/  LEA.HI.X R29, R20, UR9, R3, 0x1, P0 ;  /* 0x00000009141d7c11 */ /* 0x000fca00080f0c03 */
[----:B------:R2:W-:Y:S04]  /*e940*/  @!P3 STG.E.128 desc[UR38][R28.64], R12 ;  /* 0x0000000c1c00b986 */ /* 0x0005e8000c101d26 */
[----:B------:R2:W-:Y:S04]  /*e950*/  @!P4 STG.E.128 desc[UR38][R28.64+0x80], R36 ;  /* 0x000080241c00c986 */ /* 0x0005e8000c101d26 */
[----:B------:R2:W-:Y:S04]  /*e960*/  @!P5 STG.E.128 desc[UR38][R28.64+0x100], R56 ;  /* 0x000100381c00d986 */ /* 0x0005e8000c101d26 */
[----:B------:R2:W-:Y:S02]  /*e970*/  @!P6 STG.E.128 desc[UR38][R28.64+0x180], R64 ;  /* 0x000180401c00e986 */ /* 0x0005e4000c101d26 */
.L_x_1821:
[----:B------:R-:W-:Y:S05]  /*e980*/  BSYNC B1 ;  /* 0x0000000000017941 */ /* 0x000fea0003800000 */
.L_x_1820:
[----:B------:R-:W-:Y:S04]  /*e990*/  BSSY B1, `(.L_x_1822) ;  /* 0x000001a000017945 */ /* 0x000fe80003800000 */
[----:B------:R-:W-:Y:S05]  /*e9a0*/  @P1 BRA `(.L_x_1823) ;  /* 0x0000000000601947 */ /* 0x000fea0003800000 */
[----:B------:R-:W-:Y:S01]  /*e9b0*/  IADD3 R3, P0, R76, 0x40, RZ ;  /* 0x000000404c037810 */ /* 0x000fe20007f1e0ff */
[C---:B--2--5:R-:W-:Y:S01]  /*e9c0*/  VIADD R12, R19.reuse, 0x40 ;  /* 0x00000040130c7836 */ /* 0x064fe20000000000 */
[----:B------:R-:W-:Y:S01]  /*e9d0*/  ULDC UR4, c[0x0][0xa8c] ;  /* 0x0002a30000047ab9 */ /* 0x000fe20000000800 */
[----:B------:R-:W-:Y:S01]  /*e9e0*/  VIADD R13, R19, 0x80 ;  /* 0x00000080130d7836 */ /* 0x000fe20000000000 */
        /* <DEDUP_REMOVED lines=20> */
.L_x_1823:
[----:B------:R-:W-:Y:S05]  /*eb30*/  BSYNC B1 ;  /* 0x0000000000017941 */ /* 0x000fea0003800000 */
.L_x_1822:
[----:B------:R-:W-:Y:S05]  /*eb40*/  @P2 BRA `(.L_x_1824) ;  /* 0x0000000c006c2947 */ /* 0x000fea0003800000 */
[----:B------:R-:W-:Y:S01]  /*eb50*/  IADD3 R3, P0, R76, 0x60, RZ ;  /* 0x000000604c037810 */ /* 0x000fe20007f1e0ff */
[C---:B0-----:R-:W-:Y:S01]  /*eb60*/  VIADD R0, R19.reuse, 0x40 ;  /* 0x0000004013007836 */ /* 0x041fe20000000000 */
[----:B------:R-:W-:Y:S01]  /*eb70*/  ULDC UR4, c[0x0][0xa8c] ;  /* 0x0002a30000047ab9 */ /* 0x000fe20000000800 */
[----:B------:R-:W-:Y:S01]  /*eb80*/  ULDC.64 UR8, c[0x0][0xad8] ;  /* 0x0002b60000087ab9 */ /* 0x000fe20000000a00 */
[----:B---3-5:R-:W-:Y:S01]  /*eb90*/  IMAD.MOV.U32 R8, RZ, RZ, R78 ;  /* 0x000000ffff087224 */ /* 0x028fe200078e004e */
        /* <DEDUP_REMOVED lines=21> */
.L_x_1816:
[----:B------:R-:W-:Y:S01]  /*ecf0*/  ULDC.64 UR8, c[0x0][0xbd8] ;  /* 0x0002f60000087ab9 */ /* 0x000fe20000000a00 */
[----:B------:R-:W-:Y:S01]  /*ed00*/  IMAD.MOV.U32 R9, RZ, RZ, RZ ;  /* 0x000000ffff097224 */ /* 0x000fe200078e00ff */
[----:B------:R-:W-:-:S04]  /*ed10*/  UISETP.NE.U32.AND UP0, UPT, UR8, URZ, UPT ;  /* 0x0000003f0800728c */ /* 0x000fc8000bf05070 */
[----:B------:R-:W-:-:S03]  /*ed20*/  UISETP.NE.AND.EX UP0, UPT, UR9, URZ, UPT, UP0 ;  /* 0x0000003f0900728c */ /* 0x000fc6000bf05300 */
[----:B------:R-:W-:Y:S02]  /*ed30*/  ULDC.64 UR8, c[0x0][0xbd8] ;  /* 0x0002f60000087ab9 */ /* 0x000fe40000000a00 */
[----:B------:R-:W-:Y:S01]  /*ed40*/  UIMAD.WIDE UR8, UR43, 0x4, UR8 ;  /* 0x000000042b0878a5 */ /* 0x000fe2000f8e0208 */
[----:B------:R-:W0:Y:S01]  /*ed50*/  LDC R3, c[0x0][0xa88] ;  /* 0x0002a200ff037b82 */ /* 0x000e220000000800 */
[----:B------:R-:W-:-:S04]  /*ed60*/  PLOP3.LUT P1, PT, PT, PT, UP0, 0x80, 0x0 ;  /* 0x000000000000781c */ /* 0x000fc80003f2f008 */
[----:B------:R-:W-:Y:S02]  /*ed70*/  IMAD.U32 R4, RZ, RZ, UR8 ;  /* 0x00000008ff047e24 */ /* 0x000fe4000f8e00ff */
[----:B------:R-:W-:Y:S01]  /*ed80*/  IMAD.U32 R5, RZ, RZ, UR9 ;  /* 0x00000009ff057e24 */ /* 0x000fe2000f8e00ff */
[----:B------:R-:W-:Y:S02]  /*ed90*/  ULDC.64 UR8, c[0x0][0xbe0] ;  /* 0x0002f80000087ab9 */ /* 0x000fe40000000a00 */
[----:B------:R-:W-:-:S04]  /*eda0*/  UISETP.NE.U32.AND UP1, UPT, UR8, URZ, UPT ;  /* 0x0000003f0800728c */ /* 0x000fc8000bf25070 */
[----:B------:R-:W-:Y:S01]  /*edb0*/  UISETP.NE.AND.EX UP1, UPT, UR9, URZ, UPT, UP1 ;  /* 0x0000003f0900728c */ /* 0x000fe2000bf25310 */
[----:B------:R1:W5:Y:S05]  /*edc0*/  @P1 LDG.E R9, desc[UR38][R4.64] ;  /* 0x0000002604091981 */ /* 0x00036a000c1e1900 */
[----:B------:R-:W-:-:S05]  /*edd0*/  PLOP3.LUT P2, PT, PT, PT, UP1, 0x80, 0x0 ;  /* 0x000000000000781c */ /* 0x000fca0003f4f018 */
[----:B------:R-:W-:Y:S02]  /*ede0*/  @UP1 ULDC.64 UR8, c[0x0][0xbe0] ;  /* 0x0002f80000081ab9 */ /* 0x000fe40000000a00 */
[----:B------:R-:W-:-:S06]  /*edf0*/  @UP1 UIMAD.WIDE UR8, UR43, 0x4, UR8 ;  /* 0x000000042b0818a5 */ /* 0x000fcc000f8e0208 */
[----:B------:R-:W-:Y:S02]  /*ee00*/  IMAD.U32 R6, RZ, RZ, UR8 ;  /* 0x00000008ff067e24 */ /* 0x000fe4000f8e00ff */
[----:B------:R-:W-:-:S05]  /*ee10*/  IMAD.U32 R7, RZ, RZ, UR9 ;  /* 0x00000009ff077e24 */ /* 0x000fca000f8e00ff */
[----:B0-----:R1:W5:Y:S01]  /*ee20*/  @P2 LDG.E R3, desc[UR38][R6.64] ;  /* 0x0000002606032981 */ /* 0x001362000c1e1900 */
[----:B------:R-:W-:Y:S01]  /*ee30*/  USHF.R.S32.HI UR8, URZ, 0x1f, UR44 ;  /* 0x0000001f3f087899 */ /* 0x000fe2000801142c */
[----:B------:R-:W-:Y:S01]  /*ee40*/  ISETP.GT.AND P0, PT, R209, 0x7f, PT ;  /* 0x0000007fd100780c */ /* 0x000fe20003f04270 */
[----:B------:R-:W-:-:S12]  /*ee50*/  @P2 BRA `(.L_x_1825) ;  /* 0x0000000000102947 */ /* 0x000fd80003800000 */
[----:B------:R-:W-:Y:S05]  /*ee60*/  @!P1 BRA `(.L_x_1825) ;  /* 0x00000000000c9947 */ /* 0x000fea0003800000 */
[----:B------:R-:W2:Y:S04]  /*ee70*/  LDG.E R0, desc[UR38][R4.64] ;  /* 0x0000002604007981 */ /* 0x000ea8000c1e1900 */
[----:B-----5:R-:W2:Y:S02]  /*ee80*/  LDG.E R3, desc[UR38][R4.64+0x4] ;  /* 0x0000042604037981 */ /* 0x020ea4000c1e1900 */
[----:B--2---:R-:W-:-:S07]  /*ee90*/  IMAD.IADD R3, R3, 0x1, -R0 ;  /* 0x0000000103037824 */ /* 0x004fce00078e0a00 */
.L_x_1825:
        /* <DEDUP_REMOVED lines=31> */
.L_x_1827:
[----:B------:R-:W-:Y:S05]  /*f090*/  BSYNC B1 ;  /* 0x0000000000017941 */ /* 0x000fea0003800000 */
.L_x_1826:
[----:B------:R-:W-:Y:S01]  /*f0a0*/  ULDC.64 UR12, c[0x0][0xaa0] ;  /* 0x0002a800000c7ab9 */ /* 0x000fe20000000a00 */
[----:B-1----:R-:W-:Y:S01]  /*f0b0*/  IMAD.MOV.U32 R4, RZ, RZ, R19 ;  /* 0x000000ffff047224 */ /* 0x002fe200078e0013 */
[----:B------:R-:W-:Y:S01]  /*f0c0*/  BSSY B1, `(.L_x_1828) ;  /* 0x0000033000017945 */ /* 0x000fe20003800000 */
[----:B0-----:R-:W-:Y:S02]  /*f0d0*/  IMAD.MOV.U32 R5, RZ, RZ, R10 ;  /* 0x000000ffff057224 */ /* 0x001fe400078e000a */
[----:B------:R-:W-:Y:S02]  /*f0e0*/  IMAD R0, R8, UR12, RZ ;  /* 0x0000000c08007c24 */ /* 0x000fe4000f8e02ff */
[----:B------:R-:W-:-:S04]  /*f0f0*/  IMAD.WIDE.U32 R4, R9, UR12, R4 ;  /* 0x0000000c09047c25 */ /* 0x000fc8000f8e0004 */
[----:B------:R-:W-:Y:S01]  /*f100*/  IMAD R9, R9, UR13, R0 ;  /* 0x0000000d09097c24 */ /* 0x000fe2000f8e0200 */
[----:B------:R-:W-:Y:S01]  /*f110*/  ULDC.64 UR12, c[0x0][0xae0] ;  /* 0x0002b800000c7ab9 */ /* 0x000fe20000000a00 */
[----:B------:R-:W-:Y:S01]  /*f120*/  IMAD R11, R204, -0x80, R3 ;  /* 0xffffff80cc0b7824 */ /* 0x000fe200078e0203 */
[----:B------:R-:W-:Y:S01]  /*f130*/  UIMAD UR4, UR8, UR12, URZ ;  /* 0x0000000c080472a4 */ /* 0x000fe2000f8e023f */
[----:B------:R-:W-:Y:S01]  /*f140*/  IMAD.IADD R5, R5, 0x1, R9 ;  /* 0x0000000105057824 */ /* 0x000fe200078e0209 */
[----:B------:R-:W-:Y:S01]  /*f150*/  SHF.R.S32.HI R9, RZ, 0x1f, R22 ;  /* 0x0000001fff097819 */ /* 0x000fe20000011416 */
[----:B------:R-:W-:Y:S01]  /*f160*/  IMAD.U32 R7, RZ, RZ, UR12 ;  /* 0x0000000cff077e24 */ /* 0x000fe2000f8e00ff */
[----:B------:R-:W-:Y:S01]  /*f170*/  UIMAD UR4, UR44, UR13, UR4 ;  /* 0x0000000d2c0472a4 */ /* 0x000fe2000f8e0204 */
[C---:B------:R-:W-:Y:S01]  /*f180*/  ISETP.GE.AND P2, PT, R22.reuse, R11, PT ;  /* 0x0000000b1600720c */ /* 0x040fe20003f46270 */
[----:B------:R-:W-:Y:S01]  /*f190*/  VIADD R6, R22, 0x40 ;  /* 0x0000004016067836 */ /* 0x000fe20000000000 */
[----:B------:R-:W-:Y:S01]  /*f1a0*/  ULDC.64 UR12, c[0x0][0xae8] ;  /* 0x0002ba00000c7ab9 */ /* 0x000fe20000000a00 */
[----:B------:R-:W-:-:S03]  /*f1b0*/  IMAD.WIDE.U32 R4, R7, UR44, R4 ;  /* 0x0000002c07047c25 */ /* 0x000fc6000f8e0004 */
[-C--:B------:R-:W-:Y:S01]  /*f1c0*/  ISETP.GE.AND P0, PT, R6, R11.reuse, PT ;  /* 0x0000000b0600720c */ /* 0x080fe20003f06270 */
[----:B------:R-:W-:Y:S01]  /*f1d0*/  VIADD R5, R5, UR4 ;  /* 0x0000000405057c36 */ /* 0x000fe20008000000 */
[----:B------:R-:W-:Y:S02]  /*f1e0*/  UIMAD UR4, UR9, UR12, URZ ;  /* 0x0000000c090472a4 */ /* 0x000fe4000f8e023f */
[----:B------:R-:W-:Y:S02]  /*f1f0*/  IMAD.U32 R7, RZ, RZ, UR12 ;  /* 0x0000000cff077e24 */ /* 0x000fe4000f8e00ff */
        /* <DEDUP_REMOVED lines=31> */
.L_x_1829:
[----:B------:R-:W-:Y:S05]  /*f3f0*/  BSYNC B1 ;  /* 0x0000000000017941 */ /* 0x000fea0003800000 */
.L_x_1828:
        /* <DEDUP_REMOVED lines=27> */
.L_x_1831:
[----:B------:R-:W-:Y:S05]  /*f5b0*/  BSYNC B1 ;  /* 0x0000000000017941 */ /* 0x000fea0003800000 */
.L_x_1830:
        /* <DEDUP_REMOVED lines=26> */
.L_x_1833:
[----:B------:R-:W-:Y:S05]  /*f760*/  BSYNC B1 ;  /* 0x0000000000017941 */ /* 0x000fea0003800000 */
.L_x_1832:
[----:B------:R-:W-:Y:S05]  /*f770*/  @P2 BRA `(.L_x_1824) ;  /* 0x0000000000602947 */ /* 0x000fea0003800000 */
[----:B------:R-:W-:Y:S01]  /*f780*/  IADD3 R3, P0, R8, 0x60, RZ ;  /* 0x0000006008037810 */ /* 0x000fe20007f1e0ff */
[C---:B------:R-:W-:Y:S01]  /*f790*/  VIADD R0, R19.reuse, 0x40 ;  /* 0x0000004013007836 */ /* 0x040fe20000000000 */
[----:B------:R-:W-:Y:S01]  /*f7a0*/  ULDC UR4, c[0x0][0xa8c] ;  /* 0x0002a30000047ab9 */ /* 0x000fe20000000800 */
        /* <DEDUP_REMOVED lines=21> */
.L_x_1824:
[----:B------:R-:W-:Y:S05]  /*f900*/  BSYNC B0 ;  /* 0x0000000000007941 */ /* 0x000fea0003800000 */
.L_x_1815:
[----:B------:R-:W-:Y:S02]  /*f910*/  ULDC UR4, c[0x0][0xc14] ;  /* 0x0003050000047ab9 */ /* 0x000fe40000000800 */
[----:B------:R-:W-:-:S06]  /*f920*/  UISETP.GE.AND UP0, UPT, UR5, UR4, UPT ;  /* 0x000000040500728c */ /* 0x000fcc000bf06270 */
[----:B------:R-:W-:-:S13]  /*f930*/  PLOP3.LUT P0, PT, PT, PT, UP0, 0x80, 0x0 ;  /* 0x000000000000781c */ /* 0x000fda0003f0f008 */
[----:B------:R-:W-:Y:S05]  /*f940*/  @!P0 BRA `(.L_x_1834) ;  /* 0xffffff1400188947 */ /* 0x000fea000383ffff */
[----:B------:R-:W-:Y:S05]  /*f950*/  EXIT ;  /* 0x000000000000794d */ /* 0x000fea0003800000 */
.L_x_1733:
        /* <DEDUP_REMOVED lines=37> */
[----:B0-----:R-:W-:Y:S01]  /*fbb0*/  SEL R5, R6, RZ, P0 ;  /* 0x000000ff06057207 */ /* 0x001fe20000000000 */
[----:B------:R-:W-:Y:S01]  /*fbc0*/  IMAD.MOV.U32 R6, RZ, RZ, RZ ;  /* 0x000000ffff067224 */ /* 0x000fe200078e00ff */
        /* <DEDUP_REMOVED lines=22> */
.L_x_1839:
[----:B------:R-:W-:Y:S02]  /*fd30*/  VIADD R6, R6, 0x1f ;  /* 0x0000001f06067836 */ /* 0x000fe40000000000 */
[----:B------:R-:W-:-:S03]  /*fd40*/  IMAD.U32 R19, RZ, RZ, UR7 ;  /* 0x00000007ff137e24 */ /* 0x000fc6000f8e00ff */
[----:B------:R-:W-:-:S13]  /*fd50*/  ISETP.GE.AND P0, PT, R6, UR5, PT ;  /* 0x0000000506007c0c */ /* 0x000fda000bf06270 */
[----:B------:R-:W-:Y:S05]  /*fd60*/  @P0 BRA `(.L_x_1836) ;  /* 0x0000000400c80947 */ /* 0x000fea0003800000 */
[----:B------:R-:W0:Y:S01]  /*fd70*/  S2R R0, SR_TID.X ;  /* 0x0000000000007919 */ /* 0x000e220000002100 */
        /* <DEDUP_REMOVED lines=10> */
.L_x_1838:
[----:B------:R-:W-:Y:S05]  /*fe20*/  BSYNC B0 ;  /* 0x0000000000007941 */ /* 0x000fea0003800000 */
.L_x_1837:
[----:B-----5:R-:W0:Y:S01]  /*fe30*/  SHFL.UP PT, R0, R8, 0x1, RZ ;  /* 0x0420000008007989 */ /* 0x020e2200000e00ff */
[C---:B------:R-:W-:Y:S02]  /*fe40*/  ISETP.NE.AND P0, PT, R9.reuse, RZ, PT ;  /* 0x000000ff0900720c */ /* 0x040fe40003f05270 */
[C---:B------:R-:W-:Y:S02]  /*fe50*/  ISETP.GE.U32.AND P1, PT, R9.reuse, 0x2, PT ;  /* 0x000000020900780c */ /* 0x040fe40003f26070 */
        /* <DEDUP_REMOVED lines=23> */
.L_x_1835:
[----:B------:R-:W-:Y:S02]  /*ffd0*/  IMAD.IADD R7, R3, 0x1, -R4 ;  /* 0x0000000103077824 */ /* 0x000fe400078e0a04 */
[----:B------:R-:W0:Y:S02]  /*ffe0*/  LDC.64 R4, c[0x0][0xc68] ;  /* 0x00031a00ff047b82 */ /* 0x000e240000000a00 */
[----:B------:R-:W-:-:S05]  /*fff0*/  IMAD R3, R0, UR4, R7 ;  /* 0x0000000400037c24 */ /* 0x000fca000f8e0207 */
[----:B------:R-:W-:-:S13]  /*10000*/  ISETP.GT.AND P0, PT, R3, UR6, PT ;  /* 0x0000000603007c0c */ /* 0x000fda000bf04270 */
[----:B------:R-:W-:-:S04]  /*10010*/  VOTE.ANY R9, PT, !P0 ;  /* 0x0000000000097806 */ /* 0x000fc800040e0100 */
[----:B------:R-:W1:Y:S02]  /*10020*/  POPC R3, R9 ;  /* 0x0000000900037309 */ /* 0x000e640000000000 */
[----:B-1----:R-:W-:-:S04]  /*10030*/  IMAD.IADD R19, R3, 0x1, R6 ;  /* 0x0000000103137824 */ /* 0x002fc800078e0206 */
[----:B0-----:R-:W-:-:S05]  /*10040*/  IMAD.WIDE R4, R19, 0x4, R4 ;  /* 0x0000000413047825 */ /* 0x001fca00078e0204 */
[----:B------:R-:W2:Y:S01]  /*10050*/  LDG.E R10, desc[UR38][R4.64] ;  /* 0x00000026040a7981 */ /* 0x000ea2000c1e1900 */
[----:B------:R-:W-:-:S03]  /*10060*/  ISETP.NE.AND P0, PT, R9, RZ, PT ;  /* 0x000000ff0900720c */ /* 0x000fc60003f05270 */
[----:B------:R-:W2:Y:S02]  /*10070*/  SHFL.IDX PT, R17, R8, R3, 0x1f ;  /* 0x00001f0308117589 */ /* 0x000ea400000e0000 */
[----:B--2---:R-:W-:-:S05]  /*10080*/  IMAD R6, R17, R10, RZ ;  /* 0x0000000a11067224 */ /* 0x004fca00078e02ff */
[----:B------:R-:W-:-:S04]  /*10090*/  IABS R11, R6 ;  /* 0x00000006000b7213 */ /* 0x000fc80000000000 */
[----:B------:R-:W0:Y:S08]  /*100a0*/  I2F.RP R12, R11 ;  /* 0x0000000b000c7306 */ /* 0x000e300000209400 */
[----:B0-----:R-:W0:Y:S02]  /*100b0*/  MUFU.RCP R12, R12 ;  /* 0x0000000c000c7308 */ /* 0x001e240000001000 */
[----:B0-----:R-:W-:-:S06]  /*100c0*/  VIADD R13, R12, 0xffffffe ;  /* 0x0ffffffe0c0d7836 */ /* 0x001fcc0000000000 */
[----:B------:R0:W1:Y:S01]  /*100d0*/  F2I.FTZ.U32.TRUNC.NTZ R5, R13 ;  /* 0x0000000d00057305 */ /* 0x000062000021f000 */
[----:B------:R-:W-:Y:S05]  /*100e0*/  @!P0 BRA `(.L_x_1840) ;  /* 0x0000000000088947 */ /* 0x000fea0003800000 */
[----:B------:R-:W-:-:S05]  /*100f0*/  VIADD R3, R3, 0xffffffff ;  /* 0xffffffff03037836 */ /* 0x000fca0000000000 */
[----:B------:R2:W3:Y:S02]  /*10100*/  SHFL.IDX PT, R16, R0, R3, 0x1f ;  /* 0x00001f0300107589 */ /* 0x0004e400000e0000 */
.L_x_1840:
[----:B-12---:R-:W-:Y:S02]  /*10110*/  IMAD.MOV R0, RZ, RZ, -R5 ;  /* 0x000000ffff007224 */ /* 0x006fe400078e0a05 */
[----:B---3--:R-:W-:Y:S02]  /*10120*/  IMAD R16, R16, UR4, R7 ;  /* 0x0000000410107c24 */ /* 0x008fe4000f8e0207 */
[----:B------:R-:W-:Y:S01]  /*10130*/  IMAD R3, R0, R11, RZ ;  /* 0x0000000b00037224 */ /* 0x000fe200078e02ff */
[----:B------:R-:W-:Y:S01]  /*10140*/  IABS R0, R6 ;  /* 0x0000000600007213 */ /* 0x000fe20000000000 */
[----:B------:R-:W-:-:S04]  /*10150*/  IMAD.MOV.U32 R4, RZ, RZ, RZ ;  /* 0x000000ffff047224 */ /* 0x000fc800078e00ff */
[----:B------:R-:W-:Y:S01]  /*10160*/  IMAD.HI.U32 R4, R5, R3, R4 ;  /* 0x0000000305047227 */ /* 0x000fe200078e0004 */
[----:B------:R-:W-:-:S03]  /*10170*/  IADD3 R3, -R16, UR6, RZ ;  /* 0x0000000610037c10 */ /* 0x000fc6000fffe1ff */
[----:B------:R-:W-:Y:S01]  /*10180*/  IMAD.MOV R0, RZ, RZ, -R0 ;  /* 0x000000ffff007224 */ /* 0x000fe200078e0a00 */
[----:B------:R-:W-:-:S05]  /*10190*/  IABS R5, R3 ;  /* 0x0000000300057213 */ /* 0x000fca0000000000 */
        /* <DEDUP_REMOVED lines=12> */
[----:B------:R-:W-:Y:S02]  /*10260*/  IMAD R0, R10, R4, RZ ;  /* 0x000000040a007224 */ /* 0x000fe400078e02ff */
[----:B------:R-:W-:Y:S02]  /*10270*/  IMAD.MOV R4, RZ, RZ, -R4 ;  /* 0x000000ffff047224 */ /* 0x000fe400078e0a04 */
[----:B------:R-:W-:Y:S02]  /*10280*/  IMAD.MOV R5, RZ, RZ, -R0 ;  /* 0x000000ffff057224 */ /* 0x000fe400078e0a00 */
[----:B------:R-:W-:-:S03]  /*10290*/  IMAD R3, R6, R4, R3 ;  /* 0x0000000406037224 */ /* 0x000fc600078e0203 */
[----:B------:R-:W-:-:S04]  /*102a0*/  VIADDMNMX R10, R5, UR4, R10, PT ;  /* 0x00000004050a7c46 */ /* 0x000fc8000b80010a */
[-C--:B------:R-:W-:Y:S02]  /*102b0*/  IABS R7, R10.reuse ;  /* 0x0000000a00077213 */ /* 0x080fe40000000000 */
[----:B------:R-:W-:Y:S02]  /*102c0*/  IABS R6, R10 ;  /* 0x0000000a00067213 */ /* 0x000fe40000000000 */
[----:B------:R-:W1:Y:S03]  /*102d0*/  I2F.RP R8, R7 ;  /* 0x0000000700087306 */ /* 0x000e660000209400 */
[----:B------:R-:W-:-:S05]  /*102e0*/  IMAD.MOV R6, RZ, RZ, -R6 ;  /* 0x000000ffff067224 */ /* 0x000fca00078e0a06 */
[----:B-1----:R-:W1:Y:S02]  /*102f0*/  MUFU.RCP R8, R8 ;  /* 0x0000000800087308 */ /* 0x002e640000001000 */
[----:B-1----:R-:W-:-:S06]  /*10300*/  VIADD R5, R8, 0xffffffe ;  /* 0x0ffffffe08057836 */ /* 0x002fcc0000000000 */
[----:B------:R-:W1:Y:S02]  /*10310*/  F2I.FTZ.U32.TRUNC.NTZ R5, R5 ;  /* 0x0000000500057305 */ /* 0x000e64000021f000 */
[----:B-1----:R-:W-:-:S04]  /*10320*/  IMAD.MOV R4, RZ, RZ, -R5 ;  /* 0x000000ffff047224 */ /* 0x002fc800078e0a05 */
[----:B------:R-:W-:Y:S02]  /*10330*/  IMAD R9, R4, R7, RZ ;  /* 0x0000000704097224 */ /* 0x000fe400078e02ff */
[----:B------:R-:W-:-:S04]  /*10340*/  IMAD.MOV.U32 R4, RZ, RZ, RZ ;  /* 0x000000ffff047224 */ /* 0x000fc800078e00ff */
[----:B------:R-:W-:Y:S01]  /*10350*/  IMAD.HI.U32 R4, R5, R9, R4 ;  /* 0x0000000905047227 */ /* 0x000fe200078e0004 */
[----:B------:R-:W-:Y:S02]  /*10360*/  IABS R9, R3 ;  /* 0x0000000300097213 */ /* 0x000fe40000000000 */
[C---:B------:R-:W-:Y:S01]  /*10370*/  LOP3.LUT R5, R3.reuse, R10, RZ, 0x3c, !PT ;  /* 0x0000000a03057212 */ /* 0x040fe200078e3cff */
[----:B------:R-:W-:Y:S02]  /*10380*/  IMAD.IADD R3, R3, 0x1, R0 ;  /* 0x0000000103037824 */ /* 0x000fe400078e0200 */
[----:B------:R-:W-:-:S04]  /*10390*/  IMAD.HI.U32 R4, R4, R9, RZ ;  /* 0x0000000904047227 */ /* 0x000fc800078e00ff */
[----:B------:R-:W-:-:S05]  /*103a0*/  IMAD R6, R4, R6, R9 ;  /* 0x0000000604067224 */ /* 0x000fca00078e0209 */
        /* <DEDUP_REMOVED lines=8> */
[----:B------:R-:W-:Y:S01]  /*10430*/  @!P0 LOP3.LUT R4, RZ, R10, RZ, 0x33, !PT ;  /* 0x0000000aff048212 */ /* 0x000fe200078e33ff */
[----:B------:R-:W-:-:S04]  /*10440*/  IMAD.MOV R10, RZ, RZ, -R10 ;  /* 0x000000ffff0a7224 */ /* 0x000fc800078e0a0a */
[----:B------:R-:W-:Y:S01]  /*10450*/  IMAD R18, R4, R10, R3 ;  /* 0x0000000a04127224 */ /* 0x000fe200078e0203 */
[----:B------:R-:W-:-:S05]  /*10460*/  LOP3.LUT R4, RZ, R4, RZ, 0x33, !PT ;  /* 0x00000004ff047212 */ /* 0x000fca00078e33ff */
[----:B------:R-:W-:Y:S01]  /*10470*/  IMAD.IADD R17, R17, 0x1, R4 ;  /* 0x0000000111117824 */ /* 0x000fe200078e0204 */
[----:B------:R-:W-:Y:S06]  /*10480*/  BRA `(.L_x_1841) ;  /* 0x00000000000c7947 */ /* 0x000fec0003800000 */
.L_x_1836:
[----:B------:R-:W-:Y:S02]  /*10490*/  IMAD.MOV.U32 R17, RZ, RZ, RZ ;  /* 0x000000ffff117224 */ /* 0x000fe400078e00ff */
[----:B------:R-:W-:Y:S02]  /*104a0*/  IMAD.U32 R16, RZ, RZ, UR6 ;  /* 0x00000006ff107e24 */ /* 0x000fe4000f8e00ff */
[----:B------:R-:W-:-:S07]  /*104b0*/  IMAD.MOV.U32 R18, RZ, RZ, RZ ;  /* 0x000000ffff127224 */ /* 0x000fce00078e00ff */
.L_x_1841:
[----:B------:R-:W1:Y:S01]  /*104c0*/  S2R R0, SR_TID.X ;  /* 0x0000000000007919 */ /* 0x000e620000002100 */
[----:B------:R-:W-:Y:S01]  /*104d0*/  STL [R1], RZ ;  /* 0x000000ff01007387 */ /* 0x000fe20000100800 */
[----:B-1----:R-:W-:-:S04]  /*104e0*/  LOP3.LUT R0, R0, 0x1f, RZ, 0xc0, !PT ;  /* 0x0000001f00007812 */ /* 0x002fc800078ec0ff */
[----:B------:R-:W-:-:S13]  /*104f0*/  ISETP.NE.AND P0, PT, R0, RZ, PT ;  /* 0x000000ff0000720c */ /* 0x000fda0003f05270 */
[----:B------:R-:W1:Y:S01]  /*10500*/  @!P0 S2R R3, SR_CgaCtaId ;  /* 0x0000000000038919 */ /* 0x000e620000008800 */
[----:B------:R-:W-:-:S04]  /*10510*/  @!P0 MOV R0, 0x400 ;  /* 0x0000040000008802 */ /* 0x000fc80000000f00 */
[----:B-1----:R-:W-:-:S05]  /*10520*/  @!P0 LEA R0, R3, R0, 0x18 ;  /* 0x0000000003008211 */ /* 0x002fca00078ec0ff */
[----:B------:R1:W-:Y:S01]  /*10530*/  @!P0 STS.128 [R0+0x228d0], R16 ;  /* 0x0228d01000008388 */ /* 0x0003e20000000c00 */
[----:B------:R-:W-:Y:S06]  /*10540*/  BAR.ARV 0x5, 0x120 ;  /* 0x0144800000007b1d */ /* 0x000fec0000002000 */
[----:B------:R-:W-:Y:S01]  /*10550*/  ISETP.GE.AND P0, PT, R19, UR5, PT ;  /* 0x0000000513007c0c */ /* 0x000fe2000bf06270 */
[----:B-1----:R-:W-:-:S05]  /*10560*/  IMAD.MOV.U32 R0, RZ, RZ, 0x1 ;  /* 0x00000001ff007424 */ /* 0x002fca00078e00ff */
[----:B------:R1:W-:Y:S04]  /*10570*/  STL [R1+0x4], R0 ;  /* 0x0000040001007387 */ /* 0x0003e80000100800 */
[----:B------:R1:W-:Y:S03]  /*10580*/  STL [R1+0x18], RZ ;  /* 0x000018ff01007387 */ /* 0x0003e60000100800 */
[----:B------:R-:W-:Y:S05]  /*10590*/  @P0 BRA `(.L_x_1842) ;  /* 0x0000003c00a80947 */ /* 0x000fea0003800000 */
[----:B-1----:R-:W-:Y:S01]  /*105a0*/  IMAD.MOV.U32 R0, RZ, RZ, 0x1 ;  /* 0x00000001ff007424 */ /* 0x002fe200078e00ff */
[----:B------:R1:W-:Y:S01]  /*105b0*/  STL [R1+0x18], RZ ;  /* 0x000018ff01007387 */ /* 0x0003e20000100800 */
[----:B------:R-:W-:Y:S01]  /*105c0*/  ULDC UR37, c[0x0][0xc] ;  /* 0x0000030000257ab9 */ /* 0x000fe20000000800 */
[----:B------:R-:W-:Y:S02]  /*105d0*/  ULDC.64 UR40, c[0x0][0x198] ;  /* 0x0000660000287ab9 */ /* 0x000fe40000000a00 */
[----:B------:R1:W-:Y:S04]  /*105e0*/  STL [R1+0x4], R0 ;  /* 0x0000040001007387 */ /* 0x0003e80000100800 */
[----:B------:R1:W-:Y:S02]  /*105f0*/  STL [R1], RZ ;  /* 0x000000ff01007387 */ /* 0x0003e40000100800 */
.L_x_1915:
[----:B------:R-:W-:Y:S05]  /*10600*/  YIELD ;  /* 0x0000000000007946 */ /* 0x000fea0003800000 */
[----:B------:R-:W-:Y:S01]  /*10610*/  ULDC.64 UR4, c[0x0][0xa28] ;  /* 0x00028a0000047ab9 */ /* 0x000fe20000000a00 */
[----:B------:R-:W-:Y:S01]  /*10620*/  IMAD.MOV.U32 R4, RZ, RZ, RZ ;  /* 0x000000ffff047224 */ /* 0x000fe200078e00ff */
[----:B------:R-:W-:Y:S01]  /*10630*/  ISETP.NE.U32.AND P0, PT, RZ, UR4, PT ;  /* 0x00000004ff007c0c */ /* 0x000fe2000bf05070 */
[----:B-1----:R-:W-:Y:S01]  /*10640*/  IMAD.MOV.U32 R0, RZ, RZ, RZ ;  /* 0x000000ffff007224 */ /* 0x002fe200078e00ff */
[----:B------:R-:W-:Y:S02]  /*10650*/  ULDC.64 UR6, c[0x0][0xa08] ;  /* 0x0002820000067ab9 */ /* 0x000fe40000000a00 */
[----:B------:R-:W-:Y:S01]  /*10660*/  ISETP.NE.AND.EX P0, PT, RZ, UR5, PT, P0 ;  /* 0x00000005ff007c0c */ /* 0x000fe2000bf05300 */
[----:B------:R-:W-:-:S12]  /*10670*/  ULDC.64 UR4, c[0x0][0xa00] ;  /* 0x0002800000047ab9 */ /* 0x000fd80000000a00 */
[----:B--2---:R-:W1:Y:S01]  /*10680*/  @P0 LDC.64 R2, c[0x0][0xa28] ;  /* 0x00028a00ff020b82 */ /* 0x004e620000000a00 */
[----:B------:R-:W-:Y:S01]  /*10690*/  ISETP.NE.U32.AND P2, PT, RZ, UR4, PT ;  /* 0x00000004ff007c0c */ /* 0x000fe2000bf45070 */
[----:B-1----:R-:W-:-:S05]  /*106a0*/  @P0 IMAD.WIDE R2, R19, 0x4, R2 ;  /* 0x0000000413020825 */ /* 0x002fca00078e0202 */
[----:B------:R1:W5:Y:S01]  /*106b0*/  @P0 LDG.E R4, desc[UR38][R2.64] ;  /* 0x0000002602040981 */ /* 0x000362000c1e1900 */
[----:B------:R-:W-:Y:S01]  /*106c0*/  ISETP.NE.AND.EX P2, PT, RZ, UR5, PT, P2 ;  /* 0x00000005ff007c0c */ /* 0x000fe2000bf45320 */
[----:B------:R-:W-:Y:S01]  /*106d0*/  ULDC.64 UR4, c[0x0][0xa18] ;  /* 0x0002860000047ab9 */ /* 0x000fe20000000a00 */
[----:B-1----:R-:W1:Y:S02]  /*106e0*/  LDC.64 R2, c[0x0][0xa00] ;  /* 0x00028000ff027b82 */ /* 0x002e640000000a00 */
[----:B-1----:R-:W-:-:S09]  /*106f0*/  IMAD.WIDE R2, R19, 0x4, R2 ;  /* 0x0000000413027825 */ /* 0x002fd200078e0202 */
[----:B------:R-:W2:Y:S01]  /*10700*/  @P2 LDG.E R0, desc[UR38][R2.64] ;  /* 0x0000002602002981 */ /* 0x000ea2000c1e1900 */
[----:B------:R-:W-:Y:S01]  /*10710*/  ISETP.NE.U32.AND P1, PT, RZ, UR4, PT ;  /* 0x00000004ff007c0c */ /* 0x000fe2000bf25070 */
[----:B------:R-:W-:-:S03]  /*10720*/  ULDC UR4, c[0x0][0x288] ;  /* 0x0000a20000047ab9 */ /* 0x000fc60000000800 */
[----:B------:R-:W-:-:S13]  /*10730*/  ISETP.NE.AND.EX P1, PT, RZ, UR5, PT, P1 ;  /* 0x00000005ff007c0c */ /* 0x000fda000bf25310 */
[----:B------:R-:W1:Y:S02]  /*10740*/  @P1 LDC.64 R6, c[0x0][0xa18] ;  /* 0x00028600ff061b82 */ /* 0x000e640000000a00 */
[----:B-1----:R-:W-:Y:S01]  /*10750*/  @P1 IMAD.WIDE R6, R19, 0x4, R6 ;  /* 0x0000000413061825 */ /* 0x002fe200078e0206 */
[----:B--2---:R1:W-:Y:S03]  /*10760*/  STL [R1+0x1c], R0 ;  /* 0x00001c0001007387 */ /* 0x0043e60000100800 */
[----:B-1----:R-:W-:Y:S01]  /*10770*/  IMAD.U32 R0, RZ, RZ, UR4 ;  /* 0x00000004ff007e24 */ /* 0x002fe2000f8e00ff */
[----:B------:R-:W-:-:S05]  /*10780*/  ULDC.64 UR4, c[0x0][0x3f8] ;  /* 0x0000fe0000047ab9 */ /* 0x000fca0000000a00 */
[----:B------:R1:W5:Y:S01]  /*10790*/  @P1 LDG.E R0, desc[UR38][R6.64] ;  /* 0x0000002606001981 */ /* 0x000362000c1e1900 */
[----:B------:R-:W-:Y:S01]  /*107a0*/  UISETP.NE.U32.AND UP0, UPT, UR4, URZ, UPT ;  /* 0x0000003f0400728c */ /* 0x000fe2000bf05070 */
[----:B------:R-:W-:Y:S02]  /*107b0*/  ISETP.NE.U32.AND P0, PT, RZ, UR6, PT ;  /* 0x00000006ff007c0c */ /* 0x000fe4000bf05070 */
[----:B------:R-:W-:Y:S01]  /*107c0*/  ULDC UR4, c[0x0][0x404] ;  /* 0x0001010000047ab9 */ /* 0x000fe20000000800 */
[----:B------:R-:W-:Y:S01]  /*107d0*/  UISETP.NE.AND.EX UP0, UPT, UR5, URZ, UPT, UP0 ;  /* 0x0000003f0500728c */ /* 0x000fe2000bf05300 */
[----:B------:R-:W-:Y:S02]  /*107e0*/  ISETP.NE.AND.EX P0, PT, RZ, UR7, PT, P0 ;  /* 0x00000007ff007c0c */ /* 0x000fe4000bf05300 */
[----:B------:R-:W-:Y:S01]  /*107f0*/  ULDC UR5, c[0x0][0x2e0] ;  /* 0x0000b80000057ab9 */ /* 0x000fe20000000800 */
[----:B------:R-:W-:-:S04]  /*10800*/  USEL UR4, UR4, 0x1, UP0 ;  /* 0x0000000104047887 */ /* 0x000fc80008000000 */
[----:B------:R-:W-:-:S06]  /*10810*/  UIMAD UR4, UR4, UR5, URZ ;  /* 0x00000005040472a4 */ /* 0x000fcc000f8e023f */
[----:B------:R-:W-:Y:S01]  /*10820*/  IMAD.U32 R5, RZ, RZ, UR4 ;  /* 0x00000004ff057e24 */ /* 0x000fe2000f8e00ff */
[----:B-1----:R-:W-:Y:S06]  /*10830*/  @P1 BRA `(.L_x_1843) ;  /* 0x0000000000101947 */ /* 0x002fec0003800000 */
[----:B------:R-:W-:Y:S05]  /*10840*/  @!P2 BRA `(.L_x_1843) ;  /* 0x00000000000ca947 */ /* 0x000fea0003800000 */
[----:B------:R-:W2:Y:S04]  /*10850*/  LDG.E R7, desc[UR38][R2.64] ;  /* 0x0000002602077981 */ /* 0x000ea8000c1e1900 */
[----:B-----5:R-:W2:Y:S02]  /*10860*/  LDG.E R0, desc[UR38][R2.64+0x4] ;  /* 0x0000042602007981 */ /* 0x020ea4000c1e1900 */
[----:B--2---:R-:W-:-:S07]  /*10870*/  IMAD.IADD R0, R0, 0x1, -R7 ;  /* 0x0000000100007824 */ /* 0x004fce00078e0a07 */
.L_x_1843:
[----:B------:R-:W1:Y:S01]  /*10880*/  LDC.64 R2, c[0x0][0xa08] ;  /* 0x00028200ff027b82 */ /* 0x000e620000000a00 */
[----:B------:R-:W-:Y:S01]  /*10890*/  IMAD.MOV.U32 R7, RZ, RZ, RZ ;  /* 0x000000ffff077224 */ /* 0x000fe200078e00ff */
[----:B------:R-:W-:Y:S01]  /*108a0*/  ULDC.64 UR4, c[0x0][0xa20] ;  /* 0x0002880000047ab9 */ /* 0x000fe20000000a00 */
[----:B-1----:R-:W-:-:S05]  /*108b0*/  IMAD.WIDE R2, R19, 0x4, R2 ;  /* 0x0000000413027825 */ /* 0x002fca00078e0202 */
[----:B------:R-:W2:Y:S01]  /*108c0*/  @P0 LDG.E R7, desc[UR38][R2.64] ;  /* 0x0000002602070981 */ /* 0x000ea2000c1e1900 */
[----:B------:R-:W-:-:S04]  /*108d0*/  ISETP.NE.U32.AND P1, PT, RZ, UR4, PT ;  /* 0x00000004ff007c0c */ /* 0x000fc8000bf25070 */
[----:B------:R-:W-:Y:S01]  /*108e0*/  ISETP.NE.AND.EX P1, PT, RZ, UR5, PT, P1 ;  /* 0x00000005ff007c0c */ /* 0x000fe2000bf25310 */
[----:B--2--5:R-:W-:-:S05]  /*108f0*/  IMAD.IADD R6, R7, 0x1, R4 ;  /* 0x0000000107067824 */ /* 0x024fca00078e0204 */
[----:B------:R1:W-:Y:S07]  /*10900*/  STL [R1+0x8], R6 ;  /* 0x0000080601007387 */ /* 0x0003ee0000100800 */
[----:B------:R-:W-:Y:S05]  /*10910*/  @!P1 BRA `(.L_x_1844) ;  /* 0x0000000000109947 */ /* 0x000fea0003800000 */
[----:B------:R-:W2:Y:S02]  /*10920*/  LDC.64 R2, c[0x0][0xa20] ;  /* 0x00028800ff027b82 */ /* 0x000ea40000000a00 */
[----:B--2---:R-:W-:-:S05]  /*10930*/  IMAD.WIDE R2, R19, 0x4, R2 ;  /* 0x0000000413027825 */ /* 0x004fca00078e0202 */
[----:B------:R2:W5:Y:S01]  /*10940*/  LDG.E R5, desc[UR38][R2.64] ;  /* 0x0000002602057981 */ /* 0x000562000c1e1900 */
[----:B------:R-:W-:Y:S05]  /*10950*/  BRA `(.L_x_1845) ;  /* 0x0000000000107947 */ /* 0x000fea0003800000 */
.L_x_1844:
[----:B------:R-:W-:Y:S05]  /*10960*/  @!P0 BRA `(.L_x_1845) ;  /* 0x00000000000c8947 */ /* 0x000fea0003800000 */
[----:B-1----:R-:W2:Y:S04]  /*10970*/  LDG.E R6, desc[UR38][R2.64] ;  /* 0x0000002602067981 */ /* 0x002ea8000c1e1900 */
[----:B------:R-:W2:Y:S02]  /*10980*/  LDG.E R5, desc[UR38][R2.64+0x4] ;  /* 0x0000042602057981 */ /* 0x000ea4000c1e1900 */
[----:B--2---:R-:W-:-:S07]  /*10990*/  IMAD.IADD R5, R5, 0x1, -R6 ;  /* 0x0000000105057824 */ /* 0x004fce00078e0a06 */
.L_x_1845:
[----:B--2---:R-:W2:Y:S01]  /*109a0*/  LDC.64 R2, c[0x0][0x9e0] ;  /* 0x00027800ff027b82 */ /* 0x004ea20000000a00 */
[----:B-----5:R-:W-:Y:S01]  /*109b0*/  IMAD.IADD R7, R5, 0x1, -R4 ;  /* 0x0000000105077824 */ /* 0x020fe200078e0a04 */
[----:B------:R-:W-:-:S04]  /*109c0*/  LEA R4, R17, 0x80, 0x7 ;  /* 0x0000008011047811 */ /* 0x000fc800078e38ff */
[----:B------:R-:W-:Y:S02]  /*109d0*/  IADD3 R9, R7, R4, -R0 ;  /* 0x0000000407097210 */ /* 0x000fe40007ffe800 */
[----:B--2---:R-:W-:-:S03]  /*109e0*/  ISETP.GE.AND P0, PT, R3, 0x1, PT ;  /* 0x000000010300780c */ /* 0x004fc60003f06270 */
[----:B------:R-:W-:-:S10]  /*109f0*/  IMAD.IADD R2, R9, 0x1, R2 ;  /* 0x0000000109027824 */ /* 0x000fd400078e0202 */
[----:B------:R-:W-:Y:S05]  /*10a00*/  @!P0 BRA `(.L_x_1846) ;  /* 0x0000000000488947 */ /* 0x000fea0003800000 */
[C---:B------:R-:W-:Y:S01]  /*10a10*/  ISETP.GT.AND P1, PT, R9.reuse, RZ, PT ;  /* 0x000000ff0900720c */ /* 0x040fe20003f24270 */
[----:B------:R-:W-:Y:S01]  /*10a20*/  BSSY B0, `(.L_x_1847) ;  /* 0x000000e000007945 */ /* 0x000fe20003800000 */
[----:B-1----:R-:W-:-:S11]  /*10a30*/  VIADD R6, R9, 0xffffffff ;  /* 0xffffffff09067836 */ /* 0x002fd60000000000 */
        /* <DEDUP_REMOVED lines=8> */
.L_x_1848:
[----:B------:R-:W-:-:S13]  /*10ac0*/  ISETP.NE.AND P1, PT, R3, 0x1, PT ;  /* 0x000000010300780c */ /* 0x000fda0003f25270 */
[----:B------:R-:W1:Y:S02]  /*10ad0*/  @P1 LDC.64 R4, c[0x0][0x9e8] ;  /* 0x00027a00ff041b82 */ /* 0x000e640000000a00 */
[----:B-1----:R-:W-:-:S05]  /*10ae0*/  @P1 IMAD.HI.U32 R4, R6, R4, RZ ;  /* 0x0000000406041227 */ /* 0x002fca00078e00ff */
[----:B------:R-:W-:-:S07]  /*10af0*/  @P1 SHF.R.U32.HI R6, RZ, R5, R4 ;  /* 0x00000005ff061219 */ /* 0x000fce0000011604 */
.L_x_1849:
[----:B------:R-:W-:Y:S05]  /*10b00*/  BSYNC B0 ;  /* 0x0000000000007941 */ /* 0x000fea0003800000 */
.L_x_1847:
[----:B------:R-:W-:-:S05]  /*10b10*/  IMAD R5, R6, R3, R3 ;  /* 0x0000000306057224 */ /* 0x000fca00078e0203 */
[----:B------:R-:W-:-:S07]  /*10b20*/  VIMNMX R2, R2, R5, PT ;  /* 0x0000000502027248 */ /* 0x000fce0003fe0100 */
.L_x_1846:
[----:B------:R-:W-:Y:S01]  /*10b30*/  VIADD R2, R2, 0x5f ;  /* 0x0000005f02027836 */ /* 0x000fe20000000000 */
[----:B------:R-:W-:Y:S01]  /*10b40*/  ULDC UR4, c[0x0][0x9dc] ;  /* 0x0002770000047ab9 */ /* 0x000fe20000000800 */
[----:B------:R-:W-:Y:S02]  /*10b50*/  IMAD R0, R17, 0x80, -R0 ;  /* 0x0000008011007824 */ /* 0x000fe400078e0a00 */
[----:B------:R-:W-:-:S04]  /*10b60*/  IMAD.HI R4, R2, 0x2aaaaaab, RZ ;  /* 0x2aaaaaab02047827 */ /* 0x000fc800078e02ff */
[C---:B------:R-:W-:Y:S01]  /*10b70*/  VIADD R2, R7.reuse, 0x5f ;  /* 0x0000005f07027836 */ /* 0x040fe20000000000 */
[----:B------:R-:W-:Y:S01]  /*10b80*/  SHF.R.U32.HI R5, RZ, 0x1f, R4 ;  /* 0x0000001fff057819 */ /* 0x000fe20000011604 */
[----:B------:R-:W-:Y:S02]  /*10b90*/  IMAD.IADD R7, R7, 0x1, R0 ;  /* 0x0000000107077824 */ /* 0x000fe400078e0200 */
[----:B------:R-:W-:Y:S01]  /*10ba0*/  IMAD.HI R2, R2, 0x2aaaaaab, RZ ;  /* 0x2aaaaaab02027827 */ /* 0x000fe200078e02ff */
[----:B------:R-:W-:-:S03]  /*10bb0*/  LEA.HI.SX32 R4, R4, R5, 0x1c ;  /* 0x0000000504047211 */ /* 0x000fc600078fe2ff */
[----:B------:R-:W-:Y:S01]  /*10bc0*/  VIADD R0, R7, -UR4 ;  /* 0x8000000407007c36 */ /* 0x000fe20008000000 */
[----:B------:R-:W-:-:S04]  /*10bd0*/  SHF.R.U32.HI R5, RZ, 0x1f, R2 ;  /* 0x0000001fff057819 */ /* 0x000fc80000011602 */
[----:B------:R-:W-:-:S04]  /*10be0*/  LEA.HI.SX32 R5, R2, R5, 0x1c ;  /* 0x0000000502057211 */ /* 0x000fc800078fe2ff */
[----:B-1----:R-:W-:-:S05]  /*10bf0*/  VIMNMX R6, R5, R4, PT ;  /* 0x0000000405067248 */ /* 0x002fca0003fe0100 */
[----:B------:R1:W-:Y:S01]  /*10c00*/  STL [R1+0x14], R6 ;  /* 0x0000140601007387 */ /* 0x0003e20000100800 */
[----:B------:R-:W-:Y:S05]  /*10c10*/  @!P0 BRA `(.L_x_1850) ;  /* 0x0000000000448947 */ /* 0x000fea0003800000 */
[----:B------:R-:W-:Y:S01]  /*10c20*/  ISETP.GT.AND P0, PT, R7, -0x1, PT ;  /* 0xffffffff0700780c */ /* 0x000fe20003f04270 */
[----:B------:R-:W-:-:S12]  /*10c30*/  BSSY B0, `(.L_x_1851) ;  /* 0x000000d000007945 */ /* 0x000fd80003800000 */
[----:B------:R-:W-:Y:S05]  /*10c40*/  @P0 BRA `(.L_x_1852) ;  /* 0x00000000001c0947 */ /* 0x000fea0003800000 */
[----:B------:R-:W-:Y:S02]  /*10c50*/  ISETP.NE.AND P0, PT, R3, 0x1, PT ;  /* 0x000000010300780c */ /* 0x000fe40003f05270 */
[----:B------:R-:W-:-:S11]  /*10c60*/  LOP3.LUT R7, RZ, R7, RZ, 0x33, !PT ;  /* 0x00000007ff077212 */ /* 0x000fd600078e33ff */
[----:B------:R-:W2:Y:S02]  /*10c70*/  @P0 LDC.64 R4, c[0x0][0x9e8] ;  /* 0x00027a00ff040b82 */ /* 0x000ea40000000a00 */
[----:B--2---:R-:W-:-:S05]  /*10c80*/  @P0 IMAD.HI.U32 R4, R7, R4, RZ ;  /* 0x0000000407040227 */ /* 0x004fca00078e00ff */
[----:B------:R-:W-:-:S04]  /*10c90*/  @P0 SHF.R.U32.HI R7, RZ, R5, R4 ;  /* 0x00000005ff070219 */ /* 0x000fc80000011604 */
[----:B------:R-:W-:Y:S01]  /*10ca0*/  LOP3.LUT R7, RZ, R7, RZ, 0x33, !PT ;  /* 0x00000007ff077212 */ /* 0x000fe200078e33ff */
[----:B------:R-:W-:Y:S06]  /*10cb0*/  BRA `(.L_x_1853) ;  /* 0x0000000000107947 */ /* 0x000fec0003800000 */
.L_x_1852:
[----:B------:R-:W-:-:S13]  /*10cc0*/  ISETP.NE.AND P0, PT, R3, 0x1, PT ;  /* 0x000000010300780c */ /* 0x000fda0003f05270 */
[----:B------:R-:W2:Y:S02]  /*10cd0*/  @P0 LDC.64 R4, c[0x0][0x9e8] ;  /* 0x00027a00ff040b82 */ /* 0x000ea40000000a00 */
[----:B--2---:R-:W-:-:S05]  /*10ce0*/  @P0 IMAD.HI.U32 R4, R7, R4, RZ ;  /* 0x0000000407040227 */ /* 0x004fca00078e00ff */
[----:B------:R-:W-:-:S07]  /*10cf0*/  @P0 SHF.R.U32.HI R7, RZ, R5, R4 ;  /* 0x00000005ff070219 */ /* 0x000fce0000011604 */
.L_x_1853:
[----:B------:R-:W-:Y:S05]  /*10d00*/  BSYNC B0 ;  /* 0x0000000000007941 */ /* 0x000fea0003800000 */
.L_x_1851:
[----:B------:R-:W-:-:S05]  /*10d10*/  IMAD R3, R7, R3, RZ ;  /* 0x0000000307037224 */ /* 0x000fca00078e02ff */
[----:B------:R-:W-:-:S07]  /*10d20*/  VIMNMX R0, R0, R3, !PT ;  /* 0x0000000300007248 */ /* 0x000fce0007fe0100 */
.L_x_1850:
[----:B------:R-:W-:Y:S01]  /*10d30*/  IMAD.HI R0, R0, 0x2aaaaaab, RZ ;  /* 0x2aaaaaab00007827 */ /* 0x000fe200078e02ff */
[----:B------:R-:W-:Y:S04]  /*10d40*/  BSSY B6, `(.L_x_1854) ;  /* 0x00002ae000067945 */ /* 0x000fe80003800000 */
[----:B------:R-:W-:-:S04]  /*10d50*/  SHF.R.U32.HI R3, RZ, 0x1f, R0 ;  /* 0x0000001fff037819 */ /* 0x000fc80000011600 */
[----:B------:R-:W-:-:S04]  /*10d60*/  LEA.HI.SX32 R3, R0, R3, 0x1c ;  /* 0x0000000300037211 */ /* 0x000fc800078fe2ff */
[----:B------:R-:W-:-:S04]  /*10d70*/  VIMNMX R2, RZ, R3, !PT ;  /* 0x00000003ff027248 */ /* 0x000fc80007fe0100 */
[----:B------:R-:W-:Y:S01]  /*10d80*/  ISETP.GT.AND P0, PT, R6, R2, PT ;  /* 0x000000020600720c */ /* 0x000fe20003f04270 */
[----:B------:R2:W-:-:S12]  /*10d90*/  STL [R1+0xc], R2 ;  /* 0x00000c0201007387 */ /* 0x0005d80000100800 */
[----:B--2---:R-:W-:Y:S05]  /*10da0*/  @P0 BRA `(.L_x_1855) ;  /* 0x0000000000440947 */ /* 0x004fea0003800000 */
[----:B------:R-:W2:Y:S02]  /*10db0*/  S2R R2, SR_TID.X ;  /* 0x0000000000027919 */ /* 0x000ea40000002100 */
[----:B--2---:R-:W-:-:S04]  /*10dc0*/  LOP3.LUT R2, R2, 0x1f, RZ, 0xc0, !PT ;  /* 0x0000001f02027812 */ /* 0x004fc800078ec0ff */
[----:B------:R-:W-:-:S13]  /*10dd0*/  ISETP.NE.AND P1, PT, R2, RZ, PT ;  /* 0x000000ff0200720c */ /* 0x000fda0003f25270 */
[----:B------:R-:W-:Y:S05]  /*10de0*/  @P1 BRA `(.L_x_1856) ;  /* 0x00000028008c1947 */ /* 0x000fea0003800000 */
[----:B------:R-:W2:Y:S01]  /*10df0*/  S2R R7, SR_LANEID ;  /* 0x0000000000077919 */ /* 0x000ea20000000000 */
[----:B------:R-:W-:Y:S01]  /*10e00*/  VOTEU.ANY UR4, UPT, PT ;  /* 0x0000000000047886 */ /* 0x000fe200038e0100 */
[----:B------:R-:W3:Y:S01]  /*10e10*/  LDC.64 R2, c[0x0][0xc38] ;  /* 0x00030e00ff027b82 */ /* 0x000ee20000000a00 */
[----:B------:R-:W2:Y:S08]  /*10e20*/  FLO.U32 R0, UR4 ;  /* 0x0000000400007d00 */ /* 0x000eb000080e0000 */
[----:B------:R-:W3:Y:S01]  /*10e30*/  POPC R5, UR4 ;  /* 0x0000000400057d09 */ /* 0x000ee20008000000 */
[----:B--2---:R-:W-:-:S13]  /*10e40*/  ISETP.EQ.U32.AND P0, PT, R0, R7, PT ;  /* 0x000000070000720c */ /* 0x004fda0003f02070 */
[----:B---3--:R-:W2:Y:S01]  /*10e50*/  @P0 ATOMG.E.ADD.STRONG.GPU PT, R3, desc[UR38][R2.64], R5 ;  /* 0x00000005020309a8 */ /* 0x008ea200081ee1e6 */
[----:B------:R-:W3:Y:S02]  /*10e60*/  S2R R4, SR_LTMASK ;  /* 0x0000000000047919 */ /* 0x000ee40000003900 */
[----:B---3--:R-:W-:-:S04]  /*10e70*/  LOP3.LUT R4, R4, UR4, RZ, 0xc0, !PT ;  /* 0x0000000404047c12 */ /* 0x008fc8000f8ec0ff */
[----:B------:R-:W3:Y:S01]  /*10e80*/  POPC R7, R4 ;  /* 0x0000000400077309 */ /* 0x000ee20000000000 */
[----:B--2---:R-:W3:Y:S02]  /*10e90*/  SHFL.IDX PT, R0, R3, R0, 0x1f ;  /* 0x00001f0003007589 */ /* 0x004ee400000e0000 */
[----:B---3--:R-:W-:Y:S01]  /*10ea0*/  IADD3 R16, R0, UR37, R7 ;  /* 0x0000002500107c10 */ /* 0x008fe2000fffe007 */
[----:B------:R-:W-:Y:S06]  /*10eb0*/  BRA `(.L_x_1856) ;  /* 0x0000002800587947 */ /* 0x000fec0003800000 */
.L_x_1855:
[----:B------:R-:W2:Y:S01]  /*10ec0*/  S2R R3, SR_CgaCtaId ;  /* 0x0000000000037919 */ /* 0x000ea20000008800 */
[----:B------:R-:W-:-:S04]  /*10ed0*/  MOV R0, 0x400 ;  /* 0x0000040000007802 */ /* 0x000fc80000000f00 */
[----:B--2---:R-:W-:-:S05]  /*10ee0*/  LEA R2, R3, R0, 0x18 ;  /* 0x0000000003027211 */ /* 0x004fca00078ec0ff */
[----:B------:R2:W-:Y:S01]  /*10ef0*/  STL [R1+0x10], R2 ;  /* 0x0000100201007387 */ /* 0x0005e20000100800 */
[----:B------:R-:W-:-:S05]  /*10f00*/  VIADD R0, R2, 0x1c400 ;  /* 0x0001c40002007836 */ /* 0x000fca0000000000 */
[----:B------:R-:W-:-:S13]  /*10f10*/  LOP3.LUT P0, RZ, R0, 0x3ff, RZ, 0xc0, !PT ;  /* 0x000003ff00ff7812 */ /* 0x000fda000780c0ff */
[----:B--2---:R-:W-:Y:S05]  /*10f20*/  @!P0 BRA `(.L_x_1857) ;  /* 0x0000000000408947 */ /* 0x004fea0003800000 */
[----:B------:R-:W-:Y:S01]  /*10f30*/  MOV R2, 0x0 ;  /* 0x0000000000027802 */ /* 0x000fe20000000f00 */
[----:B------:R-:W-:Y:S01]  /*10f40*/  ULDC.64 UR6, c[0x4][0x90] ;  /* 0x0100240000067ab9 */ /* 0x000fe20000000a00 */
[----:B------:R-:W-:Y:S01]  /*10f50*/  ULDC.64 UR8, c[0x4][0x98] ;  /* 0x0100260000087ab9 */ /* 0x000fe20000000a00 */
[----:B------:R-:W-:Y:S01]  /*10f60*/  ULDC.64 UR4, c[0x4][0x8] ;  /* 0x0100020000047ab9 */ /* 0x000fe20000000a00 */
[----:B------:R-:W-:Y:S02]  /*10f70*/  IMAD.U32 R4, RZ, RZ, UR6 ;  /* 0x00000006ff047e24 */ /* 0x000fe4000f8e00ff */
[----:B------:R-:W2:Y:S01]  /*10f80*/  LDC.64 R2, c[0x4][R2] ;  /* 0x0100000002027b82 */ /* 0x000ea20000000a00 */
[----:B------:R-:W-:Y:S02]  /*10f90*/  IMAD.U32 R5, RZ, RZ, UR7 ;  /* 0x00000007ff057e24 */ /* 0x000fe4000f8e00ff */
[----:B-1----:R-:W-:Y:S02]  /*10fa0*/  IMAD.U32 R6, RZ, RZ, UR8 ;  /* 0x00000008ff067e24 */ /* 0x002fe4000f8e00ff */
[----:B------:R-:W-:-:S02]  /*10fb0*/  IMAD.U32 R7, RZ, RZ, UR9 ;  /* 0x00000009ff077e24 */ /* 0x000fc4000f8e00ff */
[----:B------:R-:W-:Y:S02]  /*10fc0*/  IMAD.U32 R10, RZ, RZ, UR4 ;  /* 0x00000004ff0a7e24 */ /* 0x000fe4000f8e00ff */
[----:B------:R-:W-:Y:S02]  /*10fd0*/  IMAD.U32 R11, RZ, RZ, UR5 ;  /* 0x00000005ff0b7e24 */ /* 0x000fe4000f8e00ff */
[----:B------:R-:W-:Y:S02]  /*10fe0*/  IMAD.MOV.U32 R8, RZ, RZ, 0x70 ;  /* 0x00000070ff087424 */ /* 0x000fe400078e00ff */
[----:B------:R-:W-:Y:S02]  /*10ff0*/  IMAD.MOV.U32 R12, RZ, RZ, 0x1 ;  /* 0x00000001ff0c7424 */ /* 0x000fe400078e00ff */
[----:B0-----:R-:W-:-:S07]  /*11000*/  IMAD.MOV.U32 R13, RZ, RZ, RZ ;  /* 0x000000ffff0d7224 */ /* 0x001fce00078e00ff */
[----:B------:R-:W-:-:S07]  /*11010*/  LEPC R20, `(.L_x_1857) ;  /* 0x000000001014794e */ /* 0x000fce0000000000 */
[----:B--2---:R-:W-:Y:S05]  /*11020*/  CALL.ABS.NOINC R2 ;  /* 0x0000000002007343 */ /* 0x004fea0003c00000 */
.L_x_1857:
        /* <DEDUP_REMOVED lines=8> */
[----:B------:R2:W3:Y:S01]  /*110b0*/  LDC.64 R2, c[0x4][R0] ;  /* 0x0100000000027b82 */ /* 0x0004e20000000a00 */
[----:B------:R-:W-:Y:S02]  /*110c0*/  IMAD.U32 R4, RZ, RZ, UR6 ;  /* 0x00000006ff047e24 */ /* 0x000fe4000f8e00ff */
[----:B------:R-:W-:Y:S02]  /*110d0*/  IMAD.U32 R5, RZ, RZ, UR7 ;  /* 0x00000007ff057e24 */ /* 0x000fe4000f8e00ff */
[----:B-1----:R-:W-:Y:S02]  /*110e0*/  IMAD.U32 R6, RZ, RZ, UR8 ;  /* 0x00000008ff067e24 */ /* 0x002fe4000f8e00ff */
[----:B------:R-:W-:-:S02]  /*110f0*/  IMAD.U32 R7, RZ, RZ, UR9 ;  /* 0x00000009ff077e24 */ /* 0x000fc4000f8e00ff */
[----:B------:R-:W-:Y:S02]  /*11100*/  IMAD.U32 R10, RZ, RZ, UR4 ;  /* 0x00000004ff0a7e24 */ /* 0x000fe4000f8e00ff */
[----:B------:R-:W-:Y:S02]  /*11110*/  IMAD.U32 R11, RZ, RZ, UR5 ;  /* 0x00000005ff0b7e24 */ /* 0x000fe4000f8e00ff */
[----:B------:R-:W-:Y:S02]  /*11120*/  IMAD.MOV.U32 R8, RZ, RZ, 0x70 ;  /* 0x00000070ff087424 */ /* 0x000fe400078e00ff */
[----:B------:R-:W-:Y:S02]  /*11130*/  IMAD.MOV.U32 R12, RZ, RZ, 0x1 ;  /* 0x00000001ff0c7424 */ /* 0x000fe400078e00ff */
[----:B0-2---:R-:W-:-:S07]  /*11140*/  IMAD.MOV.U32 R13, RZ, RZ, RZ ;  /* 0x000000ffff0d7224 */ /* 0x005fce00078e00ff */
[----:B------:R-:W-:-:S07]  /*11150*/  LEPC R20, `(.L_x_1859) ;  /* 0x000000001014794e */ /* 0x000fce0000000000 */
[----:B---3--:R-:W-:Y:S05]  /*11160*/  CALL.ABS.NOINC R2 ;  /* 0x0000000002007343 */ /* 0x008fea0003c00000 */
.L_x_1859:
        /* <DEDUP_REMOVED lines=16> */
.L_x_1858:
[----:B------:R-:W2:Y:S01]  /*11270*/  LDL.LU R7, [R1+0x1c] ;  /* 0x00001c0001077983 */ /* 0x000ea20000300800 */
[----:B------:R-:W3:Y:S01]  /*11280*/  LDC R0, c[0x0][0x428] ;  /* 0x00010a00ff007b82 */ /* 0x000ee20000000800 */
[----:B------:R-:W-:Y:S01]  /*11290*/  ULDC.64 UR4, c[0x0][0x9f8] ;  /* 0x00027e0000047ab9 */ /* 0x000fe20000000a00 */
[----:B------:R-:W-:Y:S01]  /*112a0*/  IMAD.MOV.U32 R4, RZ, RZ, R19 ;  /* 0x000000ffff047224 */ /* 0x000fe200078e0013 */
[----:B-1----:R-:W1:Y:S01]  /*112b0*/  S2R R6, SR_TID.X ;  /* 0x0000000000067919 */ /* 0x002e620000002100 */
[----:B---3--:R-:W-:Y:S01]  /*112c0*/  ISETP.NE.AND P0, PT, R0, 0x1, PT ;  /* 0x000000010000780c */ /* 0x008fe20003f05270 */
[----:B------:R-:W-:Y:S01]  /*112d0*/  IMAD.MOV.U32 R0, RZ, RZ, R18 ;  /* 0x000000ffff007224 */ /* 0x000fe200078e0012 */
[----:B-1----:R-:W-:-:S11]  /*112e0*/  LOP3.LUT R6, R6, 0x1f, RZ, 0xc0, !PT ;  /* 0x0000001f06067812 */ /* 0x002fd600078ec0ff */
[----:B------:R-:W1:Y:S08]  /*112f0*/  @P0 LDC R3, c[0x0][0x42c] ;  /* 0x00010b00ff030b82 */ /* 0x000e700000000800 */
[----:B------:R-:W3:Y:S01]  /*11300*/  @P0 LDC R5, c[0x0][0x430] ;  /* 0x00010c00ff050b82 */ /* 0x000ee20000000800 */
[----:B-1----:R-:W-:-:S05]  /*11310*/  @P0 IMAD.HI.U32 R2, R18, R3, RZ ;  /* 0x0000000312020227 */ /* 0x002fca00078e00ff */
[----:B---3--:R-:W-:Y:S02]  /*11320*/  @P0 SHF.R.U32.HI R0, RZ, R5, R2 ;  /* 0x00000005ff000219 */ /* 0x008fe40000011602 */
[----:B------:R-:W-:-:S04]  /*11330*/  ISETP.NE.U32.AND P0, PT, RZ, UR4, PT ;  /* 0x00000004ff007c0c */ /* 0x000fc8000bf05070 */
[----:B------:R-:W-:Y:S01]  /*11340*/  ISETP.NE.AND.EX P0, PT, RZ, UR5, PT, P0 ;  /* 0x00000005ff007c0c */ /* 0x000fe2000bf05300 */
[----:B------:R-:W-:-:S12]  /*11350*/  ULDC.64 UR4, c[0x0][0xa00] ;  /* 0x0002800000047ab9 */ /* 0x000fd80000000a00 */
[----:B------:R-:W1:Y:S01]  /*11360*/  @P0 LDC.64 R2, c[0x0][0x9f8] ;  /* 0x00027e00ff020b82 */ /* 0x000e620000000a00 */
[----:B------:R-:W-:-:S04]  /*11370*/  ISETP.NE.AND P6, PT, R6, RZ, PT ;  /* 0x000000ff0600720c */ /* 0x000fc80003fc5270 */
[----:B------:R-:W-:-:S09]  /*11380*/  PLOP3.LUT P1, PT, P6, PT, PT, 0x8, 0x0 ;  /* 0x000000000000781c */ /* 0x000fd2000372e170 */
[----:B------:R-:W-:Y:S01]  /*11390*/  VOTEU.ALL UP1, P6 ;  /* 0x00000000003f7886 */ /* 0x000fe20003020000 */
[----:B-1----:R-:W-:-:S05]  /*113a0*/  @P0 IMAD.WIDE R2, R19, 0x4, R2 ;  /* 0x0000000413020825 */ /* 0x002fca00078e0202 */
[----:B------:R1:W5:Y:S01]  /*113b0*/  @P0 LDG.E R4, desc[UR38][R2.64] ;  /* 0x0000002602040981 */ /* 0x000362000c1e1900 */
[----:B------:R-:W-:Y:S01]  /*113c0*/  ISETP.NE.U32.AND P0, PT, RZ, UR4, PT ;  /* 0x00000004ff007c0c */ /* 0x000fe2000bf05070 */
[----:B------:R-:W-:-:S03]  /*113d0*/  @!UP1 UIADD3 UR8, UP0, UR40, 0x270, URZ ;  /* 0x0000027028089890 */ /* 0x000fc6000ff1e03f */
[----:B------:R-:W-:Y:S01]  /*113e0*/  ISETP.NE.AND.EX P0, PT, RZ, UR5, PT, P0 ;  /* 0x00000005ff007c0c */ /* 0x000fe2000bf05300 */
[----:B------:R-:W-:-:S03]  /*113f0*/  @!UP1 UIADD3.X UR9, URZ, UR41, URZ, UP0, !UPT ;  /* 0x000000293f099290 */ /* 0x000fc600087fe43f */
[----:B------:R-:W-:Y:S01]  /*11400*/  SEL R6, R19, RZ, !P0 ;  /* 0x000000ff13067207 */ /* 0x000fe20004000000 */
[----:B------:R-:W-:Y:S01]  /*11410*/  VOTEU.ALL UP0, P6 ;  /* 0x00000000003f7886 */ /* 0x000fe20003000000 */
[----:B-12---:R-:W-:-:S07]  /*11420*/  IMAD R17, R17, 0x80, R7 ;  /* 0x0000008011117824 */ /* 0x006fce00078e0207 */
.L_x_1860:
        /* <DEDUP_REMOVED lines=10> */
[----:B------:R-:W2:Y:S01]  /*114d0*/  LDL R5, [R1+0x14] ;  /* 0x0000140001057983 */ /* 0x000ea20000100800 */
[----:B------:R-:W1:Y:S01]  /*114e0*/  LDC.64 R2, c[0x0][0x3f8] ;  /* 0x0000fe00ff027b82 */ /* 0x000e620000000a00 */
[----:B------:R-:W-:Y:S02]  /*114f0*/  ULDC.64 UR4, c[0x0][0xa08] ;  /* 0x0002820000047ab9 */ /* 0x000fe40000000a00 */
[----:B-1----:R-:W-:Y:S01]  /*11500*/  LOP3.LUT P0, RZ, R2, UR4, RZ, 0xfc, !PT ;  /* 0x0000000402ff7c12 */ /* 0x002fe2000f80fcff */
[----:B------:R-:W-:-:S03]  /*11510*/  UMOV UR4, 0xffffffff ;  /* 0xffffffff00047882 */ /* 0x000fc60000000000 */
[----:B------:R-:W-:-:S04]  /*11520*/  LOP3.LUT P0, RZ, R3, UR5, RZ, 0xfc, P0 ;  /* 0x0000000503ff7c12 */ /* 0x000fc8000800fcff */
[----:B-----5:R-:W-:Y:S01]  /*11530*/  SEL R7, R4, RZ, !P0 ;  /* 0x000000ff04077207 */ /* 0x020fe20004000000 */
[----:B--2---:R-:W-:Y:S01]  /*11540*/  VIADD R8, R5, 0xffffffff ;  /* 0xffffffff05087836 */ /* 0x004fe20000000000 */
[----:B------:R-:W-:Y:S07]  /*11550*/  BRA.DIV UR4, `(.L_x_1861) ;  /* 0x00000036046c7947 */ /* 0x000fee000b800000 */
.L_x_1931:
[----:B------:R-:W-:Y:S01]  /*11560*/  UMOV UR4, 0xffffffff ;  /* 0xffffffff00047882 */ /* 0x000fe20000000000 */
[----:B------:R-:W-:Y:S02]  /*11570*/  SHF.R.S32.HI R5, RZ, 0x1f, R4 ;  /* 0x0000001fff057819 */ /* 0x000fe40000011404 */
[----:B------:R-:W-:Y:S05]  /*11580*/  BRA.DIV UR4, `(.L_x_1862) ;  /* 0x0000003604947947 */ /* 0x000fea000b800000 */
[----:B------:R-:W-:-:S13]  /*11590*/  ELECT P6, URZ, PT ;  /* 0x00000000003f782f */ /* 0x000fda00038c0000 */
.L_x_1934:
        /* <DEDUP_REMOVED lines=10> */
[----:B------:R-:W-:-:S04]  /*11640*/  @P0 SHF.R.U32.HI R7, RZ, R11, R10 ;  /* 0x0000000bff070219 */ /* 0x000fc8000001160a */
[--C-:B------:R-:W-:Y:S01]  /*11650*/  SHF.R.S32.HI R11, RZ, 0x1f, R7.reuse ;  /* 0x0000001fff0b7819 */ /* 0x100fe20000011407 */
[--C-:B------:R-:W-:Y:S02]  /*11660*/  IMAD.MOV R9, RZ, RZ, -R7.reuse ;  /* 0x000000ffff097224 */ /* 0x100fe400078e0a07 */
[----:B------:R-:W-:Y:S02]  /*11670*/  IMAD.MOV.U32 R10, RZ, RZ, R7 ;  /* 0x000000ffff0a7224 */ /* 0x000fe400078e0007 */
[----:B------:R-:W-:Y:S02]  /*11680*/  IMAD R8, R12, R9, R8 ;  /* 0x000000090c087224 */ /* 0x000fe400078e0208 */
[----:B------:R-:W-:Y:S02]  /*11690*/  IMAD R9, R5, UR4, RZ ;  /* 0x0000000405097c24 */ /* 0x000fe4000f8e02ff */
[----:B------:R-:W-:-:S04]  /*116a0*/  IMAD.WIDE.U32 R10, R4, UR4, R10 ;  /* 0x00000004040a7c25 */ /* 0x000fc8000f8e000a */
[----:B------:R-:W-:Y:S01]  /*116b0*/  IMAD R9, R4, UR5, R9 ;  /* 0x0000000504097c24 */ /* 0x000fe2000f8e0209 */
[----:B------:R-:W-:-:S03]  /*116c0*/  LEA R12, P0, R10, R2, 0x2 ;  /* 0x000000020a0c7211 */ /* 0x000fc600078010ff */
[----:B------:R-:W-:-:S05]  /*116d0*/  IMAD.IADD R7, R11, 0x1, R9 ;  /* 0x000000010b077824 */ /* 0x000fca00078e0209 */
[----:B0-----:R-:W-:-:S05]  /*116e0*/  LEA.HI.X R13, R10, R3, R7, 0x2, P0 ;  /* 0x000000030a0d7211 */ /* 0x001fca00000f1407 */
[----:B------:R1:W5:Y:S02]  /*116f0*/  LDG.E R7, desc[UR38][R12.64] ;  /* 0x000000260c077981 */ /* 0x000364000c1e1900 */
.L_x_1864:
[----:B------:R-:W2:Y:S01]  /*11700*/  LDL R9, [R1] ;  /* 0x0000000001097983 */ /* 0x000ea20000100800 */
[----:B------:R-:W-:-:S03]  /*11710*/  MOV R11, 0x400 ;  /* 0x00000400000b7802 */ /* 0x000fc60000000f00 */
[----:B------:R-:W3:Y:S01]  /*11720*/  LDL R10, [R1+0x4] ;  /* 0x00000400010a7983 */ /* 0x000ee20000100800 */
[----:B-1----:R-:W1:Y:S02]  /*11730*/  S2R R12, SR_CgaCtaId ;  /* 0x00000000000c7919 */ /* 0x002e640000008800 */
[----:B-1----:R-:W-:-:S05]  /*11740*/  LEA R11, R12, R11, 0x18 ;  /* 0x0000000b0c0b7211 */ /* 0x002fca00078ec0ff */
[----:B--2---:R-:W-:Y:S01]  /*11750*/  IMAD R9, R9, 0x8, R11 ;  /* 0x0000000809097824 */ /* 0x004fe200078e020b */
[----:B---3--:R-:W-:-:S04]  /*11760*/  SHF.L.U32 R10, R10, 0x1f, RZ ;  /* 0x0000001f0a0a7819 */ /* 0x008fc800000006ff */
[----:B------:R-:W1:Y:S02]  /*11770*/  SYNCS.PHASECHK.TRANS64.TRYWAIT P0, [R9+URZ+0x22840], R10 ;  /* 0x0228400a090075a7 */ /* 0x000e64000800017f */
[----:B-1----:R-:W-:Y:S05]  /*11780*/  @!P0 BRA `(.L_x_1865) ;  /* 0x0000003400348947 */ /* 0x002fea0003800000 */
.L_x_1935:
[----:B------:R-:W2:Y:S02]  /*11790*/  S2R R11, SR_TID.X ;  /* 0x00000000000b7919 */ /* 0x000ea40000002100 */
        /* <DEDUP_REMOVED lines=10> */
.L_x_1866:
[----:B------:R-:W2:Y:S01]  /*11840*/  LDL R11, [R1] ;  /* 0x00000000010b7983 */ /* 0x000ea20000100800 */
[----:B------:R-:W-:-:S03]  /*11850*/  MOV R12, 0x400 ;  /* 0x00000400000c7802 */ /* 0x000fc60000000f00 */
[----:B-1----:R-:W3:Y:S01]  /*11860*/  LDL R10, [R1+0x8] ;  /* 0x00000800010a7983 */ /* 0x002ee20000100800 */
[----:B0-----:R-:W0:Y:S01]  /*11870*/  S2R R13, SR_CgaCtaId ;  /* 0x00000000000d7919 */ /* 0x001e220000008800 */
[----:B------:R-:W-:Y:S02]  /*11880*/  R2UR UR9, R9 ;  /* 0x00000000090972ca */ /* 0x000fe400000e0000 */
[----:B------:R-:W-:Y:S01]  /*11890*/  R2UR UR11, R8 ;  /* 0x00000000080b72ca */ /* 0x000fe200000e0000 */
[----:B------:R-:W-:Y:S01]  /*118a0*/  UIADD3 UR6, UP0, UR40, 0x370, URZ ;  /* 0x0000037028067890 */ /* 0x000fe2000ff1e03f */
[----:B------:R-:W-:Y:S02]  /*118b0*/  R2UR UR12, R0 ;  /* 0x00000000000c72ca */ /* 0x000fe400000e0000 */
[----:B-----5:R-:W-:Y:S01]  /*118c0*/  R2UR UR13, R7 ;  /* 0x00000000070d72ca */ /* 0x020fe200000e0000 */
[----:B------:R-:W-:Y:S01]  /*118d0*/  UIADD3.X UR7, URZ, UR41, URZ, UP0, !UPT ;  /* 0x000000293f077290 */ /* 0x000fe200087fe43f */
[----:B0-----:R-:W-:-:S05]  /*118e0*/  LEA R12, R13, R12, 0x18 ;  /* 0x0000000c0d0c7211 */ /* 0x001fca00078ec0ff */
[----:B------:R-:W-:Y:S01]  /*118f0*/  UIADD3 UR9, UR9, 0x22830, URZ ;  /* 0x0002283009097890 */ /* 0x000fe2000fffe03f */
[----:B------:R-:W-:Y:S01]  /*11900*/  UMOV UR5, 0x14f00000 ;  /* 0x14f0000000057882 */ /* 0x000fe20000000000 */
[----:B------:R-:W-:Y:S01]  /*11910*/  UMOV UR10, URZ ;  /* 0x0000003f000a7c82 */ /* 0x000fe20008000000 */
[----:B--2---:R-:W-:Y:S01]  /*11920*/  IMAD R9, R11, 0x3000, R12 ;  /* 0x000030000b097824 */ /* 0x004fe200078e020c */
[----:B---3--:R-:W-:-:S04]  /*11930*/  R2UR UR4, R10 ;  /* 0x000000000a0472ca */ /* 0x008fc800000e0000 */
[----:B------:R-:W-:-:S09]  /*11940*/  R2UR UR8, R9 ;  /* 0x00000000090872ca */ /* 0x000fd200000e0000 */
[----:B------:R-:W-:-:S04]  /*11950*/  UIMAD UR11, UR11, 0x60, UR4 ;  /* 0x000000600b0b78a4 */ /* 0x000fc8000f8e0204 */
[----:B------:R-:W-:Y:S01]  /*11960*/  UIADD3 UR8, UR8, 0x1c400, URZ ;  /* 0x0001c40008087890 */ /* 0x000fe2000fffe03f */
[----:B------:R-:W-:-:S08]  /*11970*/  UMOV UR4, 0x0 ;  /* 0x0000000000047882 */ /* 0x000fd00000000000 */
[----:B------:R1:W-:Y:S02]  /*11980*/  UTMALDG.4D [UR8], [UR6], desc[UR4] ;  /* 0x00000408060075b4 */ /* 0x0003e40008019000 */
[----:B-1----:R-:W-:Y:S01]  /*11990*/  NOP ;  /* 0x0000000000007918 */ /* 0x002fe20000000000 */
.L_x_1863:
[----:B------:R-:W2:Y:S01]  /*119a0*/  LDL.LU R12, [R1+0x18] ;  /* 0x00001800010c7983 */ /* 0x000ea20000300800 */
[----:B------:R-:W-:Y:S01]  /*119b0*/  MOV R10, 0x400 ;  /* 0x00000400000a7802 */ /* 0x000fe20000000f00 */
[----:B------:R-:W-:Y:S05]  /*119c0*/  WARPSYNC.ALL ;  /* 0x0000000000007948 */ /* 0x000fea0003800000 */
[----:B------:R-:W1:Y:S01]  /*119d0*/  S2R R11, SR_CgaCtaId ;  /* 0x00000000000b7919 */ /* 0x000e620000008800 */
        /* <DEDUP_REMOVED lines=11> */
[----:B-1----:R-:W-:Y:S01]  /*11a90*/  LEA R10, R11, R10, 0x18 ;  /* 0x0000000a0b0a7211 */ /* 0x002fe200078ec0ff */
        /* <DEDUP_REMOVED lines=12> */
[----:B------:R-:W2:Y:S02]  /*11b60*/  SYNCS.PHASECHK.TRANS64.TRYWAIT P0, [R10+URZ+0x22820], R6 ;  /* 0x022820060a0075a7 */ /* 0x000ea4000800017f */
[----:B-12---:R-:W-:Y:S05]  /*11b70*/  @!P0 BRA `(.L_x_1868) ;  /* 0x00000030004c8947 */ /* 0x006fea0003800000 */
.L_x_1936:
[----:B------:R-:W-:Y:S05]  /*11b80*/  BSYNC B0 ;  /* 0x0000000000007941 */ /* 0x000fea0003800000 */
.L_x_1867:
[----:B------:R-:W-:Y:S04]  /*11b90*/  BSSY B0, `(.L_x_1869) ;  /* 0x000003b000007945 */ /* 0x000fe80003800000 */
[----:B------:R-:W-:Y:S05]  /*11ba0*/  @!P6 BRA `(.L_x_1870) ;  /* 0x0000000000e4e947 */ /* 0x000fea0003800000 */
[----:B------:R-:W2:Y:S01]  /*11bb0*/  LDL R10, [R1] ;  /* 0x00000000010a7983 */ /* 0x000ea20000100800 */
[----:B------:R-:W-:-:S03]  /*11bc0*/  MOV R11, 0x400 ;  /* 0x00000400000b7802 */ /* 0x000fc60000000f00 */
[----:B-1----:R-:W3:Y:S01]  /*11bd0*/  LDL R9, [R1+0x4] ;  /* 0x0000040001097983 */ /* 0x002ee20000100800 */
[----:B------:R-:W1:Y:S02]  /*11be0*/  S2R R12, SR_CgaCtaId ;  /* 0x00000000000c7919 */ /* 0x000e640000008800 */
[----:B-1----:R-:W-:-:S05]  /*11bf0*/  LEA R11, R12, R11, 0x18 ;  /* 0x0000000b0c0b7211 */ /* 0x002fca00078ec0ff */
[----:B--2---:R-:W-:Y:S01]  /*11c00*/  IMAD R6, R10, 0x8, R11 ;  /* 0x000000080a067824 */ /* 0x004fe200078e020b */
[----:B---3--:R-:W-:-:S04]  /*11c10*/  SHF.L.U32 R9, R9, 0x1f, RZ ;  /* 0x0000001f09097819 */ /* 0x008fc800000006ff */
[----:B------:R-:W1:Y:S02]  /*11c20*/  SYNCS.PHASECHK.TRANS64.TRYWAIT P0, [R6+URZ+0x22860], R9 ;  /* 0x02286009060075a7 */ /* 0x000e64000800017f */
[----:B-1----:R-:W-:Y:S05]  /*11c30*/  @!P0 BRA `(.L_x_1871) ;  /* 0x00000030003c8947 */ /* 0x002fea0003800000 */
.L_x_1937:
        /* <DEDUP_REMOVED lines=11> */
.L_x_1872:
[----:B------:R-:W2:Y:S01]  /*11cf0*/  LDL R10, [R1] ;  /* 0x00000000010a7983 */ /* 0x000ea20000100800 */
[----:B------:R-:W-:-:S03]  /*11d00*/  MOV R11, 0x400 ;  /* 0x00000400000b7802 */ /* 0x000fc60000000f00 */
[----:B-1----:R-:W3:Y:S01]  /*11d10*/  LDL R9, [R1+0x8] ;  /* 0x0000080001097983 */ /* 0x002ee20000100800 */
[----:B------:R-:W1:Y:S01]  /*11d20*/  S2R R12, SR_CgaCtaId ;  /* 0x00000000000c7919 */ /* 0x000e620000008800 */
[----:B------:R-:W-:Y:S02]  /*11d30*/  R2UR UR9, R6 ;  /* 0x00000000060972ca */ /* 0x000fe400000e0000 */
[----:B------:R-:W-:Y:S01]  /*11d40*/  R2UR UR11, R8 ;  /* 0x00000000080b72ca */ /* 0x000fe200000e0000 */
[----:B------:R-:W-:Y:S01]  /*11d50*/  UIADD3 UR4, UP0, UR40, 0x470, URZ ;  /* 0x0000047028047890 */ /* 0x000fe2000ff1e03f */
[----:B------:R-:W-:Y:S02]  /*11d60*/  R2UR UR12, R0 ;  /* 0x00000000000c72ca */ /* 0x000fe400000e0000 */
[----:B------:R-:W-:Y:S02]  /*11d70*/  R2UR UR13, R7 ;  /* 0x00000000070d72ca */ /* 0x000fe400000e0000 */
[----:B-1----:R-:W-:-:S05]  /*11d80*/  LEA R11, R12, R11, 0x18 ;  /* 0x0000000b0c0b7211 */ /* 0x002fca00078ec0ff */
[----:B------:R-:W-:Y:S01]  /*11d90*/  UIADD3 UR9, UR9, 0x22850, URZ ;  /* 0x0002285009097890 */ /* 0x000fe2000fffe03f */
[----:B------:R-:W-:Y:S01]  /*11da0*/  UMOV UR10, URZ ;  /* 0x0000003f000a7c82 */ /* 0x000fe20008000000 */
[----:B------:R-:W-:Y:S01]  /*11db0*/  UMOV UR6, 0x0 ;  /* 0x0000000000067882 */ /* 0x000fe20000000000 */
[----:B------:R-:W-:Y:S01]  /*11dc0*/  UMOV UR7, 0x14f00000 ;  /* 0x14f0000000077882 */ /* 0x000fe20000000000 */
[----:B------:R-:W-:Y:S01]  /*11dd0*/  UMOV UR16, 0x40 ;  /* 0x0000004000107882 */ /* 0x000fe20000000000 */
[----:B--2---:R-:W-:Y:S01]  /*11de0*/  IMAD R6, R10, 0xc000, R11 ;  /* 0x0000c0000a067824 */ /* 0x004fe200078e020b */
[----:B---3--:R-:W-:-:S04]  /*11df0*/  R2UR UR5, R9 ;  /* 0x00000000090572ca */ /* 0x008fc800000e0000 */
[----:B------:R-:W-:-:S09]  /*11e00*/  R2UR UR14, R6 ;  /* 0x00000000060e72ca */ /* 0x000fd200000e0000 */
[----:B------:R-:W-:-:S04]  /*11e10*/  UIMAD UR11, UR11, 0x60, UR5 ;  /* 0x000000600b0b78a4 */ /* 0x000fc8000f8e0205 */
[----:B------:R-:W-:Y:S02]  /*11e20*/  UIADD3 UR8, UR14, 0x400, URZ ;  /* 0x000004000e087890 */ /* 0x000fe4000fffe03f */
[----:B------:R-:W-:Y:S02]  /*11e30*/  UIADD3.X UR5, URZ, UR41, URZ, UP0, !UPT ;  /* 0x000000293f057290 */ /* 0x000fe400087fe43f */
        /* <DEDUP_REMOVED lines=16> */
.L_x_1870:
[----:B------:R-:W-:Y:S05]  /*11f40*/  BSYNC B0 ;  /* 0x0000000000007941 */ /* 0x000fea0003800000 */
.L_x_1869:
[----:B-1----:R-:W2:Y:S04]  /*11f50*/  LDL R6, [R1+0x14] ;  /* 0x0000140001067983 */ /* 0x002ea80000100800 */
[----:B------:R-:W3:Y:S01]  /*11f60*/  LDL R9, [R1+0xc] ;  /* 0x00000c0001097983 */ /* 0x000ee20000100800 */
[----:B------:R-:W-:Y:S01]  /*11f70*/  BSSY B0, `(.L_x_1873) ;  /* 0x000016f000007945 */ /* 0x000fe20003800000 */
[----:B--2---:R-:W-:-:S05]  /*11f80*/  VIADD R8, R6, 0xfffffffe ;  /* 0xfffffffe06087836 */ /* 0x004fca0000000000 */
[----:B---3--:R-:W-:-:S13]  /*11f90*/  ISETP.GE.AND P0, PT, R8, R9, PT ;  /* 0x000000090800720c */ /* 0x008fda0003f06270 */
[----:B------:R-:W-:Y:S05]  /*11fa0*/  @!P0 BRA `(.L_x_1874) ;  /* 0x0000001400ac8947 */ /* 0x000fea0003800000 */
[----:B------:R-:W-:Y:S01]  /*11fb0*/  LOP3.LUT R10, RZ, R9, RZ, 0x33, !PT ;  /* 0x00000009ff0a7212 */ /* 0x000fe200078e33ff */
[----:B------:R-:W-:Y:S01]  /*11fc0*/  IMAD.MOV R9, RZ, RZ, -R6 ;  /* 0x000000ffff097224 */ /* 0x000fe200078e0a06 */
[----:B------:R-:W-:Y:S04]  /*11fd0*/  BSSY B1, `(.L_x_1875) ;  /* 0x000007b000017945 */ /* 0x000fe80003800000 */
[----:B------:R-:W-:-:S05]  /*11fe0*/  VIADDMNMX R10, R9, 0x1, R10, !PT ;  /* 0x00000001090a7846 */ /* 0x000fca000780010a */
[----:B------:R-:W-:-:S05]  /*11ff0*/  IMAD.IADD R6, R6, 0x1, R10 ;  /* 0x0000000106067824 */ /* 0x000fca00078e020a */
[----:B------:R-:W-:-:S04]  /*12000*/  LOP3.LUT R6, R6, 0x1, RZ, 0xc0, !PT ;  /* 0x0000000106067812 */ /* 0x000fc800078ec0ff */
[----:B------:R-:W-:-:S13]  /*12010*/  ISETP.NE.U32.AND P0, PT, R6, 0x1, PT ;  /* 0x000000010600780c */ /* 0x000fda0003f05070 */
[----:B------:R-:W-:Y:S05]  /*12020*/  @P0 BRA `(.L_x_1876) ;  /* 0x0000000400d40947 */ /* 0x000fea0003800000 */
[----:B------:R-:W2:Y:S04]  /*12030*/  LDL.LU R11, [R1] ;  /* 0x00000000010b7983 */ /* 0x000ea80000300800 */
[----:B0-----:R-:W3:Y:S01]  /*12040*/  LDL.LU R13, [R1+0x4] ;  /* 0x00000400010d7983 */ /* 0x001ee20000300800 */
        /* <DEDUP_REMOVED lines=25> */
[----:B------:R-:W-:Y:S01]  /*121e0*/  LEA R2, P0, R6, R2, 0x2 ;  /* 0x0000000206027211 */ /* 0x000fe200078010ff */
[----:B------:R-:W-:-:S03]  /*121f0*/  IMAD.MOV R7, RZ, RZ, -R9 ;  /* 0x000000ffff077224 */ /* 0x000fc600078e0a09 */
[----:B------:R-:W-:Y:S01]  /*12200*/  LEA.HI.X R3, R6, R3, R11, 0x2, P0 ;  /* 0x0000000306037211 */ /* 0x000fe200000f140b */
[----:B------:R-:W-:-:S04]  /*12210*/  IMAD R8, R12, R7, R8 ;  /* 0x000000070c087224 */ /* 0x000fc800078e0208 */
[----:B------:R1:W5:Y:S04]  /*12220*/  LDG.E R7, desc[UR38][R2.64] ;  /* 0x0000002602077981 */ /* 0x000368000c1e1900 */
.L_x_1879:
[----:B-1----:R-:W1:Y:S01]  /*12230*/  S2R R3, SR_CgaCtaId ;  /* 0x0000000000037919 */ /* 0x002e620000008800 */
[----:B------:R-:W-:-:S04]  /*12240*/  MOV R2, 0x400 ;  /* 0x0000040000027802 */ /* 0x000fc80000000f00 */
[----:B-1----:R-:W-:Y:S02]  /*12250*/  LEA R2, R3, R2, 0x18 ;  /* 0x0000000203027211 */ /* 0x002fe400078ec0ff */
[----:B------:R-:W-:-:S03]  /*12260*/  SHF.L.U32 R3, R13, 0x1f, RZ ;  /* 0x0000001f0d037819 */ /* 0x000fc600000006ff */
[----:B------:R-:W-:-:S04]  /*12270*/  IMAD R2, R14, 0x8, R2 ;  /* 0x000000080e027824 */ /* 0x000fc800078e0202 */
[----:B------:R-:W1:Y:S02]  /*12280*/  SYNCS.PHASECHK.TRANS64.TRYWAIT P0, [R2+URZ+0x22840], R3 ;  /* 0x02284003020075a7 */ /* 0x000e64000800017f */
[----:B-1----:R-:W-:Y:S05]  /*12290*/  @!P0 BRA `(.L_x_1880) ;  /* 0x0000002800b88947 */ /* 0x002fea0003800000 */
.L_x_1938:
[----:B------:R-:W2:Y:S02]  /*122a0*/  S2R R6, SR_TID.X ;  /* 0x0000000000067919 */ /* 0x000ea40000002100 */
[----:B--2---:R-:W-:-:S04]  /*122b0*/  LOP3.LUT R6, R6, 0x7f, RZ, 0xc0, !PT ;  /* 0x0000007f06067812 */ /* 0x004fc800078ec0ff */
[----:B------:R-:W-:-:S13]  /*122c0*/  ISETP.NE.AND P1, PT, R6, RZ, PT ;  /* 0x000000ff0600720c */ /* 0x000fda0003f25270 */
        /* <DEDUP_REMOVED lines=8> */
.L_x_1881:
[----:B------:R-:W2:Y:S01]  /*12350*/  LDL R6, [R1] ;  /* 0x0000000001067983 */ /* 0x000ea20000100800 */
        /* <DEDUP_REMOVED lines=21> */
.L_x_1939:
        /* <DEDUP_REMOVED lines=8> */
.L_x_1883:
[----:B-12---:R-:W2:Y:S01]  /*12530*/  LDL R3, [R1] ;  /* 0x0000000001037983 */ /* 0x006ea20000100800 */
        /* <DEDUP_REMOVED lines=33> */
.L_x_1878:
[----:B------:R-:W-:Y:S05]  /*12750*/  BSYNC B2 ;  /* 0x0000000000027941 */ /* 0x000fea0003800000 */
.L_x_1877:
[----:B------:R-:W2:Y:S02]  /*12760*/  LDL R2, [R1+0x14] ;  /* 0x0000140001027983 */ /* 0x000ea40000100800 */
[----:B--2---:R-:W-:-:S07]  /*12770*/  VIADD R8, R2, 0xfffffffd ;  /* 0xfffffffd02087836 */ /* 0x004fce0000000000 */
.L_x_1876:
[----:B------:R-:W-:Y:S05]  /*12780*/  BSYNC B1 ;  /* 0x0000000000017941 */ /* 0x000fea0003800000 */
.L_x_1875:
[----:B------:R-:W2:Y:S01]  /*12790*/  LDL.LU R2, [R1+0x14] ;  /* 0x0000140001027983 */ /* 0x000ea20000300800 */
[----:B------:R-:W-:Y:S01]  /*127a0*/  VIADD R10, R10, 0xfffffffe ;  /* 0xfffffffe0a0a7836 */ /* 0x000fe20000000000 */
[----:B--2---:R-:W-:-:S04]  /*127b0*/  LOP3.LUT R3, RZ, R2, RZ, 0x33, !PT ;  /* 0x00000002ff037212 */ /* 0x004fc800078e33ff */
[----:B------:R-:W-:-:S13]  /*127c0*/  ISETP.NE.AND P0, PT, R10, R3, PT ;  /* 0x000000030a00720c */ /* 0x000fda0003f05270 */
[----:B------:R-:W-:Y:S05]  /*127d0*/  @!P0 BRA `(.L_x_1874) ;  /* 0x0000000c00a08947 */ /* 0x000fea0003800000 */
.L_x_1898:
        /* <DEDUP_REMOVED lines=32> */
.L_x_1886:
[----:B------:R-:W2:Y:S01]  /*129e0*/  S2R R3, SR_CgaCtaId ;  /* 0x0000000000037919 */ /* 0x000ea20000008800 */
[----:B------:R-:W-:-:S04]  /*129f0*/  MOV R2, 0x400 ;  /* 0x0000040000027802 */ /* 0x000fc80000000f00 */
[----:B--2---:R-:W-:Y:S02]  /*12a00*/  LEA R2, R3, R2, 0x18 ;  /* 0x0000000203027211 */ /* 0x004fe400078ec0ff */
[----:B------:R-:W-:-:S03]  /*12a10*/  SHF.L.U32 R3, R10, 0x1f, RZ ;  /* 0x0000001f0a037819 */ /* 0x000fc600000006ff */
[----:B------:R-:W-:-:S04]  /*12a20*/  IMAD R2, R9, 0x8, R2 ;  /* 0x0000000809027824 */ /* 0x000fc800078e0202 */
[----:B------:R-:W2:Y:S02]  /*12a30*/  SYNCS.PHASECHK.TRANS64.TRYWAIT P0, [R2+URZ+0x22840], R3 ;  /* 0x02284003020075a7 */ /* 0x000ea4000800017f */
[----:B--2---:R-:W-:Y:S05]  /*12a40*/  @!P0 BRA `(.L_x_1887) ;  /* 0x0000002000f48947 */ /* 0x004fea0003800000 */
.L_x_1940:
[----:B-1----:R-:W1:Y:S02]  /*12a50*/  S2R R6, SR_TID.X ;  /* 0x0000000000067919 */ /* 0x002e640000002100 */
        /* <DEDUP_REMOVED lines=8> */
[----:B---3--:R-:W-:Y:S05]  /*12ae0*/  @!P1 BRA `(.L_x_1888) ;  /* 0x0000000000049947 */ /* 0x008fea0003800000 */
[----:B------:R-:W-:Y:S01]  /*12af0*/  BPT.TRAP 0x1 ;  /* 0x000000040000795c */ /* 0x000fe20000300000 */
.L_x_1888:
[----:B------:R-:W3:Y:S01]  /*12b00*/  LDL R12, [R1+0x8] ;  /* 0x00000800010c7983 */ /* 0x000ee20000100800 */
[----:B------:R-:W-:Y:S01]  /*12b10*/  MOV R6, 0x400 ;  /* 0x0000040000067802 */ /* 0x000fe20000000f00 */
[----:B0-----:R-:W0:Y:S01]  /*12b20*/  S2R R13, SR_CgaCtaId ;  /* 0x00000000000d7919 */ /* 0x001e220000008800 */
        /* <DEDUP_REMOVED lines=16> */
[----:B------:R-:W1:Y:S02]  /*12c30*/  SYNCS.PHASECHK.TRANS64.TRYWAIT P1, [R2+URZ+0x22860], R3 ;  /* 0x02286003020075a7 */ /* 0x000e64000802017f */
[----:B01----:R-:W-:Y:S05]  /*12c40*/  @!P1 BRA `(.L_x_1889) ;  /* 0x0000002000889947 */ /* 0x003fea0003800000 */
.L_x_1941:
[----:B------:R-:W-:Y:S05]  /*12c50*/  @P0 BRA `(.L_x_1890) ;  /* 0x00000000001c0947 */ /* 0x000fea0003800000 */
[----:B------:R-:W1:Y:S01]  /*12c60*/  S2R R11, SR_TID.X ;  /* 0x00000000000b7919 */ /* 0x000e620000002100 */
[----:B0-2---:R-:W-:-:S04]  /*12c70*/  IMAD.MOV.U32 R3, RZ, RZ, 0xc000 ;  /* 0x0000c000ff037424 */ /* 0x005fc800078e00ff */
[----:B------:R3:W-:Y:S01]  /*12c80*/  SYNCS.ARRIVE.TRANS64 RZ, [R2+URZ+0x22850], R3 ;  /* 0x0228500302ff79a7 */ /* 0x0007e2000800003f */
[----:B-1----:R-:W-:-:S04]  /*12c90*/  LOP3.LUT R11, R11, 0x1f, RZ, 0xc0, !PT ;  /* 0x0000001f0b0b7812 */ /* 0x002fc800078ec0ff */
[----:B------:R-:W-:-:S13]  /*12ca0*/  ISETP.NE.AND P1, PT, R11, RZ, PT ;  /* 0x000000ff0b00720c */ /* 0x000fda0003f25270 */
[----:B---3--:R-:W-:Y:S05]  /*12cb0*/  @!P1 BRA `(.L_x_1890) ;  /* 0x0000000000049947 */ /* 0x008fea0003800000 */
[----:B------:R-:W-:Y:S01]  /*12cc0*/  BPT.TRAP 0x1 ;  /* 0x000000040000795c */ /* 0x000fe20000300000 */
.L_x_1890:
[----:B------:R-:W1:Y:S01]  /*12cd0*/  S2R R11, SR_CgaCtaId ;  /* 0x00000000000b7919 */ /* 0x000e620000008800 */
        /* <DEDUP_REMOVED lines=12> */
[----:B-1----:R-:W-:-:S05]  /*12da0*/  LEA R3, R11, R3, 0x18 ;  /* 0x000000030b037211 */ /* 0x002fca00078ec0ff */
        /* <DEDUP_REMOVED lines=19> */
.L_x_1885:
[----:B------:R-:W-:Y:S05]  /*12ee0*/  BSYNC B1 ;  /* 0x0000000000017941 */ /* 0x000fea0003800000 */
.L_x_1884:
[----:B------:R-:W-:Y:S01]  /*12ef0*/  VIADD R9, R9, 0x1 ;  /* 0x0000000109097836 */ /* 0x000fe20000000000 */
[----:B------:R-:W-:Y:S04]  /*12f00*/  BSSY B1, `(.L_x_1891) ;  /* 0x0000071000017945 */ /* 0x000fe80003800000 */
[----:B------:R-:W-:-:S04]  /*12f10*/  ISETP.NE.AND P0, PT, R9, 0x2, PT ;  /* 0x000000020900780c */ /* 0x000fc80003f05270 */
[----:B------:R-:W-:Y:S02]  /*12f20*/  SEL R3, RZ, 0x1, P0 ;  /* 0x00000001ff037807 */ /* 0x000fe40000000000 */
[----:B------:R-:W-:Y:S01]  /*12f30*/  SEL R12, R9, RZ, P0 ;  /* 0x000000ff090c7207 */ /* 0x000fe20000000000 */
[----:B------:R-:W-:Y:S01]  /*12f40*/  VIADD R9, R8, 0xffffffff ;  /* 0xffffffff08097836 */ /* 0x000fe20000000000 */
[----:B------:R-:W-:-:S05]  /*12f50*/  LOP3.LUT R11, R10, R3, RZ, 0x3c, !PT ;  /* 0x000000030a0b7212 */ /* 0x000fca00078e3cff */
[----:B------:R1:W-:Y:S04]  /*12f60*/  STL [R1+0x4], R11 ;  /* 0x0000040b01007387 */ /* 0x0003e80000100800 */
[----:B------:R1:W-:Y:S01]  /*12f70*/  STL [R1], R12 ;  /* 0x0000000c01007387 */ /* 0x0003e20000100800 */
[----:B------:R-:W-:Y:S05]  /*12f80*/  @!P6 BRA `(.L_x_1892) ;  /* 0x0000000400a0e947 */ /* 0x000fea0003800000 */
        /* <DEDUP_REMOVED lines=19> */
[----:B------:R-:W-:-:S04]  /*130c0*/  LEA R6, P0, R2, UR4, 0x2 ;  /* 0x0000000402067c11 */ /* 0x000fc8000f8010ff */
[----:B------:R-:W-:-:S06]  /*130d0*/  LEA.HI.X R7, R2, UR5, R3, 0x2, P0 ;  /* 0x0000000502077c11 */ /* 0x000fcc00080f1403 */
[----:B------:R2:W5:Y:S03]  /*130e0*/  LDG.E R7, desc[UR38][R6.64] ;  /* 0x0000002606077981 */ /* 0x000566000c1e1900 */
.L_x_1893:
[----:B------:R-:W3:Y:S01]  /*130f0*/  S2R R3, SR_CgaCtaId ;  /* 0x0000000000037919 */ /* 0x000ee20000008800 */
[----:B------:R-:W-:-:S04]  /*13100*/  MOV R2, 0x400 ;  /* 0x0000040000027802 */ /* 0x000fc80000000f00 */
[----:B---3--:R-:W-:Y:S02]  /*13110*/  LEA R2, R3, R2, 0x18 ;  /* 0x0000000203027211 */ /* 0x008fe400078ec0ff */
[----:B------:R-:W-:-:S03]  /*13120*/  SHF.L.U32 R3, R11, 0x1f, RZ ;  /* 0x0000001f0b037819 */ /* 0x000fc600000006ff */
[----:B------:R-:W-:-:S04]  /*13130*/  IMAD R2, R12, 0x8, R2 ;  /* 0x000000080c027824 */ /* 0x000fc800078e0202 */
[----:B------:R-:W3:Y:S02]  /*13140*/  SYNCS.PHASECHK.TRANS64.TRYWAIT P0, [R2+URZ+0x22840], R3 ;  /* 0x02284003020075a7 */ /* 0x000ee4000800017f */
[----:B---3--:R-:W-:Y:S05]  /*13150*/  @!P0 BRA `(.L_x_1894) ;  /* 0x0000001c00588947 */ /* 0x008fea0003800000 */
.L_x_1942:
        /* <DEDUP_REMOVED lines=11> */
.L_x_1895:
[----:B------:R-:W2:Y:S01]  /*13210*/  LDL R6, [R1] ;  /* 0x0000000001067983 */ /* 0x000ea20000100800 */
[----:B-1----:R-:W-:-:S03]  /*13220*/  MOV R12, 0x400 ;  /* 0x00000400000c7802 */ /* 0x002fc60000000f00 */
[----:B------:R-:W4:Y:S01]  /*13230*/  LDL R11, [R1+0x8] ;  /* 0x00000800010b7983 */ /* 0x000f220000100800 */
        /* <DEDUP_REMOVED lines=17> */
[----:B------:R-:W1:Y:S02]  /*13350*/  SYNCS.PHASECHK.TRANS64.TRYWAIT P1, [R2+URZ+0x22860], R3 ;  /* 0x02286003020075a7 */ /* 0x000e64000802017f */
[----:B01----:R-:W-:Y:S05]  /*13360*/  @!P1 BRA `(.L_x_1896) ;  /* 0x0000001800e89947 */ /* 0x003fea0003800000 */
.L_x_1943:
[----:B------:R-:W-:Y:S05]  /*13370*/  @P0 BRA `(.L_x_1897) ;  /* 0x00000000001c0947 */ /* 0x000fea0003800000 */
[----:B------:R-:W1:Y:S01]  /*13380*/  S2R R10, SR_TID.X ;  /* 0x00000000000a7919 */ /* 0x000e620000002100 */
[----:B0--3--:R-:W-:-:S04]  /*13390*/  IMAD.MOV.U32 R3, RZ, RZ, 0xc000 ;  /* 0x0000c000ff037424 */ /* 0x009fc800078e00ff */
[----:B------:R2:W-:Y:S01]  /*133a0*/  SYNCS.ARRIVE.TRANS64 RZ, [R2+URZ+0x22850], R3 ;  /* 0x0228500302ff79a7 */ /* 0x0005e2000800003f */
[----:B-1----:R-:W-:-:S04]  /*133b0*/  LOP3.LUT R10, R10, 0x1f, RZ, 0xc0, !PT ;  /* 0x0000001f0a0a7812 */ /* 0x002fc800078ec0ff */
[----:B------:R-:W-:-:S13]  /*133c0*/  ISETP.NE.AND P1, PT, R10, RZ, PT ;  /* 0x000000ff0a00720c */ /* 0x000fda0003f25270 */
[----:B--2---:R-:W-:Y:S05]  /*133d0*/  @!P1 BRA `(.L_x_1897) ;  /* 0x0000000000049947 */ /* 0x004fea0003800000 */
[----:B------:R-:W-:Y:S01]  /*133e0*/  BPT.TRAP 0x1 ;  /* 0x000000040000795c */ /* 0x000fe20000300000 */
.L_x_1897:
[----:B0--3--:R-:W2:Y:S01]  /*133f0*/  LDL R3, [R1] ;  /* 0x0000000001037983 */ /* 0x009ea20000100800 */
        /* <DEDUP_REMOVED lines=33> */
.L_x_1892:
[----:B------:R-:W-:Y:S05]  /*13610*/  BSYNC B1 ;  /* 0x0000000000017941 */ /* 0x000fea0003800000 */
.L_x_1891:
[----:B------:R-:W2:Y:S01]  /*13620*/  LDL R2, [R1+0xc] ;  /* 0x00000c0001027983 */ /* 0x000ea20000100800 */
[----:B------:R-:W-:Y:S01]  /*13630*/  VIADD R8, R8, 0xfffffffe ;  /* 0xfffffffe08087836 */ /* 0x000fe20000000000 */
[----:B--2---:R-:W-:-:S13]  /*13640*/  ISETP.GT.AND P0, PT, R9, R2, PT ;  /* 0x000000020900720c */ /* 0x004fda0003f04270 */
[----:B------:R-:W-:Y:S05]  /*13650*/  @P0 BRA `(.L_x_1898) ;  /* 0xfffffff000600947 */ /* 0x000fea000383ffff */
.L_x_1874:
[----:B------:R-:W-:Y:S05]  /*13660*/  BSYNC B0 ;  /* 0x0000000000007941 */ /* 0x000fea0003800000 */
.L_x_1873:
        /* <DEDUP_REMOVED lines=23> */
.L_x_1900:
[----:B------:R-:W-:Y:S05]  /*137e0*/  BSYNC B0 ;  /* 0x0000000000007941 */ /* 0x000fea0003800000 */
.L_x_1899:
[----:B--2---:R-:W2:Y:S02]  /*137f0*/  LDL.LU R2, [R1+0x4] ;  /* 0x0000040001027983 */ /* 0x004ea40000300800 */
[----:B--2---:R-:W-:-:S05]  /*13800*/  LOP3.LUT R2, R2, R0, RZ, 0x3c, !PT ;  /* 0x0000000002027212 */ /* 0x004fca00078e3cff */
[----:B------:R2:W-:Y:S02]  /*13810*/  STL [R1+0x4], R2 ;  /* 0x0000040201007387 */ /* 0x0005e40000100800 */
.L_x_1856:
[----:B------:R-:W-:Y:S05]  /*13820*/  BSYNC B6 ;  /* 0x0000000000067941 */ /* 0x000fea0003800000 */
.L_x_1854:
[----:B------:R-:W-:-:S03]  /*13830*/  UMOV UR4, 0xffffffff ;  /* 0xffffffff00047882 */ /* 0x000fc60000000000 */
[----:B------:R-:W-:Y:S05]  /*13840*/  BRA.DIV UR4, `(.L_x_1901) ;  /* 0x0000001604c47947 */ /* 0x000fea000b800000 */
[----:B------:R3:W4:Y:S04]  /*13850*/  SHFL.IDX PT, R4, R16, RZ, 0x1f ;  /* 0x00001fff10047589 */ /* 0x00072800000e0000 */
[----:B------:R3:W0:Y:S02]  /*13860*/  SHFL.IDX PT, R7, R16, 0x1, 0x1f ;  /* 0x00201f0010077f89 */ /* 0x00062400000e0000 */
.L_x_1947:
        /* <DEDUP_REMOVED lines=10> */
[----:B--2---:R-:W1:Y:S02]  /*13910*/  LDC.64 R2, c[0x0][0xc58] ;  /* 0x00031600ff027b82 */ /* 0x004e640000000a00 */
[----:B-1----:R-:W-:-:S05]  /*13920*/  IMAD.WIDE R2, R5, 0x4, R2 ;  /* 0x0000000405027825 */ /* 0x002fca00078e0202 */
[----:B------:R1:W5:Y:S02]  /*13930*/  LDG.E R17, desc[UR38][R2.64] ;  /* 0x0000002602117981 */ /* 0x000364000c1e1900 */
.L_x_1903:
[----:B------:R-:W-:Y:S05]  /*13940*/  BSYNC B0 ;  /* 0x0000000000007941 */ /* 0x000fea0003800000 */
.L_x_1902:
[----:B------:R-:W-:-:S03]  /*13950*/  UMOV UR4, 0xffffffff ;  /* 0xffffffff00047882 */ /* 0x000fc60000000000 */
[----:B------:R-:W-:Y:S05]  /*13960*/  BRA.DIV UR4, `(.L_x_1904) ;  /* 0x0000001604c87947 */ /* 0x000fea000b800000 */
[----:B0----5:R-:W0:Y:S01]  /*13970*/  SHFL.UP PT, R14, R17, 0x1, RZ ;  /* 0x04200000110e7989 */ /* 0x021e2200000e00ff */
[C---:B------:R-:W-:Y:S02]  /*13980*/  ISETP.NE.AND P0, PT, R6.reuse, RZ, PT ;  /* 0x000000ff0600720c */ /* 0x040fe40003f05270 */
[----:B------:R-:W-:Y:S02]  /*13990*/  ISETP.GE.U32.AND P1, PT, R6, 0x2, PT ;  /* 0x000000020600780c */ /* 0x000fe40003f26070 */
[----:B0-----:R-:W-:Y:S02]  /*139a0*/  SEL R14, R14, RZ, P0 ;  /* 0x000000ff0e0e7207 */ /* 0x001fe40000000000 */
[----:B------:R-:W-:-:S03]  /*139b0*/  ISETP.GE.U32.AND P0, PT, R6, 0x4, PT ;  /* 0x000000040600780c */ /* 0x000fc60003f06070 */
[----:B------:R-:W-:-:S05]  /*139c0*/  IMAD.IADD R13, R17, 0x1, R14 ;  /* 0x00000001110d7824 */ /* 0x000fca00078e020e */
[----:B------:R-:W1:Y:S02]  /*139d0*/  SHFL.UP PT, R14, R13, 0x2, RZ ;  /* 0x044000000d0e7989 */ /* 0x000e6400000e00ff */
[----:B-12---:R-:W-:Y:S02]  /*139e0*/  SEL R2, R14, RZ, P1 ;  /* 0x000000ff0e027207 */ /* 0x006fe40000800000 */
        /* <DEDUP_REMOVED lines=13> */
.L_x_1955:
[----:B------:R-:W-:Y:S02]  /*13ac0*/  ULDC UR4, c[0x0][0xc10] ;  /* 0x0003040000047ab9 */ /* 0x000fe40000000800 */
[----:B------:R-:W-:-:S04]  /*13ad0*/  IMAD.U32 R5, RZ, RZ, UR4 ;  /* 0x00000004ff057e24 */ /* 0x000fc8000f8e00ff */
[----:B-1----:R-:W-:-:S04]  /*13ae0*/  IMAD R14, R14, R5, RZ ;  /* 0x000000050e0e7224 */ /* 0x002fc800078e02ff */
[----:B------:R-:W-:-:S05]  /*13af0*/  IMAD.IADD R7, R7, 0x1, R14 ;  /* 0x0000000107077824 */ /* 0x000fca00078e020e */
[----:B----4-:R-:W-:-:S13]  /*13b00*/  ISETP.GT.AND P0, PT, R7, R4, PT ;  /* 0x000000040700720c */ /* 0x010fda0003f04270 */
[----:B------:R-:W-:Y:S05]  /*13b10*/  @P0 BRA `(.L_x_1905) ;  /* 0x0000000000b40947 */ /* 0x000fea0003800000 */
[----:B------:R-:W1:Y:S02]  /*13b20*/  LDC R0, c[0x0][0xc14] ;  /* 0x00030500ff007b82 */ /* 0x000e640000000800 */
.L_x_1910:
        /* <DEDUP_REMOVED lines=14> */
.L_x_1908:
[----:B------:R-:W-:Y:S05]  /*13c10*/  BSYNC B0 ;  /* 0x0000000000007941 */ /* 0x000fea0003800000 */
.L_x_1907:
[----:B------:R-:W-:-:S03]  /*13c20*/  UMOV UR4, 0xffffffff ;  /* 0xffffffff00047882 */ /* 0x000fc60000000000 */
[----:B------:R-:W-:Y:S05]  /*13c30*/  BRA.DIV UR4, `(.L_x_1909) ;  /* 0x0000001604e47947 */ /* 0x000fea000b800000 */
[----:B-----5:R-:W1:Y:S01]  /*13c40*/  SHFL.UP PT, R14, R17, 0x1, RZ ;  /* 0x04200000110e7989 */ /* 0x020e6200000e00ff */
[C---:B------:R-:W-:Y:S02]  /*13c50*/  ISETP.NE.AND P0, PT, R6.reuse, RZ, PT ;  /* 0x000000ff0600720c */ /* 0x040fe40003f05270 */
[----:B------:R-:W-:Y:S02]  /*13c60*/  ISETP.GE.U32.AND P1, PT, R6, 0x2, PT ;  /* 0x000000020600780c */ /* 0x000fe40003f26070 */
        /* <DEDUP_REMOVED lines=18> */
.L_x_1963:
[----:B------:R-:W-:Y:S02]  /*13d90*/  ULDC UR4, c[0x0][0xc10] ;  /* 0x0003040000047ab9 */ /* 0x000fe40000000800 */
[----:B------:R-:W-:-:S04]  /*13da0*/  IMAD.U32 R5, RZ, RZ, UR4 ;  /* 0x00000004ff057e24 */ /* 0x000fc8000f8e00ff */
[----:B-1----:R-:W-:-:S04]  /*13db0*/  IMAD R14, R14, R5, RZ ;  /* 0x000000050e0e7224 */ /* 0x002fc800078e02ff */
[----:B------:R-:W-:-:S05]  /*13dc0*/  IMAD.IADD R7, R14, 0x1, R7 ;  /* 0x000000010e077824 */ /* 0x000fca00078e0207 */
[----:B------:R-:W-:-:S13]  /*13dd0*/  ISETP.GT.AND P0, PT, R7, R4, PT ;  /* 0x000000040700720c */ /* 0x000fda0003f04270 */
[----:B------:R-:W-:Y:S05]  /*13de0*/  @!P0 BRA `(.L_x_1910) ;  /* 0xfffffffc00508947 */ /* 0x000fea000383ffff */
.L_x_1905:
[----:B---3--:R-:W-:Y:S01]  /*13df0*/  IMAD.IADD R16, R7, 0x1, -R14 ;  /* 0x0000000107107824 */ /* 0x008fe200078e0a0e */
[----:B------:R-:W-:-:S03]  /*13e00*/  UMOV UR4, 0xffffffff ;  /* 0xffffffff00047882 */ /* 0x000fc60000000000 */
[----:B------:R-:W-:-:S05]  /*13e10*/  IMAD R3, R2, R5, R16 ;  /* 0x0000000502037224 */ /* 0x000fca00078e0210 */
[----:B------:R-:W-:Y:S01]  /*13e20*/  ISETP.GT.AND P6, PT, R3, R4, PT ;  /* 0x000000040300720c */ /* 0x000fe20003fc4270 */
[----:B------:R-:W-:-:S12]  /*13e30*/  BRA.DIV UR4, `(.L_x_1911) ;  /* 0x0000001a04347947 */ /* 0x000fd8000b800000 */
[----:B------:R-:W-:-:S04]  /*13e40*/  VOTE.ANY R3, PT, !P6 ;  /* 0x0000000000037806 */ /* 0x000fc800070e0100 */
[----:B------:R-:W1:Y:S02]  /*13e50*/  POPC R6, R3 ;  /* 0x0000000300067309 */ /* 0x000e640000000000 */
[----:B-1----:R1:W2:Y:S02]  /*13e60*/  SHFL.IDX PT, R17, R17, R6, 0x1f ;  /* 0x00001f0611117589 */ /* 0x0022a400000e0000 */
.L_x_1967:
[----:B------:R-:W-:Y:S01]  /*13e70*/  ISETP.NE.AND P0, PT, R3, RZ, PT ;  /* 0x000000ff0300720c */ /* 0x000fe20003f05270 */
[----:B------:R-:W-:-:S12]  /*13e80*/  IMAD.MOV.U32 R7, RZ, RZ, RZ ;  /* 0x000000ffff077224 */ /* 0x000fd800078e00ff */
[----:B------:R-:W-:Y:S05]  /*13e90*/  @!P0 BRA `(.L_x_1912) ;  /* 0x0000000000108947 */ /* 0x000fea0003800000 */
[----:B------:R-:W-:Y:S01]  /*13ea0*/  UMOV UR4, 0xffffffff ;  /* 0xffffffff00047882 */ /* 0x000fe20000000000 */
[----:B------:R-:W-:Y:S02]  /*13eb0*/  VIADD R12, R6, 0xffffffff ;  /* 0xffffffff060c7836 */ /* 0x000fe40000000000 */
[----:B------:R-:W-:Y:S05]  /*13ec0*/  BRA.DIV UR4, `(.L_x_1913) ;  /* 0x0000001a04587947 */ /* 0x000fea000b800000 */
[----:B------:R3:W4:Y:S02]  /*13ed0*/  SHFL.IDX PT, R7, R2, R12, 0x1f ;  /* 0x00001f0c02077589 */ /* 0x00072400000e0000 */
.L_x_1912:
[----:B0--3--:R-:W0:Y:S01]  /*13ee0*/  LDC.64 R2, c[0x0][0xc68] ;  /* 0x00031a00ff027b82 */ /* 0x009e220000000a00 */
[----:B------:R-:W-:-:S04]  /*13ef0*/  IMAD.IADD R19, R6, 0x1, R19 ;  /* 0x0000000106137824 */ /* 0x000fc800078e0213 */
[----:B0-----:R-:W-:-:S05]  /*13f00*/  IMAD.WIDE R2, R19, 0x4, R2 ;  /* 0x0000000413027825 */ /* 0x001fca00078e0202 */
[----:B------:R0:W1:Y:S01]  /*13f10*/  LDG.E R8, desc[UR38][R2.64] ;  /* 0x0000002602087981 */ /* 0x000062000c1e1900 */
[----:B----4-:R-:W-:-:S04]  /*13f20*/  IMAD R16, R7, R5, R16 ;  /* 0x0000000507107224 */ /* 0x010fc800078e0210 */
[----:B------:R-:W-:Y:S02]  /*13f30*/  IMAD.IADD R7, R4, 0x1, -R16 ;  /* 0x0000000104077824 */ /* 0x000fe400078e0a10 */
[----:B0-----:R-:W-:Y:S02]  /*13f40*/  IMAD.MOV.U32 R2, RZ, RZ, RZ ;  /* 0x000000ffff027224 */ /* 0x001fe400078e00ff */
[----:B-12---:R-:W-:-:S05]  /*13f50*/  IMAD R6, R17, R8, RZ ;  /* 0x0000000811067224 */ /* 0x006fca00078e02ff */
[-C--:B------:R-:W-:Y:S02]  /*13f60*/  IABS R9, R6.reuse ;  /* 0x0000000600097213 */ /* 0x080fe40000000000 */
[----:B------:R-:W-:Y:S02]  /*13f70*/  IABS R4, R6 ;  /* 0x0000000600047213 */ /* 0x000fe40000000000 */
[----:B------:R-:W0:Y:S03]  /*13f80*/  I2F.RP R10, R9 ;  /* 0x00000009000a7306 */ /* 0x000e260000209400 */
[----:B------:R-:W-:-:S05]  /*13f90*/  IMAD.MOV R4, RZ, RZ, -R4 ;  /* 0x000000ffff047224 */ /* 0x000fca00078e0a04 */
[----:B0-----:R-:W0:Y:S02]  /*13fa0*/  MUFU.RCP R10, R10 ;  /* 0x0000000a000a7308 */ /* 0x001e240000001000 */
[----:B0-----:R-:W-:-:S06]  /*13fb0*/  VIADD R11, R10, 0xffffffe ;  /* 0x0ffffffe0a0b7836 */ /* 0x001fcc0000000000 */
[----:B------:R-:W0:Y:S02]  /*13fc0*/  F2I.FTZ.U32.TRUNC.NTZ R3, R11 ;  /* 0x0000000b00037305 */ /* 0x000e24000021f000 */
[----:B0-----:R-:W-:-:S04]  /*13fd0*/  IMAD.MOV R12, RZ, RZ, -R3 ;  /* 0x000000ffff0c7224 */ /* 0x001fc800078e0a03 */
[----:B------:R-:W-:-:S04]  /*13fe0*/  IMAD R13, R12, R9, RZ ;  /* 0x000000090c0d7224 */ /* 0x000fc800078e02ff */
[----:B------:R-:W-:Y:S01]  /*13ff0*/  IMAD.HI.U32 R2, R3, R13, R2 ;  /* 0x0000000d03027227 */ /* 0x000fe200078e0002 */
        /* <DEDUP_REMOVED lines=9> */
[----:B------:R-:W-:-:S03]  /*14090*/  ISETP.GE.AND P0, PT, R3, RZ, PT ;  /* 0x000000ff0300720c */ /* 0x000fc60003f06270 */
[----:B------:R-:W-:-:S10]  /*140a0*/  IMAD.MOV.U32 R9, RZ, RZ, R2 ;  /* 0x000000ffff097224 */ /* 0x000fd400078e0002 */
[----:B------:R-:W-:Y:S01]  /*140b0*/  @!P0 IMAD.MOV R9, RZ, RZ, -R9 ;  /* 0x000000ffff098224 */ /* 0x000fe200078e0a09 */
[----:B------:R-:W-:-:S13]  /*140c0*/  ISETP.NE.AND P0, PT, R6, RZ, PT ;  /* 0x000000ff0600720c */ /* 0x000fda0003f05270 */
[----:B------:R-:W-:-:S05]  /*140d0*/  @!P0 LOP3.LUT R9, RZ, R6, RZ, 0x33, !PT ;  /* 0x00000006ff098212 */ /* 0x000fca00078e33ff */
[----:B------:R-:W-:Y:S02]  /*140e0*/  IMAD R4, R8, R9, RZ ;  /* 0x0000000908047224 */ /* 0x000fe400078e02ff */
[----:B------:R-:W-:Y:S02]  /*140f0*/  IMAD.MOV R9, RZ, RZ, -R9 ;  /* 0x000000ffff097224 */ /* 0x000fe400078e0a09 */
[----:B------:R-:W-:Y:S02]  /*14100*/  IMAD.MOV R2, RZ, RZ, -R4 ;  /* 0x000000ffff027224 */ /* 0x000fe400078e0a04 */
[----:B------:R-:W-:-:S03]  /*14110*/  IMAD R7, R6, R9, R7 ;  /* 0x0000000906077224 */ /* 0x000fc600078e0207 */
[----:B------:R-:W-:Y:S01]  /*14120*/  VIADDMNMX R8, R2, R5, R8, PT ;  /* 0x0000000502087246 */ /* 0x000fe20003800108 */
[----:B------:R-:W-:-:S03]  /*14130*/  IMAD.IADD R4, R7, 0x1, R4 ;  /* 0x0000000107047824 */ /* 0x000fc600078e0204 */
[----:B------:R-:W-:-:S04]  /*14140*/  IABS R5, R8 ;  /* 0x0000000800057213 */ /* 0x000fc80000000000 */
[----:B------:R-:W0:Y:S08]  /*14150*/  I2F.RP R10, R5 ;  /* 0x00000005000a7306 */ /* 0x000e300000209400 */
[----:B0-----:R-:W0:Y:S02]  /*14160*/  MUFU.RCP R10, R10 ;  /* 0x0000000a000a7308 */ /* 0x001e240000001000 */
[----:B0-----:R-:W-:-:S06]  /*14170*/  VIADD R2, R10, 0xffffffe ;  /* 0x0ffffffe0a027836 */ /* 0x001fcc0000000000 */
[----:B------:R0:W1:Y:S02]  /*14180*/  F2I.FTZ.U32.TRUNC.NTZ R3, R2 ;  /* 0x0000000200037305 */ /* 0x000064000021f000 */
[----:B0-----:R-:W-:Y:S02]  /*14190*/  IMAD.MOV.U32 R2, RZ, RZ, RZ ;  /* 0x000000ffff027224 */ /* 0x001fe400078e00ff */
[----:B-1----:R-:W-:-:S04]  /*141a0*/  IMAD.MOV R6, RZ, RZ, -R3 ;  /* 0x000000ffff067224 */ /* 0x002fc800078e0a03 */
[----:B------:R-:W-:Y:S01]  /*141b0*/  IMAD R9, R6, R5, RZ ;  /* 0x0000000506097224 */ /* 0x000fe200078e02ff */
[----:B------:R-:W-:-:S03]  /*141c0*/  IABS R6, R7 ;  /* 0x0000000700067213 */ /* 0x000fc60000000000 */
[----:B------:R-:W-:Y:S01]  /*141d0*/  IMAD.HI.U32 R3, R3, R9, R2 ;  /* 0x0000000903037227 */ /* 0x000fe200078e0002 */
[----:B------:R-:W-:-:S05]  /*141e0*/  IABS R9, R8 ;  /* 0x0000000800097213 */ /* 0x000fca0000000000 */
        /* <DEDUP_REMOVED lines=12> */
[----:B------:R-:W-:Y:S01]  /*142b0*/  @!P0 LOP3.LUT R3, RZ, R8, RZ, 0x33, !PT ;  /* 0x00000008ff038212 */ /* 0x000fe200078e33ff */
[----:B------:R-:W-:-:S03]  /*142c0*/  IMAD.MOV R8, RZ, RZ, -R8 ;  /* 0x000000ffff087224 */ /* 0x000fc600078e0a08 */
[----:B------:R-:W-:Y:S01]  /*142d0*/  LOP3.LUT R2, RZ, R3, RZ, 0x33, !PT ;  /* 0x00000003ff027212 */ /* 0x000fe200078e33ff */
[----:B------:R-:W-:-:S04]  /*142e0*/  IMAD R18, R3, R8, R4 ;  /* 0x0000000803127224 */ /* 0x000fc800078e0204 */
[----:B------:R-:W-:Y:S01]  /*142f0*/  IMAD.IADD R17, R17, 0x1, R2 ;  /* 0x0000000111117824 */ /* 0x000fe200078e0202 */
[----:B------:R-:W-:Y:S06]  /*14300*/  BRA `(.L_x_1914) ;  /* 0x00000000001c7947 */ /* 0x000fec0003800000 */
.L_x_1906:
[----:B------:R-:W-:Y:S01]  /*14310*/  UMOV UR4, URZ ;  /* 0x0000003f00047c82 */ /* 0x000fe20008000000 */
[----:B------:R-:W-:Y:S01]  /*14320*/  UMOV UR5, URZ ;  /* 0x0000003f00057c82 */ /* 0x000fe20008000000 */
[----:B------:R-:W-:Y:S01]  /*14330*/  ULDC UR6, c[0x0][0xc14] ;  /* 0x0003050000067ab9 */ /* 0x000fe20000000800 */
[----:B---3--:R-:W-:Y:S02]  /*14340*/  IMAD.MOV.U32 R16, RZ, RZ, R4 ;  /* 0x000000ffff107224 */ /* 0x008fe400078e0004 */
[----:B------:R-:W-:Y:S02]  /*14350*/  IMAD.U32 R17, RZ, RZ, UR4 ;  /* 0x00000004ff117e24 */ /* 0x000fe4000f8e00ff */
[----:B------:R-:W-:Y:S02]  /*14360*/  IMAD.U32 R18, RZ, RZ, UR5 ;  /* 0x00000005ff127e24 */ /* 0x000fe4000f8e00ff */
[----:B------:R-:W-:-:S07]  /*14370*/  IMAD.U32 R19, RZ, RZ, UR6 ;  /* 0x00000006ff137e24 */ /* 0x000fce000f8e00ff */
.L_x_1914:
        /* <DEDUP_REMOVED lines=12> */
.L_x_1842:
[----:B-1----:R-:W3:Y:S01]  /*14440*/  LDL.LU R0, [R1+0x18] ;  /* 0x0000180001007983 */ /* 0x002ee20000300800 */
[----:B------:R-:W-:Y:S01]  /*14450*/  BSSY B0, `(.L_x_1916) ;  /* 0x000000b000007945 */ /* 0x000fe20003800000 */
[----:B------:R-:W1:Y:S01]  /*14460*/  S2R R5, SR_CgaCtaId ;  /* 0x0000000000057919 */ /* 0x000e620000008800 */
[----:B---3--:R-:W-:-:S05]  /*14470*/  VIADD R0, R0, 0x1 ;  /* 0x0000000100007836 */ /* 0x008fca0000000000 */
[----:B--2---:R-:W-:-:S04]  /*14480*/  LEA.HI R2, R0, R0, RZ, 0x1 ;  /* 0x0000000000027211 */ /* 0x004fc800078f08ff */
[----:B------:R-:W-:-:S05]  /*14490*/  LOP3.LUT R3, R2, 0xfffffffe, RZ, 0xc0, !PT ;  /* 0xfffffffe02037812 */ /* 0x000fca00078ec0ff */
[----:B------:R-:W-:Y:S01]  /*144a0*/  IMAD.IADD R3, R0, 0x1, -R3 ;  /* 0x0000000100037824 */ /* 0x000fe200078e0a03 */
[----:B------:R-:W-:-:S04]  /*144b0*/  MOV R0, 0x400 ;  /* 0x0000040000007802 */ /* 0x000fc80000000f00 */
[----:B-1----:R-:W-:Y:S02]  /*144c0*/  LEA R0, R5, R0, 0x18 ;  /* 0x0000000005007211 */ /* 0x002fe400078ec0ff */
[----:B------:R-:W-:-:S04]  /*144d0*/  SHF.L.U32 R3, R3, 0x1f, RZ ;  /* 0x0000001f03037819 */ /* 0x000fc800000006ff */
[----:B------:R-:W1:Y:S02]  /*144e0*/  SYNCS.PHASECHK.TRANS64.TRYWAIT P0, [R0+URZ+0x22820], R3 ;  /* 0x02282003000075a7 */ /* 0x000e64000800017f */
[----:B-1----:R-:W-:Y:S05]  /*144f0*/  @!P0 BRA `(.L_x_1917) ;  /* 0x0000001000f48947 */ /* 0x002fea0003800000 */
.L_x_1970:
[----:B------:R-:W-:Y:S05]  /*14500*/  BSYNC B0 ;  /* 0x0000000000007941 */ /* 0x000fea0003800000 */
.L_x_1916:
[----:B------:R-:W-:-:S03]  /*14510*/  UMOV UR4, 0xffffffff ;  /* 0xffffffff00047882 */ /* 0x000fc60000000000 */
[----:B------:R-:W-:Y:S05]  /*14520*/  BRA.DIV UR4, `(.L_x_1918) ;  /* 0x0000001204fc7947 */ /* 0x000fea000b800000 */
[----:B------:R-:W2:Y:S02]  /*14530*/  S2R R2, SR_TID.X ;  /* 0x0000000000027919 */ /* 0x000ea40000002100 */
[----:B--2---:R-:W-:-:S04]  /*14540*/  SHF.R.U32.HI R2, RZ, 0x5, R2 ;  /* 0x00000005ff027819 */ /* 0x004fc80000011602 */
[----:B------:R-:W-:-:S05]  /*14550*/  LOP3.LUT R2, R2, 0x3, RZ, 0xc0, !PT ;  /* 0x0000000302027812 */ /* 0x000fca00078ec0ff */
[----:B------:R2:W3:Y:S02]  /*14560*/  SHFL.IDX PT, R14, R2, RZ, 0x1f ;  /* 0x00001fff020e7589 */ /* 0x0004e400000e0000 */
.L_x_1973:
[----:B---3--:R-:W-:Y:S01]  /*14570*/  ISETP.NE.AND P0, PT, R14, RZ, PT ;  /* 0x000000ff0e00720c */ /* 0x008fe20003f05270 */
[----:B------:R-:W-:-:S12]  /*14580*/  BSSY B0, `(.L_x_1919) ;  /* 0x0000027000007945 */ /* 0x000fd80003800000 */
[----:B------:R-:W-:Y:S05]  /*14590*/  @P0 BRA `(.L_x_1920) ;  /* 0x0000000000940947 */ /* 0x000fea0003800000 */
[----:B------:R-:W-:-:S03]  /*145a0*/  UMOV UR4, 0xffffffff ;  /* 0xffffffff00047882 */ /* 0x000fc60000000000 */
[----:B------:R-:W-:Y:S05]  /*145b0*/  BRA.DIV UR4, `(.L_x_1921) ;  /* 0x00000016040c7947 */ /* 0x000fea000b800000 */
[----:B------:R-:W-:-:S13]  /*145c0*/  ELECT P6, URZ, PT ;  /* 0x00000000003f782f */ /* 0x000fda00038c0000 */
.L_x_1976:
[----:B------:R-:W-:Y:S05]  /*145d0*/  @!P6 BRA `(.L_x_1920) ;  /* 0x000000000084e947 */ /* 0x000fea0003800000 */
[----:B------:R-:W-:-:S06]  /*145e0*/  ULOP3.LUT UR4, UR36, 0x2, URZ, 0xfc, !UPT ;  /* 0x0000000224047892 */ /* 0x000fcc000f8efc3f */
[----:B--2---:R-:W-:-:S05]  /*145f0*/  IMAD.U32 R2, RZ, RZ, UR4 ;  /* 0x00000004ff027e24 */ /* 0x004fca000f8e00ff */
[----:B------:R-:W-:-:S13]  /*14600*/  ISETP.NE.AND P2, PT, R2, 0x3, PT ;  /* 0x000000030200780c */ /* 0x000fda0003f45270 */
[----:B------:R-:W-:Y:S05]  /*14610*/  @!P2 BRA `(.L_x_1922) ;  /* 0x000000000004a947 */ /* 0x000fea0003800000 */
[----:B------:R-:W-:Y:S01]  /*14620*/  BPT.TRAP 0x1 ;  /* 0x000000040000795c */ /* 0x000fe20000300000 */
.L_x_1922:
[----:B-1----:R-:W2:Y:S04]  /*14630*/  LDL R3, [R1] ;  /* 0x0000000001037983 */ /* 0x002ea80000100800 */
[----:B------:R-:W3:Y:S01]  /*14640*/  LDL.LU R7, [R1+0x4] ;  /* 0x0000040001077983 */ /* 0x000ee20000300800 */
[----:B------:R-:W-:-:S04]  /*14650*/  VIADD R2, R0, 0x22840 ;  /* 0x0002284000027836 */ /* 0x000fc80000000000 */
[C---:B--2---:R-:W-:Y:S02]  /*14660*/  IMAD R6, R3.reuse, 0x8, R2 ;  /* 0x0000000803067824 */ /* 0x044fe400078e0202 */
[----:B------:R-:W-:Y:S01]  /*14670*/  VIADD R3, R3, 0x1 ;  /* 0x0000000103037836 */ /* 0x000fe20000000000 */
[----:B---3--:R-:W-:-:S04]  /*14680*/  SHF.L.U32 R5, R7, 0x1f, RZ ;  /* 0x0000001f07057819 */ /* 0x008fc800000006ff */
[C---:B------:R-:W-:Y:S01]  /*14690*/  ISETP.NE.AND P1, PT, R3.reuse, 0x2, PT ;  /* 0x000000020300780c */ /* 0x040fe20003f25270 */
[----:B------:R-:W1:Y:S03]  /*146a0*/  SYNCS.PHASECHK.TRANS64.TRYWAIT P0, [R6+URZ], R5 ;  /* 0x00000005060075a7 */ /* 0x000e66000800017f */
[----:B------:R-:W-:Y:S02]  /*146b0*/  SEL R4, RZ, 0x1, P1 ;  /* 0x00000001ff047807 */ /* 0x000fe40000800000 */
[----:B------:R-:W-:Y:S02]  /*146c0*/  SEL R3, R3, RZ, P1 ;  /* 0x000000ff03037207 */ /* 0x000fe40000800000 */
[----:B------:R-:W-:-:S03]  /*146d0*/  LOP3.LUT R4, R7, R4, RZ, 0x3c, !PT ;  /* 0x0000000407047212 */ /* 0x000fc600078e3cff */
[----:B------:R-:W-:Y:S01]  /*146e0*/  IMAD R7, R3, 0x8, R2 ;  /* 0x0000000803077824 */ /* 0x000fe200078e0202 */
[----:B------:R-:W-:Y:S01]  /*146f0*/  SHF.L.U32 R2, R4, 0x1f, RZ ;  /* 0x0000001f04027819 */ /* 0x000fe200000006ff */
[----:B-1----:R-:W-:Y:S06]  /*14700*/  @!P0 BRA `(.L_x_1923) ;  /* 0x0000001000d88947 */ /* 0x002fec0003800000 */
.L_x_1977:
[----:B------:R-:W2:Y:S02]  /*14710*/  SYNCS.PHASECHK.TRANS64.TRYWAIT P0, [R7+URZ], R2 ;  /* 0x00000002070075a7 */ /* 0x000ea4000800017f */
[----:B--2---:R-:W-:Y:S05]  /*14720*/  @!P0 BRA `(.L_x_1924) ;  /* 0x0000001000e48947 */ /* 0x004fea0003800000 */
.L_x_1978:
[----:B------:R-:W-:Y:S05]  /*14730*/  @!P2 BRA `(.L_x_1925) ;  /* 0x000000000004a947 */ /* 0x000fea0003800000 */
[----:B------:R-:W-:Y:S01]  /*14740*/  BPT.TRAP 0x1 ;  /* 0x000000040000795c */ /* 0x000fe20000300000 */
.L_x_1925:
[----:B------:R-:W3:Y:S01]  /*14750*/  LDL.LU R4, [R1] ;  /* 0x0000000001047983 */ /* 0x000ee20000300800 */
[----:B------:R-:W-:-:S04]  /*14760*/  VIADD R0, R0, 0x22860 ;  /* 0x0002286000007836 */ /* 0x000fc80000000000 */
[----:B---3--:R-:W-:-:S04]  /*14770*/  IMAD R4, R4, 0x8, R0 ;  /* 0x0000000804047824 */ /* 0x008fc800078e0200 */
[----:B------:R-:W3:Y:S02]  /*14780*/  SYNCS.PHASECHK.TRANS64.TRYWAIT P0, [R4+URZ], R5 ;  /* 0x00000005040075a7 */ /* 0x000ee4000800017f */
[----:B---3--:R-:W-:Y:S05]  /*14790*/  @!P0 BRA `(.L_x_1926) ;  /* 0x0000001000dc8947 */ /* 0x008fea0003800000 */
.L_x_1979:
[----:B------:R-:W-:-:S07]  /*147a0*/  IMAD R3, R3, 0x8, R0 ;  /* 0x0000000803037824 */ /* 0x000fce00078e0200 */
.L_x_1927:
[----:B----4-:R4:W0:Y:S02]  /*147b0*/  SYNCS.PHASECHK.TRANS64.TRYWAIT P0, [R3+URZ], R2 ;  /* 0x00000002030075a7 */ /* 0x010824000800017f */
[----:B0-----:R-:W-:Y:S05]  /*147c0*/  @!P0 NANOSLEEP.SYNCS 0x989680 ;  /* 0x009896800000895d */ /* 0x001fea0003900000 */
[----:B------:R-:W0:Y:S02]  /*147d0*/  @!P0 SYNCS.PHASECHK.TRANS64 P0, [R3+URZ], R2 ;  /* 0x00000002030085a7 */ /* 0x000e24000800007f */
[----:B0-----:R-:W-:Y:S05]  /*147e0*/  @!P0 BRA `(.L_x_1927) ;  /* 0xfffffffc00f08947 */ /* 0x001fea000383ffff */
.L_x_1920:
[----:B------:R-:W-:Y:S05]  /*147f0*/  BSYNC B0 ;  /* 0x0000000000007941 */ /* 0x000fea0003800000 */
.L_x_1919:
[----:B------:R-:W-:Y:S05]  /*14800*/  EXIT ;  /* 0x000000000000794d */ /* 0x000fea0003800000 */
.L_x_1746:
[----:B0-----:R0:W1:Y:S02]  /*14810*/  SYNCS.PHASECHK.TRANS64.TRYWAIT P0, [R9+URZ+0x22800], R0 ;  /* 0x02280000090075a7 */ /* 0x001064000800017f */
[----:B-1----:R-:W-:Y:S05]  /*14820*/  @!P0 NANOSLEEP.SYNCS 0x989680 ;  /* 0x009896800000895d */ /* 0x002fea0003900000 */
[----:B------:R-:W1:Y:S02]  /*14830*/  @!P0 SYNCS.PHASECHK.TRANS64 P0, [R9+URZ+0x22800], R0 ;  /* 0x02280000090085a7 */ /* 0x000e64000800007f */
[----:B-1----:R-:W-:Y:S05]  /*14840*/  @!P0 BRA `(.L_x_1746) ;  /* 0xfffffffc00f08947 */ /* 0x002fea000383ffff */
[----:B------:R-:W-:Y:S05]  /*14850*/  BRA `(.L_x_1928) ;  /* 0xfffffed4000c7947 */ /* 0x000fea000383ffff */
.L_x_1750:
[----:B-1----:R1:W2:Y:S02]  /*14860*/  SYNCS.PHASECHK.TRANS64.TRYWAIT P1, [R7+URZ+0x22830], R12 ;  /* 0x0228300c070075a7 */ /* 0x0022a4000802017f */
[----:B--2---:R-:W-:Y:S05]  /*14870*/  @!P1 NANOSLEEP.SYNCS 0x989680 ;  /* 0x009896800000995d */ /* 0x004fea0003900000 */
[----:B------:R-:W2:Y:S02]  /*14880*/  @!P1 SYNCS.PHASECHK.TRANS64 P1, [R7+URZ+0x22830], R12 ;  /* 0x0228300c070095a7 */ /* 0x000ea4000802007f */
[----:B--2---:R-:W-:Y:S05]  /*14890*/  @!P1 BRA `(.L_x_1750) ;  /* 0xfffffffc00f09947 */ /* 0x004fea000383ffff */
[----:B------:R-:W-:Y:S05]  /*148a0*/  BRA `(.L_x_1749) ;  /* 0xfffffed400387947 */ /* 0x000fea000383ffff */
.L_x_1762:
[----:B---3--:R3:W4:Y:S02]  /*148b0*/  SYNCS.PHASECHK.TRANS64.TRYWAIT P1, [R7+URZ+0x22850], R12 ;  /* 0x0228500c070075a7 */ /* 0x008724000802017f */
[----:B----4-:R-:W-:Y:S05]  /*148c0*/  @!P1 NANOSLEEP.SYNCS 0x989680 ;  /* 0x009896800000995d */ /* 0x010fea0003900000 */
[----:B------:R-:W4:Y:S02]  /*148d0*/  @!P1 SYNCS.PHASECHK.TRANS64 P1, [R7+URZ+0x22850], R12 ;  /* 0x0228500c070095a7 */ /* 0x000f24000802007f */
[----:B----4-:R-:W-:Y:S05]  /*148e0*/  @!P1 BRA `(.L_x_1762) ;  /* 0xfffffffc00f09947 */ /* 0x010fea000383ffff */
[----:B------:R-:W-:Y:S05]  /*148f0*/  BRA `(.L_x_1761) ;  /* 0xfffffef400c47947 */ /* 0x000fea000383ffff */
.L_x_1770:
[----:B-1----:R-:W-:-:S04]  /*14900*/  IMAD.U32 R9, RZ, RZ, UR27 ;  /* 0x0000001bff097e24 */ /* 0x002fc8000f8e00ff */
[----:B------:R1:W2:Y:S03]  /*14910*/  SYNCS.PHASECHK.TRANS64.TRYWAIT P1, [R9+URZ+0x22830], R12 ;  /* 0x0228300c090075a7 */ /* 0x0002a6000802017f */
[----:B--2---:R-:W-:Y:S05]  /*14920*/  @!P1 NANOSLEEP.SYNCS 0x989680 ;  /* 0x009896800000995d */ /* 0x004fea0003900000 */
[----:B------:R-:W2:Y:S02]  /*14930*/  @!P1 SYNCS.PHASECHK.TRANS64 P1, [R9+URZ+0x22830], R12 ;  /* 0x0228300c090095a7 */ /* 0x000ea4000802007f */
[----:B--2---:R-:W-:Y:S05]  /*14940*/  @!P1 BRA `(.L_x_1770) ;  /* 0xfffffffc00ec9947 */ /* 0x004fea000383ffff */
[----:B------:R-:W-:Y:S05]  /*14950*/  BRA `(.L_x_1769) ;  /* 0xfffffefc004c7947 */ /* 0x000fea000383ffff */
.L_x_1782:
[----:B--2---:R2:W3:Y:S02]  /*14960*/  SYNCS.PHASECHK.TRANS64.TRYWAIT P1, [R9+URZ+0x22850], R12 ;  /* 0x0228500c090075a7 */ /* 0x0044e4000802017f */
[----:B---3--:R-:W-:Y:S05]  /*14970*/  @!P1 NANOSLEEP.SYNCS 0x989680 ;  /* 0x009896800000995d */ /* 0x008fea0003900000 */
[----:B------:R-:W3:Y:S02]  /*14980*/  @!P1 SYNCS.PHASECHK.TRANS64 P1, [R9+URZ+0x22850], R12 ;  /* 0x0228500c090095a7 */ /* 0x000ee4000802007f */
[----:B---3--:R-:W-:Y:S05]  /*14990*/  @!P1 BRA `(.L_x_1782) ;  /* 0xfffffffc00f09947 */ /* 0x008fea000383ffff */
[----:B------:R-:W-:Y:S05]  /*149a0*/  BRA `(.L_x_1781) ;  /* 0xffffff2400f87947 */ /* 0x000fea000383ffff */
.L_x_1791:
[----:B---3--:R-:W-:-:S04]  /*149b0*/  IMAD.U32 R0, RZ, RZ, UR24 ;  /* 0x00000018ff007e24 */ /* 0x008fc8000f8e00ff */
[----:B------:R3:W4:Y:S03]  /*149c0*/  SYNCS.PHASECHK.TRANS64.TRYWAIT P2, [R0+URZ+0x22830], R7 ;  /* 0x02283007000075a7 */ /* 0x000726000804017f */
[----:B----4-:R-:W-:Y:S05]  /*149d0*/  @!P2 NANOSLEEP.SYNCS 0x989680 ;  /* 0x009896800000a95d */ /* 0x010fea0003900000 */
[----:B------:R-:W4:Y:S02]  /*149e0*/  @!P2 SYNCS.PHASECHK.TRANS64 P2, [R0+URZ+0x22830], R7 ;  /* 0x022830070000a5a7 */ /* 0x000f24000804007f */
[----:B----4-:R-:W-:Y:S05]  /*149f0*/  @!P2 BRA `(.L_x_1791) ;  /* 0xfffffffc00eca947 */ /* 0x010fea000383ffff */
[----:B------:R-:W-:Y:S05]  /*14a00*/  BRA `(.L_x_1790) ;  /* 0xffffff2c009c7947 */ /* 0x000fea000383ffff */
.L_x_1795:
[----:B-1----:R1:W3:Y:S02]  /*14a10*/  SYNCS.PHASECHK.TRANS64.TRYWAIT P2, [R182+URZ+0x22850], R7 ;  /* 0x02285007b60075a7 */ /* 0x0022e4000804017f */
[----:B---3--:R-:W-:Y:S05]  /*14a20*/  @!P2 NANOSLEEP.SYNCS 0x989680 ;  /* 0x009896800000a95d */ /* 0x008fea0003900000 */
[----:B------:R-:W3:Y:S02]  /*14a30*/  @!P2 SYNCS.PHASECHK.TRANS64 P2, [R182+URZ+0x22850], R7 ;  /* 0x02285007b600a5a7 */ /* 0x000ee4000804007f */
[----:B---3--:R-:W-:Y:S05]  /*14a40*/  @!P2 BRA `(.L_x_1795) ;  /* 0xfffffffc00f0a947 */ /* 0x008fea000383ffff */
[----:B------:R-:W-:Y:S05]  /*14a50*/  BRA `(.L_x_1794) ;  /* 0xffffff4400bc7947 */ /* 0x000fea000383ffff */
.L_x_1801:
[----:B-1----:R-:W-:-:S04]  /*14a60*/  IMAD.U32 R9, RZ, RZ, UR7 ;  /* 0x00000007ff097e24 */ /* 0x002fc8000f8e00ff */
[----:B------:R1:W2:Y:S03]  /*14a70*/  SYNCS.PHASECHK.TRANS64.TRYWAIT P1, [R9+URZ+0x22830], R10 ;  /* 0x0228300a090075a7 */ /* 0x0002a6000802017f */
[----:B--2---:R-:W-:Y:S05]  /*14a80*/  @!P1 NANOSLEEP.SYNCS 0x989680 ;  /* 0x009896800000995d */ /* 0x004fea0003900000 */
[----:B------:R-:W2:Y:S02]  /*14a90*/  @!P1 SYNCS.PHASECHK.TRANS64 P1, [R9+URZ+0x22830], R10 ;  /* 0x0228300a090095a7 */ /* 0x000ea4000802007f */
[----:B--2---:R-:W-:Y:S05]  /*14aa0*/  @!P1 BRA `(.L_x_1801) ;  /* 0xfffffffc00ec9947 */ /* 0x004fea000383ffff */
[----:B------:R-:W-:Y:S05]  /*14ab0*/  BRA `(.L_x_1800) ;  /* 0xffffff4800e07947 */ /* 0x000fea000383ffff */
.L_x_1813:
[----:B--2---:R2:W3:Y:S02]  /*14ac0*/  SYNCS.PHASECHK.TRANS64.TRYWAIT P1, [R9+URZ+0x22850], R10 ;  /* 0x0228500a090075a7 */ /* 0x0044e4000802017f */
[----:B---3--:R-:W-:Y:S05]  /*14ad0*/  @!P1 NANOSLEEP.SYNCS 0x989680 ;  /* 0x009896800000995d */ /* 0x008fea0003900000 */
[----:B------:R-:W3:Y:S02]  /*14ae0*/  @!P1 SYNCS.PHASECHK.TRANS64 P1, [R9+URZ+0x22850], R10 ;  /* 0x0228500a090095a7 */ /* 0x000ee4000802007f */
[----:B---3--:R-:W-:Y:S05]  /*14af0*/  @!P1 BRA `(.L_x_1813) ;  /* 0xfffffffc00f09947 */ /* 0x008fea000383ffff */
[----:B------:R-:W-:Y:S05]  /*14b00*/  BRA `(.L_x_1812) ;  /* 0xffffff74008c7947 */ /* 0x000fea000383ffff */
.L_x_1861:
[----:B------:R-:W1:Y:S01]  /*14b10*/  S2R R5, SR_TID.X ;  /* 0x0000000000057919 */ /* 0x000e620000002100 */
[----:B------:R-:W-:Y:S01]  /*14b20*/  BSSY B0, `(.L_x_1929) ;  /* 0x000000a000007945 */ /* 0x000fe20003800000 */
[----:B------:R-:W-:Y:S02]  /*14b30*/  IMAD.MOV.U32 R12, RZ, RZ, RZ ;  /* 0x000000ffff0c7224 */ /* 0x000fe400078e00ff */
[----:B------:R-:W-:Y:S02]  /*14b40*/  IMAD.MOV.U32 R11, RZ, RZ, 0x1f ;  /* 0x0000001fff0b7424 */ /* 0x000fe400078e00ff */
[----:B------:R-:W-:Y:S01]  /*14b50*/  IMAD.MOV.U32 R15, RZ, RZ, -0x1 ;  /* 0xffffffffff0f7424 */ /* 0x000fe200078e00ff */
[----:B-1----:R-:W-:-:S04]  /*14b60*/  SHF.R.U32.HI R5, RZ, 0x5, R5 ;  /* 0x00000005ff057819 */ /* 0x002fc80000011605 */
[----:B------:R-:W-:-:S05]  /*14b70*/  LOP3.LUT R5, R5, 0x3, RZ, 0xc0, !PT ;  /* 0x0000000305057812 */ /* 0x000fca00078ec0ff */
[----:B0-----:R-:W-:-:S07]  /*14b80*/  IMAD.MOV.U32 R13, RZ, RZ, R5 ;  /* 0x000000ffff0d7224 */ /* 0x001fce00078e0005 */
[----:B------:R-:W-:Y:S05]  /*14b90*/  WARPSYNC.COLLECTIVE R15, `(.L_x_1930) ;  /* 0x000000000f087348 */ /* 0x000fea0003c00000 */
[----:B------:R0:W1:Y:S02]  /*14ba0*/  SHFL.IDX P6, R14, R13, R12, R11 ;  /* 0x0000000c0d0e7389 */ /* 0x00006400000c000b */
[----:B01----:R-:W-:Y:S01]  /*14bb0*/  ENDCOLLECTIVE ;  /* 0x000000000000791b */ /* 0x003fe20003800000 */
.L_x_1930:
[----:B------:R-:W-:Y:S05]  /*14bc0*/  BSYNC B0 ;  /* 0x0000000000007941 */ /* 0x000fea0003800000 */
.L_x_1929:
[----:B------:R-:W-:Y:S05]  /*14bd0*/  BRA `(.L_x_1931) ;  /* 0xffffffc800607947 */ /* 0x000fea000383ffff */
.L_x_1862:
[----:B------:R-:W-:Y:S01]  /*14be0*/  BSSY B0, `(.L_x_1932) ;  /* 0x0000006000007945 */ /* 0x000fe20003800000 */
[----:B------:R-:W-:-:S07]  /*14bf0*/  IMAD.MOV.U32 R15, RZ, RZ, -0x1 ;  /* 0xffffffffff0f7424 */ /* 0x000fce00078e00ff */
[----:B0-----:R-:W-:Y:S05]  /*14c00*/  WARPSYNC.COLLECTIVE R15, `(.L_x_1933) ;  /* 0x000000000f0c7348 */ /* 0x001fea0003c00000 */
[----:B------:R-:W-:Y:S02]  /*14c10*/  ELECT P6, UR62, PT ;  /* 0x00000000003e782f */ /* 0x000fe400038c0000 */
[----:B------:R-:W-:Y:S01]  /*14c20*/  MOV R14, UR62 ;  /* 0x0000003e000e7c02 */ /* 0x000fe20008000f00 */
[----:B0-----:R-:W-:Y:S10]  /*14c30*/  ENDCOLLECTIVE ;  /* 0x000000000000791b */ /* 0x001ff40003800000 */
.L_x_1933:
[----:B------:R-:W-:Y:S05]  /*14c40*/  BSYNC B0 ;  /* 0x0000000000007941 */ /* 0x000fea0003800000 */
.L_x_1932:
[----:B------:R-:W-:Y:S05]  /*14c50*/  BRA `(.L_x_1934) ;  /* 0xffffffc800507947 */ /* 0x000fea000383ffff */
.L_x_1865:
[----:B-1----:R1:W2:Y:S02]  /*14c60*/  SYNCS.PHASECHK.TRANS64.TRYWAIT P0, [R9+URZ+0x22840], R10 ;  /* 0x0228400a090075a7 */ /* 0x0022a4000800017f */
[----:B--2---:R-:W-:Y:S05]  /*14c70*/  @!P0 NANOSLEEP.SYNCS 0x989680 ;  /* 0x009896800000895d */ /* 0x004fea0003900000 */
[----:B------:R-:W2:Y:S02]  /*14c80*/  @!P0 SYNCS.PHASECHK.TRANS64 P0, [R9+URZ+0x22840], R10 ;  /* 0x0228400a090085a7 */ /* 0x000ea4000800007f */
[----:B--2---:R-:W-:Y:S05]  /*14c90*/  @!P0 BRA `(.L_x_1865) ;  /* 0xfffffffc00f08947 */ /* 0x004fea000383ffff */
[----:B------:R-:W-:Y:S05]  /*14ca0*/  BRA `(.L_x_1935) ;  /* 0xffffffc800b87947 */ /* 0x000fea000383ffff */
.L_x_1868:
[----:B-1----:R-:W1:Y:S01]  /*14cb0*/  S2R R10, SR_CgaCtaId ;  /* 0x00000000000a7919 */ /* 0x002e620000008800 */
[----:B------:R-:W-:-:S04]  /*14cc0*/  MOV R9, 0x400 ;  /* 0x0000040000097802 */ /* 0x000fc80000000f00 */
[----:B-1----:R-:W-:-:S04]  /*14cd0*/  LEA R9, R10, R9, 0x18 ;  /* 0x000000090a097211 */ /* 0x002fc800078ec0ff */
[----:B------:R1:W2:Y:S03]  /*14ce0*/  SYNCS.PHASECHK.TRANS64.TRYWAIT P0, [R9+URZ+0x22820], R6 ;  /* 0x02282006090075a7 */ /* 0x0002a6000800017f */
[----:B--2---:R-:W-:Y:S05]  /*14cf0*/  @!P0 NANOSLEEP.SYNCS 0x989680 ;  /* 0x009896800000895d */ /* 0x004fea0003900000 */
[----:B------:R-:W2:Y:S02]  /*14d00*/  @!P0 SYNCS.PHASECHK.TRANS64 P0, [R9+URZ+0x22820], R6 ;  /* 0x02282006090085a7 */ /* 0x000ea4000800007f */
[----:B--2---:R-:W-:Y:S05]  /*14d10*/  @!P0 BRA `(.L_x_1868) ;  /* 0xfffffffc00e48947 */ /* 0x004fea000383ffff */
[----:B------:R-:W-:Y:S05]  /*14d20*/  BRA `(.L_x_1936) ;  /* 0xffffffcc00947947 */ /* 0x000fea000383ffff */
.L_x_1871:
[----:B-1----:R1:W2:Y:S02]  /*14d30*/  SYNCS.PHASECHK.TRANS64.TRYWAIT P0, [R6+URZ+0x22860], R9 ;  /* 0x02286009060075a7 */ /* 0x0022a4000800017f */
[----:B--2---:R-:W-:Y:S05]  /*14d40*/  @!P0 NANOSLEEP.SYNCS 0x989680 ;  /* 0x009896800000895d */ /* 0x004fea0003900000 */
[----:B------:R-:W2:Y:S02]  /*14d50*/  @!P0 SYNCS.PHASECHK.TRANS64 P0, [R6+URZ+0x22860], R9 ;  /* 0x02286009060085a7 */ /* 0x000ea4000800007f */
[----:B--2---:R-:W-:Y:S05]  /*14d60*/  @!P0 BRA `(.L_x_1871) ;  /* 0xfffffffc00f08947 */ /* 0x004fea000383ffff */
[----:B------:R-:W-:Y:S05]  /*14d70*/  BRA `(.L_x_1937) ;  /* 0xffffffcc00b07947 */ /* 0x000fea000383ffff */
.L_x_1880:
[----:B-1----:R1:W2:Y:S02]  /*14d80*/  SYNCS.PHASECHK.TRANS64.TRYWAIT P0, [R2+URZ+0x22840], R3 ;  /* 0x02284003020075a7 */ /* 0x0022a4000800017f */
[----:B--2---:R-:W-:Y:S05]  /*14d90*/  @!P0 NANOSLEEP.SYNCS 0x989680 ;  /* 0x009896800000895d */ /* 0x004fea0003900000 */
[----:B------:R-:W2:Y:S02]  /*14da0*/  @!P0 SYNCS.PHASECHK.TRANS64 P0, [R2+URZ+0x22840], R3 ;  /* 0x02284003020085a7 */ /* 0x000ea4000800007f */
[----:B--2---:R-:W-:Y:S05]  /*14db0*/  @!P0 BRA `(.L_x_1880) ;  /* 0xfffffffc00f08947 */ /* 0x004fea000383ffff */
[----:B------:R-:W-:Y:S05]  /*14dc0*/  BRA `(.L_x_1938) ;  /* 0xffffffd400347947 */ /* 0x000fea000383ffff */
.L_x_1882:
[----:B--2---:R2:W3:Y:S02]  /*14dd0*/  SYNCS.PHASECHK.TRANS64.TRYWAIT P0, [R2+URZ+0x22860], R3 ;  /* 0x02286003020075a7 */ /* 0x0044e4000800017f */
[----:B---3--:R-:W-:Y:S05]  /*14de0*/  @!P0 NANOSLEEP.SYNCS 0x989680 ;  /* 0x009896800000895d */ /* 0x008fea0003900000 */
[----:B------:R-:W3:Y:S02]  /*14df0*/  @!P0 SYNCS.PHASECHK.TRANS64 P0, [R2+URZ+0x22860], R3 ;  /* 0x02286003020085a7 */ /* 0x000ee4000800007f */
[----:B---3--:R-:W-:Y:S05]  /*14e00*/  @!P0 BRA `(.L_x_1882) ;  /* 0xfffffffc00f08947 */ /* 0x008fea000383ffff */
[----:B------:R-:W-:Y:S05]  /*14e10*/  BRA `(.L_x_1939) ;  /* 0xffffffd400a47947 */ /* 0x000fea000383ffff */
.L_x_1887:
[----:B--2---:R2:W3:Y:S02]  /*14e20*/  SYNCS.PHASECHK.TRANS64.TRYWAIT P0, [R2+URZ+0x22840], R3 ;  /* 0x02284003020075a7 */ /* 0x0044e4000800017f */
[----:B---3--:R-:W-:Y:S05]  /*14e30*/  @!P0 NANOSLEEP.SYNCS 0x989680 ;  /* 0x009896800000895d */ /* 0x008fea0003900000 */
[----:B------:R-:W3:Y:S02]  /*14e40*/  @!P0 SYNCS.PHASECHK.TRANS64 P0, [R2+URZ+0x22840], R3 ;  /* 0x02284003020085a7 */ /* 0x000ee4000800007f */
[----:B---3--:R-:W-:Y:S05]  /*14e50*/  @!P0 BRA `(.L_x_1887) ;  /* 0xfffffffc00f08947 */ /* 0x008fea000383ffff */
[----:B------:R-:W-:Y:S05]  /*14e60*/  BRA `(.L_x_1940) ;  /* 0xffffffd800f87947 */ /* 0x000fea000383ffff */
.L_x_1889:
[----:B0-----:R0:W1:Y:S02]  /*14e70*/  SYNCS.PHASECHK.TRANS64.TRYWAIT P1, [R2+URZ+0x22860], R3 ;  /* 0x02286003020075a7 */ /* 0x001064000802017f */
[----:B-1----:R-:W-:Y:S05]  /*14e80*/  @!P1 NANOSLEEP.SYNCS 0x989680 ;  /* 0x009896800000995d */ /* 0x002fea0003900000 */
[----:B------:R-:W1:Y:S02]  /*14e90*/  @!P1 SYNCS.PHASECHK.TRANS64 P1, [R2+URZ+0x22860], R3 ;  /* 0x02286003020095a7 */ /* 0x000e64000802007f */
[----:B-1----:R-:W-:Y:S05]  /*14ea0*/  @!P1 BRA `(.L_x_1889) ;  /* 0xfffffffc00f09947 */ /* 0x002fea000383ffff */
[----:B------:R-:W-:Y:S05]  /*14eb0*/  BRA `(.L_x_1941) ;  /* 0xffffffdc00647947 */ /* 0x000fea000383ffff */
.L_x_1894:
[----:B---3--:R3:W4:Y:S02]  /*14ec0*/  SYNCS.PHASECHK.TRANS64.TRYWAIT P0, [R2+URZ+0x22840], R3 ;  /* 0x02284003020075a7 */ /* 0x008724000800017f */
[----:B----4-:R-:W-:Y:S05]  /*14ed0*/  @!P0 NANOSLEEP.SYNCS 0x989680 ;  /* 0x009896800000895d */ /* 0x010fea0003900000 */
[----:B------:R-:W4:Y:S02]  /*14ee0*/  @!P0 SYNCS.PHASECHK.TRANS64 P0, [R2+URZ+0x22840], R3 ;  /* 0x02284003020085a7 */ /* 0x000f24000800007f */
[----:B----4-:R-:W-:Y:S05]  /*14ef0*/  @!P0 BRA `(.L_x_1894) ;  /* 0xfffffffc00f08947 */ /* 0x010fea000383ffff */
[----:B------:R-:W-:Y:S05]  /*14f00*/  BRA `(.L_x_1942) ;  /* 0xffffffe000947947 */ /* 0x000fea000383ffff */
.L_x_1896:
[----:B0-----:R0:W1:Y:S02]  /*14f10*/  SYNCS.PHASECHK.TRANS64.TRYWAIT P1, [R2+URZ+0x22860], R3 ;  /* 0x02286003020075a7 */ /* 0x001064000802017f */
[----:B-1----:R-:W-:Y:S05]  /*14f20*/  @!P1 NANOSLEEP.SYNCS 0x989680 ;  /* 0x009896800000995d */ /* 0x002fea0003900000 */
[----:B------:R-:W1:Y:S02]  /*14f30*/  @!P1 SYNCS.PHASECHK.TRANS64 P1, [R2+URZ+0x22860], R3 ;  /* 0x02286003020095a7 */ /* 0x000e64000802007f */
[----:B-1----:R-:W-:Y:S05]  /*14f40*/  @!P1 BRA `(.L_x_1896) ;  /* 0xfffffffc00f09947 */ /* 0x002fea000383ffff */
[----:B------:R-:W-:Y:S05]  /*14f50*/  BRA `(.L_x_1943) ;  /* 0xffffffe400047947 */ /* 0x000fea000383ffff */
.L_x_1901:
[----:B------:R-:W-:Y:S01]  /*14f60*/  BSSY B0, `(.L_x_1944) ;  /* 0x0000008000007945 */ /* 0x000fe20003800000 */
[----:B0-----:R-:W-:Y:S02]  /*14f70*/  IMAD.MOV.U32 R13, RZ, RZ, R16 ;  /* 0x000000ffff0d7224 */ /* 0x001fe400078e0010 */
[----:B-1----:R-:W-:Y:S02]  /*14f80*/  IMAD.MOV.U32 R12, RZ, RZ, RZ ;  /* 0x000000ffff0c7224 */ /* 0x002fe400078e00ff */
[----:B------:R-:W-:Y:S02]  /*14f90*/  IMAD.MOV.U32 R11, RZ, RZ, 0x1f ;  /* 0x0000001fff0b7424 */ /* 0x000fe400078e00ff */
[----:B------:R-:W-:-:S07]  /*14fa0*/  IMAD.MOV.U32 R15, RZ, RZ, -0x1 ;  /* 0xffffffffff0f7424 */ /* 0x000fce00078e00ff */
[----:B--2---:R-:W-:Y:S05]  /*14fb0*/  WARPSYNC.COLLECTIVE R15, `(.L_x_1945) ;  /* 0x000000000f087348 */ /* 0x004fea0003c00000 */
[----:B------:R0:W1:Y:S02]  /*14fc0*/  SHFL.IDX P6, R14, R13, R12, R11 ;  /* 0x0000000c0d0e7389 */ /* 0x00006400000c000b */
[----:B012---:R-:W-:Y:S01]  /*14fd0*/  ENDCOLLECTIVE ;  /* 0x000000000000791b */ /* 0x007fe20003800000 */
.L_x_1945:
[----:B------:R-:W-:Y:S05]  /*14fe0*/  BSYNC B0 ;  /* 0x0000000000007941 */ /* 0x000fea0003800000 */
.L_x_1944:
        /* <DEDUP_REMOVED lines=8> */
.L_x_1946:
[----:B------:R-:W-:Y:S01]  /*15070*/  IMAD.MOV.U32 R7, RZ, RZ, R14 ;  /* 0x000000ffff077224 */ /* 0x000fe200078e000e */
[----:B------:R-:W-:Y:S06]  /*15080*/  BRA `(.L_x_1947) ;  /* 0xffffffe400f87947 */ /* 0x000fec000383ffff */
.L_x_1904:
[----:B------:R-:W-:Y:S01]  /*15090*/  BSSY B0, `(.L_x_1948) ;  /* 0x0000008000007945 */ /* 0x000fe20003800000 */
[----:B0----5:R-:W-:Y:S02]  /*150a0*/  IMAD.MOV.U32 R13, RZ, RZ, R17 ;  /* 0x000000ffff0d7224 */ /* 0x021fe400078e0011 */
[----:B------:R-:W-:Y:S02]  /*150b0*/  IMAD.MOV.U32 R12, RZ, RZ, 0x1 ;  /* 0x00000001ff0c7424 */ /* 0x000fe400078e00ff */
[----:B------:R-:W-:Y:S02]  /*150c0*/  IMAD.MOV.U32 R11, RZ, RZ, RZ ;  /* 0x000000ffff0b7224 */ /* 0x000fe400078e00ff */
[----:B------:R-:W-:-:S07]  /*150d0*/  IMAD.MOV.U32 R15, RZ, RZ, -0x1 ;  /* 0xffffffffff0f7424 */ /* 0x000fce00078e00ff */
[----:B-1234-:R-:W-:Y:S05]  /*150e0*/  WARPSYNC.COLLECTIVE R15, `(.L_x_1949) ;  /* 0x000000000f087348 */ /* 0x01efea0003c00000 */
[----:B------:R0:W0:Y:S02]  /*150f0*/  SHFL.UP P6, R14, R13, R12, R11 ;  /* 0x0400000c0d0e7389 */ /* 0x00002400000c000b */
[----:B01234-:R-:W-:Y:S01]  /*15100*/  ENDCOLLECTIVE ;  /* 0x000000000000791b */ /* 0x01ffe20003800000 */
.L_x_1949:
[----:B------:R-:W-:Y:S05]  /*15110*/  BSYNC B0 ;  /* 0x0000000000007941 */ /* 0x000fea0003800000 */
.L_x_1948:
        /* <DEDUP_REMOVED lines=10> */
.L_x_1950:
        /* <DEDUP_REMOVED lines=8> */
.L_x_1951:
        /* <DEDUP_REMOVED lines=8> */
.L_x_1952:
        /* <DEDUP_REMOVED lines=8> */
.L_x_1953:
        /* <DEDUP_REMOVED lines=8> */
.L_x_1954:
[----:B------:R-:W-:Y:S05]  /*153c0*/  BRA `(.L_x_1955) ;  /* 0xffffffe400bc7947 */ /* 0x000fea000383ffff */
.L_x_1909:
[----:B------:R-:W-:Y:S01]  /*153d0*/  BSSY B0, `(.L_x_1956) ;  /* 0x0000008000007945 */ /* 0x000fe20003800000 */
[----:B-----5:R-:W-:Y:S02]  /*153e0*/  IMAD.MOV.U32 R13, RZ, RZ, R17 ;  /* 0x000000ffff0d7224 */ /* 0x020fe400078e0011 */
[----:B------:R-:W-:Y:S02]  /*153f0*/  IMAD.MOV.U32 R12, RZ, RZ, 0x1 ;  /* 0x00000001ff0c7424 */ /* 0x000fe400078e00ff */
[----:B------:R-:W-:Y:S02]  /*15400*/  IMAD.MOV.U32 R11, RZ, RZ, RZ ;  /* 0x000000ffff0b7224 */ /* 0x000fe400078e00ff */
[----:B------:R-:W-:-:S07]  /*15410*/  IMAD.MOV.U32 R15, RZ, RZ, -0x1 ;  /* 0xffffffffff0f7424 */ /* 0x000fce00078e00ff */
[----:B0--3--:R-:W-:Y:S05]  /*15420*/  WARPSYNC.COLLECTIVE R15, `(.L_x_1957) ;  /* 0x000000000f087348 */ /* 0x009fea0003c00000 */
[----:B------:R1:W2:Y:S02]  /*15430*/  SHFL.UP P6, R14, R13, R12, R11 ;  /* 0x0400000c0d0e7389 */ /* 0x0002a400000c000b */
[----:B0123--:R-:W-:Y:S01]  /*15440*/  ENDCOLLECTIVE ;  /* 0x000000000000791b */ /* 0x00ffe20003800000 */
.L_x_1957:
[----:B------:R-:W-:Y:S05]  /*15450*/  BSYNC B0 ;  /* 0x0000000000007941 */ /* 0x000fea0003800000 */
.L_x_1956:
        /* <DEDUP_REMOVED lines=10> */
.L_x_1958:
        /* <DEDUP_REMOVED lines=8> */
.L_x_1959:
        /* <DEDUP_REMOVED lines=8> */
.L_x_1960:
        /* <DEDUP_REMOVED lines=8> */
.L_x_1961:
        /* <DEDUP_REMOVED lines=8> */
.L_x_1962:
[----:B------:R-:W-:Y:S05]  /*15700*/  BRA `(.L_x_1963) ;  /* 0xffffffe400a07947 */ /* 0x000fea000383ffff */
.L_x_1911:
[----:B------:R-:W-:Y:S01]  /*15710*/  BSSY B0, `(.L_x_1964) ;  /* 0x0000006000007945 */ /* 0x000fe20003800000 */
[----:B------:R-:W-:Y:S01]  /*15720*/  PLOP3.LUT P6, PT, P6, PT, PT, 0x8, 0x0 ;  /* 0x000000000000781c */ /* 0x000fe200037ce170 */
[----:B------:R-:W-:-:S12]  /*15730*/  IMAD.MOV.U32 R15, RZ, RZ, -0x1 ;  /* 0xffffffffff0f7424 */ /* 0x000fd800078e00ff */
[----:B0-----:R-:W-:Y:S05]  /*15740*/  WARPSYNC.COLLECTIVE R15, `(.L_x_1965) ;  /* 0x000000000f087348 */ /* 0x001fea0003c00000 */
[----:B------:R-:W-:Y:S01]  /*15750*/  VOTE.ANY R14, PT, P6 ;  /* 0x00000000000e7806 */ /* 0x000fe200030e0100 */
[----:B0-----:R-:W-:Y:S06]  /*15760*/  ENDCOLLECTIVE ;  /* 0x000000000000791b */ /* 0x001fec0003800000 */
.L_x_1965:
[----:B------:R-:W-:Y:S05]  /*15770*/  BSYNC B0 ;  /* 0x0000000000007941 */ /* 0x000fea0003800000 */
.L_x_1964:
        /* <DEDUP_REMOVED lines=9> */
.L_x_1966:
[----:B------:R-:W-:Y:S01]  /*15810*/  IMAD.MOV.U32 R17, RZ, RZ, R14 ;  /* 0x000000ffff117224 */ /* 0x000fe200078e000e */
[----:B------:R-:W-:Y:S06]  /*15820*/  BRA `(.L_x_1967) ;  /* 0xffffffe400907947 */ /* 0x000fec000383ffff */
.L_x_1913:
[----:B------:R-:W-:Y:S01]  /*15830*/  BSSY B0, `(.L_x_1968) ;  /* 0x0000007000007945 */ /* 0x000fe20003800000 */
[----:B------:R-:W-:Y:S02]  /*15840*/  IMAD.MOV.U32 R13, RZ, RZ, R2 ;  /* 0x000000ffff0d7224 */ /* 0x000fe400078e0002 */
[----:B------:R-:W-:Y:S02]  /*15850*/  IMAD.MOV.U32 R11, RZ, RZ, 0x1f ;  /* 0x0000001fff0b7424 */ /* 0x000fe400078e00ff */
[----:B------:R-:W-:-:S07]  /*15860*/  IMAD.MOV.U32 R15, RZ, RZ, -0x1 ;  /* 0xffffffffff0f7424 */ /* 0x000fce00078e00ff */
[----:B012---:R-:W-:Y:S05]  /*15870*/  WARPSYNC.COLLECTIVE R15, `(.L_x_1969) ;  /* 0x000000000f087348 */ /* 0x007fea0003c00000 */
[----:B------:R3:W4:Y:S02]  /*15880*/  SHFL.IDX P6, R14, R13, R12, R11 ;  /* 0x0000000c0d0e7389 */ /* 0x00072400000c000b */
[----:B01234-:R-:W-:Y:S01]  /*15890*/  ENDCOLLECTIVE ;  /* 0x000000000000791b */ /* 0x01ffe20003800000 */
.L_x_1969:
[----:B------:R-:W-:Y:S05]  /*158a0*/  BSYNC B0 ;  /* 0x0000000000007941 */ /* 0x000fea0003800000 */
.L_x_1968:
[----:B------:R-:W-:Y:S01]  /*158b0*/  IMAD.MOV.U32 R7, RZ, RZ, R14 ;  /* 0x000000ffff077224 */ /* 0x000fe200078e000e */
[----:B------:R-:W-:Y:S06]  /*158c0*/  BRA `(.L_x_1912) ;  /* 0xffffffe400847947 */ /* 0x000fec000383ffff */
.L_x_1917:
[----:B-1----:R1:W2:Y:S02]  /*158d0*/  SYNCS.PHASECHK.TRANS64.TRYWAIT P0, [R0+URZ+0x22820], R3 ;  /* 0x02282003000075a7 */ /* 0x0022a4000800017f */
[----:B--2---:R-:W-:Y:S05]  /*158e0*/  @!P0 NANOSLEEP.SYNCS 0x989680 ;  /* 0x009896800000895d */ /* 0x004fea0003900000 */
[----:B------:R-:W2:Y:S02]  /*158f0*/  @!P0 SYNCS.PHASECHK.TRANS64 P0, [R0+URZ+0x22820], R3 ;  /* 0x02282003000085a7 */ /* 0x000ea4000800007f */
[----:B--2---:R-:W-:Y:S05]  /*15900*/  @!P0 BRA `(.L_x_1917) ;  /* 0xfffffffc00f08947 */ /* 0x004fea000383ffff */
[----:B------:R-:W-:Y:S05]  /*15910*/  BRA `(.L_x_1970) ;  /* 0xffffffe800f87947 */ /* 0x000fea000383ffff */
.L_x_1918:
[----:B------:R-:W2:Y:S01]  /*15920*/  S2R R2, SR_TID.X ;  /* 0x0000000000027919 */ /* 0x000ea20000002100 */
[----:B------:R-:W-:Y:S01]  /*15930*/  BSSY B0, `(.L_x_1971) ;  /* 0x000000a000007945 */ /* 0x000fe20003800000 */
[----:B------:R-:W-:Y:S02]  /*15940*/  IMAD.MOV.U32 R12, RZ, RZ, RZ ;  /* 0x000000ffff0c7224 */ /* 0x000fe400078e00ff */
[----:B------:R-:W-:Y:S02]  /*15950*/  IMAD.MOV.U32 R11, RZ, RZ, 0x1f ;  /* 0x0000001fff0b7424 */ /* 0x000fe400078e00ff */
[----:B------:R-:W-:Y:S01]  /*15960*/  IMAD.MOV.U32 R15, RZ, RZ, -0x1 ;  /* 0xffffffffff0f7424 */ /* 0x000fe200078e00ff */
[----:B--2---:R-:W-:-:S04]  /*15970*/  SHF.R.U32.HI R2, RZ, 0x5, R2 ;  /* 0x00000005ff027819 */ /* 0x004fc80000011602 */
[----:B------:R-:W-:-:S05]  /*15980*/  LOP3.LUT R2, R2, 0x3, RZ, 0xc0, !PT ;  /* 0x0000000302027812 */ /* 0x000fca00078ec0ff */
[----:B0-----:R-:W-:-:S07]  /*15990*/  IMAD.MOV.U32 R13, RZ, RZ, R2 ;  /* 0x000000ffff0d7224 */ /* 0x001fce00078e0002 */
[----:B-1----:R-:W-:Y:S05]  /*159a0*/  WARPSYNC.COLLECTIVE R15, `(.L_x_1972) ;  /* 0x000000000f087348 */ /* 0x002fea0003c00000 */
[----:B------:R0:W2:Y:S02]  /*159b0*/  SHFL.IDX P6, R14, R13, R12, R11 ;  /* 0x0000000c0d0e7389 */ /* 0x0000a400000c000b */
[----:B012---:R-:W-:Y:S01]  /*159c0*/  ENDCOLLECTIVE ;  /* 0x000000000000791b */ /* 0x007fe20003800000 */
.L_x_1972:
[----:B------:R-:W-:Y:S05]  /*159d0*/  BSYNC B0 ;  /* 0x0000000000007941 */ /* 0x000fea0003800000 */
.L_x_1971:
[----:B------:R-:W-:Y:S05]  /*159e0*/  BRA `(.L_x_1973) ;  /* 0xffffffe800e07947 */ /* 0x000fea000383ffff */
.L_x_1921:
[----:B------:R-:W-:Y:S01]  /*159f0*/  BSSY B1, `(.L_x_1974) ;  /* 0x0000006000017945 */ /* 0x000fe20003800000 */
[----:B------:R-:W-:-:S07]  /*15a00*/  IMAD.MOV.U32 R15, RZ, RZ, -0x1 ;  /* 0xffffffffff0f7424 */ /* 0x000fce00078e00ff */
[----:B012---:R-:W-:Y:S05]  /*15a10*/  WARPSYNC.COLLECTIVE R15, `(.L_x_1975) ;  /* 0x000000000f0c7348 */ /* 0x007fea0003c00000 */
[----:B------:R-:W-:Y:S02]  /*15a20*/  ELECT P6, UR62, PT ;  /* 0x00000000003e782f */ /* 0x000fe400038c0000 */
[----:B------:R-:W-:Y:S01]  /*15a30*/  MOV R14, UR62 ;  /* 0x0000003e000e7c02 */ /* 0x000fe20008000f00 */
[----:B012---:R-:W-:Y:S10]  /*15a40*/  ENDCOLLECTIVE ;  /* 0x000000000000791b */ /* 0x007ff40003800000 */
.L_x_1975:
[----:B------:R-:W-:Y:S05]  /*15a50*/  BSYNC B1 ;  /* 0x0000000000017941 */ /* 0x000fea0003800000 */
.L_x_1974:
[----:B------:R-:W-:Y:S05]  /*15a60*/  BRA `(.L_x_1976) ;  /* 0xffffffe800d87947 */ /* 0x000fea000383ffff */
.L_x_1923:
[----:B-1----:R1:W2:Y:S02]  /*15a70*/  SYNCS.PHASECHK.TRANS64.TRYWAIT P0, [R6+URZ], R5 ;  /* 0x00000005060075a7 */ /* 0x0022a4000800017f */
[----:B--2---:R-:W-:Y:S05]  /*15a80*/  @!P0 NANOSLEEP.SYNCS 0x989680 ;  /* 0x009896800000895d */ /* 0x004fea0003900000 */
[----:B------:R-:W2:Y:S02]  /*15a90*/  @!P0 SYNCS.PHASECHK.TRANS64 P0, [R6+URZ], R5 ;  /* 0x00000005060085a7 */ /* 0x000ea4000800007f */
[----:B--2---:R-:W-:Y:S05]  /*15aa0*/  @!P0 BRA `(.L_x_1923) ;  /* 0xfffffffc00f08947 */ /* 0x004fea000383ffff */
[----:B------:R-:W-:Y:S05]  /*15ab0*/  BRA `(.L_x_1977) ;  /* 0xffffffec00147947 */ /* 0x000fea000383ffff */
.L_x_1924:
[----:B--2---:R2:W3:Y:S02]  /*15ac0*/  SYNCS.PHASECHK.TRANS64.TRYWAIT P0, [R7+URZ], R2 ;  /* 0x00000002070075a7 */ /* 0x0044e4000800017f */
[----:B---3--:R-:W-:Y:S05]  /*15ad0*/  @!P0 NANOSLEEP.SYNCS 0x989680 ;  /* 0x009896800000895d */ /* 0x008fea0003900000 */
[----:B------:R-:W3:Y:S02]  /*15ae0*/  @!P0 SYNCS.PHASECHK.TRANS64 P0, [R7+URZ], R2 ;  /* 0x00000002070085a7 */ /* 0x000ee4000800007f */
[----:B---3--:R-:W-:Y:S05]  /*15af0*/  @!P0 BRA `(.L_x_1924) ;  /* 0xfffffffc00f08947 */ /* 0x008fea000383ffff */
[----:B------:R-:W-:Y:S05]  /*15b00*/  BRA `(.L_x_1978) ;  /* 0xffffffec00087947 */ /* 0x000fea000383ffff */
.L_x_1926:
[----:B---3--:R3:W4:Y:S02]  /*15b10*/  SYNCS.PHASECHK.TRANS64.TRYWAIT P0, [R4+URZ], R5 ;  /* 0x00000005040075a7 */ /* 0x008724000800017f */
[----:B----4-:R-:W-:Y:S05]  /*15b20*/  @!P0 NANOSLEEP.SYNCS 0x989680 ;  /* 0x009896800000895d */ /* 0x010fea0003900000 */
[----:B------:R-:W4:Y:S02]  /*15b30*/  @!P0 SYNCS.PHASECHK.TRANS64 P0, [R4+URZ], R5 ;  /* 0x00000005040085a7 */ /* 0x000f24000800007f */
[----:B----4-:R-:W-:Y:S05]  /*15b40*/  @!P0 BRA `(.L_x_1926) ;  /* 0xfffffffc00f08947 */ /* 0x010fea000383ffff */
[----:B------:R-:W-:Y:S05]  /*15b50*/  BRA `(.L_x_1979) ;  /* 0xffffffec00107947 */ /* 0x000fea000383ffff */
.L_x_1980:
        /* <DEDUP_REMOVED lines=10> */
.L_x_4723:


//--------------------- .text._ZN7cutlass13device_kernelIN5flash11enable_sm90INS1_16FlashAttnFwdSm90INS1_25CollectiveMainloopFwdSm90ILi2EN4cute5tupleIJNS5_1CILi1EEES8_S8_EEENS6_IJNS7_ILi128EEENS7_ILi96EEENS7_ILi64EEEEEELi256ENS_6half_tEfNS_4arch4Sm90ELb0ELb1ELb0ELb1ELb0ELb1ELb0ELb1ELb0ELb0ELb0ELb0EEENS1_21CollectiveEpilogueFwdINS6_IJSA_NS7_ILi256EEESB_EEES9_SE_SG_Li256ELb1ELb0ELb0ELb0EEENS1_36VarlenDynamicPersistentTileSchedulerILi128ELi96ELi256ELi32ELb0ELb0ELb1ELb1ELb0ELb1EEEEEEEEEvNT_6ParamsE --------------------------
	.section	.text._ZN7cutlass13device_kernelIN5flash11enable_sm90INS1_16FlashAttnFwdSm90INS1_25CollectiveMainloopFwdSm90ILi2EN4cute5tupleIJNS5_1CILi1EEES8_S8_EEENS6_IJNS7_ILi128EEENS7_ILi96EEENS7_ILi64EEEEEELi256ENS_6half_tEfNS_4arch4Sm90ELb0ELb1ELb0ELb1ELb0ELb1ELb0ELb1ELb0ELb0ELb0ELb0EEENS1_21CollectiveEpilogueFwdINS6_IJSA_NS7_ILi256EEESB_EEES9_SE_SG_Li256ELb1ELb0ELb0ELb0EEENS1_36VarlenDynamicPersistentTileSchedulerILi128ELi96ELi256ELi32ELb0ELb0ELb1ELb1ELb0ELb1EEEEEEEEEvNT_6ParamsE,"ax",@progbits
	.align	128
.text._ZN7cutlass13device_kernelIN5flash11enable_sm90INS1_16FlashAttnFwdSm90INS1_25CollectiveMainloopFwdSm90ILi2EN4cute5tupleIJNS5_1CILi1EEES8_S8_EEENS6_IJNS7_ILi128EEENS7_ILi96EEENS7_ILi64EEEEEELi256ENS_6half_tEfNS_4arch4Sm90ELb0ELb1ELb0ELb1ELb0ELb1ELb0ELb1ELb0ELb0ELb0ELb0EEENS1_21CollectiveEpilogueFwdINS6_IJSA_NS7_ILi256EEESB_EEES9_SE_SG_Li256ELb1ELb0ELb0ELb0EEENS1_36VarlenDynamicPersistentTileSchedulerILi128ELi96ELi256ELi32ELb0ELb0ELb1ELb1ELb0ELb1EEEEEEEEEvNT_6ParamsE:
        .type           _ZN7cutlass13device_kernelIN5flash11enable_sm90INS1_16FlashAttnFwdSm90INS1_25CollectiveMainloopFwdSm90ILi2EN4cute5tupleIJNS5_1CILi1EEES8_S8_EEENS6_IJNS7_ILi128EEENS7_ILi96EEENS7_ILi64EEEEEELi256ENS_6half_tEfNS_4arch4Sm90ELb0ELb1ELb0ELb1ELb0ELb1ELb0ELb1ELb0ELb0ELb0ELb0EEENS1_21CollectiveEpilogueFwdINS6_IJSA_NS7_ILi256EEESB_EEES9_SE_SG_Li256ELb1ELb0ELb0ELb0EEENS1_36VarlenDynamicPersistentTileSchedulerILi128ELi96ELi256ELi32ELb0ELb0ELb1ELb1ELb0ELb1EEEEEEEEEvNT_6ParamsE,@function
        .size           _ZN7cutlass13device_kernelIN5flash11enable_sm90INS1_16FlashAttnFwdSm90INS1_25CollectiveMainloopFwdSm90ILi2EN4cute5tupleIJNS5_1CILi1EEES8_S8_EEENS6_IJNS7_ILi128EEENS7_ILi96EEENS7_ILi64EEEEEELi256ENS_6half_tEfNS_4arch4Sm90ELb0ELb1ELb0ELb1ELb0ELb1ELb0ELb1ELb0ELb0ELb0ELb0EEENS1_21CollectiveEpilogueFwdINS6_IJSA_NS7_ILi256EEESB_EEES9_SE_SG_Li256ELb1ELb0ELb0ELb0EEENS1_36VarlenDynamicPersistentTileSchedulerILi128ELi96ELi256ELi32ELb0ELb0ELb1ELb1ELb0ELb1EEEEEEEEEvNT_6ParamsE,(.L_x_4724 - _ZN7cutlass13device_kernelIN5flash11enable_sm90INS1_16FlashAttnFwdSm90INS1_25CollectiveMainloopFwdSm90ILi2EN4cute5tupleIJNS5_1CILi1EEES8_S8_EEENS6_IJNS7_ILi128EEENS7_ILi96EEENS7_ILi64EEEEEELi256ENS_6half_tEfNS_4arch4Sm90ELb0ELb1ELb0ELb1ELb0ELb1ELb0ELb1ELb0ELb0ELb0ELb0EEENS1_21CollectiveEpilogueFwdINS6_IJSA_NS7_ILi256EEESB_EEES9_SE_SG_Li256ELb1ELb0ELb0ELb0EEENS1_36VarlenDynamicPersistentTileSchedulerILi128ELi96ELi256ELi32ELb0ELb0ELb1ELb1ELb0ELb1EEEEEEEEEvNT_6ParamsE)
        .other          _ZN7cutlass13device_kernelIN5flash11enable_sm90INS1_16FlashAttnFwdSm90INS1_25CollectiveMainloopFwdSm90ILi2EN4cute5tupleIJNS5_1CILi1EEES8_S8_EEENS6_IJNS7_ILi128EEENS7_ILi96EEENS7_ILi64EEEEEELi256ENS_6half_tEfNS_4arch4Sm90ELb0ELb1ELb0ELb1ELb0ELb1ELb0ELb1ELb0ELb0ELb0ELb0EEENS1_21CollectiveEpilogueFwdINS6_IJSA_NS7_ILi256EEESB_EEES9_SE_SG_Li256ELb1ELb0ELb0ELb0EEENS1_36VarlenDynamicPersistentTileSchedulerILi128ELi96ELi256ELi32ELb0ELb0ELb1ELb1ELb0ELb1EEEEEEEEEvNT_6ParamsE,@"STO_CUDA_ENTRY STV_DEFAULT"
_ZN7cutlass13device_kernelIN5flash11enable_sm90INS1_16FlashAttnFwdSm90INS1_25CollectiveMainloopFwdSm90ILi2EN4cute5tupleIJNS5_1CILi1EEES8_S8_EEENS6_IJNS7_ILi128EEENS7_ILi96EEENS7_ILi64EEEEEELi256ENS_6half_tEfNS_4arch4Sm90ELb0ELb1ELb0ELb1ELb0ELb1ELb0ELb1ELb0ELb0ELb0ELb0EEENS1_21CollectiveEpilogueFwdINS6_IJSA_NS7_ILi256EEESB_EEES9_SE_SG_Li256ELb1ELb0ELb0ELb0EEENS1_36VarlenDynamicPersistentTileSchedulerILi128ELi96ELi256ELi32ELb0ELb0ELb1ELb1ELb0ELb1EEEEEEEEEvNT_6ParamsE:
[----:B------:R-:W0:Y:S02]  /*0000*/  LDC R1, c[0x0][0x28] ;  /* 0x00000a00ff017b82 */ /* 0x000e240000000800 */
[----:B0-----:R-:W-:Y:S01]  /*0010*/  VIADD R1, R1, 0xffffffd0 ;  /* 0xffffffd001017836 */ /* 0x001fe20000000000 */
[----:B------:R-:W0:Y:S01]  /*0020*/  S2R R3, SR_TID.X ;  /* 0x0000000000037919 */ /* 0x000e220000002100 */
[----:B------:R-:W-:Y:S01]  /*0030*/  ELECT P0, URZ, PT ;  /* 0x00000000003f782f */ /* 0x000fe20003800000 */
[----:B------:R-:W-:Y:S01]  /*0040*/  BSSY B0, `(.L_x_1981) ;  /* 0x0000016000007945 */ /* 0x000fe20003800000 */
[----:B0-----:R-:W-:-:S05]  /*0050*/  SHF.R.U32.HI R0, RZ, 0x5, R3 ;  /* 0x00000005ff007819 */ /* 0x001fca0000011603 */
        /* <DEDUP_REMOVED lines=20> */
.L_x_1982:
[----:B------:R-:W-:Y:S05]  /*01a0*/  BSYNC B0 ;  /* 0x0000000000007941 */ /* 0x000fea0003800000 */
.L_x_1981:
[----:B------:R-:W-:Y:S01]  /*01b0*/  VOTEU.ANY UP0, P0 ;  /* 0x00000000003f7886 */ /* 0x000fe20000000100 */
[----:B------:R-:W0:Y:S01]  /*01c0*/  SHFL.IDX PT, R2, R0, RZ, 0x1f ;  /* 0x00001fff00027589 */ /* 0x000e2200000e0000 */
[----:B------:R-:W-:Y:S01]  /*01d0*/  UMOV UR4, 0x1 ;  /* 0x0000000100047882 */ /* 0x000fe20000000000 */
[----:B------:R-:W-:Y:S01]  /*01e0*/  UMOV UR7, 0x100 ;  /* 0x0000010000077882 */ /* 0x000fe20000000000 */
[----:B------:R-:W-:Y:S01]  /*01f0*/  SHF.R.U32.HI R4, RZ, 0x7, R3 ;  /* 0x00000007ff047819 */ /* 0x000fe20000011603 */
[----:B------:R-:W1:Y:S01]  /*0200*/  @UP0 S2UR UR8, SR_CgaCtaId ;  /* 0x00000000000809c3 */ /* 0x000e620000008800 */
[----:B------:R-:W-:Y:S01]  /*0210*/  @UP0 UMOV UR6, 0x400 ;  /* 0x0000040000060882 */ /* 0x000fe20000000000 */
[----:B------:R-:W-:-:S04]  /*0220*/  @UP0 UIADD3 UR4, -UR4, 0x100000, URZ ;  /* 0x0010000004040890 */ /* 0x000fc8000fffe13f */
[----:B------:R-:W-:Y:S02]  /*0230*/  @UP0 USHF.L.U32 UR5, UR4, 0xb, URZ ;  /* 0x0000000b04050899 */ /* 0x000fe4000800063f */
[----:B------:R-:W-:Y:S01]  /*0240*/  @UP0 USHF.L.U32 UR4, UR4, 0x1, URZ ;  /* 0x0000000104040899 */ /* 0x000fe2000800063f */
[----:B------:R-:W-:Y:S01]  /*0250*/  VOTEU.ANY UP1, P0 ;  /* 0x00000000003f7886 */ /* 0x000fe20000020100 */
[----:B0-----:R-:W-:Y:S02]  /*0260*/  ISETP.NE.AND P1, PT, R2, RZ, PT ;  /* 0x000000ff0200720c */ /* 0x001fe40003f25270 */
[----:B------:R0:W2:Y:S01]  /*0270*/  SHFL.IDX PT, R2, R4, RZ, 0x1f ;  /* 0x00001fff04027589 */ /* 0x0000a200000e0000 */
[----:B-1----:R-:W-:Y:S02]  /*0280*/  @UP0 ULEA UR8, UR8, UR6, 0x18 ;  /* 0x0000000608080291 */ /* 0x002fe4000f8ec03f */
[----:B------:R-:W-:-:S04]  /*0290*/  @UP0 UIADD3 UR6, -UR7, 0x100000, URZ ;  /* 0x0010000007060890 */ /* 0x000fc8000fffe13f */
[----:B------:R-:W-:Y:S02]  /*02a0*/  @UP0 USHF.L.U32 UR7, UR6, 0xb, URZ ;  /* 0x0000000b06070899 */ /* 0x000fe4000800063f */
[----:B------:R-:W-:Y:S01]  /*02b0*/  @UP0 USHF.L.U32 UR6, UR6, 0x1, URZ ;  /* 0x0000000106060899 */ /* 0x000fe2000800063f */
[----:B------:R-:W-:Y:S01]  /*02c0*/  VOTEU.ANY UP0, P0 ;  /* 0x00000000003f7886 */ /* 0x000fe20000000100 */
[----:B------:R-:W1:Y:S04]  /*02d0*/  FENCE.VIEW.ASYNC.S ;  /* 0x00000000000073c6 */ /* 0x000e680000000000 */
[----:B-1----:R0:W1:Y:S06]  /*02e0*/  @UP0 SYNCS.EXCH.64 URZ, [UR8+0x22800], UR4 ;  /* 0x02280004083f05b2 */ /* 0x00206c0008000100 */
[----:B------:R0:W3:Y:S02]  /*02f0*/  @UP1 SYNCS.EXCH.64 URZ, [UR8+0x22820], UR6 ;  /* 0x02282006083f15b2 */ /* 0x0000e40008000100 */
[----:B0-----:R-:W-:Y:S05]  /*0300*/  @P1 BRA `(.L_x_1983) ;  /* 0x0000000000481947 */ /* 0x001fea0003800000 */
[----:B------:R-:W0:Y:S01]  /*0310*/  S2UR UR5, SR_CgaCtaId ;  /* 0x00000000000579c3 */ /* 0x000e220000008800 */
        /* <DEDUP_REMOVED lines=15> */
[----:B------:R0:W0:Y:S01]  /*0410*/  SYNCS.EXCH.64 URZ, [UR8+0x22848], UR4 ;  /* 0x02284804083f75b2 */ /* 0x0000220008000100 */
[----:B------:R-:W-:Y:S01]  /*0420*/  NOP ;  /* 0x0000000000007918 */ /* 0x000fe20000000000 */
.L_x_1983:
[----:B------:R-:W5:Y:S01]  /*0430*/  SHFL.IDX PT, R4, R0, RZ, 0x1f ;  /* 0x00001fff00047589 */ /* 0x000f6200000e0000 */
[----:B------:R-:W-:Y:S01]  /*0440*/  NOP ;  /* 0x0000000000007918 */ /* 0x000fe20000000000 */
[----:B-----5:R-:W-:-:S13]  /*0450*/  ISETP.NE.AND P0, PT, R4, RZ, PT ;  /* 0x000000ff0400720c */ /* 0x020fda0003f05270 */
        /* <DEDUP_REMOVED lines=17> */
[----:B------:R0:W0:Y:S01]  /*0570*/  SYNCS.EXCH.64 URZ, [UR8+0x22868], UR6 ;  /* 0x02286806083f75b2 */ /* 0x0000220008000100 */
[----:B------:R-:W-:Y:S01]  /*0580*/  NOP ;  /* 0x0000000000007918 */ /* 0x000fe20000000000 */
.L_x_1984:
[----:B------:R-:W5:Y:S01]  /*0590*/  SHFL.IDX PT, R4, R0, RZ, 0x1f ;  /* 0x00001fff00047589 */ /* 0x000f6200000e0000 */
[----:B------:R-:W-:Y:S01]  /*05a0*/  NOP ;  /* 0x0000000000007918 */ /* 0x000fe20000000000 */
[----:B-----5:R-:W-:-:S13]  /*05b0*/  ISETP.NE.AND P0, PT, R4, RZ, PT ;  /* 0x000000ff0400720c */ /* 0x020fda0003f05270 */
        /* <DEDUP_REMOVED lines=13> */
[----:B------:R0:W0:Y:S01]  /*0690*/  SYNCS.EXCH.64 URZ, [UR6+0x22888], UR4 ;  /* 0x02288804063f75b2 */ /* 0x0000220008000100 */
[----:B------:R-:W-:Y:S01]  /*06a0*/  NOP ;  /* 0x0000000000007918 */ /* 0x000fe20000000000 */
.L_x_1985:
        /* <DEDUP_REMOVED lines=22> */
.L_x_1986:
        /* <DEDUP_REMOVED lines=22> */
.L_x_1987:
[----:B--2---:R-:W-:Y:S01]  /*0970*/  ISETP.NE.AND P0, PT, R2, RZ, PT ;  /* 0x000000ff0200720c */ /* 0x004fe20003f05270 */
[----:B------:R-:W-:Y:S01]  /*0980*/  IMAD.MOV.U32 R2, RZ, RZ, 0x1 ;  /* 0x00000001ff027424 */ /* 0x000fe200078e00ff */
[----:B------:R-:W-:Y:S01]  /*0990*/  NOP ;  /* 0x0000000000007918 */ /* 0x000fe20000000000 */
[----:B------:R-:W-:Y:S01]  /*09a0*/  ULDC.64 UR40, c[0x0][0x208] ;  /* 0x0000820000287ab9 */ /* 0x000fe20000000a00 */
[----:B------:R-:W-:Y:S02]  /*09b0*/  BSSY B7, `(.L_x_1988) ;  /* 0x0001cbf000077945 */ /* 0x000fe40003800000 */
[----:B------:R-:W-:-:S05]  /*09c0*/  SEL R2, R2, 0x2, !P0 ;  /* 0x0000000202027807 */ /* 0x000fca0004000000 */
[----:B------:R2:W-:Y:S01]  /*09d0*/  STL [R1+0x2c], R2 ;  /* 0x00002c0201007387 */ /* 0x0005e20000100800 */
[----:B01-34-:R-:W-:Y:S06]  /*09e0*/  BAR.SYNC.DEFER_BLOCKING 0x0 ;  /* 0x0000000000007b1d */ /* 0x01bfec0000010000 */
[----:B------:R-:W-:Y:S05]  /*09f0*/  @!P0 BRA `(.L_x_1989) ;  /* 0x0000016800b08947 */ /* 0x000fea0003800000 */
.L_x_1990:
[----:B------:R-:W-:-:S08]  /*0a00*/  NOP ;  /* 0x0000000000007918 */ /* 0x000fd00000000000 */
[----:B------:R-:W0:Y:S02]  /*0a10*/  USETMAXREG.TRY_ALLOC.CTAPOOL UP0, 0xf0 ;  /* 0x000000f0000079c8 */ /* 0x000e240008000600 */
[----:B0-----:R-:W-:-:S13]  /*0a20*/  PLOP3.LUT P0, PT, PT, PT, UP0, 0x80, 0x0 ;  /* 0x000000000000781c */ /* 0x001fda0003f0f008 */
[----:B------:R-:W-:Y:S05]  /*0a30*/  @!P0 BRA `(.L_x_1990) ;  /* 0xfffffffc00f08947 */ /* 0x000fea000383ffff */
[----:B------:R-:W-:Y:S01]  /*0a40*/  SHF.R.U32.HI R0, RZ, 0x7, R3 ;  /* 0x00000007ff007819 */ /* 0x000fe20000011603 */
[----:B------:R-:W0:Y:S08]  /*0a50*/  S2UR UR5, SR_CgaCtaId ;  /* 0x00000000000579c3 */ /* 0x000e300000008800 */
[----:B------:R-:W-:Y:S06]  /*0a60*/  BAR.ARV 0x8, 0x120 ;  /* 0x0204800000007b1d */ /* 0x000fec0000002000 */
[----:B------:R-:W-:Y:S01]  /*0a70*/  ISETP.NE.AND P0, PT, R0, 0x1, PT ;  /* 0x000000010000780c */ /* 0x000fe20003f05270 */
[----:B------:R-:W-:Y:S01]  /*0a80*/  UMOV UR4, 0x400 ;  /* 0x0000040000047882 */ /* 0x000fe20000000000 */
[----:B--2---:R-:W-:-:S11]  /*0a90*/  LOP3.LUT R2, R2, 0xffdfffff, RZ, 0xc0, !PT ;  /* 0xffdfffff02027812 */ /* 0x004fd600078ec0ff */
[----:B------:R-:W-:Y:S06]  /*0aa0*/  @!P0 BAR.ARV 0x9, 0x100 ;  /* 0x0244000000008b1d */ /* 0x000fec0000002000 */
[----:B0-----:R-:W-:Y:S01]  /*0ab0*/  ULEA UR4, UR5, UR4, 0x18 ;  /* 0x0000000405047291 */ /* 0x001fe2000f8ec03f */
[----:B------:R-:W-:Y:S01]  /*0ac0*/  @P0 LOP3.LUT R2, R2, 0x200000, RZ, 0xfc, !PT ;  /* 0x0020000002020812 */ /* 0x000fe200078efcff */
[----:B------:R-:W-:Y:S04]  /*0ad0*/  BAR.SYNC.DEFER_BLOCKING 0x5, 0x120 ;  /* 0x0144800000007b1d */ /* 0x000fe80000010000 */
[----:B------:R-:W-:-:S02]  /*0ae0*/  IMAD.U32 R17, RZ, RZ, UR4 ;  /* 0x00000004ff117e24 */ /* 0x000fc4000f8e00ff */
[----:B------:R-:W-:-:S03]  /*0af0*/  ULDC UR4, c[0x0][0xc14] ;  /* 0x0003050000047ab9 */ /* 0x000fc60000000800 */
[----:B------:R-:W0:Y:S01]  /*0b00*/  LDS.128 R208, [R17+0x228d0] ;  /* 0x0228d00011d07984 */ /* 0x000e220000000c00 */
[----:B------:R-:W-:Y:S06]  /*0b10*/  BAR.ARV 0x4, 0x120 ;  /* 0x0104800000007b1d */ /* 0x000fec0000002000 */
[----:B0-----:R-:W-:-:S13]  /*0b20*/  ISETP.GE.AND P0, PT, R211, UR4, PT ;  /* 0x00000004d3007c0c */ /* 0x001fda000bf06270 */
[----:B------:R-:W-:Y:S05]  /*0b30*/  @P0 BRA `(.L_x_1991) ;  /* 0x000001c800980947 */ /* 0x000fea0003800000 */
[----:B------:R-:W2:Y:S01]  /*0b40*/  LDL.LU R13, [R1+0x2c] ;  /* 0x00002c00010d7983 */ /* 0x000ea20000300800 */
[----:B------:R-:W-:Y:S02]  /*0b50*/  VIADD R12, R3, 0xffffff80 ;  /* 0xffffff80030c7836 */ /* 0x000fe40000000000 */
[----:B------:R-:W-:Y:S02]  /*0b60*/  IMAD.MOV.U32 R235, RZ, RZ, RZ ;  /* 0x000000ffffeb7224 */ /* 0x000fe400078e00ff */
[----:B------:R-:W-:Y:S01]  /*0b70*/  IMAD.MOV.U32 R22, RZ, RZ, RZ ;  /* 0x000000ffff167224 */ /* 0x000fe200078e00ff */
[----:B------:R-:W-:Y:S01]  /*0b80*/  SHF.R.S32.HI R0, RZ, 0x1f, R12 ;  /* 0x0000001fff007819 */ /* 0x000fe2000001140c */
[----:B------:R-:W-:Y:S02]  /*0b90*/  IMAD.MOV.U32 R203, RZ, RZ, RZ ;  /* 0x000000ffffcb7224 */ /* 0x000fe400078e00ff */
[----:B------:R-:W-:Y:S01]  /*0ba0*/  IMAD.MOV.U32 R200, RZ, RZ, RZ ;  /* 0x000000ffffc87224 */ /* 0x000fe200078e00ff */
[CC--:B------:R-:W-:Y:S01]  /*0bb0*/  LEA.HI R3, R0.reuse, R12.reuse, RZ, 0x7 ;  /* 0x0000000c00037211 */ /* 0x0c0fe200078f38ff */
[----:B------:R-:W-:Y:S01]  /*0bc0*/  IMAD.MOV.U32 R16, RZ, RZ, RZ ;  /* 0x000000ffff107224 */ /* 0x000fe200078e00ff */
[----:B------:R-:W-:-:S02]  /*0bd0*/  LEA.HI R223, R0, R12, RZ, 0x5 ;  /* 0x0000000c00df7211 */ /* 0x000fc400078f28ff */
        /* <DEDUP_REMOVED lines=14> */
[----:B------:R-:W-:Y:S02]  /*0cc0*/  LEA.HI R4, R0, R12, RZ, 0x4 ;  /* 0x0000000c00047211 */ /* 0x000fe400078f20ff */
[----:B------:R-:W-:Y:S02]  /*0cd0*/  LOP3.LUT R10, R7, 0xfffffff8, RZ, 0xc0, !PT ;  /* 0xfffffff8070a7812 */ /* 0x000fe400078ec0ff */
[----:B------:R-:W-:Y:S02]  /*0ce0*/  SHF.R.S32.HI R7, RZ, 0x4, R4 ;  /* 0x00000004ff077819 */ /* 0x000fe40000011404 */
[----:B------:R-:W-:Y:S01]  /*0cf0*/  LOP3.LUT R8, R8, 0x7ffffffc, RZ, 0xc0, !PT ;  /* 0x7ffffffc08087812 */ /* 0x000fe200078ec0ff */
[----:B------:R-:W-:Y:S01]  /*0d00*/  IMAD.IADD R10, R5, 0x1, -R10 ;  /* 0x00000001050a7824 */ /* 0x000fe200078e0a0a */
[----:B------:R-:W-:-:S02]  /*0d10*/  LOP3.LUT R5, R4, 0x3fffff0, RZ, 0xc0, !PT ;  /* 0x03fffff004057812 */ /* 0x000fc400078ec0ff */
[----:B------:R-:W-:Y:S01]  /*0d20*/  LEA.HI R4, R4, R7, RZ, 0x1 ;  /* 0x0000000704047211 */ /* 0x000fe200078f08ff */
[----:B------:R-:W-:Y:S02]  /*0d30*/  IMAD R10, R9, 0x10, R10 ;  /* 0x00000010090a7824 */ /* 0x000fe400078e020a */
[----:B------:R-:W-:Y:S01]  /*0d40*/  IMAD.IADD R8, R11, 0x1, -R8 ;  /* 0x000000010b087824 */ /* 0x000fe200078e0a08 */
[----:B------:R-:W-:Y:S01]  /*0d50*/  LOP3.LUT R6, R4, 0x1ffffffe, RZ, 0xc0, !PT ;  /* 0x1ffffffe04067812 */ /* 0x000fe200078ec0ff */
[----:B------:R-:W-:Y:S02]  /*0d60*/  IMAD R3, R3, 0x40, R10 ;  /* 0x0000004003037824 */ /* 0x000fe400078e020a */
[----:B------:R-:W-:Y:S02]  /*0d70*/  IMAD.IADD R4, R12, 0x1, -R5 ;  /* 0x000000010c047824 */ /* 0x000fe400078e0a05 */
[----:B------:R-:W-:Y:S01]  /*0d80*/  IMAD.IADD R6, R7, 0x1, -R6 ;  /* 0x0000000107067824 */ /* 0x000fe200078e0a06 */
[----:B------:R0:W-:Y:S01]  /*0d90*/  STL [R1+0x14], R3 ;  /* 0x0000140301007387 */ /* 0x0001e20000100800 */
[----:B------:R-:W-:-:S02]  /*0da0*/  IMAD R5, R223, 0x10, R4 ;  /* 0x00000010df057824 */ /* 0x000fc400078e0204 */
[----:B------:R-:W-:Y:S02]  /*0db0*/  IMAD.SHL.U32 R201, R8, 0x2, RZ ;  /* 0x0000000208c97824 */ /* 0x000fe400078e00ff */
[----:B------:R-:W-:Y:S01]  /*0dc0*/  IMAD R7, R5, 0x8, R6 ;  /* 0x0000000805077824 */ /* 0x000fe200078e0206 */
[CC--:B0-----:R-:W-:Y:S02]  /*0dd0*/  LEA.HI R3, R0.reuse, R12.reuse, RZ, 0x2 ;  /* 0x0000000c00037211 */ /* 0x0c1fe400078f10ff */
[----:B------:R-:W-:Y:S02]  /*0de0*/  LEA.HI R0, R0, R12, RZ, 0x3 ;  /* 0x0000000c00007211 */ /* 0x000fe400078f18ff */
[--C-:B------:R-:W-:Y:S02]  /*0df0*/  SHF.R.S32.HI R23, RZ, 0x2, R3.reuse ;  /* 0x00000002ff177819 */ /* 0x100fe40000011403 */
[----:B------:R-:W-:Y:S02]  /*0e00*/  LOP3.LUT R4, R3, 0xfffffffc, RZ, 0xc0, !PT ;  /* 0xfffffffc03047812 */ /* 0x000fe400078ec0ff */
[----:B------:R-:W-:Y:S01]  /*0e10*/  SHF.R.S32.HI R6, RZ, 0x1f, R3 ;  /* 0x0000001fff067819 */ /* 0x000fe20000011403 */
[----:B------:R-:W-:Y:S01]  /*0e20*/  VIADD R234, R23, 0x40 ;  /* 0x0000004017ea7836 */ /* 0x000fe20000000000 */
[----:B------:R-:W-:Y:S01]  /*0e30*/  SHF.R.S32.HI R220, RZ, 0x3, R0 ;  /* 0x00000003ffdc7819 */ /* 0x000fe20000011400 */
[----:B------:R-:W-:Y:S01]  /*0e40*/  IMAD.IADD R4, R12, 0x1, -R4 ;  /* 0x000000010c047824 */ /* 0x000fe200078e0a04 */
[----:B------:R-:W-:Y:S01]  /*0e50*/  LOP3.LUT R0, R0, 0x1ffffff8, RZ, 0xc0, !PT ;  /* 0x1ffffff800007812 */ /* 0x000fe200078ec0ff */
[----:B------:R-:W-:Y:S01]  /*0e60*/  IMAD.SHL.U32 R219, R234, 0x40, RZ ;  /* 0x00000040eadb7824 */ /* 0x000fe200078e00ff */
[----:B------:R-:W-:Y:S01]  /*0e70*/  SHF.R.S32.HI R3, RZ, 0x1f, R234 ;  /* 0x0000001fff037819 */ /* 0x000fe200000114ea */
[----:B------:R-:W-:Y:S01]  /*0e80*/  IMAD.SHL.U32 R18, R4, 0x8, RZ ;  /* 0x0000000804127824 */ /* 0x000fe200078e00ff */
[----:B------:R-:W-:Y:S01]  /*0e90*/  LEA.HI R6, R6, R23, RZ, 0x3 ;  /* 0x0000001706067211 */ /* 0x000fe200078f18ff */
[----:B------:R-:W-:Y:S01]  /*0ea0*/  IMAD.IADD R0, R12, 0x1, -R0 ;  /* 0x000000010c007824 */ /* 0x000fe200078e0a00 */
[----:B------:R-:W-:-:S02]  /*0eb0*/  LEA.HI R3, R3, R234, RZ, 0x3 ;  /* 0x000000ea03037211 */ /* 0x000fc400078f18ff */
[----:B------:R-:W-:Y:S01]  /*0ec0*/  LOP3.LUT R219, R219, 0x1c0, RZ, 0xc0, !PT ;  /* 0x000001c0dbdb7812 */ /* 0x000fe200078ec0ff */
[----:B------:R-:W-:Y:S01]  /*0ed0*/  IMAD.SHL.U32 R215, R0, 0x8, RZ ;  /* 0x0000000800d77824 */ /* 0x000fe200078e00ff */
[----:B------:R-:W-:Y:S01]  /*0ee0*/  LOP3.LUT R6, R6, 0xfffffff8, RZ, 0xc0, !PT ;  /* 0xfffffff806067812 */ /* 0x000fe200078ec0ff */
[----:B------:R-:W-:Y:S01]  /*0ef0*/  IMAD.SHL.U32 R3, R3, 0x40, RZ ;  /* 0x0000004003037824 */ /* 0x000fe200078e00ff */
[----:B------:R-:W-:Y:S02]  /*0f00*/  SHF.R.U32.HI R4, RZ, 0x3, R219 ;  /* 0x00000003ff047819 */ /* 0x000fe400000116db */
[----:B------:R-:W-:Y:S02]  /*0f10*/  LOP3.LUT R5, R219, 0x38, R18, 0xf8, !PT ;  /* 0x00000038db057812 */ /* 0x000fe400078ef812 */
[----:B------:R-:W-:Y:S01]  /*0f20*/  LOP3.LUT R224, R3, 0xfffffe00, RZ, 0xc0, !PT ;  /* 0xfffffe0003e07812 */ /* 0x000fe200078ec0ff */
[----:B------:R-:W-:Y:S01]  /*0f30*/  IMAD.SHL.U32 R3, R7, 0x8, RZ ;  /* 0x0000000807037824 */ /* 0x000fe200078e00ff */
[----:B------:R-:W-:-:S02]  /*0f40*/  SHF.R.S32.HI R236, RZ, 0x1f, R23 ;  /* 0x0000001fffec7819 */ /* 0x000fc40000011417 */
[----:B------:R-:W-:Y:S01]  /*0f50*/  LOP3.LUT R0, R224, R5, R4, 0xf6, !PT ;  /* 0x00000005e0007212 */ /* 0x000fe200078ef604 */
[----:B------:R-:W-:-:S04]  /*0f60*/  IMAD.IADD R4, R23, 0x1, -R6 ;  /* 0x0000000117047824 */ /* 0x000fc800078e0a06 */
[----:B------:R-:W-:Y:S01]  /*0f70*/  IMAD R0, R0, 0x2, R17 ;  /* 0x0000000200007824 */ /* 0x000fe200078e0211 */
[----:B------:R0:W-:Y:S04]  /*0f80*/  STL [R1+0x4], R4 ;  /* 0x0000040401007387 */ /* 0x0001e80000100800 */
[----:B------:R0:W-:Y:S04]  /*0f90*/  STL [R1+0x1c], R3 ;  /* 0x00001c0301007387 */ /* 0x0001e80000100800 */
[----:B------:R0:W-:Y:S02]  /*0fa0*/  STL [R1+0x10], R0 ;  /* 0x0000100001007387 */ /* 0x0001e40000100800 */
[----:B0-2---:R-:W-:-:S07]  /*0fb0*/  LOP3.LUT R202, R13, 0x1, RZ, 0xfc, !PT ;  /* 0x000000010dca7812 */ /* 0x005fce00078efcff */
.L_x_2204:
[----:B------:R-:W-:Y:S05]  /*0fc0*/  YIELD ;  /* 0x0000000000007946 */ /* 0x000fea0003800000 */
[----:B------:R-:W-:Y:S01]  /*0fd0*/  ULDC.64 UR4, c[0x0][0xa28] ;  /* 0x00028a0000047ab9 */ /* 0x000fe20000000a00 */
[----:B0---45:R-:W0:Y:S01]  /*0fe0*/  LDC.64 R6, c[0x0][0xa08] ;  /* 0x00028200ff067b82 */ /* 0x031e220000000a00 */
[----:B------:R-:W-:Y:S01]  /*0ff0*/  ISETP.NE.U32.AND P1, PT, RZ, UR4, PT ;  /* 0x00000004ff007c0c */ /* 0x000fe2000bf25070 */
[----:B------:R-:W-:Y:S02]  /*1000*/  IMAD.MOV.U32 R3, RZ, RZ, RZ ;  /* 0x000000ffff037224 */ /* 0x000fe400078e00ff */
[----:B------:R-:W-:Y:S01]  /*1010*/  IMAD.MOV.U32 R25, RZ, RZ, RZ ;  /* 0x000000ffff197224 */ /* 0x000fe200078e00ff */
[----:B------:R-:W-:Y:S01]  /*1020*/  ISETP.NE.AND.EX P1, PT, RZ, UR5, PT, P1 ;  /* 0x00000005ff007c0c */ /* 0x000fe2000bf25310 */
[----:B------:R-:W-:-:S02]  /*1030*/  ULDC.64 UR4, c[0x0][0xa18] ;  /* 0x0002860000047ab9 */ /* 0x000fc40000000a00 */
[----:B------:R-:W-:-:S04]  /*1040*/  ISETP.NE.U32.AND P2, PT, RZ, UR4, PT ;  /* 0x00000004ff007c0c */ /* 0x000fc8000bf45070 */
[----:B------:R-:W-:Y:S01]  /*1050*/  ISETP.NE.AND.EX P2, PT, RZ, UR5, PT, P2 ;  /* 0x00000005ff007c0c */ /* 0x000fe2000bf45320 */
[----:B------:R-:W-:Y:S02]  /*1060*/  ULDC.64 UR4, c[0x0][0xa08] ;  /* 0x0002820000047ab9 */ /* 0x000fe40000000a00 */
[----:B------:R-:W-:-:S03]  /*1070*/  ISETP.NE.U32.AND P0, PT, RZ, UR4, PT ;  /* 0x00000004ff007c0c */ /* 0x000fc6000bf05070 */
[----:B------:R-:W1:Y:S01]  /*1080*/  @P1 LDC.64 R4, c[0x0][0xa28] ;  /* 0x00028a00ff041b82 */ /* 0x000e620000000a00 */
[----:B------:R-:W-:Y:S01]  /*1090*/  ISETP.NE.AND.EX P0, PT, RZ, UR5, PT, P0 ;  /* 0x00000005ff007c0c */ /* 0x000fe2000bf05300 */
[----:B0-23--:R-:W-:-:S06]  /*10a0*/  IMAD.WIDE R10, R211, 0x4, R6 ;  /* 0x00000004d30a7825 */ /* 0x00dfcc00078e0206 */
[----:B------:R-:W0:Y:S01]  /*10b0*/  @P2 LDC.64 R8, c[0x0][0xa18] ;  /* 0x00028600ff082b82 */ /* 0x000e220000000a00 */
[----:B------:R-:W-:Y:S02]  /*10c0*/  ULDC UR4, c[0x0][0x288] ;  /* 0x0000a20000047ab9 */ /* 0x000fe40000000800 */
[----:B------:R-:W-:Y:S01]  /*10d0*/  IMAD.U32 R205, RZ, RZ, UR4 ;  /* 0x00000004ffcd7e24 */ /* 0x000fe2000f8e00ff */
[----:B------:R-:W-:Y:S02]  /*10e0*/  ULDC.64 UR4, c[0x0][0x3f8] ;  /* 0x0000fe0000047ab9 */ /* 0x000fe40000000a00 */
[----:B------:R2:W5:Y:S01]  /*10f0*/  @P0 LDG.E R25, desc[UR40][R10.64] ;  /* 0x000000280a190981 */ /* 0x000562000c1e1900 */
[----:B-1----:R-:W-:-:S05]  /*1100*/  @P1 IMAD.WIDE R4, R211, 0x4, R4 ;  /* 0x00000004d3041825 */ /* 0x002fca00078e0204 */
[----:B------:R2:W5:Y:S01]  /*1110*/  @P1 LDG.E R3, desc[UR40][R4.64] ;  /* 0x0000002804031981 */ /* 0x000562000c1e1900 */
[----:B0-----:R-:W-:-:S05]  /*1120*/  @P2 IMAD.WIDE R6, R211, 0x4, R8 ;  /* 0x00000004d3062825 */ /* 0x001fca00078e0208 */
        /* <DEDUP_REMOVED lines=9> */
[----:B------:R-:W-:Y:S01]  /*11c0*/  IMAD.U32 R24, RZ, RZ, UR4 ;  /* 0x00000004ff187e24 */ /* 0x000fe2000f8e00ff */
[----:B--2---:R-:W-:Y:S06]  /*11d0*/  @P2 BRA `(.L_x_1992) ;  /* 0x0000000000242947 */ /* 0x004fec0003800000 */
        /* <DEDUP_REMOVED lines=9> */
.L_x_1992:
[----:B------:R-:W-:Y:S01]  /*1270*/  ULDC.64 UR4, c[0x0][0xa20] ;  /* 0x0002880000047ab9 */ /* 0x000fe20000000a00 */
[----:B------:R-:W-:Y:S01]  /*1280*/  IMAD.MOV.U32 R237, RZ, RZ, R209 ;  /* 0x000000ffffed7224 */ /* 0x000fe200078e00d1 */
[----:B------:R-:W-:Y:S01]  /*1290*/  ISETP.NE.U32.AND P1, PT, RZ, UR4, PT ;  /* 0x00000004ff007c0c */ /* 0x000fe2000bf25070 */
[----:B------:R-:W-:Y:S02]  /*12a0*/  IMAD.MOV.U32 R232, RZ, RZ, R210 ;  /* 0x000000ffffe87224 */ /* 0x000fe400078e00d2 */
[----:B------:R-:W-:Y:S01]  /*12b0*/  IMAD.MOV.U32 R233, RZ, RZ, R211 ;  /* 0x000000ffffe97224 */ /* 0x000fe200078e00d3 */
[----:B------:R-:W-:-:S13]  /*12c0*/  ISETP.NE.AND.EX P1, PT, RZ, UR5, PT, P1 ;  /* 0x00000005ff007c0c */ /* 0x000fda000bf25310 */
[----:B------:R-:W-:Y:S05]  /*12d0*/  @!P1 BRA `(.L_x_1993) ;  /* 0x0000000000109947 */ /* 0x000fea0003800000 */
[----:B------:R-:W0:Y:S02]  /*12e0*/  LDC.64 R4, c[0x0][0xa20] ;  /* 0x00028800ff047b82 */ /* 0x000e240000000a00 */
[----:B0-----:R-:W-:-:S05]  /*12f0*/  IMAD.WIDE R4, R211, 0x4, R4 ;  /* 0x00000004d3047825 */ /* 0x001fca00078e0204 */
[----:B------:R0:W5:Y:S01]  /*1300*/  LDG.E R24, desc[UR40][R4.64] ;  /* 0x0000002804187981 */ /* 0x000162000c1e1900 */
[----:B------:R-:W-:Y:S05]  /*1310*/  BRA `(.L_x_1994) ;  /* 0x0000000000107947 */ /* 0x000fea0003800000 */
.L_x_1993:
[----:B------:R-:W-:Y:S05]  /*1320*/  @!P0 BRA `(.L_x_1994) ;  /* 0x00000000000c8947 */ /* 0x000fea0003800000 */
[----:B------:R-:W2:Y:S04]  /*1330*/  LDG.E R5, desc[UR40][R10.64] ;  /* 0x000000280a057981 */ /* 0x000ea8000c1e1900 */
[----:B------:R-:W2:Y:S02]  /*1340*/  LDG.E R24, desc[UR40][R10.64+0x4] ;  /* 0x000004280a187981 */ /* 0x000ea4000c1e1900 */
[----:B--2---:R-:W-:-:S07]  /*1350*/  IMAD.IADD R24, R24, 0x1, -R5 ;  /* 0x0000000118187824 */ /* 0x004fce00078e0a05 */
.L_x_1994:
[----:B------:R-:W-:Y:S01]  /*1360*/  ULDC.64 UR4, c[0x0][0xa10] ;  /* 0x0002840000047ab9 */ /* 0x000fe20000000a00 */
[----:B------:R-:W1:Y:S01]  /*1370*/  LDC.64 R10, c[0x0][0x9e0] ;  /* 0x00027800ff0a7b82 */ /* 0x000e620000000a00 */
[----:B------:R-:W-:-:S04]  /*1380*/  ISETP.NE.U32.AND P0, PT, RZ, UR4, PT ;  /* 0x00000004ff007c0c */ /* 0x000fc8000bf05070 */
[----:B------:R-:W-:Y:S01]  /*1390*/  ISETP.NE.AND.EX P0, PT, RZ, UR5, PT, P0 ;  /* 0x00000005ff007c0c */ /* 0x000fe2000bf05300 */
[----:B------:R-:W-:Y:S02]  /*13a0*/  ULDC.64 UR4, c[0x0][0xa30] ;  /* 0x00028c0000047ab9 */ /* 0x000fe40000000a00 */
[----:B------:R-:W-:-:S04]  /*13b0*/  ISETP.NE.U32.AND P1, PT, RZ, UR4, PT ;  /* 0x00000004ff007c0c */ /* 0x000fc8000bf25070 */
[----:B------:R-:W-:-:S06]  /*13c0*/  ISETP.NE.AND.EX P1, PT, RZ, UR5, PT, P1 ;  /* 0x00000005ff007c0c */ /* 0x000fcc000bf25310 */
[----:B0-----:R-:W0:Y:S08]  /*13d0*/  @P0 LDC.64 R4, c[0x0][0xa10] ;  /* 0x00028400ff040b82 */ /* 0x001e300000000a00 */
[----:B------:R-:W2:Y:S01]  /*13e0*/  @P1 LDC.64 R6, c[0x0][0xa30] ;  /* 0x00028c00ff061b82 */ /* 0x000ea20000000a00 */
[----:B0-----:R-:W-:-:S05]  /*13f0*/  @P0 IMAD.WIDE R4, R211, 0x4, R4 ;  /* 0x00000004d3040825 */ /* 0x001fca00078e0204 */
[----:B------:R-:W3:Y:S04]  /*1400*/  @P0 LDG.E R0, desc[UR40][R4.64] ;  /* 0x0000002804000981 */ /* 0x000ee8000c1e1900 */
[----:B------:R-:W3:Y:S01]  /*1410*/  @P0 LDG.E R9, desc[UR40][R4.64+0x4] ;  /* 0x0000042804090981 */ /* 0x000ee2000c1e1900 */
[----:B-----5:R-:W-:Y:S02]  /*1420*/  IMAD.MOV.U32 R31, RZ, RZ, R24 ;  /* 0x000000ffff1f7224 */ /* 0x020fe400078e0018 */
[----:B------:R-:W-:Y:S02]  /*1430*/  IMAD.IADD R8, R24, 0x1, -R3 ;  /* 0x0000000118087824 */ /* 0x000fe400078e0a03 */
[----:B--2---:R-:W-:-:S05]  /*1440*/  @P1 IMAD.WIDE R6, R211, 0x4, R6 ;  /* 0x00000004d3061825 */ /* 0x004fca00078e0206 */
[----:B------:R0:W5:Y:S01]  /*1450*/  @P1 LDG.E R31, desc[UR40][R6.64] ;  /* 0x00000028061f1981 */ /* 0x000162000c1e1900 */
[----:B-1----:R-:W-:Y:S02]  /*1460*/  ISETP.GE.AND P1, PT, R11, 0x1, PT ;  /* 0x000000010b00780c */ /* 0x002fe40003f26270 */
[----:B------:R-:W-:Y:S01]  /*1470*/  LEA R63, R209, 0x80, 0x7 ;  /* 0x00000080d13f7811 */ /* 0x000fe200078e38ff */
[----:B---3--:R-:W-:-:S04]  /*1480*/  @P0 IMAD.IADD R60, R9, 0x1, -R0 ;  /* 0x00000001093c0824 */ /* 0x008fc800078e0a00 */
[----:B------:R-:W-:-:S04]  /*1490*/  IMAD.IADD R204, R8, 0x1, R60 ;  /* 0x0000000108cc7824 */ /* 0x000fc800078e023c */
[C---:B------:R-:W-:Y:S01]  /*14a0*/  VIADD R0, R204.reuse, 0x5f ;  /* 0x0000005fcc007836 */ /* 0x040fe20000000000 */
[----:B------:R-:W-:-:S03]  /*14b0*/  IADD3 R63, R204, R63, -R205 ;  /* 0x0000003fcc3f7210 */ /* 0x000fc60007ffe8cd */
[----:B------:R-:W-:-:S05]  /*14c0*/  IMAD.HI R0, R0, 0x2aaaaaab, RZ ;  /* 0x2aaaaaab00007827 */ /* 0x000fca00078e02ff */
[----:B------:R-:W-:-:S04]  /*14d0*/  SHF.R.U32.HI R3, RZ, 0x1f, R0 ;  /* 0x0000001fff037819 */ /* 0x000fc80000011600 */
[----:B------:R-:W-:Y:S01]  /*14e0*/  LEA.HI.SX32 R178, R0, R3, 0x1c ;  /* 0x0000000300b27211 */ /* 0x000fe200078fe2ff */
[----:B------:R-:W-:Y:S01]  /*14f0*/  IMAD.IADD R0, R63, 0x1, R10 ;  /* 0x000000013f007824 */ /* 0x000fe200078e020a */
[----:B0-----:R-:W-:Y:S06]  /*1500*/  @!P1 BRA `(.L_x_1995) ;  /* 0x0000000000489947 */ /* 0x001fec0003800000 */
[C---:B------:R-:W-:Y:S01]  /*1510*/  ISETP.GT.AND P0, PT, R63.reuse, RZ, PT ;  /* 0x000000ff3f00720c */ /* 0x040fe20003f04270 */
[----:B------:R-:W-:Y:S01]  /*1520*/  BSSY B0, `(.L_x_1996) ;  /* 0x000000e000007945 */ /* 0x000fe20003800000 */
[----:B------:R-:W-:-:S11]  /*1530*/  VIADD R3, R63, 0xffffffff ;  /* 0xffffffff3f037836 */ /* 0x000fd60000000000 */
[----:B------:R-:W-:Y:S05]  /*1540*/  @P0 BRA `(.L_x_1997) ;  /* 0x00000000001c0947 */ /* 0x000fea0003800000 */
[----:B------:R-:W-:Y:S01]  /*1550*/  ISETP.NE.AND P0, PT, R11, 0x1, PT ;  /* 0x000000010b00780c */ /* 0x000fe20003f05270 */
[----:B------:R-:W-:-:S12]  /*1560*/  IMAD.MOV R3, RZ, RZ, -R63 ;  /* 0x000000ffff037224 */ /* 0x000fd800078e0a3f */
[----:B------:R-:W0:Y:S02]  /*1570*/  @P0 LDC.64 R4, c[0x0][0x9e8] ;  /* 0x00027a00ff040b82 */ /* 0x000e240000000a00 */
[----:B0-----:R-:W-:-:S05]  /*1580*/  @P0 IMAD.HI.U32 R4, R3, R4, RZ ;  /* 0x0000000403040227 */ /* 0x001fca00078e00ff */
[----:B------:R-:W-:-:S04]  /*1590*/  @P0 SHF.R.U32.HI R3, RZ, R5, R4 ;  /* 0x00000005ff030219 */ /* 0x000fc80000011604 */
[----:B------:R-:W-:Y:S01]  /*15a0*/  LOP3.LUT R3, RZ, R3, RZ, 0x33, !PT ;  /* 0x00000003ff037212 */ /* 0x000fe200078e33ff */
[----:B------:R-:W-:Y:S06]  /*15b0*/  BRA `(.L_x_1998) ;  /* 0x0000000000107947 */ /* 0x000fec0003800000 */
.L_x_1997:
[----:B------:R-:W-:-:S13]  /*15c0*/  ISETP.NE.AND P0, PT, R11, 0x1, PT ;  /* 0x000000010b00780c */ /* 0x000fda0003f05270 */
[----:B------:R-:W0:Y:S02]  /*15d0*/  @P0 LDC.64 R4, c[0x0][0x9e8] ;  /* 0x00027a00ff040b82 */ /* 0x000e240000000a00 */
[----:B0-----:R-:W-:-:S05]  /*15e0*/  @P0 IMAD.HI.U32 R4, R3, R4, RZ ;  /* 0x0000000403040227 */ /* 0x001fca00078e00ff */
[----:B------:R-:W-:-:S07]  /*15f0*/  @P0 SHF.R.U32.HI R3, RZ, R5, R4 ;  /* 0x00000005ff030219 */ /* 0x000fce0000011604 */
.L_x_1998:
[----:B------:R-:W-:Y:S05]  /*1600*/  BSYNC B0 ;  /* 0x0000000000007941 */ /* 0x000fea0003800000 */
.L_x_1996:
[----:B------:R-:W-:-:S05]  /*1610*/  IMAD R3, R3, R11, R11 ;  /* 0x0000000b03037224 */ /* 0x000fca00078e020b */
[----:B------:R-:W-:-:S07]  /*1620*/  VIMNMX R0, R0, R3, PT ;  /* 0x0000000300007248 */ /* 0x000fce0003fe0100 */
.L_x_1995:
[----:B------:R-:W-:Y:S01]  /*1630*/  IMAD R59, R209, 0x80, -R205 ;  /* 0x00000080d13b7824 */ /* 0x000fe200078e0acd */
[----:B------:R-:W-:-:S03]  /*1640*/  ULDC UR4, c[0x0][0x9dc] ;  /* 0x0002770000047ab9 */ /* 0x000fc60000000800 */
[----:B------:R-:W-:-:S04]  /*1650*/  IMAD.IADD R59, R204, 0x1, R59 ;  /* 0x00000001cc3b7824 */ /* 0x000fc800078e023b */
[----:B------:R-:W-:Y:S01]  /*1660*/  VIADD R3, R59, -UR4 ;  /* 0x800000043b037c36 */ /* 0x000fe20008000000 */
[----:B------:R-:W-:Y:S06]  /*1670*/  @!P1 BRA `(.L_x_1999) ;  /* 0x0000000000489947 */ /* 0x000fec0003800000 */
[----:B------:R-:W-:Y:S01]  /*1680*/  ISETP.GT.AND P0, PT, R59, -0x1, PT ;  /* 0xffffffff3b00780c */ /* 0x000fe20003f04270 */
[----:B------:R-:W-:-:S12]  /*1690*/  BSSY B0, `(.L_x_2000) ;  /* 0x000000e000007945 */ /* 0x000fd80003800000 */
        /* <DEDUP_REMOVED lines=8> */
.L_x_2001:
[----:B------:R-:W-:Y:S01]  /*1720*/  ISETP.NE.AND P0, PT, R11, 0x1, PT ;  /* 0x000000010b00780c */ /* 0x000fe20003f05270 */
[----:B------:R-:W-:-:S12]  /*1730*/  IMAD.MOV.U32 R4, RZ, RZ, R59 ;  /* 0x000000ffff047224 */ /* 0x000fd800078e003b */
[----:B------:R-:W0:Y:S02]  /*1740*/  @P0 LDC.64 R6, c[0x0][0x9e8] ;  /* 0x00027a00ff060b82 */ /* 0x000e240000000a00 */
[----:B0-----:R-:W-:-:S05]  /*1750*/  @P0 IMAD.HI.U32 R6, R59, R6, RZ ;  /* 0x000000063b060227 */ /* 0x001fca00078e00ff */
[----:B------:R-:W-:-:S07]  /*1760*/  @P0 SHF.R.U32.HI R4, RZ, R7, R6 ;  /* 0x00000007ff040219 */ /* 0x000fce0000011606 */
.L_x_2002:
[----:B------:R-:W-:Y:S05]  /*1770*/  BSYNC B0 ;  /* 0x0000000000007941 */ /* 0x000fea0003800000 */
.L_x_2000:
[----:B------:R-:W-:-:S05]  /*1780*/  IMAD R4, R4, R11, RZ ;  /* 0x0000000b04047224 */ /* 0x000fca00078e02ff */
[----:B------:R-:W-:-:S07]  /*1790*/  VIMNMX R3, R3, R4, !PT ;  /* 0x0000000403037248 */ /* 0x000fce0007fe0100 */
.L_x_1999:
[----:B------:R-:W-:Y:S02]  /*17a0*/  VIADD R0, R0, 0x5f ;  /* 0x0000005f00007836 */ /* 0x000fe40000000000 */
[----:B------:R-:W-:-:S04]  /*17b0*/  IMAD.HI R4, R3, 0x2aaaaaab, RZ ;  /* 0x2aaaaaab03047827 */ /* 0x000fc800078e02ff */
[----:B------:R-:W-:Y:S01]  /*17c0*/  IMAD.HI R0, R0, 0x2aaaaaab, RZ ;  /* 0x2aaaaaab00007827 */ /* 0x000fe200078e02ff */
[----:B------:R-:W-:-:S04]  /*17d0*/  SHF.R.U32.HI R5, RZ, 0x1f, R4 ;  /* 0x0000001fff057819 */ /* 0x000fc80000011604 */
[----:B------:R-:W-:Y:S02]  /*17e0*/  SHF.R.U32.HI R3, RZ, 0x1f, R0 ;  /* 0x0000001fff037819 */ /* 0x000fe40000011600 */
[----:B------:R-:W-:Y:S02]  /*17f0*/  LEA.HI.SX32 R5, R4, R5, 0x1c ;  /* 0x0000000504057211 */ /* 0x000fe400078fe2ff */
[----:B------:R-:W-:Y:S02]  /*1800*/  LEA.HI.SX32 R3, R0, R3, 0x1c ;  /* 0x0000000300037211 */ /* 0x000fe400078fe2ff */
[----:B------:R-:W-:Y:S02]  /*1810*/  VIMNMX R5, RZ, R5, !PT ;  /* 0x00000005ff057248 */ /* 0x000fe40007fe0100 */
[----:B------:R-:W-:-:S03]  /*1820*/  VIMNMX R3, R178, R3, PT ;  /* 0x00000003b2037248 */ /* 0x000fc60003fe0100 */
[--C-:B------:R-:W-:Y:S02]  /*1830*/  IMAD R5, R5, 0x60, -R8.reuse ;  /* 0x0000006005057824 */ /* 0x100fe400078e0a08 */
[----:B------:R-:W-:-:S03]  /*1840*/  IMAD R3, R3, 0x60, -R8 ;  /* 0x0000006003037824 */ /* 0x000fc600078e0a08 */
[----:B------:R-:W-:Y:S02]  /*1850*/  VIMNMX R5, RZ, R5, !PT ;  /* 0x00000005ff057248 */ /* 0x000fe40007fe0100 */
        /* <DEDUP_REMOVED lines=11> */
[----:B------:R-:W-:Y:S05]  /*1910*/  @!P1 BRA `(.L_x_2003) ;  /* 0x0000003c00f49947 */ /* 0x000fea0003800000 */
        /* <DEDUP_REMOVED lines=19> */
[----:B-1---5:R-:W-:Y:S05]  /*1a50*/  CALL.ABS.NOINC R14 ;  /* 0x000000000e007343 */ /* 0x022fea0003c00000 */
.L_x_2005:
[----:B------:R-:W-:Y:S05]  /*1a60*/  BSYNC B6 ;  /* 0x0000000000067941 */ /* 0x000fea0003800000 */
.L_x_2004:
        /* <DEDUP_REMOVED lines=20> */
.L_x_2007:
[----:B------:R-:W-:Y:S05]  /*1bb0*/  BSYNC B6 ;  /* 0x0000000000067941 */ /* 0x000fea0003800000 */
.L_x_2006:
[----:B------:R-:W-:Y:S01]  /*1bc0*/  ULDC.64 UR4, c[0x0][0x9f8] ;  /* 0x00027e0000047ab9 */ /* 0x000fe20000000a00 */
[----:B------:R-:W0:Y:S01]  /*1bd0*/  LDC R0, c[0x0][0x428] ;  /* 0x00010a00ff007b82 */ /* 0x000e220000000800 */
[----:B------:R-:W-:-:S07]  /*1be0*/  ISETP.NE.U32.AND P0, PT, RZ, UR4, PT ;  /* 0x00000004ff007c0c */ /* 0x000fce000bf05070 */
[----:B------:R-:W1:Y:S01]  /*1bf0*/  LDC.64 R42, c[0x0][0x2f0] ;  /* 0x0000bc00ff2a7b82 */ /* 0x000e620000000a00 */
[----:B------:R-:W-:Y:S01]  /*1c00*/  ISETP.NE.AND.EX P0, PT, RZ, UR5, PT, P0 ;  /* 0x00000005ff007c0c */ /* 0x000fe2000bf05300 */
[----:B------:R-:W2:Y:S01]  /*1c10*/  S2R R32, SR_TID.X ;  /* 0x0000000000207919 */ /* 0x000ea20000002100 */
[----:B------:R-:W-:Y:S01]  /*1c20*/  IMAD.IADD R56, R25, 0x1, R24 ;  /* 0x0000000119387824 */ /* 0x000fe200078e0218 */
[----:B------:R-:W-:Y:S01]  /*1c30*/  ULDC.64 UR6, c[0x0][0xa08] ;  /* 0x0002820000067ab9 */ /* 0x000fe20000000a00 */
[----:B------:R-:W-:Y:S01]  /*1c40*/  ULDC.64 UR4, c[0x0][0x2f8] ;  /* 0x0000be0000047ab9 */ /* 0x000fe20000000a00 */
[----:B------:R-:W3:Y:S01]  /*1c50*/  S2R R26, SR_TID.X ;  /* 0x00000000001a7919 */ /* 0x000ee20000002100 */
[----:B------:R-:W-:Y:S01]  /*1c60*/  SHF.R.S32.HI R19, RZ, 0x1f, R18 ;  /* 0x0000001fff137819 */ /* 0x000fe20000011412 */
[C---:B------:R-:W-:Y:S01]  /*1c70*/  VIADD R99, R18.reuse, 0x20 ;  /* 0x0000002012637836 */ /* 0x040fe20000000000 */
[----:B------:R-:W4:Y:S08]  /*1c80*/  LDC R27, c[0x0][0x3d4] ;  /* 0x0000f500ff1b7b82 */ /* 0x000f300000000800 */
[----:B------:R-:W2:Y:S01]  /*1c90*/  @P0 LDC.64 R4, c[0x0][0x9f8] ;  /* 0x00027e00ff040b82 */ /* 0x000ea20000000a00 */
[----:B------:R-:W-:-:S02]  /*1ca0*/  VIADD R98, R18, 0x40 ;  /* 0x0000004012627836 */ /* 0x000fc40000000000 */
[C---:B------:R-:W-:Y:S02]  /*1cb0*/  VIADD R96, R18.reuse, 0x60 ;  /* 0x0000006012607836 */ /* 0x040fe40000000000 */
[----:B------:R-:W-:-:S03]  /*1cc0*/  VIADD R94, R18, 0x80 ;  /* 0x00000080125e7836 */ /* 0x000fc60000000000 */
[----:B------:R-:W4:Y:S01]  /*1cd0*/  LDC.64 R54, c[0x0][0x3d8] ;  /* 0x0000f600ff367b82 */ /* 0x000f220000000a00 */
[----:B------:R-:W-:-:S07]  /*1ce0*/  VIADD R92, R18, 0xa0 ;  /* 0x000000a0125c7836 */ /* 0x000fce0000000000 */
[----:B------:R-:W4:Y:S01]  /*1cf0*/  LDC.64 R24, c[0x0][0x3e8] ;  /* 0x0000fa00ff187b82 */ /* 0x000f220000000a00 */
[----:B--2---:R-:W-:-:S05]  /*1d00*/  @P0 IMAD.WIDE R4, R211, 0x4, R4 ;  /* 0x00000004d3040825 */ /* 0x004fca00078e0204 */
[----:B------:R2:W4:Y:S01]  /*1d10*/  @P0 LDG.E R211, desc[UR40][R4.64] ;  /* 0x0000002804d30981 */ /* 0x000522000c1e1900 */
[----:B------:R-:W-:Y:S01]  /*1d20*/  VIADD R32, R32, 0xffffff80 ;  /* 0xffffff8020207836 */ /* 0x000fe20000000000 */
[----:B0-----:R-:W-:Y:S02]  /*1d30*/  ISETP.NE.AND P0, PT, R0, 0x1, PT ;  /* 0x000000010000780c */ /* 0x001fe40003f05270 */
[----:B------:R-:W-:Y:S02]  /*1d40*/  SHF.R.S32.HI R33, RZ, 0x1f, R56 ;  /* 0x0000001fff217819 */ /* 0x000fe40000011438 */
[----:B------:R-:W-:Y:S02]  /*1d50*/  SHF.R.S32.HI R28, RZ, 0x1f, R32 ;  /* 0x0000001fff1c7819 */ /* 0x000fe40000011420 */
[----:B---3--:R-:W-:Y:S01]  /*1d60*/  SHF.R.U32.HI R26, RZ, 0x7, R26 ;  /* 0x00000007ff1a7819 */ /* 0x008fe2000001161a */
[----:B-1----:R-:W-:Y:S01]  /*1d70*/  IMAD R6, R33, R42, RZ ;  /* 0x0000002a21067224 */ /* 0x002fe200078e02ff */
[----:B------:R-:W-:Y:S01]  /*1d80*/  LEA.HI R28, R28, R32, RZ, 0x2 ;  /* 0x000000201c1c7211 */ /* 0x000fe200078f10ff */
[----:B--2---:R-:W-:Y:S01]  /*1d90*/  IMAD.WIDE.U32 R4, R56, R42, RZ ;  /* 0x0000002a38047225 */ /* 0x004fe200078e00ff */
[----:B------:R-:W-:-:S02]  /*1da0*/  ISETP.NE.AND P6, PT, R26, 0x1, PT ;  /* 0x000000011a00780c */ /* 0x000fc40003fc5270 */
[----:B------:R-:W-:Y:S01]  /*1db0*/  LOP3.LUT R28, R28, 0xfffffffc, RZ, 0xc0, !PT ;  /* 0xfffffffc1c1c7812 */ /* 0x000fe200078ec0ff */
[----:B------:R-:W0:Y:S04]  /*1dc0*/  @P0 LDC R3, c[0x0][0x42c] ;  /* 0x00010b00ff030b82 */ /* 0x000e280000000800 */
[----:B------:R-:W-:Y:S02]  /*1dd0*/  IMAD.IADD R28, R32, 0x1, -R28 ;  /* 0x00000001201c7824 */ /* 0x000fe400078e0a1c */
[----:B------:R-:W2:Y:S02]  /*1de0*/  LDL R32, [R1+0x4] ;  /* 0x0000040001207983 */ /* 0x000ea40000100800 */
[----:B------:R-:W1:Y:S01]  /*1df0*/  @P0 LDC R7, c[0x0][0x430] ;  /* 0x00010c00ff070b82 */ /* 0x000e620000000800 */
[----:B------:R-:W-:-:S02]  /*1e00*/  IMAD.SHL.U32 R28, R28, 0x4, RZ ;  /* 0x000000041c1c7824 */ /* 0x000fc400078e00ff */
[----:B0-----:R-:W-:-:S04]  /*1e10*/  @P0 IMAD.HI.U32 R0, R210, R3, RZ ;  /* 0x00000003d2000227 */ /* 0x001fc800078e00ff */
[----:B------:R-:W-:Y:S02]  /*1e20*/  IMAD R3, R56, R43, R6 ;  /* 0x0000002b38037224 */ /* 0x000fe400078e0206 */
[----:B------:R-:W-:Y:S01]  /*1e30*/  IMAD R6, R236, R42, RZ ;  /* 0x0000002aec067224 */ /* 0x000fe200078e02ff */
[----:B-1----:R-:W-:Y:S01]  /*1e40*/  @P0 SHF.R.U32.HI R210, RZ, R7, R0 ;  /* 0x00000007ffd20219 */ /* 0x002fe20000011600 */
        /* <DEDUP_REMOVED lines=10> */
[----:B------:R-:W-:Y:S01]  /*1ef0*/  SHF.R.S32.HI R29, RZ, 0x1f, R28 ;  /* 0x0000001fff1d7819 */ /* 0x000fe2000001141c */
[----:B----4-:R-:W-:-:S04]  /*1f00*/  IMAD.WIDE.U32 R10, R23, R24, R18 ;  /* 0x00000018170a7225 */ /* 0x010fc800078e0012 */
[----:B------:R-:W-:Y:S02]  /*1f10*/  IMAD.MOV.U32 R80, RZ, RZ, 0x20 ;  /* 0x00000020ff507424 */ /* 0x000fe400078e00ff */
[----:B------:R-:W-:Y:S01]  /*1f20*/  VIADD R81, R26, 0x8 ;  /* 0x000000081a517836 */ /* 0x000fe20000000000 */
[----:B------:R-:W-:Y:S01]  /*1f30*/  SHF.R.U32.HI R26, RZ, 0x3, R219 ;  /* 0x00000003ff1a7819 */ /* 0x000fe200000116db */
[----:B------:R-:W-:Y:S01]  /*1f40*/  IMAD R77, R43, 0x60, RZ ;  /* 0x000000602b4d7824 */ /* 0x000fe200078e02ff */
[C---:B------:R-:W-:Y:S01]  /*1f50*/  SHF.L.U64.HI R88, R42.reuse, 0x6, R43 ;  /* 0x000000062a587819 */ /* 0x040fe2000001022b */
[----:B------:R-:W-:Y:S01]  /*1f60*/  IMAD.SHL.U32 R86, R42, 0x40, RZ ;  /* 0x000000402a567824 */ /* 0x000fe200078e00ff */
[----:B------:R-:W-:Y:S01]  /*1f70*/  SHF.L.U64.HI R84, R24, 0x6, R25 ;  /* 0x0000000618547819 */ /* 0x000fe20000010219 */
[C---:B------:R-:W-:Y:S01]  /*1f80*/  IMAD.SHL.U32 R85, R54.reuse, 0x40, RZ ;  /* 0x0000004036557824 */ /* 0x040fe200078e00ff */
[----:B------:R-:W-:Y:S01]  /*1f90*/  SHF.L.U64.HI R87, R54, 0x6, R55 ;  /* 0x0000000636577819 */ /* 0x000fe20000010237 */
[----:B------:R-:W-:Y:S01]  /*1fa0*/  IMAD.WIDE.U32 R48, R24, 0x60, RZ ;  /* 0x0000006018307825 */ /* 0x000fe200078e00ff */
[----:B------:R-:W-:-:S03]  /*1fb0*/  SHF.R.S32.HI R83, RZ, 0x1f, R234 ;  /* 0x0000001fff537819 */ /* 0x000fc600000114ea */
[----:B------:R-:W-:Y:S02]  /*1fc0*/  IMAD.SHL.U32 R91, R24, 0x40, RZ ;  /* 0x00000040185b7824 */ /* 0x000fe400078e00ff */
[----:B------:R-:W-:Y:S01]  /*1fd0*/  IMAD.SHL.U32 R78, R27, 0x2, RZ ;  /* 0x000000021b4e7824 */ /* 0x000fe200078e00ff */
        /* <DEDUP_REMOVED lines=13> */
[C---:B------:R-:W-:Y:S01]  /*20b0*/  VIADD R4, R18.reuse, 0xc0 ;  /* 0x000000c012047836 */ /* 0x040fe20000000000 */
[----:B------:R-:W-:Y:S01]  /*20c0*/  SEL R3, RZ, 0xffffffff, P1 ;  /* 0xffffffffff037807 */ /* 0x000fe20000800000 */
[----:B------:R-:W-:Y:S01]  /*20d0*/  ULDC.64 UR6, c[0x0][0x320] ;  /* 0x0000c80000067ab9 */ /* 0x000fe20000000a00 */
[----:B------:R-:W-:Y:S01]  /*20e0*/  IADD3.X R93, R97, R5, R6, P0, !PT ;  /* 0x00000005615d7210 */ /* 0x000fe200007fe406 */
[C---:B------:R-:W-:Y:S01]  /*20f0*/  VIADD R6, R18.reuse, 0xe0 ;  /* 0x000000e012067836 */ /* 0x040fe20000000000 */
[----:B------:R-:W-:Y:S01]  /*2100*/  ISETP.GE.AND P0, PT, R18, UR4, PT ;  /* 0x0000000412007c0c */ /* 0x000fe2000bf06270 */
[----:B------:R-:W-:Y:S01]  /*2110*/  IMAD.SHL.U32 R5, R3, 0x2, RZ ;  /* 0x0000000203057824 */ /* 0x000fe200078e00ff */
[----:B------:R-:W-:Y:S01]  /*2120*/  ISETP.GE.AND P1, PT, R96, UR4, PT ;  /* 0x0000000460007c0c */ /* 0x000fe2000bf26270 */
[----:B------:R-:W-:Y:S01]  /*2130*/  IMAD R3, R7, UR6, RZ ;  /* 0x0000000607037c24 */ /* 0x000fe2000f8e02ff */
[----:B------:R-:W-:-:S02]  /*2140*/  SEL R0, RZ, 0x1, P0 ;  /* 0x00000001ff007807 */ /* 0x000fc40000000000 */
[----:B------:R-:W-:Y:S01]  /*2150*/  ISETP.GE.AND P0, PT, R98, UR4, PT ;  /* 0x0000000462007c0c */ /* 0x000fe2000bf06270 */
[----:B------:R-:W-:Y:S01]  /*2160*/  IMAD R7, R210, UR7, R3 ;  /* 0x00000007d2077c24 */ /* 0x000fe2000f8e0203 */
[----:B------:R-:W-:Y:S02]  /*2170*/  ISETP.GE.AND P3, PT, R6, UR4, PT ;  /* 0x0000000406007c0c */ /* 0x000fe4000bf66270 */
[----:B------:R-:W-:Y:S02]  /*2180*/  LOP3.LUT R0, R5, 0x2, R0, 0xe2, !PT ;  /* 0x0000000205007812 */ /* 0x000fe400078ee200 */
[----:B------:R-:W-:Y:S02]  /*2190*/  SEL R3, RZ, 0x4, P0 ;  /* 0x00000004ff037807 */ /* 0x000fe40000000000 */
[----:B------:R-:W-:Y:S02]  /*21a0*/  SEL R6, RZ, 0x8, P1 ;  /* 0x00000008ff067807 */ /* 0x000fe40000800000 */
[----:B------:R-:W-:-:S02]  /*21b0*/  ISETP.GE.AND P0, PT, R94, UR4, PT ;  /* 0x000000045e007c0c */ /* 0x000fc4000bf06270 */
[----:B------:R-:W-:Y:S02]  /*21c0*/  ISETP.GE.AND P1, PT, R92, UR4, PT ;  /* 0x000000045c007c0c */ /* 0x000fe4000bf26270 */
[----:B------:R-:W-:Y:S02]  /*21d0*/  LOP3.LUT R0, R6, R0, R3, 0xfe, !PT ;  /* 0x0000000006007212 */ /* 0x000fe400078efe03 */
[----:B------:R-:W-:Y:S01]  /*21e0*/  ISETP.GE.AND P2, PT, R4, UR4, PT ;  /* 0x0000000404007c0c */ /* 0x000fe2000bf46270 */
[----:B------:R-:W-:Y:S01]  /*21f0*/  IMAD.WIDE.U32 R4, R210, UR6, R18 ;  /* 0x00000006d2047c25 */ /* 0x000fe2000f8e0012 */
[----:B------:R-:W-:Y:S01]  /*2200*/  SEL R3, RZ, 0x10, P0 ;  /* 0x00000010ff037807 */ /* 0x000fe20000000000 */
[----:B------:R-:W-:Y:S01]  /*2210*/  ULDC.64 UR4, c[0x0][0x328] ;  /* 0x0000ca0000047ab9 */ /* 0x000fe20000000a00 */
[----:B------:R-:W-:Y:S01]  /*2220*/  SEL R6, RZ, 0x20, P1 ;  /* 0x00000020ff067807 */ /* 0x000fe20000800000 */
[----:B------:R-:W-:Y:S01]  /*2230*/  IMAD.IADD R5, R5, 0x1, R7 ;  /* 0x0000000105057824 */ /* 0x000fe200078e0207 */
[----:B------:R-:W-:Y:S01]  /*2240*/  ISETP.GE.AND P0, PT, R18, R27, PT ;  /* 0x0000001b1200720c */ /* 0x000fe20003f06270 */
[----:B------:R-:W-:Y:S01]  /*2250*/  IMAD R7, R8, UR4, RZ ;  /* 0x0000000408077c24 */ /* 0x000fe2000f8e02ff */
[----:B------:R-:W-:-:S02]  /*2260*/  LOP3.LUT R3, R6, R0, R3, 0xfe, !PT ;  /* 0x0000000006037212 */ /* 0x000fc400078efe03 */
[----:B------:R-:W-:Y:S01]  /*2270*/  SEL R0, RZ, 0x40, P2 ;  /* 0x00000040ff007807 */ /* 0x000fe20001000000 */
[----:B------:R-:W-:-:S03]  /*2280*/  IMAD R65, R41, UR5, R7 ;  /* 0x0000000529417c24 */ /* 0x000fc6000f8e0207 */
[----:B------:R-:W-:Y:S01]  /*2290*/  LOP3.LUT R0, R3, R0, RZ, 0xfc, !PT ;  /* 0x0000000003007212 */ /* 0x000fe200078efcff */
[----:B------:R-:W-:Y:S01]  /*22a0*/  IMAD.WIDE.U32 R40, R41, UR4, R4 ;  /* 0x0000000429287c25 */ /* 0x000fe2000f8e0004 */
[----:B------:R-:W-:Y:S01]  /*22b0*/  SEL R3, R27, RZ, P0 ;  /* 0x000000ff1b037207 */ /* 0x000fe20000000000 */
[----:B------:R-:W-:Y:S02]  /*22c0*/  ULDC UR4, c[0x0][0x2e4] ;  /* 0x0000b90000047ab9 */ /* 0x000fe40000000800 */
[----:B------:R-:W-:Y:S02]  /*22d0*/  IMAD R4, R236, R54, RZ ;  /* 0x00000036ec047224 */ /* 0x000fe400078e02ff */
[----:B------:R-:W-:Y:S02]  /*22e0*/  IMAD.IADD R3, R18, 0x1, R3 ;  /* 0x0000000112037824 */ /* 0x000fe400078e0203 */
[----:B------:R-:W-:Y:S02]  /*22f0*/  IMAD R13, R23, R55, R4 ;  /* 0x00000037170d7224 */ /* 0x000fe400078e0204 */
[----:B--2---:R-:W-:-:S02]  /*2300*/  IMAD.SHL.U32 R89, R32, 0x40, RZ ;  /* 0x0000004020597824 */ /* 0x004fc400078e00ff */
[----:B------:R-:W-:Y:S01]  /*2310*/  IMAD.WIDE.U32 R8, R23, R54, R18 ;  /* 0x0000003617087225 */ /* 0x000fe200078e0012 */
[----:B------:R-:W-:-:S03]  /*2320*/  SHF.R.S32.HI R12, RZ, 0x1f, R3 ;  /* 0x0000001fff0c7819 */ /* 0x000fc60000011403 */
[----:B------:R-:W-:Y:S01]  /*2330*/  IMAD.WIDE.U32 R4, R23, R54, R28 ;  /* 0x0000003617047225 */ /* 0x000fe200078e001c */
[----:B------:R-:W-:-:S03]  /*2340*/  LOP3.LUT R89, R89, 0x1c0, RZ, 0xc0, !PT ;  /* 0x000001c059597812 */ /* 0x000fc600078ec0ff */
[-C--:B------:R-:W-:Y:S02]  /*2350*/  IMAD R6, R236, R24.reuse, RZ ;  /* 0x00000018ec067224 */ /* 0x080fe400078e02ff */
[----:B------:R-:W-:Y:S02]  /*2360*/  IMAD.IADD R9, R13, 0x1, R9 ;  /* 0x000000010d097824 */ /* 0x000fe400078e0209 */
[----:B------:R-:W-:Y:S01]  /*2370*/  IMAD.IADD R5, R5, 0x1, R13 ;  /* 0x0000000105057824 */ /* 0x000fe200078e020d */
[----:B-----5:R-:W-:Y:S01]  /*2380*/  SHF.R.S32.HI R13, RZ, 0x1f, R31 ;  /* 0x0000001fff0d7819 */ /* 0x020fe2000001141f */
[C---:B------:R-:W-:Y:S01]  /*2390*/  IMAD R15, R23.reuse, R25, R6 ;  /* 0x00000019170f7224 */ /* 0x040fe200078e0206 */
[----:B------:R-:W-:Y:S01]  /*23a0*/  LEA.HI R12, R12, R3, RZ, 0x3 ;  /* 0x000000030c0c7211 */ /* 0x000fe200078f18ff */
[-C--:B------:R-:W-:Y:S01]  /*23b0*/  IMAD.WIDE.U32 R6, R23, R24.reuse, R28 ;  /* 0x0000001817067225 */ /* 0x080fe200078e001c */
[----:B------:R-:W-:Y:S02]  /*23c0*/  SHF.R.U32.HI R82, RZ, 0x3, R89 ;  /* 0x00000003ff527819 */ /* 0x000fe40000011659 */
[----:B------:R-:W-:Y:S01]  /*23d0*/  LOP3.LUT R3, R89, 0x18, R18, 0xf8, !PT ;  /* 0x0000001859037812 */ /* 0x000fe200078ef812 */
[----:B------:R-:W-:-:S02]  /*23e0*/  IMAD R14, R13, R24, RZ ;  /* 0x000000180d0e7224 */ /* 0x000fc400078e02ff */
[----:B------:R-:W-:Y:S01]  /*23f0*/  IMAD.WIDE.U32 R52, R31, R54, R4 ;  /* 0x000000361f347225 */ /* 0x000fe200078e0004 */
[----:B------:R-:W-:Y:S02]  /*2400*/  LOP3.LUT R4, R3, R82, RZ, 0x3c, !PT ;  /* 0x0000005203047212 */ /* 0x000fe400078e3cff */
[--C-:B------:R-:W-:Y:S01]  /*2410*/  LOP3.LUT R3, R89, 0x38, R12.reuse, 0xf8, !PT ;  /* 0x0000003859037812 */ /* 0x100fe200078ef80c */
[----:B------:R-:W-:Y:S01]  /*2420*/  IMAD.IADD R11, R15, 0x1, R11 ;  /* 0x000000010f0b7824 */ /* 0x000fe200078e020b */
[----:B------:R-:W-:Y:S01]  /*2430*/  SHF.R.S32.HI R70, RZ, 0x3, R12 ;  /* 0x00000003ff467819 */ /* 0x000fe2000001140c */
[----:B------:R-:W-:Y:S01]  /*2440*/  IMAD.IADD R7, R7, 0x1, R15 ;  /* 0x0000000107077824 */ /* 0x000fe200078e020f */
[----:B------:R-:W-:Y:S01]  /*2450*/  LOP3.LUT R71, R12, 0xfffffff8, RZ, 0xc0, !PT ;  /* 0xfffffff80c477812 */ /* 0x000fe200078ec0ff */
[----:B------:R-:W-:Y:S01]  /*2460*/  IMAD R15, R31, R25, R14 ;  /* 0x000000191f0f7224 */ /* 0x000fe200078e020e */
[----:B------:R-:W-:Y:S01]  /*2470*/  LOP3.LUT P1, RZ, R32, 0x4, RZ, 0xc0, !PT ;  /* 0x0000000420ff7812 */ /* 0x000fe2000782c0ff */
[----:B------:R-:W-:Y:S01]  /*2480*/  IMAD R14, R13, R54, RZ ;  /* 0x000000360d0e7224 */ /* 0x000fe200078e02ff */
[----:B------:R-:W-:Y:S01]  /*2490*/  LOP3.LUT R12, R219, 0x38, R12, 0xf8, !PT ;  /* 0x00000038db0c7812 */ /* 0x000fe200078ef80c */
[----:B------:R-:W-:Y:S01]  /*24a0*/  IMAD R79, R223, 0x200, R4 ;  /* 0x00000200df4f7824 */ /* 0x000fe200078e0204 */
[----:B------:R-:W-:Y:S01]  /*24b0*/  IADD3 R56, P2, R23, R56, RZ ;  /* 0x0000003817387210 */ /* 0x000fe20007f5e0ff */
[----:B------:R-:W-:Y:S01]  /*24c0*/  IMAD.WIDE.U32 R44, R31, R24, R10 ;  /* 0x000000181f2c7225 */ /* 0x000fe200078e000a */
[----:B------:R-:W-:-:S02]  /*24d0*/  LOP3.LUT R4, R3, R82, RZ, 0x3c, !PT ;  /* 0x0000005203047212 */ /* 0x000fc400078e3cff */
[----:B------:R-:W-:Y:S01]  /*24e0*/  SEL R80, R80, 0xffffffe0, !P1 ;  /* 0xffffffe050507807 */ /* 0x000fe20004800000 */
[C---:B------:R-:W-:Y:S01]  /*24f0*/  IMAD.WIDE.U32 R46, R31.reuse, R24, R6 ;  /* 0x000000181f2e7225 */ /* 0x040fe200078e0006 */
[----:B------:R-:W-:Y:S02]  /*2500*/  LOP3.LUT R67, R12, R26, RZ, 0x3c, !PT ;  /* 0x0000001a0c437212 */ /* 0x000fe400078e3cff */
[----:B------:R-:W-:Y:S01]  /*2510*/  SEL R3, RZ, 0xffffff80, P3 ;  /* 0xffffff80ff037807 */ /* 0x000fe20001800000 */
[----:B------:R-:W-:Y:S02]  /*2520*/  IMAD R7, R31, R55, R14 ;  /* 0x000000371f077224 */ /* 0x000fe400078e020e */
[----:B------:R-:W-:Y:S02]  /*2530*/  IMAD R11, R55, 0x60, RZ ;  /* 0x00000060370b7824 */ /* 0x000fe400078e02ff */
[----:B------:R-:W-:Y:S01]  /*2540*/  IMAD.WIDE.U32 R50, R31, R54, R8 ;  /* 0x000000361f327225 */ /* 0x000fe200078e0008 */
[----:B------:R-:W-:-:S03]  /*2550*/  LOP3.LUT R3, R0, 0x80, R3, 0xc8, !PT ;  /* 0x0000008000037812 */ /* 0x000fc600078ec803 */
[----:B------:R-:W-:-:S04]  /*2560*/  IMAD.WIDE.U32 R42, R42, 0x60, RZ ;  /* 0x000000602a2a7825 */ /* 0x000fc800078e00ff */
[----:B------:R-:W-:Y:S02]  /*2570*/  IMAD R25, R25, 0x60, RZ ;  /* 0x0000006019197824 */ /* 0x000fe400078e02ff */
[----:B------:R-:W-:Y:S01]  /*2580*/  IMAD.WIDE.U32 R54, R54, 0x60, RZ ;  /* 0x0000006036367825 */ /* 0x000fe200078e00ff */
[----:B------:R-:W-:Y:S02]  /*2590*/  SHF.R.S32.HI R64, RZ, 0x1f, R71 ;  /* 0x0000001fff407819 */ /* 0x000fe40000011447 */
[----:B------:R-:W-:Y:S01]  /*25a0*/  ISETP.GE.AND P1, PT, R18, UR4, PT ;  /* 0x0000000412007c0c */ /* 0x000fe2000bf26270 */
[----:B------:R-:W-:Y:S01]  /*25b0*/  IMAD.X R57, R236, 0x1, R33, P2 ;  /* 0x00000001ec397824 */ /* 0x000fe200010e0621 */
[----:B------:R-:W-:Y:S01]  /*25c0*/  ISETP.GE.AND P2, PT, R99, UR4, PT ;  /* 0x0000000463007c0c */ /* 0x000fe2000bf46270 */
[----:B------:R-:W-:Y:S01]  /*25d0*/  IMAD.IADD R77, R43, 0x1, R77 ;  /* 0x000000012b4d7824 */ /* 0x000fe200078e024d */
[----:B------:R-:W-:Y:S01]  /*25e0*/  LOP3.LUT R0, R0, 0x40, RZ, 0xc0, !PT ;  /* 0x0000004000007812 */ /* 0x000fe200078ec0ff */
[----:B------:R-:W-:-:S02]  /*25f0*/  IMAD.IADD R76, R49, 0x1, R25 ;  /* 0x00000001314c7824 */ /* 0x000fc400078e0219 */
[----:B------:R-:W-:Y:S02]  /*2600*/  IMAD.IADD R74, R55, 0x1, R11 ;  /* 0x00000001374a7824 */ /* 0x000fe400078e020b */
[----:B------:R-:W-:Y:S02]  /*2610*/  IMAD.IADD R75, R80, 0x1, R79 ;  /* 0x00000001504b7824 */ /* 0x000fe400078e024f */
[----:B------:R-:W-:Y:S02]  /*2620*/  IMAD.IADD R73, R15, 0x1, R45 ;  /* 0x000000010f497824 */ /* 0x000fe400078e022d */
[----:B------:R-:W-:Y:S02]  /*2630*/  IMAD.IADD R72, R7, 0x1, R51 ;  /* 0x0000000107487824 */ /* 0x000fe400078e0233 */
[----:B------:R-:W-:Y:S02]  /*2640*/  IMAD.IADD R68, R47, 0x1, R15 ;  /* 0x000000012f447824 */ /* 0x000fe400078e020f */
[----:B------:R-:W-:-:S02]  /*2650*/  IMAD.IADD R66, R53, 0x1, R7 ;  /* 0x0000000135427824 */ /* 0x000fc400078e0207 */
[----:B------:R-:W-:Y:S02]  /*2660*/  IMAD R69, R223, 0x200, R4 ;  /* 0x00000200df457824 */ /* 0x000fe400078e0204 */
[----:B------:R-:W-:Y:S02]  /*2670*/  IMAD.IADD R67, R224, 0x1, R67 ;  /* 0x00000001e0437824 */ /* 0x000fe400078e0243 */
[----:B------:R-:W-:-:S07]  /*2680*/  IMAD.IADD R65, R41, 0x1, R65 ;  /* 0x0000000129417824 */ /* 0x000fce00078e0241 */
.L_x_2055:
[----:B0-----:R-:W0:Y:S01]  /*2690*/  LDC.64 R102, c[0x0][0x2d8] ;  /* 0x0000b600ff667b82 */ /* 0x001e220000000a00 */
        /* <DEDUP_REMOVED lines=8> */
[CC--:B------:R-:W-:Y:S02]  /*2720*/  IADD3 R4, P3, P4, R95.reuse, R106.reuse, R86 ;  /* 0x0000006a5f047210 */ /* 0x0c0fe40007c7e056 */
[----:B------:R-:W-:Y:S01]  /*2730*/  IADD3 R6, P5, R95, R106, RZ ;  /* 0x0000006a5f067210 */ /* 0x000fe20007fbe0ff */
[----:B------:R-:W-:-:S04]  /*2740*/  IMAD.IADD R109, R107, 0x1, R5 ;  /* 0x000000016b6d7824 */ /* 0x000fc800078e0205 */
[----:B------:R-:W-:Y:S01]  /*2750*/  IMAD.X R7, R109, 0x1, R93, P5 ;  /* 0x000000016d077824 */ /* 0x000fe200028e065d */
[----:B------:R-:W-:Y:S02]  /*2760*/  IADD3.X R5, R93, R109, R88, P3, P4 ;  /* 0x0000006d5d057210 */ /* 0x000fe40001fe8458 */
[-C--:B0-----:R-:W-:Y:S02]  /*2770*/  LEA R12, P3, R4, R102.reuse, 0x1 ;  /* 0x00000066040c7211 */ /* 0x081fe400078608ff */
[----:B------:R-:W-:Y:S02]  /*2780*/  LEA R14, P5, R6, R102, 0x1 ;  /* 0x00000066060e7211 */ /* 0x000fe400078a08ff */
[-C--:B------:R-:W-:Y:S01]  /*2790*/  LEA.HI.X R13, R4, R103.reuse, R5, 0x1, P3 ;  /* 0x00000067040d7211 */ /* 0x080fe200018f0c05 */
[----:B------:R-:W-:Y:S01]  /*27a0*/  IMAD R5, R22, 0x1800, R79 ;  /* 0x0000180016057824 */ /* 0x000fe200078e024f */
[----:B-1----:R-:W-:Y:S02]  /*27b0*/  ISETP.GE.AND P3, PT, R105, 0x1, PT ;  /* 0x000000016900780c */ /* 0x002fe40003f66270 */
[----:B------:R-:W-:Y:S01]  /*27c0*/  LEA.HI.X R15, R6, R103, R7, 0x1, P5 ;  /* 0x00000067060f7211 */ /* 0x000fe200028f0c07 */
[----:B------:R-:W-:Y:S01]  /*27d0*/  IMAD R7, R22, 0x1800, R75 ;  /* 0x0000180016077824 */ /* 0x000fe200078e024b */
[----:B------:R-:W-:Y:S01]  /*27e0*/  ISETP.GT.AND P4, PT, R61, R58, PT ;  /* 0x0000003a3d00720c */ /* 0x000fe20003f84270 */
[----:B------:R-:W-:-:S02]  /*27f0*/  IMAD R108, R5, 0x2, R30 ;  /* 0x00000002056c7824 */ /* 0x000fc400078e021e */
[----:B------:R-:W-:Y:S01]  /*2800*/  IMAD R104, R7, 0x2, R30 ;  /* 0x0000000207687824 */ /* 0x000fe200078e021e */
[----:B------:R-:W-:-:S05]  /*2810*/  P2R R100, PR, RZ, 0x10 ;  /* 0x00000010ff647803 */ /* 0x000fca0000000000 */
[----:B---34-:R-:W-:Y:S05]  /*2820*/  @!P3 BRA `(.L_x_2009) ;  /* 0x0000002400d0b947 */ /* 0x018fea0003800000 */
        /* <DEDUP_REMOVED lines=42> */
.L_x_2012:
[----:B------:R-:W-:Y:S05]  /*2ad0*/  BSYNC B1 ;  /* 0x0000000000017941 */ /* 0x000fea0003800000 */
.L_x_2011:
        /* <DEDUP_REMOVED lines=29> */
.L_x_2014:
[----:B------:R-:W-:Y:S05]  /*2cb0*/  BSYNC B1 ;  /* 0x0000000000017941 */ /* 0x000fea0003800000 */
.L_x_2013:
[----:B0-----:R-:W-:Y:S01]  /*2cc0*/  IMAD.MOV.U32 R4, RZ, RZ, R38 ;  /* 0x000000ffff047224 */ /* 0x001fe200078e0026 */
[----:B------:R-:W-:Y:S01]  /*2cd0*/  ISETP.NE.AND P3, PT, R202, 0x3, PT ;  /* 0x00000003ca00780c */ /* 0x000fe20003f65270 */
[----:B------:R-:W-:Y:S01]  /*2ce0*/  IMAD.MOV.U32 R5, RZ, RZ, R39 ;  /* 0x000000ffff057224 */ /* 0x000fe200078e0027 */
[----:B------:R-:W-:Y:S01]  /*2cf0*/  PRMT R118, R102, 0x5410, R103 ;  /* 0x0000541066767816 */ /* 0x000fe20000000067 */
[----:B------:R-:W-:Y:S02]  /*2d00*/  IMAD.MOV.U32 R6, RZ, RZ, R36 ;  /* 0x000000ffff067224 */ /* 0x000fe400078e0024 */
[----:B------:R-:W-:Y:S01]  /*2d10*/  IMAD.MOV.U32 R7, RZ, RZ, R37 ;  /* 0x000000ffff077224 */ /* 0x000fe200078e0025 */
[----:B------:R-:W-:Y:S01]  /*2d20*/  PRMT R109, R4, 0x5410, R5 ;  /* 0x00005410046d7816 */ /* 0x000fe20000000005 */
[----:B------:R-:W-:Y:S02]  /*2d30*/  IMAD.MOV.U32 R4, RZ, RZ, R32 ;  /* 0x000000ffff047224 */ /* 0x000fe400078e0020 */
[----:B------:R-:W-:Y:S01]  /*2d40*/  IMAD.MOV.U32 R5, RZ, RZ, R33 ;  /* 0x000000ffff057224 */ /* 0x000fe200078e0021 */
[----:B------:R-:W-:Y:S01]  /*2d50*/  PRMT R115, R6, 0x5410, R7 ;  /* 0x0000541006737816 */ /* 0x000fe20000000007 */
[----:B-----5:R-:W-:-:S02]  /*2d60*/  IMAD.MOV.U32 R6, RZ, RZ, R26 ;  /* 0x000000ffff067224 */ /* 0x020fc400078e001a */
[----:B------:R-:W-:Y:S01]  /*2d70*/  IMAD.MOV.U32 R7, RZ, RZ, R27 ;  /* 0x000000ffff077224 */ /* 0x000fe200078e001b */
[----:B------:R-:W-:Y:S01]  /*2d80*/  PRMT R119, R4, 0x5410, R5 ;  /* 0x0000541004777816 */ /* 0x000fe20000000005 */
[----:B------:R-:W-:Y:S01]  /*2d90*/  IMAD.MOV.U32 R4, RZ, RZ, R10 ;  /* 0x000000ffff047224 */ /* 0x000fe200078e000a */
[----:B------:R-:W-:Y:S01]  /*2da0*/  PRMT R107, R107, 0x5410, R6 ;  /* 0x000054106b6b7816 */ /* 0x000fe20000000006 */
[----:B------:R-:W-:Y:S01]  /*2db0*/  IMAD.MOV.U32 R5, RZ, RZ, R11 ;  /* 0x000000ffff057224 */ /* 0x000fe200078e000b */
[----:B------:R-:W-:Y:S01]  /*2dc0*/  PRMT R106, R7, 0x7610, R106 ;  /* 0x00007610076a7816 */ /* 0x000fe2000000006a */
[----:B------:R-:W-:Y:S02]  /*2dd0*/  IMAD.MOV.U32 R6, RZ, RZ, R24 ;  /* 0x000000ffff067224 */ /* 0x000fe400078e0018 */
[----:B------:R-:W-:Y:S01]  /*2de0*/  IMAD.MOV.U32 R7, RZ, RZ, R25 ;  /* 0x000000ffff077224 */ /* 0x000fe200078e0019 */
[----:B------:R-:W-:Y:S01]  /*2df0*/  PRMT R102, R4, 0x5410, R5 ;  /* 0x0000541004667816 */ /* 0x000fe20000000005 */
[----:B------:R-:W-:Y:S01]  /*2e00*/  IMAD.MOV.U32 R4, RZ, RZ, R8 ;  /* 0x000000ffff047224 */ /* 0x000fe200078e0008 */
[----:B------:R-:W-:Y:S01]  /*2e10*/  PRMT R107, R6, 0x7610, R107 ;  /* 0x00007610066b7816 */ /* 0x000fe2000000006b */
[----:B------:R-:W-:Y:S01]  /*2e20*/  IMAD.MOV.U32 R5, RZ, RZ, R9 ;  /* 0x000000ffff057224 */ /* 0x000fe200078e0009 */
[----:B------:R-:W-:-:S04]  /*2e30*/  PRMT R106, R106, 0x5410, R7 ;  /* 0x000054106a6a7816 */ /* 0x000fc80000000007 */
[----:B------:R-:W-:Y:S01]  /*2e40*/  PRMT R103, R4, 0x5410, R5 ;  /* 0x0000541004677816 */ /* 0x000fe20000000005 */
[----:B------:R-:W-:Y:S06]  /*2e50*/  @!P3 BRA `(.L_x_2015) ;  /* 0x000000000004b947 */ /* 0x000fec0003800000 */
[----:B------:R-:W-:Y:S01]  /*2e60*/  BPT.TRAP 0x1 ;  /* 0x000000040000795c */ /* 0x000fe20000300000 */
.L_x_2015:
[----:B------:R-:W-:Y:S01]  /*2e70*/  IMAD R90, R22, 0x8, R17 ;  /* 0x00000008165a7824 */ /* 0x000fe200078e0211 */
[----:B------:R-:W-:Y:S01]  /*2e80*/  SHF.L.U32 R111, R203, 0x1f, RZ ;  /* 0x0000001fcb6f7819 */ /* 0x000fe200000006ff */
[----:B------:R-:W-:Y:S03]  /*2e90*/  BSSY B1, `(.L_x_2016) ;  /* 0x0000003000017945 */ /* 0x000fe60003800000 */
[----:B------:R-:W0:Y:S02]  /*2ea0*/  SYNCS.PHASECHK.TRANS64.TRYWAIT P6, [R90+URZ+0x22890], R111 ;  /* 0x0228906f5a0075a7 */ /* 0x000e2400080c017f */
[----:B0-----:R-:W-:Y:S05]  /*2eb0*/  @!P6 BRA `(.L_x_2017) ;  /* 0x000001a400c0e947 */ /* 0x001fea0003800000 */
.L_x_2323:
[----:B------:R-:W-:Y:S05]  /*2ec0*/  BSYNC B1 ;  /* 0x0000000000017941 */ /* 0x000fea0003800000 */
.L_x_2016:
        /* <DEDUP_REMOVED lines=17> */
[-C--:B------:R-:W-:Y:S01]  /*2fe0*/  FMUL.FTZ R114, R6, R39.reuse ;  /* 0x0000002706727220 */ /* 0x080fe20000410000 */
[--C-:B------:R-:W-:Y:S02]  /*2ff0*/  HADD2.F32 R37, -RZ, R7.reuse.H1_H1 ;  /* 0x30000007ff257230 */ /* 0x100fe40000004100 */
[----:B------:R-:W-:Y:S01]  /*3000*/  FMUL.FTZ R39, R5, R39 ;  /* 0x0000002705277220 */ /* 0x000fe20000410000 */
[----:B------:R-:W-:Y:S02]  /*3010*/  HADD2.F32 R38, -RZ, R38.H0_H0 ;  /* 0x20000026ff267230 */ /* 0x000fe40000004100 */
[----:B------:R-:W-:Y:S02]  /*3020*/  HADD2.F32 R7, -RZ, R7.H0_H0 ;  /* 0x20000007ff077230 */ /* 0x000fe40000004100 */
[----:B------:R-:W-:Y:S01]  /*3030*/  FMUL.FTZ R116, R37, R112 ;  /* 0x0000007025747220 */ /* 0x000fe20000410000 */
[----:B------:R-:W-:-:S02]  /*3040*/  HADD2.F32 R110, -RZ, R110.H0_H0 ;  /* 0x2000006eff6e7230 */ /* 0x000fc40000004100 */
[-C--:B------:R-:W-:Y:S01]  /*3050*/  FFMA.FTZ R114, R5, R38.reuse, -R114 ;  /* 0x0000002605727223 */ /* 0x080fe20000010872 */
[----:B------:R-:W-:Y:S01]  /*3060*/  FFMA.FTZ R113, R6, R38, R39 ;  /* 0x0000002606717223 */ /* 0x000fe20000010027 */
[C---:B------:R-:W-:Y:S01]  /*3070*/  FMUL.FTZ R112, R7.reuse, R112 ;  /* 0x0000007007707220 */ /* 0x040fe20000410000 */
[--C-:B------:R-:W-:Y:S02]  /*3080*/  HADD2.F32 R38, -RZ, R115.reuse.H0_H0 ;  /* 0x20000073ff267230 */ /* 0x100fe40000004100 */
[-C--:B------:R-:W-:Y:S01]  /*3090*/  FFMA.FTZ R116, R7, R110.reuse, -R116 ;  /* 0x0000006e07747223 */ /* 0x080fe20000010874 */
[----:B------:R-:W-:Y:S02]  /*30a0*/  HADD2.F32 R39, -RZ, R115.H1_H1 ;  /* 0x30000073ff277230 */ /* 0x000fe40000004100 */
[----:B------:R-:W-:Y:S01]  /*30b0*/  FFMA.FTZ R117, R37, R110, R112 ;  /* 0x0000006e25757223 */ /* 0x000fe20000010070 */
[----:B------:R-:W-:Y:S02]  /*30c0*/  HADD2.F32 R5, -RZ, R4.H1_H1 ;  /* 0x30000004ff057230 */ /* 0x000fe40000004100 */
[----:B------:R-:W-:-:S02]  /*30d0*/  HADD2.F32 R6, -RZ, R36.H1_H1 ;  /* 0x30000024ff067230 */ /* 0x000fc40000004100 */
[----:B------:R-:W-:Y:S02]  /*30e0*/  HADD2.F32 R4, -RZ, R4.H0_H0 ;  /* 0x20000004ff047230 */ /* 0x000fe40000004100 */
[----:B------:R-:W-:Y:S02]  /*30f0*/  HADD2.F32 R36, -RZ, R36.H0_H0 ;  /* 0x20000024ff247230 */ /* 0x000fe40000004100 */
[-C--:B------:R-:W-:Y:S01]  /*3100*/  FMUL.FTZ R115, R6, R39.reuse ;  /* 0x0000002706737220 */ /* 0x080fe20000410000 */
[--C-:B------:R-:W-:Y:S02]  /*3110*/  HADD2.F32 R7, -RZ, R109.reuse.H0_H0 ;  /* 0x2000006dff077230 */ /* 0x100fe40000004100 */
[----:B------:R-:W-:Y:S02]  /*3120*/  HADD2.F32 R37, -RZ, R109.H1_H1 ;  /* 0x3000006dff257230 */ /* 0x000fe40000004100 */
[-C--:B------:R-:W-:Y:S01]  /*3130*/  FMUL.FTZ R109, R5, R38.reuse ;  /* 0x00000026056d7220 */ /* 0x080fe20000410000 */
[----:B------:R-:W-:Y:S01]  /*3140*/  FMUL.FTZ R38, R4, R38 ;  /* 0x0000002604267220 */ /* 0x000fe20000410000 */
[----:B------:R-:W-:-:S02]  /*3150*/  FMUL.FTZ R39, R36, R39 ;  /* 0x0000002724277220 */ /* 0x000fc40000410000 */
[-C--:B------:R-:W-:Y:S01]  /*3160*/  FFMA.FTZ R109, R4, R7.reuse, -R109 ;  /* 0x00000007046d7223 */ /* 0x080fe2000001086d */
[----:B------:R-:W-:Y:S01]  /*3170*/  FFMA.FTZ R38, R5, R7, R38 ;  /* 0x0000000705267223 */ /* 0x000fe20000010026 */
[-C--:B------:R-:W-:Y:S01]  /*3180*/  FFMA.FTZ R115, R36, R37.reuse, -R115 ;  /* 0x0000002524737223 */ /* 0x080fe20000010873 */
[----:B------:R-:W-:Y:S01]  /*3190*/  FFMA.FTZ R6, R6, R37, R39 ;  /* 0x0000002506067223 */ /* 0x000fe20000010027 */
[----:B------:R-:W-:Y:S02]  /*31a0*/  F2FP.F16.F32.PACK_AB R5, R113, R114 ;  /* 0x000000727105723e */ /* 0x000fe400000000ff */
[----:B------:R-:W-:Y:S02]  /*31b0*/  F2FP.F16.F32.PACK_AB R7, R117, R116 ;  /* 0x000000747507723e */ /* 0x000fe400000000ff */
[----:B------:R-:W-:Y:S02]  /*31c0*/  F2FP.F16.F32.PACK_AB R4, R38, R109 ;  /* 0x0000006d2604723e */ /* 0x000fe400000000ff */
[----:B------:R-:W-:-:S07]  /*31d0*/  F2FP.F16.F32.PACK_AB R6, R6, R115 ;  /* 0x000000730606723e */ /* 0x000fce00000000ff */
.L_x_2023:
[----:B------:R-:W-:Y:S05]  /*31e0*/  BSYNC B3 ;  /* 0x0000000000037941 */ /* 0x000fea0003800000 */
.L_x_2022:
[----:B--2---:R1:W-:Y:S02]  /*31f0*/  STG.E.128 desc[UR40][R14.64], R4 ;  /* 0x000000040e007986 */ /* 0x0043e4000c101d28 */
.L_x_2021:
[----:B------:R-:W-:Y:S05]  /*3200*/  BSYNC B2 ;  /* 0x0000000000027941 */ /* 0x000fea0003800000 */
.L_x_2020:
        /* <DEDUP_REMOVED lines=47> */
.L_x_2025:
[----:B------:R-:W-:Y:S05]  /*3500*/  BSYNC B2 ;  /* 0x0000000000027941 */ /* 0x000fea0003800000 */
.L_x_2024:
[----:B--2---:R2:W-:Y:S02]  /*3510*/  STG.E.128 desc[UR40][R14.64+0x40], R4 ;  /* 0x000040040e007986 */ /* 0x0045e4000c101d28 */
.L_x_2019:
[----:B------:R-:W-:Y:S05]  /*3520*/  BSYNC B1 ;  /* 0x0000000000017941 */ /* 0x000fea0003800000 */
.L_x_2018:
        /* <DEDUP_REMOVED lines=48> */
.L_x_2030:
[----:B------:R-:W-:Y:S05]  /*3830*/  BSYNC B2 ;  /* 0x0000000000027941 */ /* 0x000fea0003800000 */
.L_x_2029:
[----:B--2---:R3:W-:Y:S02]  /*3840*/  STG.E.128 desc[UR40][R12.64], R4 ;  /* 0x000000040c007986 */ /* 0x0047e4000c101d28 */
.L_x_2028:
[----:B------:R-:W-:Y:S05]  /*3850*/  BSYNC B1 ;  /* 0x0000000000017941 */ /* 0x000fea0003800000 */
.L_x_2027:
        /* <DEDUP_REMOVED lines=47> */
.L_x_2032:
[----:B------:R-:W-:Y:S05]  /*3b50*/  BSYNC B1 ;  /* 0x0000000000017941 */ /* 0x000fea0003800000 */
.L_x_2031:
[----:B--2---:R4:W-:Y:S01]  /*3b60*/  STG.E.128 desc[UR40][R12.64+0x40], R4 ;  /* 0x000040040c007986 */ /* 0x0049e2000c101d28 */
[----:B------:R-:W-:Y:S05]  /*3b70*/  BRA `(.L_x_2026) ;  /* 0x0000001400607947 */ /* 0x000fea0003800000 */
.L_x_2010:
[----:B------:R-:W-:Y:S02]  /*3b80*/  ISETP.GE.AND P3, PT, R234, R101, PT ;  /* 0x00000065ea00720c */ /* 0x000fe40003f66270 */
[----:B------:R-:W-:Y:S02]  /*3b90*/  CS2R R14, SRZ ;  /* 0x00000000000e7805 */ /* 0x000fe4000001ff00 */
[----:B------:R-:W-:Y:S02]  /*3ba0*/  CS2R R12, SRZ ;  /* 0x00000000000c7805 */ /* 0x000fe4000001ff00 */
[----:B------:R-:W-:Y:S02]  /*3bb0*/  CS2R R26, SRZ ;  /* 0x00000000001a7805 */ /* 0x000fe4000001ff00 */
[----:B------:R-:W-:Y:S02]  /*3bc0*/  ISETP.GE.OR P3, PT, R18, R105, P3 ;  /* 0x000000691200720c */ /* 0x000fe40001f66670 */
[----:B------:R-:W-:-:S11]  /*3bd0*/  CS2R R24, SRZ ;  /* 0x0000000000187805 */ /* 0x000fd6000001ff00 */
        /* <DEDUP_REMOVED lines=12> */
[----:B--2---:R-:W-:-:S04]  /*3ca0*/  @!P4 LEA R32, P5, R6, R32, 0x1 ;  /* 0x000000200620c211 */ /* 0x004fc800078a08ff */
[----:B------:R-:W-:Y:S02]  /*3cb0*/  @!P4 LEA.HI.X R33, R6, R33, R7, 0x1, P5 ;  /* 0x000000210621c211 */ /* 0x000fe400028f0c07 */
[----:B------:R-:W-:-:S03]  /*3cc0*/  @!P4 IADD3 R4, P5, R44, R4, RZ ;  /* 0x000000042c04c210 */ /* 0x000fc60007fbe0ff */
[----:B------:R-:W2:Y:S02]  /*3cd0*/  @!P4 LDG.E.128 R12, desc[UR40][R32.64] ;  /* 0x00000028200cc981 */ /* 0x000ea4000c1e1d00 */
[----:B------:R-:W-:Y:S01]  /*3ce0*/  @!P4 IMAD.X R6, R113, 0x1, R73, P5 ;  /* 0x000000017106c824 */ /* 0x000fe200028e0649 */
[----:B---3--:R-:W-:-:S04]  /*3cf0*/  @!P4 LEA R34, P5, R4, R34, 0x1 ;  /* 0x000000220422c211 */ /* 0x008fc800078a08ff */
[----:B------:R-:W-:-:S05]  /*3d00*/  @!P4 LEA.HI.X R35, R4, R35, R6, 0x1, P5 ;  /* 0x000000230423c211 */ /* 0x000fca00028f0c06 */
[----:B------:R3:W4:Y:S01]  /*3d10*/  @!P4 LDG.E.128 R24, desc[UR40][R34.64] ;  /* 0x000000282218c981 */ /* 0x000722000c1e1d00 */
[C---:B0-----:R-:W-:Y:S02]  /*3d20*/  @!P3 LEA R36, P4, R5.reuse, R36, 0x1 ;  /* 0x000000240524b211 */ /* 0x041fe400078808ff */
[----:B------:R-:W-:Y:S02]  /*3d30*/  CS2R R6, SRZ ;  /* 0x0000000000067805 */ /* 0x000fe4000001ff00 */
[----:B------:R-:W-:Y:S02]  /*3d40*/  @!P3 LEA.HI.X R37, R5, R37, R10, 0x1, P4 ;  /* 0x000000250525b211 */ /* 0x000fe400020f0c0a */
[----:B------:R-:W-:Y:S02]  /*3d50*/  CS2R R4, SRZ ;  /* 0x0000000000047805 */ /* 0x000fe4000001ff00 */
[----:B-1----:R-:W-:Y:S02]  /*3d60*/  @!P3 LEA R38, P4, R8, R38, 0x1 ;  /* 0x000000260826b211 */ /* 0x002fe400078808ff */
[----:B------:R-:W-:-:S02]  /*3d70*/  CS2R R10, SRZ ;  /* 0x00000000000a7805 */ /* 0x000fc4000001ff00 */
[----:B------:R-:W-:Y:S01]  /*3d80*/  @!P3 LEA.HI.X R39, R8, R39, R9, 0x1, P4 ;  /* 0x000000270827b211 */ /* 0x000fe200020f0c09 */
[----:B------:R-:W5:Y:S01]  /*3d90*/  @!P3 LDG.E.128 R4, desc[UR40][R36.64] ;  /* 0x000000282404b981 */ /* 0x000f62000c1e1d00 */
[----:B------:R-:W-:-:S06]  /*3da0*/  CS2R R8, SRZ ;  /* 0x0000000000087805 */ /* 0x000fcc000001ff00 */
[----:B------:R-:W5:Y:S01]  /*3db0*/  @!P3 LDG.E.128 R8, desc[UR40][R38.64] ;  /* 0x000000282608b981 */ /* 0x000f62000c1e1d00 */
[----:B------:R-:W-:Y:S02]  /*3dc0*/  ISETP.NE.AND P3, PT, R202, 0x3, PT ;  /* 0x00000003ca00780c */ /* 0x000fe40003f65270 */
[----:B------:R-:W-:Y:S01]  /*3dd0*/  ISETP.GE.AND P4, PT, R18, R105, PT ;  /* 0x000000691200720c */ /* 0x000fe20003f86270 */
[----:B--2---:R-:W-:Y:S02]  /*3de0*/  IMAD.MOV.U32 R32, RZ, RZ, R14 ;  /* 0x000000ffff207224 */ /* 0x004fe400078e000e */
[----:B------:R-:W-:Y:S02]  /*3df0*/  IMAD.MOV.U32 R33, RZ, RZ, R15 ;  /* 0x000000ffff217224 */ /* 0x000fe400078e000f */
[----:B---3--:R-:W-:Y:S02]  /*3e00*/  IMAD.MOV.U32 R34, RZ, RZ, R12 ;  /* 0x000000ffff227224 */ /* 0x008fe400078e000c */
[----:B------:R-:W-:Y:S01]  /*3e10*/  IMAD.MOV.U32 R35, RZ, RZ, R13 ;  /* 0x000000ffff237224 */ /* 0x000fe200078e000d */
[----:B------:R-:W-:-:S02]  /*3e20*/  PRMT R121, R32, 0x7610, R121 ;  /* 0x0000761020797816 */ /* 0x000fc40000000079 */
[----:B------:R-:W-:Y:S02]  /*3e30*/  PRMT R127, R33, 0x7610, R127 ;  /* 0x00007610217f7816 */ /* 0x000fe4000000007f */
[----:B------:R-:W-:Y:S01]  /*3e40*/  PRMT R133, R34, 0x7610, R133 ;  /* 0x0000761022857816 */ /* 0x000fe20000000085 */
[----:B----4-:R-:W-:Y:S01]  /*3e50*/  IMAD.MOV.U32 R32, RZ, RZ, R26 ;  /* 0x000000ffff207224 */ /* 0x010fe200078e001a */
[----:B------:R-:W-:Y:S01]  /*3e60*/  PRMT R123, R35, 0x7610, R123 ;  /* 0x00007610237b7816 */ /* 0x000fe2000000007b */
[----:B------:R-:W-:Y:S02]  /*3e70*/  IMAD.MOV.U32 R33, RZ, RZ, R27 ;  /* 0x000000ffff217224 */ /* 0x000fe400078e001b */
[----:B------:R-:W-:Y:S02]  /*3e80*/  IMAD.MOV.U32 R34, RZ, RZ, R24 ;  /* 0x000000ffff227224 */ /* 0x000fe400078e0018 */
[----:B------:R-:W-:Y:S01]  /*3e90*/  IMAD.MOV.U32 R35, RZ, RZ, R25 ;  /* 0x000000ffff237224 */ /* 0x000fe200078e0019 */
[----:B------:R-:W-:-:S02]  /*3ea0*/  PRMT R121, R121, 0x5410, R32 ;  /* 0x0000541079797816 */ /* 0x000fc40000000020 */
[----:B------:R-:W-:Y:S02]  /*3eb0*/  PRMT R127, R127, 0x5410, R33 ;  /* 0x000054107f7f7816 */ /* 0x000fe40000000021 */
[----:B------:R-:W-:Y:S01]  /*3ec0*/  PRMT R133, R133, 0x5410, R34 ;  /* 0x0000541085857816 */ /* 0x000fe20000000022 */
[----:B-----5:R-:W-:Y:S01]  /*3ed0*/  IMAD.MOV.U32 R32, RZ, RZ, R6 ;  /* 0x000000ffff207224 */ /* 0x020fe200078e0006 */
[----:B------:R-:W-:Y:S01]  /*3ee0*/  PRMT R123, R123, 0x5410, R35 ;  /* 0x000054107b7b7816 */ /* 0x000fe20000000023 */
[----:B------:R-:W-:Y:S02]  /*3ef0*/  IMAD.MOV.U32 R33, RZ, RZ, R7 ;  /* 0x000000ffff217224 */ /* 0x000fe400078e0007 */
[----:B------:R-:W-:Y:S02]  /*3f00*/  IMAD.MOV.U32 R34, RZ, RZ, R4 ;  /* 0x000000ffff227224 */ /* 0x000fe400078e0004 */
[----:B------:R-:W-:Y:S01]  /*3f10*/  IMAD.MOV.U32 R35, RZ, RZ, R5 ;  /* 0x000000ffff237224 */ /* 0x000fe200078e0005 */
[----:B------:R-:W-:Y:S01]  /*3f20*/  PRMT R110, R32, 0x5410, R33 ;  /* 0x00005410206e7816 */ /* 0x000fe20000000021 */
[----:B------:R-:W-:-:S02]  /*3f30*/  IMAD.MOV.U32 R32, RZ, RZ, R10 ;  /* 0x000000ffff207224 */ /* 0x000fc400078e000a */
[----:B------:R-:W-:Y:S01]  /*3f40*/  IMAD.MOV.U32 R33, RZ, RZ, R11 ;  /* 0x000000ffff217224 */ /* 0x000fe200078e000b */
[----:B------:R-:W-:Y:S01]  /*3f50*/  PRMT R112, R34, 0x5410, R35 ;  /* 0x0000541022707816 */ /* 0x000fe20000000023 */
[----:B------:R-:W-:Y:S02]  /*3f60*/  IMAD.MOV.U32 R34, RZ, RZ, R8 ;  /* 0x000000ffff227224 */ /* 0x000fe400078e0008 */
[----:B------:R-:W-:Y:S01]  /*3f70*/  IMAD.MOV.U32 R35, RZ, RZ, R9 ;  /* 0x000000ffff237224 */ /* 0x000fe200078e0009 */
[----:B------:R-:W-:-:S04]  /*3f80*/  PRMT R114, R32, 0x5410, R33 ;  /* 0x0000541020727816 */ /* 0x000fc80000000021 */
[----:B------:R-:W-:Y:S01]  /*3f90*/  PRMT R116, R34, 0x5410, R35 ;  /* 0x0000541022747816 */ /* 0x000fe20000000023 */
[----:B------:R-:W-:Y:S06]  /*3fa0*/  @!P3 BRA `(.L_x_2033) ;  /* 0x000000000004b947 */ /* 0x000fec0003800000 */
[----:B------:R-:W-:Y:S01]  /*3fb0*/  BPT.TRAP 0x1 ;  /* 0x000000040000795c */ /* 0x000fe20000300000 */
.L_x_2033:
        /* <DEDUP_REMOVED lines=9> */
.L_x_2324:
[----:B------:R-:W-:Y:S05]  /*4050*/  BSYNC B1 ;  /* 0x0000000000017941 */ /* 0x000fea0003800000 */
.L_x_2034:
        /* <DEDUP_REMOVED lines=16> */
[----:B------:R-:W-:-:S05]  /*4160*/  LOP3.LUT R32, R33, R82, RZ, 0x3c, !PT ;  /* 0x0000005221207212 */ /* 0x000fca00078e3cff */
[----:B------:R-:W-:Y:S02]  /*4170*/  IMAD R33, R223, 0x200, R32 ;  /* 0x00000200df217824 */ /* 0x000fe400078e0220 */
        /* <DEDUP_REMOVED lines=89> */
.L_x_2039:
[----:B------:R-:W-:Y:S05]  /*4710*/  BSYNC B2 ;  /* 0x0000000000027941 */ /* 0x000fea0003800000 */
.L_x_2038:
        /* <DEDUP_REMOVED lines=12> */
.L_x_2037:
[----:B------:R-:W-:Y:S05]  /*47e0*/  BSYNC B1 ;  /* 0x0000000000017941 */ /* 0x000fea0003800000 */
.L_x_2036:
[C---:B------:R-:W-:Y:S01]  /*47f0*/  ISETP.GE.OR P5, PT, R234.reuse, R101, P1 ;  /* 0x00000065ea00720c */ /* 0x040fe20000fa6670 */
        /* <DEDUP_REMOVED lines=9> */
[C---:B------:R-:W-:Y:S02]  /*4890*/  LEA R32, P5, R12.reuse, R102, 0x1 ;  /* 0x000000660c207211 */ /* 0x040fe400078a08ff */
[----:B------:R-:W-:Y:S02]  /*48a0*/  SHF.R.U32.HI R14, RZ, 0x3, R219 ;  /* 0x00000003ff0e7819 */ /* 0x000fe400000116db */
[----:B------:R-:W-:-:S02]  /*48b0*/  LEA.HI.X R33, R12, R103, R13, 0x1, P5 ;  /* 0x000000670c217211 */ /* 0x000fc400028f0c0d */
[----:B------:R-:W-:-:S04]  /*48c0*/  SHF.R.S32.HI R12, RZ, 0x1f, R115 ;  /* 0x0000001fff0c7819 */ /* 0x000fc80000011473 */
[----:B------:R-:W-:-:S04]  /*48d0*/  LEA.HI R115, R12, R115, RZ, 0x4 ;  /* 0x000000730c737211 */ /* 0x000fc800078f20ff */
[----:B------:R-:W-:-:S05]  /*48e0*/  LEA.HI.SX32 R35, R115, R70, 0x1c ;  /* 0x0000004673237211 */ /* 0x000fca00078fe2ff */
[----:B------:R-:W-:-:S05]  /*48f0*/  IMAD.SHL.U32 R35, R35, 0x8, RZ ;  /* 0x0000000823237824 */ /* 0x000fca00078e00ff */
[----:B------:R-:W-:-:S04]  /*4900*/  LOP3.LUT R12, R219, 0x38, R35, 0xf8, !PT ;  /* 0x00000038db0c7812 */ /* 0x000fc800078ef823 */
[----:B------:R-:W-:Y:S01]  /*4910*/  LOP3.LUT R13, R12, R14, RZ, 0x3c, !PT ;  /* 0x0000000e0c0d7212 */ /* 0x000fe200078e3cff */
[----:B------:R-:W-:-:S04]  /*4920*/  IMAD R12, R22, 0x1800, R67 ;  /* 0x00001800160c7824 */ /* 0x000fc800078e0243 */
[----:B------:R-:W-:Y:S02]  /*4930*/  IMAD.IADD R13, R224, 0x1, R13 ;  /* 0x00000001e00d7824 */ /* 0x000fe400078e020d */
[----:B------:R-:W-:Y:S02]  /*4940*/  IMAD R12, R12, 0x2, R17 ;  /* 0x000000020c0c7824 */ /* 0x000fe400078e0211 */
        /* <DEDUP_REMOVED lines=68> */
[----:B------:R-:W-:Y:S01]  /*4d90*/  FMUL.FTZ R15, R5, R114 ;  /* 0x00000072050f7220 */ /* 0x000fe20000410000 */
        /* <DEDUP_REMOVED lines=18> */
.L_x_2041:
[----:B------:R-:W-:Y:S05]  /*4ec0*/  BSYNC B1 ;  /* 0x0000000000017941 */ /* 0x000fea0003800000 */
.L_x_2040:
        /* <DEDUP_REMOVED lines=10> */
.L_x_2009:
[----:B------:R-:W-:-:S13]  /*4f70*/  ISETP.NE.AND P3, PT, R202, 0x3, PT ;  /* 0x00000003ca00780c */ /* 0x000fda0003f65270 */
[----:B------:R-:W-:Y:S05]  /*4f80*/  @!P3 BRA `(.L_x_2042) ;  /* 0x000000000004b947 */ /* 0x000fea0003800000 */
[----:B------:R-:W-:Y:S01]  /*4f90*/  BPT.TRAP 0x1 ;  /* 0x000000040000795c */ /* 0x000fe20000300000 */
.L_x_2042:
[----:B------:R-:W-:Y:S01]  /*4fa0*/  IMAD R90, R22, 0x8, R17 ;  /* 0x00000008165a7824 */ /* 0x000fe200078e0211 */
[----:B------:R-:W-:Y:S01]  /*4fb0*/  SHF.L.U32 R111, R203, 0x1f, RZ ;  /* 0x0000001fcb6f7819 */ /* 0x000fe200000006ff */
[----:B------:R-:W-:Y:S01]  /*4fc0*/  IMAD R101, R61, -0x60, R60 ;  /* 0xffffffa03d657824 */ /* 0x000fe200078e023c */
[----:B------:R-:W-:Y:S02]  /*4fd0*/  BSSY B1, `(.L_x_2043) ;  /* 0x0000004000017945 */ /* 0x000fe40003800000 */
[----:B------:R-:W0:Y:S02]  /*4fe0*/  SYNCS.PHASECHK.TRANS64.TRYWAIT P4, [R90+URZ+0x22890], R111 ;  /* 0x0228906f5a0075a7 */ /* 0x000e24000808017f */
[----:B------:R-:W-:Y:S01]  /*4ff0*/  VIMNMX R101, R101, 0x60, PT ;  /* 0x0000006065657848 */ /* 0x000fe20003fe0100 */
[----:B0-----:R-:W-:Y:S06]  /*5000*/  @!P4 BRA `(.L_x_2044) ;  /* 0x000001840094c947 */ /* 0x001fec0003800000 */
.L_x_2325:
[----:B------:R-:W-:Y:S05]  /*5010*/  BSYNC B1 ;  /* 0x0000000000017941 */ /* 0x000fea0003800000 */
.L_x_2043:
        /* <DEDUP_REMOVED lines=8> */
.L_x_2046:
[----:B------:R-:W-:Y:S05]  /*50a0*/  BSYNC B1 ;  /* 0x0000000000017941 */ /* 0x000fea0003800000 */
.L_x_2045:
[----:B------:R-:W-:Y:S05]  /*50b0*/  @P4 BRA `(.L_x_2026) ;  /* 0x0000000000104947 */ /* 0x000fea0003800000 */
[----:B-1----:R-:W1:Y:S04]  /*50c0*/  @!P1 LDS.128 R4, [R108+0x2000] ;  /* 0x002000006c049984 */ /* 0x002e680000000c00 */
[----:B------:R-:W2:Y:S04]  /*50d0*/  @!P2 LDS.128 R8, [R104+0x2000] ;  /* 0x002000006808a984 */ /* 0x000ea80000000c00 */
[----:B-1----:R1:W-:Y:S04]  /*50e0*/  @!P1 STG.E.128 desc[UR40][R12.64], R4 ;  /* 0x000000040c009986 */ /* 0x0023e8000c101d28 */
[----:B--2---:R1:W-:Y:S02]  /*50f0*/  @!P2 STG.E.128 desc[UR40][R12.64+0x40], R8 ;  /* 0x000040080c00a986 */ /* 0x0043e4000c101d28 */
.L_x_2026:
[----:B------:R-:W-:Y:S05]  /*5100*/  BSYNC B0 ;  /* 0x0000000000007941 */ /* 0x000fea0003800000 */
.L_x_2008:
        /* <DEDUP_REMOVED lines=17> */
.L_x_2048:
[----:B------:R-:W-:Y:S05]  /*5220*/  BSYNC B0 ;  /* 0x0000000000007941 */ /* 0x000fea0003800000 */
.L_x_2047:
[----:B------:R-:W2:Y:S01]  /*5230*/  SYNCS.PHASECHK.TRANS64.TRYWAIT P3, [R90+URZ+0x228b0], R111 ;  /* 0x0228b06f5a0075a7 */ /* 0x000ea2000806017f */
[----:B------:R-:W-:Y:S01]  /*5240*/  ULDC UR51, c[0x0][0x310] ;  /* 0x0000c40000337ab9 */ /* 0x000fe20000000800 */
[----:B------:R-:W-:Y:S01]  /*5250*/  ULDC.64 UR38, c[0x0][0x318] ;  /* 0x0000c60000267ab9 */ /* 0x000fe20000000a00 */
[----:B------:R-:W-:Y:S01]  /*5260*/  ULDC.64 UR36, c[0x0][0x308] ;  /* 0x0000c20000247ab9 */ /* 0x000fe20000000a00 */
[----:B------:R-:W-:Y:S01]  /*5270*/  BSSY B0, `(.L_x_2049) ;  /* 0x0000003000007945 */ /* 0x000fe20003800000 */
[----:B------:R-:W-:-:S03]  /*5280*/  IMAD R5, R22, 0x6000, R79 ;  /* 0x0000600016057824 */ /* 0x000fc600078e024f */
[----:B--2---:R-:W-:Y:S05]  /*5290*/  @!P3 BRA `(.L_x_2050) ;  /* 0x000001840004b947 */ /* 0x004fea0003800000 */
.L_x_2326:
[----:B------:R-:W-:Y:S05]  /*52a0*/  BSYNC B0 ;  /* 0x0000000000007941 */ /* 0x000fea0003800000 */
.L_x_2049:
[----:B------:R-:W-:Y:S01]  /*52b0*/  ISETP.GE.AND P3, PT, R23, R101, PT ;  /* 0x000000651700720c */ /* 0x000fe20003f66270 */
[----:B------:R-:W-:Y:S01]  /*52c0*/  IMAD.IADD R7, R80, 0x1, R5 ;  /* 0x0000000150077824 */ /* 0x000fe200078e0205 */
[----:B------:R-:W-:Y:S01]  /*52d0*/  BSSY B0, `(.L_x_2051) ;  /* 0x0000025000007945 */ /* 0x000fe20003800000 */
[----:B------:R-:W-:Y:S02]  /*52e0*/  IMAD R36, R5, 0x2, R62 ;  /* 0x0000000205247824 */ /* 0x000fe400078e023e */
[----:B------:R-:W-:-:S04]  /*52f0*/  IMAD.WIDE R32, R61, 0x60, R56 ;  /* 0x000000603d207825 */ /* 0x000fc800078e0238 */
[----:B------:R-:W-:-:S04]  /*5300*/  IMAD R37, R7, 0x2, R62 ;  /* 0x0000000207257824 */ /* 0x000fc800078e023e */
[----:B------:R-:W-:Y:S05]  /*5310*/  @P3 BRA `(.L_x_2052) ;  /* 0x0000000000803947 */ /* 0x000fea0003800000 */
[----:B------:R-:W-:Y:S02]  /*5320*/  IMAD R7, R33, UR38, RZ ;  /* 0x0000002621077c24 */ /* 0x000fe4000f8e02ff */
[----:B-1----:R-:W-:Y:S02]  /*5330*/  IMAD.MOV.U32 R4, RZ, RZ, R40 ;  /* 0x000000ffff047224 */ /* 0x002fe400078e0028 */
[----:B------:R-:W-:Y:S02]  /*5340*/  IMAD.MOV.U32 R5, RZ, RZ, R65 ;  /* 0x000000ffff057224 */ /* 0x000fe400078e0041 */
[C---:B------:R-:W-:Y:S02]  /*5350*/  IMAD R7, R32.reuse, UR39, R7 ;  /* 0x0000002720077c24 */ /* 0x040fe4000f8e0207 */
[----:B------:R-:W-:-:S04]  /*5360*/  IMAD.WIDE.U32 R4, R32, UR38, R4 ;  /* 0x0000002620047c25 */ /* 0x000fc8000f8e0004 */
[----:B------:R-:W-:Y:S01]  /*5370*/  IMAD.IADD R5, R5, 0x1, R7 ;  /* 0x0000000105057824 */ /* 0x000fe200078e0207 */
[----:B------:R-:W-:-:S04]  /*5380*/  LEA R34, P3, R4, UR36, 0x1 ;  /* 0x0000002404227c11 */ /* 0x000fc8000f8608ff */
[----:B------:R-:W-:Y:S02]  /*5390*/  LEA.HI.X R35, R4, UR37, R5, 0x1, P3 ;  /* 0x0000002504237c11 */ /* 0x000fe400098f0c05 */
[----:B------:R-:W-:-:S13]  /*53a0*/  ISETP.GE.AND P3, PT, R18, UR51, PT ;  /* 0x0000003312007c0c */ /* 0x000fda000bf66270 */
[----:B------:R-:W1:Y:S04]  /*53b0*/  @!P3 LDS.128 R4, [R36] ;  /* 0x000000002404b984 */ /* 0x000e680000000c00 */
[----:B-1----:R-:W-:Y:S01]  /*53c0*/  @!P3 STG.E.128 desc[UR40][R34.64], R4 ;  /* 0x000000042200b986 */ /* 0x002fe2000c101d28 */
[----:B------:R-:W-:-:S13]  /*53d0*/  ISETP.GE.AND P3, PT, R99, UR51, PT ;  /* 0x0000003363007c0c */ /* 0x000fda000bf66270 */
[----:B------:R-:W1:Y:S04]  /*53e0*/  @!P3 LDS.128 R8, [R37] ;  /* 0x000000002508b984 */ /* 0x000e680000000c00 */
[----:B-1----:R-:W-:Y:S01]  /*53f0*/  @!P3 STG.E.128 desc[UR40][R34.64+0x40], R8 ;  /* 0x000040082200b986 */ /* 0x002fe2000c101d28 */
[----:B------:R-:W-:-:S13]  /*5400*/  ISETP.GE.AND P3, PT, R98, UR51, PT ;  /* 0x0000003362007c0c */ /* 0x000fda000bf66270 */
[----:B------:R-:W1:Y:S04]  /*5410*/  @!P3 LDS.128 R12, [R36+0x3000] ;  /* 0x00300000240cb984 */ /* 0x000e680000000c00 */
        /* <DEDUP_REMOVED lines=10> */
[----:B------:R-:W-:-:S13]  /*54c0*/  ISETP.NE.AND P3, PT, R0, RZ, PT ;  /* 0x000000ff0000720c */ /* 0x000fda0003f65270 */
[----:B------:R-:W1:Y:S04]  /*54d0*/  @P3 LDS.128 R12, [R36+0x9000] ;  /* 0x00900000240c3984 */ /* 0x000e680000000c00 */
[----:B-1----:R-:W-:Y:S01]  /*54e0*/  @P3 STG.E.128 desc[UR40][R34.64+0x180], R12 ;  /* 0x0001800c22003986 */ /* 0x002fe2000c101d28 */
[----:B------:R-:W-:-:S13]  /*54f0*/  ISETP.NE.AND P3, PT, R3, RZ, PT ;  /* 0x000000ff0300720c */ /* 0x000fda0003f65270 */
[----:B------:R-:W1:Y:S04]  /*5500*/  @P3 LDS.128 R24, [R37+0x9000] ;  /* 0x0090000025183984 */ /* 0x000e680000000c00 */
[----:B-1----:R3:W-:Y:S02]  /*5510*/  @P3 STG.E.128 desc[UR40][R34.64+0x1c0], R24 ;  /* 0x0001c01822003986 */ /* 0x0027e4000c101d28 */
.L_x_2052:
[----:B------:R-:W-:Y:S05]  /*5520*/  BSYNC B0 ;  /* 0x0000000000007941 */ /* 0x000fea0003800000 */
.L_x_2051:
[----:B------:R-:W-:Y:S01]  /*5530*/  ISETP.GE.AND P3, PT, R234, R101, PT ;  /* 0x00000065ea00720c */ /* 0x000fe20003f66270 */
[----:B------:R-:W-:-:S12]  /*5540*/  BSSY B0, `(.L_x_2053) ;  /* 0x0000024000007945 */ /* 0x000fd80003800000 */
[----:B------:R-:W-:Y:S05]  /*5550*/  @P3 BRA `(.L_x_2054) ;  /* 0x0000000000883947 */ /* 0x000fea0003800000 */
[----:B------:R-:W-:Y:S01]  /*5560*/  IADD3 R7, P3, R32, 0x40, RZ ;  /* 0x0000004020077810 */ /* 0x000fe20007f7e0ff */
[----:B-1----:R-:W-:Y:S02]  /*5570*/  IMAD.MOV.U32 R4, RZ, RZ, R40 ;  /* 0x000000ffff047224 */ /* 0x002fe400078e0028 */
        /* <DEDUP_REMOVED lines=18> */
[----:B---3--:R-:W1:Y:S04]  /*56a0*/  @P3 LDS.128 R24, [R36+0xb000] ;  /* 0x00b0000024183984 */ /* 0x008e680000000c00 */
[----:B-1----:R-:W-:Y:S01]  /*56b0*/  @P3 STG.E.128 desc[UR40][R32.64+0x180], R24 ;  /* 0x0001801820003986 */ /* 0x002fe2000c101d28 */
        /* <DEDUP_REMOVED lines=11> */
[----:B-1----:R4:W-:Y:S02]  /*5770*/  @P3 STG.E.128 desc[UR40][R32.64+0x1c0], R24 ;  /* 0x0001c01820003986 */ /* 0x0029e4000c101d28 */
.L_x_2054:
[----:B------:R-:W-:Y:S05]  /*5780*/  BSYNC B0 ;  /* 0x0000000000007941 */ /* 0x000fea0003800000 */
.L_x_2053:
[----:B------:R-:W-:Y:S01]  /*5790*/  @!PT LDS RZ, [RZ] ;  /* 0x00000000fffff984 */ /* 0x000fe20000000800 */
[----:B------:R-:W-:Y:S01]  /*57a0*/  @!PT LDS RZ, [RZ] ;  /* 0x00000000fffff984 */ /* 0x000fe20000000800 */
[----:B------:R-:W-:Y:S01]  /*57b0*/  @!PT LDS RZ, [RZ] ;  /* 0x00000000fffff984 */ /* 0x000fe20000000800 */
[----:B------:R-:W-:Y:S01]  /*57c0*/  @!PT LDS RZ, [RZ] ;  /* 0x00000000fffff984 */ /* 0x000fe20000000800 */
[----:B------:R5:W-:Y:S06]  /*57d0*/  MEMBAR.ALL.CTA ;  /* 0x0000000000007992 */ /* 0x000bec0000008000 */
[----:B-----5:R-:W5:Y:S02]  /*57e0*/  FENCE.VIEW.ASYNC.S ;  /* 0x00000000000073c6 */ /* 0x020f640000000000 */
[----:B-----5:R1:W-:Y:S01]  /*57f0*/  BAR.SYNC.DEFER_BLOCKING R81, 0x80 ;  /* 0x000200510000751d */ /* 0x0203e20000010000 */
[----:B------:R-:W-:Y:S01]  /*5800*/  ISETP.NE.AND P5, PT, R100, RZ, PT ;  /* 0x000000ff6400720c */ /* 0x000fe20003fa5270 */
[----:B------:R-:W-:-:S02]  /*5810*/  VIADD R22, R22, 0x1 ;  /* 0x0000000116167836 */ /* 0x000fc40000000000 */
[----:B0-2---:R-:W-:-:S03]  /*5820*/  @!P4 VIADD R90, R90, 0x228c0 ;  /* 0x000228c05a5ac836 */ /* 0x005fc60000000000 */
[C---:B------:R-:W-:Y:S02]  /*5830*/  ISETP.NE.AND P3, PT, R22.reuse, 0x2, PT ;  /* 0x000000021600780c */ /* 0x040fe40003f65270 */
[----:B------:R-:W-:Y:S02]  /*5840*/  @!P4 PRMT R90, RZ, 0x654, R90 ;  /* 0x00000654ff5ac816 */ /* 0x000fe4000000005a */
[----:B-1----:R-:W-:Y:S02]  /*5850*/  SEL R4, RZ, 0x1, P3 ;  /* 0x00000001ff047807 */ /* 0x002fe40001800000 */
[----:B------:R-:W-:Y:S02]  /*5860*/  SEL R22, R22, RZ, P3 ;  /* 0x000000ff16167207 */ /* 0x000fe40001800000 */
[----:B------:R-:W-:Y:S01]  /*5870*/  LOP3.LUT R203, R203, R4, RZ, 0x3c, !PT ;  /* 0x00000004cbcb7212 */ /* 0x000fe200078e3cff */
[----:B------:R0:W-:Y:S01]  /*5880*/  @!P4 SYNCS.ARRIVE.TRANS64.RED.A1T0 RZ, [R90+URZ], RZ ;  /* 0x000000ff5affc9a7 */ /* 0x0001e2000810043f */
[----:B------:R-:W-:Y:S05]  /*5890*/  @P5 BRA `(.L_x_2055) ;  /* 0xffffffcc007c5947 */ /* 0x000fea000383ffff */
[----:B------:R-:W1:Y:S01]  /*58a0*/  S2R R5, SR_TID.X ;  /* 0x0000000000057919 */ /* 0x000e620000002100 */
[----:B------:R-:W-:Y:S02]  /*58b0*/  PLOP3.LUT P0, PT, PT, PT, PT, 0x8, 0x0 ;  /* 0x000000000000781c */ /* 0x000fe40003f0e170 */
[----:B-1----:R-:W-:-:S04]  /*58c0*/  SHF.R.U32.HI R5, RZ, 0x7, R5 ;  /* 0x00000007ff057819 */ /* 0x002fc80000011605 */
[----:B------:R-:W-:-:S13]  /*58d0*/  ISETP.NE.AND P5, PT, R5, 0x1, PT ;  /* 0x000000010500780c */ /* 0x000fda0003fa5270 */
[----:B------:R-:W-:Y:S06]  /*58e0*/  @!P5 BAR.ARV 0x9, 0x100 ;  /* 0x024400000000db1d */ /* 0x000fec0000002000 */
.L_x_2003:
[----:B------:R-:W1:Y:S02]  /*58f0*/  LDC.64 R4, c[0x0][0x9e0] ;  /* 0x00027800ff047b82 */ /* 0x000e640000000a00 */
[----:B-1----:R-:W-:Y:S01]  /*5900*/  ISETP.GE.AND P1, PT, R5, 0x1, PT ;  /* 0x000000010500780c */ /* 0x002fe20003f26270 */
[----:B------:R-:W-:-:S12]  /*5910*/  @P0 BRA `(.L_x_2056) ;  /* 0x00000000000c0947 */ /* 0x000fd80003800000 */
[----:B------:R-:W1:Y:S01]  /*5920*/  FENCE.VIEW.ASYNC.G ;  /* 0x00000000000073c6 */ /* 0x000e620000000100 */
[----:B------:R-:W-:Y:S05]  /*5930*/  WARPSYNC.ALL ;  /* 0x0000000000007948 */ /* 0x000fea0003800000 */
[----:B-1----:R-:W-:Y:S06]  /*5940*/  BAR.ARV 0xc, 0x120 ;  /* 0x0304800000007b1d */ /* 0x002fec0000002000 */
.L_x_2056:
[----:B------:R-:W-:Y:S01]  /*5950*/  IMAD.IADD R0, R63, 0x1, R4 ;  /* 0x000000013f007824 */ /* 0x000fe200078e0204 */
[----:B------:R-:W-:Y:S06]  /*5960*/  @!P1 BRA `(.L_x_2057) ;  /* 0x0000000000489947 */ /* 0x000fec0003800000 */
[C---:B------:R-:W-:Y:S01]  /*5970*/  ISETP.GT.AND P0, PT, R63.reuse, RZ, PT ;  /* 0x000000ff3f00720c */ /* 0x040fe20003f04270 */
[----:B------:R-:W-:Y:S01]  /*5980*/  BSSY B0, `(.L_x_2058) ;  /* 0x000000e000007945 */ /* 0x000fe20003800000 */
[----:B------:R-:W-:-:S11]  /*5990*/  VIADD R3, R63, 0xffffffff ;  /* 0xffffffff3f037836 */ /* 0x000fd60000000000 */
        /* <DEDUP_REMOVED lines=8> */
.L_x_2059:
[----:B------:R-:W-:-:S13]  /*5a20*/  ISETP.NE.AND P0, PT, R5, 0x1, PT ;  /* 0x000000010500780c */ /* 0x000fda0003f05270 */
[----:B------:R-:W1:Y:S02]  /*5a30*/  @P0 LDC.64 R6, c[0x0][0x9e8] ;  /* 0x00027a00ff060b82 */ /* 0x000e640000000a00 */
[----:B-1----:R-:W-:-:S05]  /*5a40*/  @P0 IMAD.HI.U32 R4, R3, R6, RZ ;  /* 0x0000000603040227 */ /* 0x002fca00078e00ff */
[----:B------:R-:W-:-:S07]  /*5a50*/  @P0 SHF.R.U32.HI R3, RZ, R7, R4 ;  /* 0x00000007ff030219 */ /* 0x000fce0000011604 */
.L_x_2060:
[----:B------:R-:W-:Y:S05]  /*5a60*/  BSYNC B0 ;  /* 0x0000000000007941 */ /* 0x000fea0003800000 */
.L_x_2058:
[----:B------:R-:W-:-:S05]  /*5a70*/  IMAD R3, R3, R5, R5 ;  /* 0x0000000503037224 */ /* 0x000fca00078e0205 */
[----:B------:R-:W-:-:S07]  /*5a80*/  VIMNMX R0, R0, R3, PT ;  /* 0x0000000300007248 */ /* 0x000fce0003fe0100 */
.L_x_2057:
[----:B------:R-:W-:Y:S01]  /*5a90*/  VIADD R0, R0, 0x5f ;  /* 0x0000005f00007836 */ /* 0x000fe20000000000 */
[----:B------:R-:W-:-:S03]  /*5aa0*/  ULDC UR4, c[0x0][0x9dc] ;  /* 0x0002770000047ab9 */ /* 0x000fc60000000800 */
[----:B------:R-:W-:-:S05]  /*5ab0*/  IMAD.HI R0, R0, 0x2aaaaaab, RZ ;  /* 0x2aaaaaab00007827 */ /* 0x000fca00078e02ff */
[----:B------:R-:W-:-:S04]  /*5ac0*/  SHF.R.U32.HI R3, RZ, 0x1f, R0 ;  /* 0x0000001fff037819 */ /* 0x000fc80000011600 */
[----:B------:R-:W-:Y:S01]  /*5ad0*/  LEA.HI.SX32 R3, R0, R3, 0x1c ;  /* 0x0000000300037211 */ /* 0x000fe200078fe2ff */
[----:B------:R-:W-:-:S03]  /*5ae0*/  VIADD R0, R59, -UR4 ;  /* 0x800000043b007c36 */ /* 0x000fc60008000000 */
[----:B------:R-:W-:Y:S01]  /*5af0*/  VIMNMX R178, R178, R3, PT ;  /* 0x00000003b2b27248 */ /* 0x000fe20003fe0100 */
[----:B------:R-:W-:Y:S06]  /*5b00*/  @!P1 BRA `(.L_x_2061) ;  /* 0x0000000000449947 */ /* 0x000fec0003800000 */
        /* <DEDUP_REMOVED lines=10> */
.L_x_2063:
[----:B------:R-:W-:-:S13]  /*5bb0*/  ISETP.NE.AND P0, PT, R5, 0x1, PT ;  /* 0x000000010500780c */ /* 0x000fda0003f05270 */
[----:B------:R-:W1:Y:S02]  /*5bc0*/  @P0 LDC.64 R6, c[0x0][0x9e8] ;  /* 0x00027a00ff060b82 */ /* 0x000e640000000a00 */
[----:B-1----:R-:W-:-:S05]  /*5bd0*/  @P0 IMAD.HI.U32 R6, R59, R6, RZ ;  /* 0x000000063b060227 */ /* 0x002fca00078e00ff */
[----:B------:R-:W-:-:S07]  /*5be0*/  @P0 SHF.R.U32.HI R59, RZ, R7, R6 ;  /* 0x00000007ff3b0219 */ /* 0x000fce0000011606 */
.L_x_2064:
[----:B------:R-:W-:Y:S05]  /*5bf0*/  BSYNC B0 ;  /* 0x0000000000007941 */ /* 0x000fea0003800000 */
.L_x_2062:
[----:B------:R-:W-:-:S05]  /*5c00*/  IMAD R59, R59, R5, RZ ;  /* 0x000000053b3b7224 */ /* 0x000fca00078e02ff */
[----:B------:R-:W-:-:S07]  /*5c10*/  VIMNMX R0, R0, R59, !PT ;  /* 0x0000003b00007248 */ /* 0x000fce0007fe0100 */
.L_x_2061:
[----:B------:R-:W-:Y:S01]  /*5c20*/  IMAD.HI R0, R0, 0x2aaaaaab, RZ ;  /* 0x2aaaaaab00007827 */ /* 0x000fe200078e02ff */
[----:B------:R-:W-:Y:S02]  /*5c30*/  PLOP3.LUT P0, PT, PT, PT, PT, 0x80, 0x0 ;  /* 0x000000000000781c */ /* 0x000fe40003f0f070 */
[----:B------:R-:W-:Y:S02]  /*5c40*/  CS2R R4, SRZ ;  /* 0x0000000000047805 */ /* 0x000fe4000001ff00 */
[----:B------:R-:W-:Y:S01]  /*5c50*/  CS2R R148, SRZ ;  /* 0x0000000000947805 */ /* 0x000fe2000001ff00 */
[----:B------:R-:W-:Y:S01]  /*5c60*/  IMAD.MOV.U32 R150, RZ, RZ, RZ ;  /* 0x000000ffff967224 */ /* 0x000fe200078e00ff */
[----:B------:R-:W-:Y:S02]  /*5c70*/  SHF.R.U32.HI R3, RZ, 0x1f, R0 ;  /* 0x0000001fff037819 */ /* 0x000fe40000011600 */
[----:B------:R-:W-:Y:S02]  /*5c80*/  CS2R R146, SRZ ;  /* 0x0000000000927805 */ /* 0x000fe4000001ff00 */
[----:B------:R-:W-:-:S02]  /*5c90*/  CS2R R144, SRZ ;  /* 0x0000000000907805 */ /* 0x000fc4000001ff00 */
[----:B------:R-:W-:Y:S02]  /*5ca0*/  CS2R R142, SRZ ;  /* 0x00000000008e7805 */ /* 0x000fe4000001ff00 */
[----:B------:R-:W-:Y:S01]  /*5cb0*/  LEA.HI.SX32 R3, R0, R3, 0x1c ;  /* 0x0000000300037211 */ /* 0x000fe200078fe2ff */
[----:B------:R-:W-:Y:S01]  /*5cc0*/  IMAD.MOV.U32 R0, RZ, RZ, RZ ;  /* 0x000000ffff007224 */ /* 0x000fe200078e00ff */
[----:B------:R-:W-:Y:S02]  /*5cd0*/  CS2R R140, SRZ ;  /* 0x00000000008c7805 */ /* 0x000fe4000001ff00 */
[----:B------:R-:W-:Y:S02]  /*5ce0*/  CS2R R138, SRZ ;  /* 0x00000000008a7805 */ /* 0x000fe4000001ff00 */
[----:B------:R-:W-:Y:S02]  /*5cf0*/  VIMNMX R222, RZ, R3, !PT ;  /* 0x00000003ffde7248 */ /* 0x000fe40007fe0100 */
[----:B------:R-:W-:-:S02]  /*5d00*/  CS2R R136, SRZ ;  /* 0x0000000000887805 */ /* 0x000fc4000001ff00 */
[----:B------:R-:W-:Y:S02]  /*5d10*/  CS2R R134, SRZ ;  /* 0x0000000000867805 */ /* 0x000fe4000001ff00 */
[----:B------:R-:W-:Y:S02]  /*5d20*/  CS2R R132, SRZ ;  /* 0x0000000000847805 */ /* 0x000fe4000001ff00 */
[----:B------:R-:W-:Y:S02]  /*5d30*/  ISETP.GT.AND P1, PT, R178, R222, PT ;  /* 0x000000deb200720c */ /* 0x000fe40003f24270 */
        /* <DEDUP_REMOVED lines=49> */
[----:B---3--:R-:W-:Y:S02]  /*6050*/  CS2R R34, SRZ ;  /* 0x0000000000227805 */ /* 0x008fe4000001ff00 */
[----:B------:R-:W-:Y:S02]  /*6060*/  CS2R R36, SRZ ;  /* 0x0000000000247805 */ /* 0x000fe4000001ff00 */
[----:B----4-:R-:W-:Y:S02]  /*6070*/  CS2R R32, SRZ ;  /* 0x0000000000207805 */ /* 0x010fe4000001ff00 */
[----:B------:R-:W-:-:S02]  /*6080*/  CS2R R26, SRZ ;  /* 0x00000000001a7805 */ /* 0x000fc4000001ff00 */
[----:B------:R-:W-:Y:S02]  /*6090*/  CS2R R28, SRZ ;  /* 0x00000000001c7805 */ /* 0x000fe4000001ff00 */
[----:B------:R-:W-:Y:S01]  /*60a0*/  CS2R R24, SRZ ;  /* 0x0000000000187805 */ /* 0x000fe2000001ff00 */
[----:B------:R-:W-:Y:S06]  /*60b0*/  @!P1 BRA `(.L_x_2065) ;  /* 0x000000e800749947 */ /* 0x000fec0003800000 */
[----:B------:R-:W-:-:S03]  /*60c0*/  UMOV UR4, 0xffffffff ;  /* 0xffffffff00047882 */ /* 0x000fc60000000000 */
[----:B------:R-:W-:Y:S05]  /*60d0*/  BRA.DIV UR4, `(.L_x_2066) ;  /* 0x0000017604887947 */ /* 0x000fea000b800000 */
[----:B------:R-:W1:Y:S02]  /*60e0*/  S2R R3, SR_TID.X ;  /* 0x0000000000037919 */ /* 0x000e640000002100 */
[----:B-1----:R-:W-:-:S05]  /*60f0*/  VIADD R3, R3, 0xffffff80 ;  /* 0xffffff8003037836 */ /* 0x002fca0000000000 */
[----:B------:R-:W-:-:S04]  /*6100*/  SHF.R.S32.HI R0, RZ, 0x1f, R3 ;  /* 0x0000001fff007819 */ /* 0x000fc80000011403 */
[----:B------:R-:W-:-:S04]  /*6110*/  LEA.HI R0, R0, R3, RZ, 0x7 ;  /* 0x0000000300007211 */ /* 0x000fc800078f38ff */
[----:B------:R-:W-:-:S05]  /*6120*/  SHF.R.S32.HI R0, RZ, 0x7, R0 ;  /* 0x00000007ff007819 */ /* 0x000fca0000011400 */
[----:B------:R1:W2:Y:S02]  /*6130*/  SHFL.IDX PT, R14, R0, RZ, 0x1f ;  /* 0x00001fff000e7589 */ /* 0x0002a400000e0000 */
.L_x_2329:
[----:B-12---:R-:W-:Y:S01]  /*6140*/  LEA.HI R0, R14, R14, RZ, 0x1 ;  /* 0x0000000e0e007211 */ /* 0x006fe200078f08ff */
[----:B------:R-:W-:Y:S01]  /*6150*/  VIADD R26, R17, 0x18400 ;  /* 0x00018400111a7836 */ /* 0x000fe20000000000 */
[----:B------:R-:W-:Y:S02]  /*6160*/  BSSY B6, `(.L_x_2067) ;  /* 0x0000018000067945 */ /* 0x000fe40003800000 */
        /* <DEDUP_REMOVED lines=22> */
[----:B0-2--5:R-:W-:Y:S05]  /*62d0*/  CALL.ABS.NOINC R14 ;  /* 0x000000000e007343 */ /* 0x025fea0003c00000 */
.L_x_2068:
[----:B------:R-:W-:Y:S05]  /*62e0*/  BSYNC B6 ;  /* 0x0000000000067941 */ /* 0x000fea0003800000 */
.L_x_2067:
[----:B------:R-:W-:Y:S02]  /*62f0*/  ULDC UR4, c[0x0][0x3d4] ;  /* 0x0000f50000047ab9 */ /* 0x000fe40000000800 */
[----:B------:R-:W-:-:S13]  /*6300*/  ISETP.LT.AND P0, PT, RZ, UR4, PT ;  /* 0x00000004ff007c0c */ /* 0x000fda000bf01270 */
[----:B------:R-:W-:Y:S05]  /*6310*/  @P0 BRA `(.L_x_2069) ;  /* 0x00000000003c0947 */ /* 0x000fea0003800000 */
[----:B------:R-:W-:-:S04]  /*6320*/  LEA.HI R0, R235, R235, RZ, 0x1 ;  /* 0x000000ebeb007211 */ /* 0x000fc800078f08ff */
[----:B------:R-:W-:-:S05]  /*6330*/  LOP3.LUT R0, R0, 0xfffffffe, RZ, 0xc0, !PT ;  /* 0xfffffffe00007812 */ /* 0x000fca00078ec0ff */
[----:B------:R-:W-:-:S05]  /*6340*/  IMAD.IADD R0, R235, 0x1, -R0 ;  /* 0x00000001eb007824 */ /* 0x000fca00078e0a00 */
[----:B------:R-:W-:-:S04]  /*6350*/  SHF.L.U32 R0, R0, 0x1f, RZ ;  /* 0x0000001f00007819 */ /* 0x000fc800000006ff */
[----:B------:R1:W2:Y:S03]  /*6360*/  SYNCS.PHASECHK.TRANS64.TRYWAIT P0, [R17+URZ+0x22800], R0 ;  /* 0x02280000110075a7 */ /* 0x0002a6000800017f */
[----:B--2---:R-:W-:Y:S05]  /*6370*/  @!P0 NANOSLEEP.SYNCS 0x989680 ;  /* 0x009896800000895d */ /* 0x004fea0003900000 */
[----:B------:R-:W2:Y:S01]  /*6380*/  @!P0 SYNCS.PHASECHK.TRANS64 P0, [R17+URZ+0x22800], R0 ;  /* 0x02280000110085a7 */ /* 0x000ea2000800007f */
[----:B------:R-:W-:Y:S04]  /*6390*/  BSSY B0, `(.L_x_2070) ;  /* 0x0000006000007945 */ /* 0x000fe80003800000 */
[----:B--2---:R-:W-:Y:S05]  /*63a0*/  @P0 BRA `(.L_x_2071) ;  /* 0x0000000000100947 */ /* 0x004fea0003800000 */
.L_x_2072:
[----:B--2---:R2:W3:Y:S02]  /*63b0*/  SYNCS.PHASECHK.TRANS64.TRYWAIT P0, [R17+URZ+0x22800], R0 ;  /* 0x02280000110075a7 */ /* 0x0044e4000800017f */
[----:B---3--:R-:W-:Y:S05]  /*63c0*/  @!P0 NANOSLEEP.SYNCS 0x989680 ;  /* 0x009896800000895d */ /* 0x008fea0003900000 */
[----:B------:R-:W3:Y:S02]  /*63d0*/  @!P0 SYNCS.PHASECHK.TRANS64 P0, [R17+URZ+0x22800], R0 ;  /* 0x02280000110085a7 */ /* 0x000ee4000800007f */
[----:B---3--:R-:W-:Y:S05]  /*63e0*/  @!P0 BRA `(.L_x_2072) ;  /* 0xfffffffc00f08947 */ /* 0x008fea000383ffff */
.L_x_2071:
[----:B------:R-:W-:Y:S05]  /*63f0*/  BSYNC B0 ;  /* 0x0000000000007941 */ /* 0x000fea0003800000 */
.L_x_2070:
[----:B------:R-:W-:Y:S05]  /*6400*/  BRA `(.L_x_2073) ;  /* 0x0000002c00887947 */ /* 0x000fea0003800000 */
.L_x_2069:
[----:B------:R-:W1:Y:S01]  /*6410*/  S2R R0, SR_TID.X ;  /* 0x0000000000007919 */ /* 0x000e620000002100 */
[----:B------:R-:W2:Y:S01]  /*6420*/  LDC.64 R12, c[0x0][0x3d8] ;  /* 0x0000f600ff0c7b82 */ /* 0x000ea20000000a00 */
[----:B-----5:R-:W-:Y:S01]  /*6430*/  SHF.R.S32.HI R3, RZ, 0x1f, R31 ;  /* 0x0000001fff037819 */ /* 0x020fe2000001141f */
[--C-:B------:R-:W-:Y:S01]  /*6440*/  IMAD.MOV.U32 R4, RZ, RZ, R18.reuse ;  /* 0x000000ffff047224 */ /* 0x100fe200078e0012 */
[----:B------:R-:W-:Y:S01]  /*6450*/  SHF.R.S32.HI R5, RZ, 0x1f, R18 ;  /* 0x0000001fff057819 */ /* 0x000fe20000011412 */
[----:B------:R-:W-:Y:S01]  /*6460*/  BSSY B6, `(.L_x_2074) ;  /* 0x0000037000067945 */ /* 0x000fe20003800000 */
[----:B------:R-:W-:-:S03]  /*6470*/  LOP3.LUT P0, RZ, R26, 0x3ff, RZ, 0xc0, !PT ;  /* 0x000003ff1aff7812 */ /* 0x000fc6000780c0ff */
[----:B------:R-:W3:Y:S01]  /*6480*/  LDC.64 R14, c[0x0][0x3e8] ;  /* 0x0000fa00ff0e7b82 */ /* 0x000ee20000000a00 */
[-C--:B--2---:R-:W-:Y:S01]  /*6490*/  IMAD R8, R236, R12.reuse, RZ ;  /* 0x0000000cec087224 */ /* 0x084fe200078e02ff */
[----:B------:R-:W-:Y:S01]  /*64a0*/  SHF.L.U64.HI R56, R12, 0x6, R13 ;  /* 0x000000060c387819 */ /* 0x000fe2000001020d */
[----:B------:R-:W-:-:S04]  /*64b0*/  IMAD.WIDE.U32 R44, R31, R12, RZ ;  /* 0x0000000c1f2c7225 */ /* 0x000fc800078e00ff */
[----:B------:R-:W-:Y:S02]  /*64c0*/  IMAD R48, R23, R13, R8 ;  /* 0x0000000d17307224 */ /* 0x000fe400078e0208 */
[----:B-1----:R-:W-:Y:S01]  /*64d0*/  VIADD R0, R0, 0xffffff80 ;  /* 0xffffff8000007836 */ /* 0x002fe20000000000 */
[----:B---3--:R-:W-:Y:S01]  /*64e0*/  SHF.L.U64.HI R57, R14, 0x6, R15 ;  /* 0x000000060e397819 */ /* 0x008fe2000001020f */
[-C--:B------:R-:W-:Y:S02]  /*64f0*/  IMAD R10, R236, R14.reuse, RZ ;  /* 0x0000000eec0a7224 */ /* 0x080fe400078e02ff */
[----:B------:R-:W-:Y:S01]  /*6500*/  IMAD R6, R3, R14, RZ ;  /* 0x0000000e03067224 */ /* 0x000fe200078e02ff */
[----:B------:R-:W-:Y:S01]  /*6510*/  SHF.R.S32.HI R30, RZ, 0x1f, R0 ;  /* 0x0000001fff1e7819 */ /* 0x000fe20000011400 */
[-C--:B------:R-:W-:Y:S02]  /*6520*/  IMAD R50, R23, R15.reuse, R10 ;  /* 0x0000000f17327224 */ /* 0x080fe400078e020a */
[C---:B------:R-:W-:Y:S01]  /*6530*/  IMAD R47, R31.reuse, R15, R6 ;  /* 0x0000000f1f2f7224 */ /* 0x040fe200078e0206 */
[----:B------:R-:W-:Y:S01]  /*6540*/  LEA.HI R30, R30, R0, RZ, 0x2 ;  /* 0x000000001e1e7211 */ /* 0x000fe200078f10ff */
[----:B------:R-:W-:-:S03]  /*6550*/  IMAD.WIDE.U32 R42, R31, R14, RZ ;  /* 0x0000000e1f2a7225 */ /* 0x000fc600078e00ff */
[----:B------:R-:W-:Y:S01]  /*6560*/  LOP3.LUT R30, R30, 0xfffffffc, RZ, 0xc0, !PT ;  /* 0xfffffffc1e1e7812 */ /* 0x000fe200078ec0ff */
[----:B------:R-:W-:-:S04]  /*6570*/  IMAD.WIDE.U32 R8, R23, R12, R4 ;  /* 0x0000000c17087225 */ /* 0x000fc800078e0004 */
[----:B------:R-:W-:Y:S01]  /*6580*/  IMAD.IADD R30, R0, 0x1, -R30 ;  /* 0x00000001001e7824 */ /* 0x000fe200078e0a1e */
[----:B------:R-:W-:Y:S01]  /*6590*/  IADD3 R26, P3, R8, R44, RZ ;  /* 0x0000002c081a7210 */ /* 0x000fe20007f7e0ff */
[----:B------:R-:W-:Y:S02]  /*65a0*/  IMAD R0, R3, R12, RZ ;  /* 0x0000000c03007224 */ /* 0x000fe400078e02ff */
[----:B------:R-:W-:Y:S02]  /*65b0*/  IMAD.SHL.U32 R24, R30, 0x4, RZ ;  /* 0x000000041e187824 */ /* 0x000fe400078e00ff */
[----:B------:R-:W-:Y:S02]  /*65c0*/  IMAD R41, R31, R13, R0 ;  /* 0x0000000d1f297224 */ /* 0x000fe400078e0200 */
[----:B------:R-:W-:Y:S01]  /*65d0*/  IMAD.WIDE.U32 R10, R23, R14, R4 ;  /* 0x0000000e170a7225 */ /* 0x000fe200078e0004 */
[----:B------:R-:W-:-:S03]  /*65e0*/  SHF.R.S32.HI R25, RZ, 0x1f, R24 ;  /* 0x0000001fff197819 */ /* 0x000fc60000011418 */
[----:B------:R-:W-:Y:S01]  /*65f0*/  IMAD.IADD R41, R41, 0x1, R45 ;  /* 0x0000000129297824 */ /* 0x000fe200078e022d */
[----:B------:R-:W-:Y:S01]  /*6600*/  IADD3 R28, P4, R10, R42, RZ ;  /* 0x0000002a0a1c7210 */ /* 0x000fe20007f9e0ff */
[----:B------:R-:W-:-:S03]  /*6610*/  IMAD.WIDE.U32 R4, R23, R12, R24 ;  /* 0x0000000c17047225 */ /* 0x000fc600078e0018 */
[----:B------:R-:W-:Y:S01]  /*6620*/  IADD3.X R27, R41, R48, R9, P3, !PT ;  /* 0x00000030291b7210 */ /* 0x000fe20001ffe409 */
[----:B------:R-:W-:Y:S01]  /*6630*/  IMAD.WIDE.U32 R6, R23, R14, R24 ;  /* 0x0000000e17067225 */ /* 0x000fe200078e0018 */
[----:B------:R-:W-:-:S03]  /*6640*/  IADD3 R46, P1, R4, R44, RZ ;  /* 0x0000002c042e7210 */ /* 0x000fc60007f3e0ff */
[----:B------:R-:W-:Y:S01]  /*6650*/  IMAD.IADD R47, R47, 0x1, R43 ;  /* 0x000000012f2f7824 */ /* 0x000fe200078e022b */
[----:B------:R-:W-:Y:S01]  /*6660*/  IADD3 R49, P2, R6, R42, RZ ;  /* 0x0000002a06317210 */ /* 0x000fe20007f5e0ff */
[----:B------:R-:W-:Y:S01]  /*6670*/  IMAD.SHL.U32 R55, R12, 0x40, RZ ;  /* 0x000000400c377824 */ /* 0x000fe200078e00ff */
[----:B------:R-:W-:Y:S01]  /*6680*/  IADD3.X R48, R41, R5, R48, P1, !PT ;  /* 0x0000000529307210 */ /* 0x000fe20000ffe430 */
[----:B------:R-:W-:Y:S01]  /*6690*/  IMAD.SHL.U32 R59, R14, 0x40, RZ ;  /* 0x000000400e3b7824 */ /* 0x000fe200078e00ff */
[C---:B------:R-:W-:Y:S02]  /*66a0*/  IADD3.X R29, R47.reuse, R50, R11, P4, !PT ;  /* 0x000000322f1d7210 */ /* 0x040fe400027fe40b */
[----:B------:R-:W-:Y:S01]  /*66b0*/  IADD3.X R50, R47, R7, R50, P2, !PT ;  /* 0x000000072f327210 */ /* 0x000fe200017fe432 */
        /* <DEDUP_REMOVED lines=17> */
.L_x_2075:
[----:B------:R-:W-:Y:S05]  /*67d0*/  BSYNC B6 ;  /* 0x0000000000067941 */ /* 0x000fea0003800000 */
.L_x_2074:
[----:B------:R-:W1:Y:S01]  /*67e0*/  LDC.64 R6, c[0x0][0x3d8] ;  /* 0x0000f600ff067b82 */ /* 0x000e620000000a00 */
[----:B------:R-:W-:Y:S01]  /*67f0*/  SHF.R.S32.HI R3, RZ, 0x1f, R209 ;  /* 0x0000001fff037819 */ /* 0x000fe200000114d1 */
[----:B------:R-:W-:Y:S01]  /*6800*/  ULDC.U8 UR4, c[0x0][0x3f0] ;  /* 0x0000fc0000047ab9 */ /* 0x000fe20000000000 */
[----:B------:R-:W-:Y:S01]  /*6810*/  BSSY B0, `(.L_x_2076) ;  /* 0x0000299000007945 */ /* 0x000fe20003800000 */
[----:B------:R-:W-:-:S04]  /*6820*/  ISETP.NE.AND P0, PT, RZ, UR4, PT ;  /* 0x00000004ff007c0c */ /* 0x000fc8000bf05270 */
[----:B------:R-:W2:Y:S01]  /*6830*/  LDC.64 R4, c[0x0][0x3e8] ;  /* 0x0000fa00ff047b82 */ /* 0x000ea20000000a00 */
[-C--:B-1----:R-:W-:Y:S02]  /*6840*/  IMAD R0, R3, R6.reuse, RZ ;  /* 0x0000000603007224 */ /* 0x082fe400078e02ff */
[----:B------:R-:W-:-:S04]  /*6850*/  IMAD.WIDE.U32 R8, R209, R6, RZ ;  /* 0x00000006d1087225 */ /* 0x000fc800078e00ff */
[----:B------:R-:W-:Y:S02]  /*6860*/  IMAD.SHL.U32 R53, R8, 0x80, RZ ;  /* 0x0000008008357824 */ /* 0x000fe400078e00ff */
[-C--:B--2---:R-:W-:Y:S02]  /*6870*/  IMAD R12, R3, R4.reuse, RZ ;  /* 0x00000004030c7224 */ /* 0x084fe400078e02ff */
[C---:B------:R-:W-:Y:S02]  /*6880*/  IMAD R3, R209.reuse, R7, R0 ;  /* 0x00000007d1037224 */ /* 0x040fe400078e0200 */
[----:B------:R-:W-:-:S04]  /*6890*/  IMAD.WIDE.U32 R10, R209, R4, RZ ;  /* 0x00000004d10a7225 */ /* 0x000fc800078e00ff */
[----:B------:R-:W-:Y:S02]  /*68a0*/  IMAD R13, R209, R5, R12 ;  /* 0x00000005d10d7224 */ /* 0x000fe400078e020c */
[----:B------:R-:W-:Y:S02]  /*68b0*/  IMAD.IADD R9, R9, 0x1, R3 ;  /* 0x0000000109097824 */ /* 0x000fe400078e0203 */
[----:B------:R-:W-:Y:S02]  /*68c0*/  IMAD R0, R209, -0x80, R205 ;  /* 0xffffff80d1007824 */ /* 0x000fe400078e02cd */
[----:B------:R-:W-:Y:S01]  /*68d0*/  IMAD.IADD R3, R11, 0x1, R13 ;  /* 0x000000010b037824 */ /* 0x000fe200078e020d */
[----:B------:R-:W-:Y:S01]  /*68e0*/  SHF.L.U64.HI R51, R8, 0x7, R9 ;  /* 0x0000000708337819 */ /* 0x000fe20000010209 */
[----:B------:R-:W-:Y:S01]  /*68f0*/  IMAD.SHL.U32 R54, R10, 0x80, RZ ;  /* 0x000000800a367824 */ /* 0x000fe200078e00ff */
[----:B------:R-:W-:Y:S02]  /*6900*/  VIMNMX R8, R0, 0x80, PT ;  /* 0x0000008000087848 */ /* 0x000fe40003fe0100 */
[----:B------:R-:W-:Y:S01]  /*6910*/  SHF.L.U64.HI R52, R10, 0x7, R3 ;  /* 0x000000070a347819 */ /* 0x000fe20000010203 */
[----:B------:R-:W-:Y:S06]  /*6920*/  @!P0 BRA `(.L_x_2077) ;  /* 0x00000014004c8947 */ /* 0x000fec0003800000 */
[----:B------:R-:W1:Y:S01]  /*6930*/  LDC R0, c[0x0][0x428] ;  /* 0x00010a00ff007b82 */ /* 0x000e620000000800 */
[-C--:B------:R-:W-:Y:S01]  /*6940*/  ISETP.GE.AND P0, PT, R23, R8.reuse, PT ;  /* 0x000000081700720c */ /* 0x080fe20003f06270 */
[----:B------:R-:W-:Y:S01]  /*6950*/  BSSY B1, `(.L_x_2078) ;  /* 0x000002d000017945 */ /* 0x000fe20003800000 */
[----:B------:R-:W-:Y:S01]  /*6960*/  ISETP.GE.AND P1, PT, R234, R8, PT ;  /* 0x00000008ea00720c */ /* 0x000fe20003f26270 */
[----:B------:R-:W-:Y:S01]  /*6970*/  IMAD.MOV.U32 R11, RZ, RZ, R41 ;  /* 0x000000ffff0b7224 */ /* 0x000fe200078e0029 */
[----:B------:R-:W-:Y:S01]  /*6980*/  CS2R R26, SRZ ;  /* 0x00000000001a7805 */ /* 0x000fe2000001ff00 */
[----:B------:R-:W-:Y:S01]  /*6990*/  IMAD.MOV.U32 R12, RZ, RZ, R42 ;  /* 0x000000ffff0c7224 */ /* 0x000fe200078e002a */
[----:B------:R-:W-:Y:S01]  /*69a0*/  CS2R R34, SRZ ;  /* 0x0000000000227805 */ /* 0x000fe2000001ff00 */
[----:B------:R-:W-:Y:S01]  /*69b0*/  IMAD.MOV.U32 R13, RZ, RZ, R47 ;  /* 0x000000ffff0d7224 */ /* 0x000fe200078e002f */
[----:B------:R-:W-:Y:S02]  /*69c0*/  CS2R R36, SRZ ;  /* 0x0000000000247805 */ /* 0x000fe4000001ff00 */
[----:B------:R-:W-:-:S02]  /*69d0*/  CS2R R28, SRZ ;  /* 0x00000000001c7805 */ /* 0x000fc4000001ff00 */
[----:B------:R-:W-:Y:S02]  /*69e0*/  CS2R R20, SRZ ;  /* 0x0000000000147805 */ /* 0x000fe4000001ff00 */
[----:B------:R-:W-:Y:S02]  /*69f0*/  CS2R R32, SRZ ;  /* 0x0000000000207805 */ /* 0x000fe4000001ff00 */
[----:B-1----:R-:W-:Y:S01]  /*6a00*/  ISETP.NE.AND P2, PT, R0, 0x1, PT ;  /* 0x000000010000780c */ /* 0x002fe20003f45270 */
[----:B------:R-:W-:-:S04]  /*6a10*/  IMAD R0, R209, 0x80, R23 ;  /* 0x00000080d1007824 */ /* 0x000fc800078e0217 */
[----:B------:R-:W-:Y:S01]  /*6a20*/  IMAD R3, R30, 0x40, R0 ;  /* 0x000000401e037824 */ /* 0x000fe200078e0200 */
[----:B------:R-:W-:-:S07]  /*6a30*/  CS2R R30, SRZ ;  /* 0x00000000001e7805 */ /* 0x000fce000001ff00 */
[----:B------:R-:W1:Y:S08]  /*6a40*/  @P2 LDC R10, c[0x0][0x42c] ;  /* 0x00010b00ff0a2b82 */ /* 0x000e700000000800 */
[----:B------:R-:W2:Y:S01]  /*6a50*/  @P2 LDC R9, c[0x0][0x430] ;  /* 0x00010c00ff092b82 */ /* 0x000ea20000000800 */
[----:B-1----:R-:W-:-:S04]  /*6a60*/  @P2 IMAD.HI.U32 R0, R3, R10, RZ ;  /* 0x0000000a03002227 */ /* 0x002fc800078e00ff */
[----:B------:R-:W-:Y:S01]  /*6a70*/  IMAD.MOV.U32 R10, RZ, RZ, R44 ;  /* 0x000000ffff0a7224 */ /* 0x000fe200078e002c */
[----:B--2---:R-:W-:Y:S02]  /*6a80*/  @P2 SHF.R.U32.HI R3, RZ, R9, R0 ;  /* 0x00000009ff032219 */ /* 0x004fe40000011600 */
[----:B------:R-:W-:Y:S02]  /*6a90*/  CS2R R8, SRZ ;  /* 0x0000000000087805 */ /* 0x000fe4000001ff00 */
[----:B------:R-:W-:Y:S01]  /*6aa0*/  SHF.R.S32.HI R41, RZ, 0x1f, R3 ;  /* 0x0000001fff297819 */ /* 0x000fe20000011403 */
[----:B------:R-:W-:Y:S06]  /*6ab0*/  @P0 BRA `(.L_x_2079) ;  /* 0x0000000000580947 */ /* 0x000fec0003800000 */
[----:B------:R-:W-:Y:S01]  /*6ac0*/  IADD3 R15, P2, R53, R46, RZ ;  /* 0x0000002e350f7210 */ /* 0x000fe20007f5e0ff */
[C---:B------:R-:W-:Y:S01]  /*6ad0*/  VIADD R0, R24.reuse, 0x10 ;  /* 0x0000001018007836 */ /* 0x040fe20000000000 */
[----:B------:R-:W-:Y:S01]  /*6ae0*/  ULDC UR4, c[0x0][0x3d4] ;  /* 0x0000f50000047ab9 */ /* 0x000fe20000000800 */
[----:B------:R-:W-:Y:S01]  /*6af0*/  ULDC.64 UR6, c[0x0][0x3c8] ;  /* 0x0000f20000067ab9 */ /* 0x000fe20000000a00 */
[----:B------:R-:W-:Y:S01]  /*6b00*/  ISETP.GE.AND P5, PT, R24, UR4, PT ;  /* 0x0000000418007c0c */ /* 0x000fe2000bfa6270 */
[----:B------:R-:W-:Y:S01]  /*6b10*/  IMAD.X R30, R51, 0x1, R48, P2 ;  /* 0x00000001331e7824 */ /* 0x000fe200010e0630 */
[----:B------:R-:W-:Y:S01]  /*6b20*/  ISETP.GE.AND P2, PT, R0, UR4, PT ;  /* 0x0000000400007c0c */ /* 0x000fe2000bf46270 */
[----:B------:R-:W-:Y:S01]  /*6b30*/  ULDC.64 UR4, c[0x0][0x3e0] ;  /* 0x0000f80000047ab9 */ /* 0x000fe20000000a00 */
[----:B------:R-:W-:Y:S02]  /*6b40*/  IADD3 R0, P4, R54, R49, RZ ;  /* 0x0000003136007210 */ /* 0x000fe40007f9e0ff */
[----:B------:R-:W-:-:S02]  /*6b50*/  CS2R R36, SRZ ;  /* 0x0000000000247805 */ /* 0x000fc4000001ff00 */
[C---:B------:R-:W-:Y:S02]  /*6b60*/  LEA R14, P3, R15.reuse, UR6, 0x1 ;  /* 0x000000060f0e7c11 */ /* 0x040fe4000f8608ff */
[----:B------:R-:W-:Y:S02]  /*6b70*/  CS2R R32, SRZ ;  /* 0x0000000000207805 */ /* 0x000fe4000001ff00 */
[----:B------:R-:W-:Y:S01]  /*6b80*/  CS2R R34, SRZ ;  /* 0x0000000000227805 */ /* 0x000fe2000001ff00 */
[----:B------:R-:W-:Y:S01]  /*6b90*/  IMAD.X R31, R52, 0x1, R50, P4 ;  /* 0x00000001341f7824 */ /* 0x000fe200020e0632 */
[----:B------:R-:W-:Y:S02]  /*6ba0*/  LEA.HI.X R15, R15, UR7, R30, 0x1, P3 ;  /* 0x000000070f0f7c11 */ /* 0x000fe400098f0c1e */
[----:B------:R-:W-:-:S03]  /*6bb0*/  LEA R38, P3, R0, UR4, 0x1 ;  /* 0x0000000400267c11 */ /* 0x000fc6000f8608ff */
[----:B------:R1:W5:Y:S01]  /*6bc0*/  @!P5 LDG.E.64 R36, desc[UR40][R14.64] ;  /* 0x000000280e24d981 */ /* 0x000362000c1e1b00 */
[----:B------:R-:W-:Y:S02]  /*6bd0*/  LEA.HI.X R39, R0, UR5, R31, 0x1, P3 ;  /* 0x0000000500277c11 */ /* 0x000fe400098f0c1f */
[----:B------:R-:W-:Y:S01]  /*6be0*/  CS2R R30, SRZ ;  /* 0x00000000001e7805 */ /* 0x000fe2000001ff00 */
[----:B------:R1:W5:Y:S04]  /*6bf0*/  @!P2 LDG.E.64 R32, desc[UR40][R14.64+0x20] ;  /* 0x000020280e20a981 */ /* 0x000368000c1e1b00 */
[----:B------:R1:W5:Y:S04]  /*6c00*/  @!P5 LDG.E.64 R34, desc[UR40][R38.64] ;  /* 0x000000282622d981 */ /* 0x000368000c1e1b00 */
[----:B------:R1:W5:Y:S02]  /*6c10*/  @!P2 LDG.E.64 R30, desc[UR40][R38.64+0x20] ;  /* 0x00002028261ea981 */ /* 0x000364000c1e1b00 */
.L_x_2079:
[----:B------:R-:W-:Y:S05]  /*6c20*/  BSYNC B1 ;  /* 0x0000000000017941 */ /* 0x000fea0003800000 */
.L_x_2078:
[----:B------:R-:W-:Y:S04]  /*6c30*/  BSSY B1, `(.L_x_2080) ;  /* 0x0000018000017945 */ /* 0x000fe80003800000 */
[----:B------:R-:W-:Y:S05]  /*6c40*/  @P1 BRA `(.L_x_2081) ;  /* 0x0000000000581947 */ /* 0x000fea0003800000 */
[----:B------:R-:W-:Y:S01]  /*6c50*/  IADD3 R0, P4, P5, R49, R59, R54 ;  /* 0x0000003b31007210 */ /* 0x000fe20007d9e036 */
[----:B-1----:R-:W-:Y:S01]  /*6c60*/  VIADD R14, R24, 0x10 ;  /* 0x00000010180e7836 */ /* 0x002fe20000000000 */
[----:B------:R-:W-:Y:S01]  /*6c70*/  IADD3 R8, P2, P3, R46, R55, R53 ;  /* 0x000000372e087210 */ /* 0x000fe20007b5e035 */
[----:B------:R-:W-:Y:S01]  /*6c80*/  ULDC UR4, c[0x0][0x3d4] ;  /* 0x0000f50000047ab9 */ /* 0x000fe20000000800 */
[----:B------:R-:W-:Y:S01]  /*6c90*/  IADD3.X R9, R50, R57, R52, P4, P5 ;  /* 0x0000003932097210 */ /* 0x000fe200027ea434 */
[----:B------:R-:W-:Y:S01]  /*6ca0*/  ULDC.64 UR6, c[0x0][0x3c8] ;  /* 0x0000f20000067ab9 */ /* 0x000fe20000000a00 */
[----:B------:R-:W-:Y:S02]  /*6cb0*/  ISETP.GE.AND P5, PT, R14, UR4, PT ;  /* 0x000000040e007c0c */ /* 0x000fe4000bfa6270 */
[----:B------:R-:W-:Y:S02]  /*6cc0*/  CS2R R28, SRZ ;  /* 0x00000000001c7805 */ /* 0x000fe4000001ff00 */
[----:B------:R-:W-:Y:S01]  /*6cd0*/  ISETP.GE.AND P4, PT, R24, UR4, PT ;  /* 0x0000000418007c0c */ /* 0x000fe2000bf86270 */
[----:B------:R-:W-:Y:S01]  /*6ce0*/  ULDC.64 UR4, c[0x0][0x3e0] ;  /* 0x0000f80000047ab9 */ /* 0x000fe20000000a00 */
[----:B------:R-:W-:-:S02]  /*6cf0*/  IADD3.X R15, R48, R56, R51, P2, P3 ;  /* 0x00000038300f7210 */ /* 0x000fc400017e6433 */
[----:B------:R-:W-:Y:S02]  /*6d00*/  CS2R R20, SRZ ;  /* 0x0000000000147805 */ /* 0x000fe4000001ff00 */
[----:B------:R-:W-:Y:S02]  /*6d10*/  LEA R14, P2, R8, UR6, 0x1 ;  /* 0x00000006080e7c11 */ /* 0x000fe4000f8408ff */
[----:B------:R-:W-:Y:S02]  /*6d20*/  CS2R R26, SRZ ;  /* 0x00000000001a7805 */ /* 0x000fe4000001ff00 */
[----:B------:R-:W-:Y:S02]  /*6d30*/  LEA R38, P3, R0, UR4, 0x1 ;  /* 0x0000000400267c11 */ /* 0x000fe4000f8608ff */
[----:B------:R-:W-:Y:S02]  /*6d40*/  LEA.HI.X R15, R8, UR7, R15, 0x1, P2 ;  /* 0x00000007080f7c11 */ /* 0x000fe400090f0c0f */
[----:B------:R-:W-:-:S02]  /*6d50*/  LEA.HI.X R39, R0, UR5, R9, 0x1, P3 ;  /* 0x0000000500277c11 */ /* 0x000fc400098f0c09 */
[----:B------:R-:W-:Y:S01]  /*6d60*/  CS2R R8, SRZ ;  /* 0x0000000000087805 */ /* 0x000fe2000001ff00 */
[----:B------:R2:W5:Y:S04]  /*6d70*/  @!P4 LDG.E.64 R28, desc[UR40][R14.64] ;  /* 0x000000280e1cc981 */ /* 0x000568000c1e1b00 */
[----:B------:R2:W5:Y:S04]  /*6d80*/  @!P5 LDG.E.64 R20, desc[UR40][R14.64+0x20] ;  /* 0x000020280e14d981 */ /* 0x000568000c1e1b00 */
[----:B------:R2:W5:Y:S04]  /*6d90*/  @!P4 LDG.E.64 R26, desc[UR40][R38.64] ;  /* 0x00000028261ac981 */ /* 0x000568000c1e1b00 */
[----:B------:R2:W5:Y:S02]  /*6da0*/  @!P5 LDG.E.64 R8, desc[UR40][R38.64+0x20] ;  /* 0x000020282608d981 */ /* 0x000564000c1e1b00 */
.L_x_2081:
[----:B------:R-:W-:Y:S05]  /*6db0*/  BSYNC B1 ;  /* 0x0000000000017941 */ /* 0x000fea0003800000 */
.L_x_2080:
[----:B-12---:R-:W2:Y:S01]  /*6dc0*/  LDL R39, [R1+0x4] ;  /* 0x0000040001277983 */ /* 0x006ea20000100800 */
[----:B------:R-:W-:Y:S01]  /*6dd0*/  IMAD.WIDE.U32 R10, R3, R6, R10 ;  /* 0x00000006030a7225 */ /* 0x000fe200078e000a */
[----:B------:R-:W-:Y:S01]  /*6de0*/  LEA.HI R0, R235, R235, RZ, 0x1 ;  /* 0x000000ebeb007211 */ /* 0x000fe200078f08ff */
[----:B------:R-:W-:Y:S01]  /*6df0*/  ULDC.64 UR4, c[0x0][0x3c8] ;  /* 0x0000f20000047ab9 */ /* 0x000fe20000000a00 */
[----:B------:R-:W-:Y:S01]  /*6e00*/  ULDC.64 UR6, c[0x0][0x3e0] ;  /* 0x0000f80000067ab9 */ /* 0x000fe20000000a00 */
[----:B------:R-:W-:-:S04]  /*6e10*/  IMAD.WIDE.U32 R12, R3, R4, R12 ;  /* 0x00000004030c7225 */ /* 0x000fc800078e000c */
[C---:B------:R-:W-:Y:S02]  /*6e20*/  IMAD R6, R41.reuse, R6, RZ ;  /* 0x0000000629067224 */ /* 0x040fe400078e02ff */
[----:B------:R-:W-:Y:S02]  /*6e30*/  IMAD R4, R41, R4, RZ ;  /* 0x0000000429047224 */ /* 0x000fe400078e02ff */
[C---:B------:R-:W-:Y:S01]  /*6e40*/  IMAD R7, R3.reuse, R7, R6 ;  /* 0x0000000703077224 */ /* 0x040fe200078e0206 */
[----:B------:R-:W-:Y:S01]  /*6e50*/  LOP3.LUT R6, R0, 0xfffffffe, RZ, 0xc0, !PT ;  /* 0xfffffffe00067812 */ /* 0x000fe200078ec0ff */
[----:B------:R-:W-:Y:S01]  /*6e60*/  IMAD R3, R3, R5, R4 ;  /* 0x0000000503037224 */ /* 0x000fe200078e0204 */
[----:B------:R-:W-:Y:S01]  /*6e70*/  LEA R4, P2, R10, UR4, 0x1 ;  /* 0x000000040a047c11 */ /* 0x000fe2000f8408ff */
[----:B------:R-:W-:Y:S01]  /*6e80*/  IMAD.IADD R5, R11, 0x1, R7 ;  /* 0x000000010b057824 */ /* 0x000fe200078e0207 */
[----:B------:R-:W-:Y:S01]  /*6e90*/  LEA R0, P3, R12, UR6, 0x1 ;  /* 0x000000060c007c11 */ /* 0x000fe2000f8608ff */
[----:B------:R-:W-:Y:S01]  /*6ea0*/  IMAD.IADD R3, R13, 0x1, R3 ;  /* 0x000000010d037824 */ /* 0x000fe200078e0203 */
[----:B------:R-:W-:Y:S01]  /*6eb0*/  UMOV UR4, 0xffffffff ;  /* 0xffffffff00047882 */ /* 0x000fe20000000000 */
[----:B------:R-:W-:Y:S01]  /*6ec0*/  IMAD.IADD R6, R235, 0x1, -R6 ;  /* 0x00000001eb067824 */ /* 0x000fe200078e0a06 */
[----:B------:R-:W-:-:S02]  /*6ed0*/  LEA.HI.X R5, R10, UR5, R5, 0x1, P2 ;  /* 0x000000050a057c11 */ /* 0x000fc400090f0c05 */
[----:B------:R-:W-:Y:S02]  /*6ee0*/  LEA.HI.X R3, R12, UR7, R3, 0x1, P3 ;  /* 0x000000070c037c11 */ /* 0x000fe400098f0c03 */
[----:B------:R-:W-:Y:S01]  /*6ef0*/  SHF.L.U32 R6, R6, 0x1f, RZ ;  /* 0x0000001f06067819 */ /* 0x000fe200000006ff */
[----:B--2---:R-:W-:-:S05]  /*6f00*/  IMAD.SHL.U32 R14, R39, 0x40, RZ ;  /* 0x00000040270e7824 */ /* 0x004fca00078e00ff */
[----:B------:R-:W-:-:S04]  /*6f10*/  LOP3.LUT R15, R14, 0x1c0, RZ, 0xc0, !PT ;  /* 0x000001c00e0f7812 */ /* 0x000fc800078ec0ff */
[----:B------:R-:W-:Y:S02]  /*6f20*/  LOP3.LUT R14, R15, 0x18, R18, 0xf8, !PT ;  /* 0x000000180f0e7812 */ /* 0x000fe400078ef812 */
[----:B------:R-:W-:-:S04]  /*6f30*/  SHF.R.U32.HI R15, RZ, 0x3, R15 ;  /* 0x00000003ff0f7819 */ /* 0x000fc8000001160f */
[----:B------:R-:W-:Y:S01]  /*6f40*/  LOP3.LUT R38, R14, R15, RZ, 0x3c, !PT ;  /* 0x0000000f0e267212 */ /* 0x000fe200078e3cff */
[----:B------:R-:W-:Y:S06]  /*6f50*/  BRA.DIV UR4, `(.L_x_2082) ;  /* 0x0000016a04247947 */ /* 0x000fec000b800000 */
.L_x_2332:
[----:B------:R-:W-:-:S03]  /*6f60*/  UMOV UR4, 0xffffffff ;  /* 0xffffffff00047882 */ /* 0x000fc60000000000 */
[----:B------:R-:W-:Y:S05]  /*6f70*/  BRA.DIV UR4, `(.L_x_2083) ;  /* 0x0000016a04447947 */ /* 0x000fea000b800000 */
.L_x_2335:
[----:B------:R-:W-:-:S03]  /*6f80*/  UMOV UR4, 0xffffffff ;  /* 0xffffffff00047882 */ /* 0x000fc60000000000 */
[----:B------:R-:W-:Y:S05]  /*6f90*/  BRA.DIV UR4, `(.L_x_2084) ;  /* 0x0000016a04647947 */ /* 0x000fea000b800000 */
.L_x_2338:
[----:B------:R-:W-:-:S03]  /*6fa0*/  UMOV UR4, 0xffffffff ;  /* 0xffffffff00047882 */ /* 0x000fc60000000000 */
[----:B------:R-:W-:Y:S05]  /*6fb0*/  BRA.DIV UR4, `(.L_x_2085) ;  /* 0x0000016a04847947 */ /* 0x000fea000b800000 */
.L_x_2341:
[----:B------:R-:W-:-:S03]  /*6fc0*/  UMOV UR4, 0xffffffff ;  /* 0xffffffff00047882 */ /* 0x000fc60000000000 */
[----:B------:R-:W-:Y:S05]  /*6fd0*/  BRA.DIV UR4, `(.L_x_2086) ;  /* 0x0000016a04a47947 */ /* 0x000fea000b800000 */
.L_x_2344:
[----:B------:R-:W-:-:S03]  /*6fe0*/  UMOV UR4, 0xffffffff ;  /* 0xffffffff00047882 */ /* 0x000fc60000000000 */
[----:B------:R-:W-:Y:S05]  /*6ff0*/  BRA.DIV UR4, `(.L_x_2087) ;  /* 0x0000016a04c47947 */ /* 0x000fea000b800000 */
.L_x_2347:
[----:B------:R-:W-:-:S03]  /*7000*/  UMOV UR4, 0xffffffff ;  /* 0xffffffff00047882 */ /* 0x000fc60000000000 */
[----:B------:R-:W-:Y:S05]  /*7010*/  BRA.DIV UR4, `(.L_x_2088) ;  /* 0x0000016a04e47947 */ /* 0x000fea000b800000 */
.L_x_2350:
[----:B------:R-:W-:-:S03]  /*7020*/  UMOV UR4, 0xffffffff ;  /* 0xffffffff00047882 */ /* 0x000fc60000000000 */
[----:B------:R-:W-:Y:S05]  /*7030*/  BRA.DIV UR4, `(.L_x_2089) ;  /* 0x0000016e04047947 */ /* 0x000fea000b800000 */
.L_x_2353:
[----:B------:R-:W1:Y:S01]  /*7040*/  SYNCS.PHASECHK.TRANS64.TRYWAIT P2, [R17+URZ+0x22800], R6 ;  /* 0x02280006110075a7 */ /* 0x000e62000804017f */
[----:B-----5:R-:W-:Y:S01]  /*7050*/  IMAD.MOV.U32 R5, RZ, RZ, R31 ;  /* 0x000000ffff057224 */ /* 0x020fe200078e001f */
[----:B------:R-:W-:Y:S01]  /*7060*/  LOP3.LUT P3, RZ, R39, 0x4, RZ, 0xc0, !PT ;  /* 0x0000000427ff7812 */ /* 0x000fe2000786c0ff */
[----:B------:R-:W-:Y:S01]  /*7070*/  IMAD.MOV.U32 R3, RZ, RZ, R35 ;  /* 0x000000ffff037224 */ /* 0x000fe200078e0023 */
[----:B------:R-:W-:Y:S01]  /*7080*/  BSSY B1, `(.L_x_2090) ;  /* 0x000001f000017945 */ /* 0x000fe20003800000 */
[----:B------:R-:W-:Y:S01]  /*7090*/  IMAD.MOV.U32 R4, RZ, RZ, R30 ;  /* 0x000000ffff047224 */ /* 0x000fe200078e001e */
[----:B------:R-:W-:Y:S01]  /*70a0*/  PRMT R44, R5, 0x7610, R44 ;  /* 0x00007610052c7816 */ /* 0x000fe2000000002c */
[----:B------:R-:W-:Y:S02]  /*70b0*/  IMAD.MOV.U32 R0, RZ, RZ, R34 ;  /* 0x000000ffff007224 */ /* 0x000fe400078e0022 */
[----:B------:R-:W-:Y:S01]  /*70c0*/  IMAD R38, R223, 0x200, R38 ;  /* 0x00000200df267824 */ /* 0x000fe200078e0226 */
[----:B------:R-:W-:Y:S01]  /*70d0*/  PRMT R43, R3, 0x5410, R4 ;  /* 0x00005410032b7816 */ /* 0x000fe20000000004 */
[----:B------:R-:W-:Y:S01]  /*70e0*/  IMAD.MOV.U32 R5, RZ, RZ, R32 ;  /* 0x000000ffff057224 */ /* 0x000fe200078e0020 */
[----:B------:R-:W-:Y:S01]  /*70f0*/  PRMT R10, R0, 0x7610, R10 ;  /* 0x00007610000a7816 */ /* 0x000fe2000000000a */
[----:B------:R-:W-:-:S02]  /*7100*/  IMAD.MOV.U32 R4, RZ, RZ, R37 ;  /* 0x000000ffff047224 */ /* 0x000fc400078e0025 */
[----:B------:R-:W-:Y:S01]  /*7110*/  IMAD R3, R38, 0x2, R17 ;  /* 0x0000000226037824 */ /* 0x000fe200078e0211 */
[----:B------:R-:W-:Y:S01]  /*7120*/  PRMT R45, R5, 0x7610, R45 ;  /* 0x00007610052d7816 */ /* 0x000fe2000000002d */
[----:B------:R-:W-:Y:S01]  /*7130*/  IMAD.MOV.U32 R0, RZ, RZ, R36 ;  /* 0x000000ffff007224 */ /* 0x000fe200078e0024 */
[----:B------:R-:W-:Y:S01]  /*7140*/  PRMT R44, R44, 0x5410, R4 ;  /* 0x000054102c2c7816 */ /* 0x000fe20000000004 */
[----:B------:R-:W-:Y:S02]  /*7150*/  IMAD.MOV.U32 R5, RZ, RZ, R33 ;  /* 0x000000ffff057224 */ /* 0x000fe400078e0021 */
[----:B------:R-:W-:Y:S01]  /*7160*/  VIADD R4, R3, 0x18400 ;  /* 0x0001840003047836 */ /* 0x000fe20000000000 */
[----:B------:R-:W-:Y:S01]  /*7170*/  PRMT R14, R0, 0x7610, R14 ;  /* 0x00007610000e7816 */ /* 0x000fe2000000000e */
[----:B------:R-:W-:Y:S01]  /*7180*/  IMAD.MOV.U32 R7, RZ, RZ, R26 ;  /* 0x000000ffff077224 */ /* 0x000fe200078e001a */
[----:B------:R-:W-:Y:S01]  /*7190*/  PRMT R45, R45, 0x5410, R5 ;  /* 0x000054102d2d7816 */ /* 0x000fe20000000005 */
[----:B------:R-:W-:-:S02]  /*71a0*/  IMAD.MOV.U32 R11, RZ, RZ, R27 ;  /* 0x000000ffff0b7224 */ /* 0x000fc400078e001b */
[----:B------:R-:W-:Y:S02]  /*71b0*/  VIADD R0, R3, 0x18440 ;  /* 0x0001844003007836 */ /* 0x000fe40000000000 */
[----:B------:R-:W-:Y:S01]  /*71c0*/  @P3 VIADD R0, R4, 0xffffffc0 ;  /* 0xffffffc004003836 */ /* 0x000fe20000000000 */
[----:B------:R-:W-:Y:S01]  /*71d0*/  PRMT R46, R7, 0x5410, R11 ;  /* 0x00005410072e7816 */ /* 0x000fe2000000000b */
[----:B------:R-:W-:Y:S02]  /*71e0*/  IMAD.MOV.U32 R4, RZ, RZ, R8 ;  /* 0x000000ffff047224 */ /* 0x000fe400078e0008 */
[----:B------:R-:W-:Y:S02]  /*71f0*/  IMAD.MOV.U32 R5, RZ, RZ, R9 ;  /* 0x000000ffff057224 */ /* 0x000fe400078e0009 */
[----:B------:R-:W-:Y:S02]  /*7200*/  IMAD.MOV.U32 R7, RZ, RZ, R28 ;  /* 0x000000ffff077224 */ /* 0x000fe400078e001c */
[----:B------:R-:W-:Y:S01]  /*7210*/  IMAD.MOV.U32 R11, RZ, RZ, R29 ;  /* 0x000000ffff0b7224 */ /* 0x000fe200078e001d */
[----:B------:R-:W-:Y:S01]  /*7220*/  PRMT R47, R4, 0x5410, R5 ;  /* 0x00005410042f7816 */ /* 0x000fe20000000005 */
[----:B------:R-:W-:-:S02]  /*7230*/  IMAD.MOV.U32 R4, RZ, RZ, R20 ;  /* 0x000000ffff047224 */ /* 0x000fc400078e0014 */
[----:B------:R-:W-:Y:S01]  /*7240*/  IMAD.MOV.U32 R5, RZ, RZ, R21 ;  /* 0x000000ffff057224 */ /* 0x000fe200078e0015 */
[----:B------:R-:W-:Y:S01]  /*7250*/  PRMT R48, R7, 0x5410, R11 ;  /* 0x0000541007307816 */ /* 0x000fe2000000000b */
[----:B-1----:R-:W-:Y:S06]  /*7260*/  @!P2 BRA `(.L_x_2091) ;  /* 0x0000016800a0a947 */ /* 0x002fec0003800000 */
.L_x_2354:
[----:B------:R-:W-:Y:S05]  /*7270*/  BSYNC B1 ;  /* 0x0000000000017941 */ /* 0x000fea0003800000 */
.L_x_2090:
        /* <DEDUP_REMOVED lines=9> */
[----:B-1----:R-:W1:Y:S01]  /*7310*/  LDS.128 R4, [R3+0x18400] ;  /* 0x0184000003047984 */ /* 0x002e620000000c00 */
[----:B------:R-:W-:Y:S01]  /*7320*/  SHF.R.U32.HI R15, RZ, 0x10, R37 ;  /* 0x00000010ff0f7819 */ /* 0x000fe20000011625 */
[----:B------:R-:W-:Y:S01]  /*7330*/  HADD2.F32 R14, -RZ, R14.H0_H0 ;  /* 0x2000000eff0e7230 */ /* 0x000fe20000004100 */
[--C-:B------:R-:W-:Y:S01]  /*7340*/  SHF.R.U64 R39, R34, 0x10, R35.reuse ;  /* 0x0000001022277819 */ /* 0x100fe20000001223 */
[----:B------:R-:W-:Y:S01]  /*7350*/  HADD2.F32 R34, -RZ, R10.H0_H0 ;  /* 0x2000000aff227230 */ /* 0x000fe20000004100 */
[----:B------:R-:W-:Y:S01]  /*7360*/  SHF.R.U32.HI R35, RZ, 0x10, R35 ;  /* 0x00000010ff237819 */ /* 0x000fe20000011623 */
[----:B------:R-:W-:Y:S01]  /*7370*/  HADD2.F32 R15, -RZ, R15.H0_H0 ;  /* 0x2000000fff0f7230 */ /* 0x000fe20000004100 */
[----:B------:R-:W-:-:S03]  /*7380*/  SHF.R.U64 R41, R36, 0x10, R37 ;  /* 0x0000001024297819 */ /* 0x000fc60000001225 */
[----:B------:R-:W-:Y:S02]  /*7390*/  HADD2.F32 R35, -RZ, R35.H0_H0 ;  /* 0x20000023ff237230 */ /* 0x000fe40000004100 */
[--C-:B-1----:R-:W-:Y:S02]  /*73a0*/  HADD2.F32 R12, -RZ, R7.reuse.H0_H0 ;  /* 0x20000007ff0c7230 */ /* 0x102fe40000004100 */
[----:B------:R-:W-:Y:S02]  /*73b0*/  HADD2.F32 R13, -RZ, R7.H1_H1 ;  /* 0x30000007ff0d7230 */ /* 0x000fe40000004100 */
[--C-:B------:R-:W-:Y:S02]  /*73c0*/  HADD2.F32 R7, -RZ, R4.reuse.H0_H0 ;  /* 0x20000004ff077230 */ /* 0x100fe40000004100 */
[----:B------:R-:W-:Y:S02]  /*73d0*/  HADD2.F32 R4, -RZ, R4.H1_H1 ;  /* 0x30000004ff047230 */ /* 0x000fe40000004100 */
[C---:B------:R-:W-:Y:S01]  /*73e0*/  FMUL.FTZ R38, R13.reuse, R15 ;  /* 0x0000000f0d267220 */ /* 0x040fe20000410000 */
[----:B------:R-:W-:Y:S01]  /*73f0*/  FMUL.FTZ R37, R13, R35 ;  /* 0x000000230d257220 */ /* 0x000fe20000410000 */
[----:B------:R-:W-:-:S02]  /*7400*/  HADD2.F32 R10, -RZ, R6.H0_H0 ;  /* 0x20000006ff0a7230 */ /* 0x000fc40000004100 */
[----:B------:R-:W-:Y:S01]  /*7410*/  FMUL.FTZ R36, R4, R34 ;  /* 0x0000002204247220 */ /* 0x000fe20000410000 */
[----:B------:R-:W-:Y:S01]  /*7420*/  FFMA.FTZ R42, R12, R35, R38 ;  /* 0x000000230c2a7223 */ /* 0x000fe20000010026 */
[----:B------:R-:W-:Y:S02]  /*7430*/  HADD2.F32 R11, -RZ, R6.H1_H1 ;  /* 0x30000006ff0b7230 */ /* 0x000fe40000004100 */
[-C--:B------:R-:W-:Y:S01]  /*7440*/  FMUL.FTZ R38, R4, R14.reuse ;  /* 0x0000000e04267220 */ /* 0x080fe20000410000 */
[C---:B------:R-:W-:Y:S01]  /*7450*/  FFMA.FTZ R36, R7.reuse, R14, -R36 ;  /* 0x0000000e07247223 */ /* 0x040fe20000010824 */
[----:B------:R-:W-:Y:S02]  /*7460*/  HADD2.F32 R6, -RZ, R5.H0_H0 ;  /* 0x20000005ff067230 */ /* 0x000fe40000004100 */
[----:B------:R-:W-:Y:S01]  /*7470*/  FFMA.FTZ R37, R12, R15, -R37 ;  /* 0x0000000f0c257223 */ /* 0x000fe20000010825 */
[----:B------:R-:W-:Y:S02]  /*7480*/  HADD2.F32 R14, -RZ, R43.H0_H0 ;  /* 0x2000002bff0e7230 */ /* 0x000fe40000004100 */
[----:B------:R-:W-:Y:S01]  /*7490*/  FFMA.FTZ R15, R7, R34, R38 ;  /* 0x00000022070f7223 */ /* 0x000fe20000010026 */
[----:B------:R-:W-:-:S02]  /*74a0*/  HADD2.F32 R5, -RZ, R5.H1_H1 ;  /* 0x30000005ff057230 */ /* 0x000fc40000004100 */
[----:B------:R-:W-:Y:S02]  /*74b0*/  HADD2.F32 R12, -RZ, R44.H1_H1 ;  /* 0x3000002cff0c7230 */ /* 0x000fe40000004100 */
[C---:B------:R-:W-:Y:S01]  /*74c0*/  FMUL.FTZ R35, R11.reuse, R14 ;  /* 0x0000000e0b237220 */ /* 0x040fe20000410000 */
[----:B------:R-:W-:Y:S02]  /*74d0*/  HADD2.F32 R13, -RZ, R39.H0_H0 ;  /* 0x20000027ff0d7230 */ /* 0x000fe40000004100 */
[----:B------:R-:W-:Y:S02]  /*74e0*/  HADD2.F32 R4, -RZ, R41.H0_H0 ;  /* 0x20000029ff047230 */ /* 0x000fe40000004100 */
[-C--:B------:R-:W-:Y:S01]  /*74f0*/  FMUL.FTZ R11, R11, R12.reuse ;  /* 0x0000000c0b0b7220 */ /* 0x080fe20000410000 */
[C---:B------:R-:W-:Y:S01]  /*7500*/  FFMA.FTZ R35, R10.reuse, R12, -R35 ;  /* 0x0000000c0a237223 */ /* 0x040fe20000010823 */
[C---:B------:R-:W-:Y:S01]  /*7510*/  FMUL.FTZ R7, R5.reuse, R13 ;  /* 0x0000000d05077220 */ /* 0x040fe20000410000 */
[----:B------:R-:W-:Y:S01]  /*7520*/  FMUL.FTZ R34, R5, R4 ;  /* 0x0000000405227220 */ /* 0x000fe20000410000 */
[----:B------:R-:W-:-:S02]  /*7530*/  FFMA.FTZ R10, R10, R14, R11 ;  /* 0x0000000e0a0a7223 */ /* 0x000fc4000001000b */
[----:B------:R-:W-:Y:S01]  /*7540*/  FFMA.FTZ R5, R6, R4, -R7 ;  /* 0x0000000406057223 */ /* 0x000fe20000010807 */
[----:B------:R-:W-:Y:S01]  /*7550*/  F2FP.F16.F32.PACK_AB R7, R42, R37 ;  /* 0x000000252a07723e */ /* 0x000fe200000000ff */
[----:B------:R-:W-:Y:S01]  /*7560*/  FFMA.FTZ R34, R6, R13, R34 ;  /* 0x0000000d06227223 */ /* 0x000fe20000010022 */
[----:B------:R-:W-:Y:S02]  /*7570*/  F2FP.F16.F32.PACK_AB R4, R15, R36 ;  /* 0x000000240f04723e */ /* 0x000fe400000000ff */
[----:B------:R-:W-:Y:S02]  /*7580*/  F2FP.F16.F32.PACK_AB R6, R10, R35 ;  /* 0x000000230a06723e */ /* 0x000fe400000000ff */
[----:B------:R-:W-:-:S05]  /*7590*/  F2FP.F16.F32.PACK_AB R5, R34, R5 ;  /* 0x000000052205723e */ /* 0x000fca00000000ff */
[----:B------:R2:W-:Y:S02]  /*75a0*/  STS.128 [R3+0x18400], R4 ;  /* 0x0184000403007388 */ /* 0x0005e40000000c00 */
.L_x_2095:
[----:B------:R-:W-:Y:S05]  /*75b0*/  BSYNC B2 ;  /* 0x0000000000027941 */ /* 0x000fea0003800000 */
.L_x_2094:
[----:B------:R-:W-:Y:S05]  /*75c0*/  @P2 BRA `(.L_x_2093) ;  /* 0x0000000000a82947 */ /* 0x000fea0003800000 */
[----:B-12---:R-:W1:Y:S01]  /*75d0*/  LDS.128 R4, [R0] ;  /* 0x0000000000047984 */ /* 0x006e620000000c00 */
[----:B------:R-:W-:Y:S01]  /*75e0*/  SHF.R.U32.HI R15, RZ, 0x10, R33 ;  /* 0x00000010ff0f7819 */ /* 0x000fe20000011621 */
[----:B------:R-:W-:Y:S01]  /*75f0*/  HADD2.F32 R14, -RZ, R45.H0_H0 ;  /* 0x2000002dff0e7230 */ /* 0x000fe20000004100 */
[--C-:B------:R-:W-:Y:S01]  /*7600*/  SHF.R.U64 R35, R30, 0x10, R31.reuse ;  /* 0x000000101e237819 */ /* 0x100fe2000000121f */
[----:B------:R-:W-:Y:S01]  /*7610*/  HADD2.F32 R30, -RZ, R43.H1_H1 ;  /* 0x3000002bff1e7230 */ /* 0x000fe20000004100 */
        /* <DEDUP_REMOVED lines=16> */
[--C-:B------:R-:W-:Y:S02]  /*7720*/  HADD2.F32 R6, -RZ, R5.reuse.H0_H0 ;  /* 0x20000005ff067230 */ /* 0x100fe40000004100 */
        /* <DEDUP_REMOVED lines=19> */
[----:B------:R3:W-:Y:S02]  /*7860*/  STS.128 [R0], R4 ;  /* 0x0000000400007388 */ /* 0x0007e40000000c00 */
.L_x_2093:
[----:B------:R-:W-:Y:S05]  /*7870*/  BSYNC B1 ;  /* 0x0000000000017941 */ /* 0x000fea0003800000 */
.L_x_2092:
[----:B------:R-:W-:Y:S05]  /*7880*/  @P1 BRA `(.L_x_2096) ;  /* 0x0000001800441947 */ /* 0x000fea0003800000 */
[----:B--23--:R-:W2:Y:S01]  /*7890*/  LDC R5, c[0x0][0x3d4] ;  /* 0x0000f500ff057b82 */ /* 0x00cea20000000800 */
        /* <DEDUP_REMOVED lines=8> */
[----:B------:R-:W-:Y:S01]  /*7920*/  SHF.R.U32.HI R25, RZ, 0x10, R27 ;  /* 0x00000010ff197819 */ /* 0x000fe2000001161b */
[----:B------:R-:W-:Y:S01]  /*7930*/  HADD2.F32 R14, -RZ, R48.H0_H0 ;  /* 0x20000030ff0e7230 */ /* 0x000fe20000004100 */
[----:B------:R-:W-:Y:S01]  /*7940*/  SHF.R.U64 R31, R28, 0x10, R29 ;  /* 0x000000101c1f7819 */ /* 0x000fe2000000121d */
[----:B------:R-:W-:Y:S01]  /*7950*/  HADD2.F32 R15, -RZ, R15.H0_H0 ;  /* 0x2000000fff0f7230 */ /* 0x000fe20000004100 */
[----:B------:R-:W-:Y:S01]  /*7960*/  SHF.R.U64 R29, R26, 0x10, R27 ;  /* 0x000000101a1d7819 */ /* 0x000fe2000000121b */
[----:B------:R-:W-:Y:S02]  /*7970*/  HADD2.F32 R25, -RZ, R25.H0_H0 ;  /* 0x20000019ff197230 */ /* 0x000fe40000004100 */
[----:B-1----:R-:W-:-:S02]  /*7980*/  HADD2.F32 R12, -RZ, R7.H0_H0 ;  /* 0x20000007ff0c7230 */ /* 0x002fc40000004100 */
[----:B------:R-:W-:Y:S02]  /*7990*/  HADD2.F32 R13, -RZ, R7.H1_H1 ;  /* 0x30000007ff0d7230 */ /* 0x000fe40000004100 */
[--C-:B------:R-:W-:Y:S02]  /*79a0*/  HADD2.F32 R7, -RZ, R4.reuse.H0_H0 ;  /* 0x20000004ff077230 */ /* 0x100fe40000004100 */
[----:B------:R-:W-:Y:S02]  /*79b0*/  HADD2.F32 R4, -RZ, R4.H1_H1 ;  /* 0x30000004ff047230 */ /* 0x000fe40000004100 */
[C---:B------:R-:W-:Y:S01]  /*79c0*/  FMUL.FTZ R28, R13.reuse, R15 ;  /* 0x0000000f0d1c7220 */ /* 0x040fe20000410000 */
[-C--:B------:R-:W-:Y:S01]  /*79d0*/  FMUL.FTZ R27, R13, R25.reuse ;  /* 0x000000190d1b7220 */ /* 0x080fe20000410000 */
[--C-:B------:R-:W-:Y:S02]  /*79e0*/  HADD2.F32 R10, -RZ, R6.reuse.H0_H0 ;  /* 0x20000006ff0a7230 */ /* 0x100fe40000004100 */
[----:B------:R-:W-:Y:S01]  /*79f0*/  FMUL.FTZ R26, R4, R24 ;  /* 0x00000018041a7220 */ /* 0x000fe20000410000 */
[----:B------:R-:W-:Y:S01]  /*7a00*/  FFMA.FTZ R30, R12, R25, R28 ;  /* 0x000000190c1e7223 */ /* 0x000fe2000001001c */
[----:B------:R-:W-:-:S02]  /*7a10*/  HADD2.F32 R11, -RZ, R6.H1_H1 ;  /* 0x30000006ff0b7230 */ /* 0x000fc40000004100 */
[----:B------:R-:W-:Y:S01]  /*7a20*/  FFMA.FTZ R27, R12, R15, -R27 ;  /* 0x0000000f0c1b7223 */ /* 0x000fe2000001081b */
[-C--:B------:R-:W-:Y:S01]  /*7a30*/  FMUL.FTZ R28, R4, R14.reuse ;  /* 0x0000000e041c7220 */ /* 0x080fe20000410000 */
[C---:B------:R-:W-:Y:S01]  /*7a40*/  FFMA.FTZ R26, R7.reuse, R14, -R26 ;  /* 0x0000000e071a7223 */ /* 0x040fe2000001081a */
[--C-:B------:R-:W-:Y:S02]  /*7a50*/  HADD2.F32 R6, -RZ, R5.reuse.H0_H0 ;  /* 0x20000005ff067230 */ /* 0x100fe40000004100 */
[----:B------:R-:W-:Y:S02]  /*7a60*/  HADD2.F32 R14, -RZ, R46.H1_H1 ;  /* 0x3000002eff0e7230 */ /* 0x000fe40000004100 */
[----:B------:R-:W-:Y:S01]  /*7a70*/  FFMA.FTZ R7, R7, R24, R28 ;  /* 0x0000001807077223 */ /* 0x000fe2000001001c */
[----:B------:R-:W-:Y:S02]  /*7a80*/  HADD2.F32 R12, -RZ, R48.H1_H1 ;  /* 0x30000030ff0c7230 */ /* 0x000fe40000004100 */
[----:B------:R-:W-:-:S02]  /*7a90*/  HADD2.F32 R5, -RZ, R5.H1_H1 ;  /* 0x30000005ff057230 */ /* 0x000fc40000004100 */
[C---:B------:R-:W-:Y:S01]  /*7aa0*/  FMUL.FTZ R15, R11.reuse, R14 ;  /* 0x0000000e0b0f7220 */ /* 0x040fe20000410000 */
[----:B------:R-:W-:Y:S02]  /*7ab0*/  HADD2.F32 R13, -RZ, R29.H0_H0 ;  /* 0x2000001dff0d7230 */ /* 0x000fe40000004100 */
[-C--:B------:R-:W-:Y:S01]  /*7ac0*/  FMUL.FTZ R25, R11, R12.reuse ;  /* 0x0000000c0b197220 */ /* 0x080fe20000410000 */
[----:B------:R-:W-:Y:S02]  /*7ad0*/  HADD2.F32 R4, -RZ, R31.H0_H0 ;  /* 0x2000001fff047230 */ /* 0x000fe40000004100 */
[----:B------:R-:W-:Y:S01]  /*7ae0*/  FFMA.FTZ R15, R10, R12, -R15 ;  /* 0x0000000c0a0f7223 */ /* 0x000fe2000001080f */
[----:B------:R-:W-:Y:S01]  /*7af0*/  F2FP.F16.F32.PACK_AB R31, R30, R27 ;  /* 0x0000001b1e1f723e */ /* 0x000fe200000000ff */
[C---:B------:R-:W-:Y:S01]  /*7b00*/  FMUL.FTZ R11, R5.reuse, R13 ;  /* 0x0000000d050b7220 */ /* 0x040fe20000410000 */
[----:B------:R-:W-:Y:S01]  /*7b10*/  FFMA.FTZ R10, R10, R14, R25 ;  /* 0x0000000e0a0a7223 */ /* 0x000fe20000010019 */
[----:B------:R-:W-:Y:S01]  /*7b20*/  FMUL.FTZ R24, R5, R4 ;  /* 0x0000000405187220 */ /* 0x000fe20000410000 */
[----:B------:R-:W-:Y:S01]  /*7b30*/  F2FP.F16.F32.PACK_AB R28, R7, R26 ;  /* 0x0000001a071c723e */ /* 0x000fe200000000ff */
[----:B------:R-:W-:-:S02]  /*7b40*/  FFMA.FTZ R11, R6, R4, -R11 ;  /* 0x00000004060b7223 */ /* 0x000fc4000001080b */
[----:B------:R-:W-:Y:S01]  /*7b50*/  FFMA.FTZ R24, R6, R13, R24 ;  /* 0x0000000d06187223 */ /* 0x000fe20000010018 */
[----:B------:R-:W-:-:S04]  /*7b60*/  F2FP.F16.F32.PACK_AB R30, R10, R15 ;  /* 0x0000000f0a1e723e */ /* 0x000fc800000000ff */
[----:B------:R-:W-:-:S05]  /*7b70*/  F2FP.F16.F32.PACK_AB R29, R24, R11 ;  /* 0x0000000b181d723e */ /* 0x000fca00000000ff */
[----:B------:R2:W-:Y:S02]  /*7b80*/  STS.128 [R3+0x1a400], R28 ;  /* 0x01a4001c03007388 */ /* 0x0005e40000000c00 */
.L_x_2098:
[----:B------:R-:W-:Y:S05]  /*7b90*/  BSYNC B1 ;  /* 0x0000000000017941 */ /* 0x000fea0003800000 */
.L_x_2097:
        /* <DEDUP_REMOVED lines=10> */
[----:B-1----:R-:W-:-:S02]  /*7c40*/  HADD2.F32 R10, -RZ, R7.H1_H1 ;  /* 0x30000007ff0a7230 */ /* 0x002fc40000004100 */
[--C-:B--2---:R-:W-:Y:S02]  /*7c50*/  HADD2.F32 R3, -RZ, R4.reuse.H0_H0 ;  /* 0x20000004ff037230 */ /* 0x104fe40000004100 */
[----:B------:R-:W-:Y:S02]  /*7c60*/  HADD2.F32 R4, -RZ, R4.H1_H1 ;  /* 0x30000004ff047230 */ /* 0x000fe40000004100 */
[C---:B------:R-:W-:Y:S01]  /*7c70*/  FMUL.FTZ R20, R10.reuse, R14 ;  /* 0x0000000e0a147220 */ /* 0x040fe20000410000 */
[----:B------:R-:W-:Y:S02]  /*7c80*/  HADD2.F32 R9, -RZ, R7.H0_H0 ;  /* 0x20000007ff097230 */ /* 0x000fe40000004100 */
[----:B------:R-:W-:Y:S01]  /*7c90*/  FMUL.FTZ R15, R10, R12 ;  /* 0x0000000c0a0f7220 */ /* 0x000fe20000410000 */
[--C-:B------:R-:W-:Y:S02]  /*7ca0*/  HADD2.F32 R7, -RZ, R6.reuse.H0_H0 ;  /* 0x20000006ff077230 */ /* 0x100fe40000004100 */
[----:B------:R-:W-:Y:S01]  /*7cb0*/  FMUL.FTZ R10, R4, R13 ;  /* 0x0000000d040a7220 */ /* 0x000fe20000410000 */
[----:B------:R-:W-:-:S02]  /*7cc0*/  HADD2.F32 R8, -RZ, R6.H1_H1 ;  /* 0x30000006ff087230 */ /* 0x000fc40000004100 */
[C---:B------:R-:W-:Y:S01]  /*7cd0*/  FFMA.FTZ R20, R9.reuse, R12, -R20 ;  /* 0x0000000c09147223 */ /* 0x040fe20000010814 */
[----:B------:R-:W-:Y:S01]  /*7ce0*/  FFMA.FTZ R15, R9, R14, R15 ;  /* 0x0000000e090f7223 */ /* 0x000fe2000001000f */
[--C-:B------:R-:W-:Y:S02]  /*7cf0*/  HADD2.F32 R6, -RZ, R5.reuse.H0_H0 ;  /* 0x20000005ff067230 */ /* 0x100fe40000004100 */
[-C--:B------:R-:W-:Y:S01]  /*7d00*/  FMUL.FTZ R14, R4, R11.reuse ;  /* 0x0000000b040e7220 */ /* 0x080fe20000410000 */
[----:B------:R-:W-:Y:S01]  /*7d10*/  FFMA.FTZ R12, R3, R11, -R10 ;  /* 0x0000000b030c7223 */ /* 0x000fe2000001080a */
[----:B------:R-:W-:Y:S01]  /*7d20*/  HADD2.F32 R5, -RZ, R5.H1_H1 ;  /* 0x30000005ff057230 */ /* 0x000fe20000004100 */
[----:B------:R-:W-:Y:S01]  /*7d30*/  F2FP.F16.F32.PACK_AB R15, R15, R20 ;  /* 0x000000140f0f723e */ /* 0x000fe200000000ff */
[----:B------:R-:W-:Y:S02]  /*7d40*/  HADD2.F32 R11, -RZ, R47.H1_H1 ;  /* 0x3000002fff0b7230 */ /* 0x000fe40000004100 */
[----:B------:R-:W-:Y:S01]  /*7d50*/  FFMA.FTZ R3, R3, R13, R14 ;  /* 0x0000000d03037223 */ /* 0x000fe2000001000e */
[----:B------:R-:W-:-:S02]  /*7d60*/  HADD2.F32 R10, -RZ, R21.H0_H0 ;  /* 0x20000015ff0a7230 */ /* 0x000fc40000004100 */
[----:B------:R-:W-:Y:S02]  /*7d70*/  HADD2.F32 R9, -RZ, R49.H1_H1 ;  /* 0x30000031ff097230 */ /* 0x000fe40000004100 */
[C---:B------:R-:W-:Y:S01]  /*7d80*/  FMUL.FTZ R14, R8.reuse, R11 ;  /* 0x0000000b080e7220 */ /* 0x040fe20000410000 */
[----:B------:R-:W-:Y:S02]  /*7d90*/  HADD2.F32 R4, -RZ, R24.H0_H0 ;  /* 0x20000018ff047230 */ /* 0x000fe40000004100 */
[----:B------:R-:W-:Y:S01]  /*7da0*/  FMUL.FTZ R13, R5, R10 ;  /* 0x0000000a050d7220 */ /* 0x000fe20000410000 */
[----:B------:R-:W-:Y:S01]  /*7db0*/  F2FP.F16.F32.PACK_AB R12, R3, R12 ;  /* 0x0000000c030c723e */ /* 0x000fe200000000ff */
[-C--:B------:R-:W-:Y:S01]  /*7dc0*/  FMUL.FTZ R8, R8, R9.reuse ;  /* 0x0000000908087220 */ /* 0x080fe20000410000 */
[----:B------:R-:W-:Y:S01]  /*7dd0*/  FFMA.FTZ R14, R7, R9, -R14 ;  /* 0x00000009070e7223 */ /* 0x000fe2000001080e */
[-C--:B------:R-:W-:Y:S01]  /*7de0*/  FMUL.FTZ R5, R5, R4.reuse ;  /* 0x0000000405057220 */ /* 0x080fe20000410000 */
[----:B------:R-:W-:Y:S01]  /*7df0*/  FFMA.FTZ R13, R6, R4, -R13 ;  /* 0x00000004060d7223 */ /* 0x000fe2000001080d */
[----:B------:R-:W-:-:S02]  /*7e00*/  FFMA.FTZ R7, R7, R11, R8 ;  /* 0x0000000b07077223 */ /* 0x000fc40000010008 */
[----:B------:R-:W-:-:S03]  /*7e10*/  FFMA.FTZ R6, R6, R10, R5 ;  /* 0x0000000a06067223 */ /* 0x000fc60000010005 */
[----:B------:R-:W-:Y:S02]  /*7e20*/  F2FP.F16.F32.PACK_AB R14, R7, R14 ;  /* 0x0000000e070e723e */ /* 0x000fe400000000ff */
[----:B------:R-:W-:-:S05]  /*7e30*/  F2FP.F16.F32.PACK_AB R13, R6, R13 ;  /* 0x0000000d060d723e */ /* 0x000fca00000000ff */
[----:B------:R4:W-:Y:S01]  /*7e40*/  STS.128 [R0+0x2000], R12 ;  /* 0x0020000c00007388 */ /* 0x0009e20000000c00 */
[----:B------:R-:W-:Y:S05]  /*7e50*/  BRA `(.L_x_2096) ;  /* 0x0000001000d07947 */ /* 0x000fea0003800000 */
.L_x_2077:
[----:B------:R-:W1:Y:S01]  /*7e60*/  LDC R43, c[0x0][0x3d4] ;  /* 0x0000f500ff2b7b82 */ /* 0x000e620000000800 */
[----:B------:R-:W-:Y:S01]  /*7e70*/  ULDC.64 UR4, c[0x0][0x3c8] ;  /* 0x0000f20000047ab9 */ /* 0x000fe20000000a00 */
[----:B------:R-:W-:Y:S01]  /*7e80*/  ULDC.64 UR6, c[0x0][0x3e0] ;  /* 0x0000f80000067ab9 */ /* 0x000fe20000000a00 */
[----:B------:R-:W-:Y:S02]  /*7e90*/  CS2R R32, SRZ ;  /* 0x0000000000207805 */ /* 0x000fe4000001ff00 */
[----:B------:R-:W-:Y:S02]  /*7ea0*/  CS2R R34, SRZ ;  /* 0x0000000000227805 */ /* 0x000fe4000001ff00 */
[----:B-1----:R-:W-:-:S04]  /*7eb0*/  ISETP.GE.AND P0, PT, R18, R43, PT ;  /* 0x0000002b1200720c */ /* 0x002fc80003f06270 */
[-C--:B------:R-:W-:Y:S02]  /*7ec0*/  ISETP.GE.OR P1, PT, R234, R8.reuse, P0 ;  /* 0x00000008ea00720c */ /* 0x080fe40000726670 */
[----:B------:R-:W-:-:S11]  /*7ed0*/  ISETP.GE.OR P0, PT, R23, R8, P0 ;  /* 0x000000081700720c */ /* 0x000fd60000706670 */
[----:B------:R-:W1:Y:S01]  /*7ee0*/  @!P1 LDC.64 R14, c[0x0][0x3c8] ;  /* 0x0000f200ff0e9b82 */ /* 0x000e620000000a00 */
[----:B------:R-:W-:Y:S01]  /*7ef0*/  @!P1 IADD3 R13, P2, P3, R26, R55, R53 ;  /* 0x000000371a0d9210 */ /* 0x000fe20007b5e035 */
[----:B------:R-:W2:Y:S01]  /*7f00*/  S2R R46, SR_TID.X ;  /* 0x00000000002e7919 */ /* 0x000ea20000002100 */
[----:B------:R-:W-:Y:S02]  /*7f10*/  @!P0 IADD3 R9, P5, R53, R26, RZ ;  /* 0x0000001a35098210 */ /* 0x000fe40007fbe0ff */
[----:B------:R-:W-:Y:S02]  /*7f20*/  @!P1 IADD3.X R20, R27, R56, R51, P2, P3 ;  /* 0x000000381b149210 */ /* 0x000fe400017e6433 */
[----:B------:R-:W-:Y:S01]  /*7f30*/  @!P1 IADD3 R0, P3, P4, R28, R59, R54 ;  /* 0x0000003b1c009210 */ /* 0x000fe20007c7e036 */
[----:B------:R-:W3:Y:S01]  /*7f40*/  @!P1 LDC.64 R30, c[0x0][0x3e0] ;  /* 0x0000f800ff1e9b82 */ /* 0x000ee20000000a00 */
[----:B------:R-:W-:Y:S01]  /*7f50*/  @!P0 IADD3 R11, P2, R54, R28, RZ ;  /* 0x0000001c360b8210 */ /* 0x000fe20007f5e0ff */
[----:B------:R-:W-:Y:S01]  /*7f60*/  @!P0 IMAD.X R10, R51, 0x1, R27, P5 ;  /* 0x00000001330a8824 */ /* 0x000fe200028e061b */
[----:B------:R-:W-:-:S02]  /*7f70*/  @!P1 IADD3.X R3, R29, R57, R52, P3, P4 ;  /* 0x000000391d039210 */ /* 0x000fc40001fe8434 */
[C---:B------:R-:W-:Y:S01]  /*7f80*/  @!P0 LEA R8, P5, R9.reuse, UR4, 0x1 ;  /* 0x0000000409088c11 */ /* 0x040fe2000f8a08ff */
[----:B------:R-:W-:Y:S01]  /*7f90*/  @!P0 IMAD.X R24, R52, 0x1, R29, P2 ;  /* 0x0000000134188824 */ /* 0x000fe200010e061d */
[----:B------:R-:W-:Y:S02]  /*7fa0*/  CS2R R28, SRZ ;  /* 0x00000000001c7805 */ /* 0x000fe4000001ff00 */
[----:B------:R-:W-:Y:S02]  /*7fb0*/  @!P0 LEA.HI.X R9, R9, UR5, R10, 0x1, P5 ;  /* 0x0000000509098c11 */ /* 0x000fe4000a8f0c0a */
[----:B------:R-:W-:-:S03]  /*7fc0*/  @!P0 LEA R10, P2, R11, UR6, 0x1 ;  /* 0x000000060b0a8c11 */ /* 0x000fc6000f8408ff */
[----:B------:R4:W5:Y:S01]  /*7fd0*/  @!P0 LDG.E.128 R32, desc[UR40][R8.64] ;  /* 0x0000002808208981 */ /* 0x000962000c1e1d00 */
[----:B------:R-:W-:Y:S02]  /*7fe0*/  @!P0 LEA.HI.X R11, R11, UR7, R24, 0x1, P2 ;  /* 0x000000070b0b8c11 */ /* 0x000fe400090f0c18 */
[----:B-1----:R-:W-:-:S04]  /*7ff0*/  @!P1 LEA R12, P3, R13, R14, 0x1 ;  /* 0x0000000e0d0c9211 */ /* 0x002fc800078608ff */
[----:B------:R-:W-:Y:S02]  /*8000*/  @!P1 LEA.HI.X R13, R13, R15, R20, 0x1, P3 ;  /* 0x0000000f0d0d9211 */ /* 0x000fe400018f0c14 */
[----:B---3--:R-:W-:-:S04]  /*8010*/  @!P1 LEA R14, P4, R0, R30, 0x1 ;  /* 0x0000001e000e9211 */ /* 0x008fc800078808ff */
[----:B------:R-:W-:Y:S02]  /*8020*/  @!P1 LEA.HI.X R15, R0, R31, R3, 0x1, P4 ;  /* 0x0000001f000f9211 */ /* 0x000fe400020f0c03 */
[----:B------:R-:W-:Y:S01]  /*8030*/  CS2R R30, SRZ ;  /* 0x00000000001e7805 */ /* 0x000fe2000001ff00 */
[----:B------:R-:W1:Y:S05]  /*8040*/  LDC R0, c[0x0][0x428] ;  /* 0x00010a00ff007b82 */ /* 0x000e6a0000000800 */
[----:B------:R-:W5:Y:S01]  /*8050*/  @!P1 LDG.E.128 R28, desc[UR40][R14.64] ;  /* 0x000000280e1c9981 */ /* 0x000f62000c1e1d00 */
[----:B--2---:R-:W-:Y:S01]  /*8060*/  VIADD R46, R46, 0xffffff80 ;  /* 0xffffff802e2e7836 */ /* 0x004fe20000000000 */
[----:B-1----:R-:W-:-:S04]  /*8070*/  ISETP.NE.AND P2, PT, R0, 0x1, PT ;  /* 0x000000010000780c */ /* 0x002fc80003f45270 */
[----:B------:R-:W-:-:S04]  /*8080*/  SHF.R.S32.HI R21, RZ, 0x1f, R46 ;  /* 0x0000001fff157819 */ /* 0x000fc8000001142e */
[----:B------:R-:W-:-:S05]  /*8090*/  LEA.HI R21, R21, R46, RZ, 0x2 ;  /* 0x0000002e15157211 */ /* 0x000fca00078f10ff */
[----:B------:R-:W1:Y:S01]  /*80a0*/  @P2 LDC R0, c[0x0][0x42c] ;  /* 0x00010b00ff002b82 */ /* 0x000e620000000800 */
[----:B------:R-:W-:-:S07]  /*80b0*/  LOP3.LUT R21, R21, 0xfffffffc, RZ, 0xc0, !PT ;  /* 0xfffffffc15157812 */ /* 0x000fce00078ec0ff */
[----:B----4-:R-:W2:Y:S01]  /*80c0*/  @P2 LDC R9, c[0x0][0x430] ;  /* 0x00010c00ff092b82 */ /* 0x010ea20000000800 */
[----:B------:R-:W-:Y:S02]  /*80d0*/  IMAD.IADD R21, R46, 0x1, -R21 ;  /* 0x000000012e157824 */ /* 0x000fe400078e0a15 */
[----:B------:R-:W-:-:S04]  /*80e0*/  IMAD R3, R209, 0x80, R23 ;  /* 0x00000080d1037824 */ /* 0x000fc800078e0217 */
[----:B------:R-:W-:Y:S01]  /*80f0*/  IMAD R3, R21, 0x40, R3 ;  /* 0x0000004015037824 */ /* 0x000fe200078e0203 */
[----:B------:R-:W-:Y:S02]  /*8100*/  CS2R R36, SRZ ;  /* 0x0000000000247805 */ /* 0x000fe4000001ff00 */
[----:B------:R-:W-:Y:S02]  /*8110*/  CS2R R38, SRZ ;  /* 0x0000000000267805 */ /* 0x000fe4000001ff00 */
[----:B------:R-:W-:Y:S02]  /*8120*/  CS2R R24, SRZ ;  /* 0x0000000000187805 */ /* 0x000fe4000001ff00 */
[----:B------:R-:W-:Y:S01]  /*8130*/  CS2R R26, SRZ ;  /* 0x00000000001a7805 */ /* 0x000fe2000001ff00 */
[----:B------:R-:W-:Y:S01]  /*8140*/  IMAD.MOV.U32 R8, RZ, RZ, R44 ;  /* 0x000000ffff087224 */ /* 0x000fe200078e002c */
[----:B------:R3:W5:Y:S01]  /*8150*/  @!P0 LDG.E.128 R36, desc[UR40][R10.64] ;  /* 0x000000280a248981 */ /* 0x000762000c1e1d00 */
[----:B-1----:R-:W-:-:S03]  /*8160*/  @P2 IMAD.HI.U32 R0, R3, R0, RZ ;  /* 0x0000000003002227 */ /* 0x002fc600078e00ff */
[----:B------:R1:W5:Y:S02]  /*8170*/  @!P1 LDG.E.128 R24, desc[UR40][R12.64] ;  /* 0x000000280c189981 */ /* 0x000364000c1e1d00 */
[----:B--2---:R-:W-:-:S04]  /*8180*/  @P2 SHF.R.U32.HI R3, RZ, R9, R0 ;  /* 0x00000009ff032219 */ /* 0x004fc80000011600 */
[----:B------:R-:W-:Y:S01]  /*8190*/  SHF.R.S32.HI R21, RZ, 0x1f, R3 ;  /* 0x0000001fff157819 */ /* 0x000fe20000011403 */
[----:B------:R-:W-:Y:S02]  /*81a0*/  IMAD.MOV.U32 R9, RZ, RZ, R41 ;  /* 0x000000ffff097224 */ /* 0x000fe400078e0029 */
[----:B---3--:R-:W-:Y:S02]  /*81b0*/  IMAD.MOV.U32 R10, RZ, RZ, R42 ;  /* 0x000000ffff0a7224 */ /* 0x008fe400078e002a */
[----:B------:R-:W-:Y:S02]  /*81c0*/  IMAD.MOV.U32 R11, RZ, RZ, R47 ;  /* 0x000000ffff0b7224 */ /* 0x000fe400078e002f */
[C---:B------:R-:W-:Y:S02]  /*81d0*/  IMAD R0, R21.reuse, R6, RZ ;  /* 0x0000000615007224 */ /* 0x040fe400078e02ff */
[----:B-1----:R-:W-:Y:S02]  /*81e0*/  IMAD R12, R21, R4, RZ ;  /* 0x00000004150c7224 */ /* 0x002fe400078e02ff */
[----:B------:R-:W-:-:S04]  /*81f0*/  IMAD.WIDE.U32 R8, R3, R6, R8 ;  /* 0x0000000603087225 */ /* 0x000fc800078e0008 */
[----:B------:R-:W-:-:S04]  /*8200*/  IMAD.WIDE.U32 R10, R3, R4, R10 ;  /* 0x00000004030a7225 */ /* 0x000fc800078e000a */
[C---:B------:R-:W-:Y:S02]  /*8210*/  IMAD R7, R3.reuse, R7, R0 ;  /* 0x0000000703077224 */ /* 0x040fe400078e0200 */
[----:B------:R-:W-:Y:S01]  /*8220*/  IMAD R3, R3, R5, R12 ;  /* 0x0000000503037224 */ /* 0x000fe200078e020c */
[----:B------:R-:W-:Y:S01]  /*8230*/  LEA R4, P2, R8, UR4, 0x1 ;  /* 0x0000000408047c11 */ /* 0x000fe2000f8408ff */
[----:B------:R-:W-:Y:S01]  /*8240*/  IMAD.IADD R5, R9, 0x1, R7 ;  /* 0x0000000109057824 */ /* 0x000fe200078e0207 */
[----:B------:R-:W-:Y:S01]  /*8250*/  LEA R0, P3, R10, UR6, 0x1 ;  /* 0x000000060a007c11 */ /* 0x000fe2000f8608ff */
[----:B------:R-:W-:Y:S01]  /*8260*/  IMAD.IADD R3, R11, 0x1, R3 ;  /* 0x000000010b037824 */ /* 0x000fe200078e0203 */
[----:B------:R-:W-:Y:S02]  /*8270*/  UMOV UR4, 0xffffffff ;  /* 0xffffffff00047882 */ /* 0x000fe40000000000 */
[----:B------:R-:W-:Y:S02]  /*8280*/  LEA.HI.X R5, R8, UR5, R5, 0x1, P2 ;  /* 0x0000000508057c11 */ /* 0x000fe400090f0c05 */
[----:B------:R-:W-:-:S02]  /*8290*/  LEA.HI.X R3, R10, UR7, R3, 0x1, P3 ;  /* 0x000000070a037c11 */ /* 0x000fc400098f0c03 */
[----:B------:R-:W-:Y:S01]  /*82a0*/  LEA.HI R6, R235, R235, RZ, 0x1 ;  /* 0x000000ebeb067211 */ /* 0x000fe200078f08ff */
[----:B------:R-:W-:Y:S06]  /*82b0*/  BRA.DIV UR4, `(.L_x_2099) ;  /* 0x0000015a04a07947 */ /* 0x000fec000b800000 */
.L_x_2357:
[----:B------:R-:W-:-:S03]  /*82c0*/  UMOV UR4, 0xffffffff ;  /* 0xffffffff00047882 */ /* 0x000fc60000000000 */
[----:B------:R-:W-:Y:S05]  /*82d0*/  BRA.DIV UR4, `(.L_x_2100) ;  /* 0x0000015a04c07947 */ /* 0x000fea000b800000 */
.L_x_2360:
[----:B------:R-:W-:-:S03]  /*82e0*/  UMOV UR4, 0xffffffff ;  /* 0xffffffff00047882 */ /* 0x000fc60000000000 */
[----:B------:R-:W-:Y:S05]  /*82f0*/  BRA.DIV UR4, `(.L_x_2101) ;  /* 0x0000015a04e07947 */ /* 0x000fea000b800000 */
.L_x_2363:
[----:B------:R-:W-:-:S03]  /*8300*/  UMOV UR4, 0xffffffff ;  /* 0xffffffff00047882 */ /* 0x000fc60000000000 */
[----:B------:R-:W-:Y:S05]  /*8310*/  BRA.DIV UR4, `(.L_x_2102) ;  /* 0x0000015e04007947 */ /* 0x000fea000b800000 */
.L_x_2366:
[----:B------:R-:W-:-:S03]  /*8320*/  UMOV UR4, 0xffffffff ;  /* 0xffffffff00047882 */ /* 0x000fc60000000000 */
[----:B------:R-:W-:Y:S05]  /*8330*/  BRA.DIV UR4, `(.L_x_2103) ;  /* 0x0000015e04207947 */ /* 0x000fea000b800000 */
.L_x_2369:
[----:B------:R-:W-:Y:S01]  /*8340*/  UMOV UR4, 0xffffffff ;  /* 0xffffffff00047882 */ /* 0x000fe20000000000 */
[----:B------:R-:W-:Y:S02]  /*8350*/  LOP3.LUT R6, R6, 0xfffffffe, RZ, 0xc0, !PT ;  /* 0xfffffffe06067812 */ /* 0x000fe400078ec0ff */
[----:B------:R-:W-:Y:S05]  /*8360*/  BRA.DIV UR4, `(.L_x_2104) ;  /* 0x0000015e043c7947 */ /* 0x000fea000b800000 */
.L_x_2372:
[----:B------:R-:W-:Y:S01]  /*8370*/  UMOV UR4, 0xffffffff ;  /* 0xffffffff00047882 */ /* 0x000fe20000000000 */
[----:B------:R-:W-:Y:S02]  /*8380*/  IMAD.IADD R4, R235, 0x1, -R6 ;  /* 0x00000001eb047824 */ /* 0x000fe400078e0a06 */
[----:B------:R-:W-:Y:S05]  /*8390*/  BRA.DIV UR4, `(.L_x_2105) ;  /* 0x0000015e04587947 */ /* 0x000fea000b800000 */
.L_x_2375:
[----:B------:R-:W-:Y:S01]  /*83a0*/  UMOV UR4, 0xffffffff ;  /* 0xffffffff00047882 */ /* 0x000fe20000000000 */
[----:B------:R-:W-:Y:S02]  /*83b0*/  SHF.L.U32 R4, R4, 0x1f, RZ ;  /* 0x0000001f04047819 */ /* 0x000fe400000006ff */
[----:B------:R-:W-:Y:S05]  /*83c0*/  BRA.DIV UR4, `(.L_x_2106) ;  /* 0x0000015e04747947 */ /* 0x000fea000b800000 */
.L_x_2378:
[----:B------:R-:W1:Y:S01]  /*83d0*/  SYNCS.PHASECHK.TRANS64.TRYWAIT P2, [R17+URZ+0x22800], R4 ;  /* 0x02280004110075a7 */ /* 0x000e62000804017f */
[----:B-----5:R-:W-:Y:S01]  /*83e0*/  IMAD.MOV.U32 R0, RZ, RZ, R32 ;  /* 0x000000ffff007224 */ /* 0x020fe200078e0020 */
[----:B------:R-:W-:Y:S01]  /*83f0*/  BSSY B1, `(.L_x_2107) ;  /* 0x000001a000017945 */ /* 0x000fe20003800000 */
[----:B------:R-:W-:Y:S02]  /*8400*/  IMAD.MOV.U32 R3, RZ, RZ, R33 ;  /* 0x000000ffff037224 */ /* 0x000fe400078e0021 */
        /* <DEDUP_REMOVED lines=15> */
[----:B------:R-:W-:-:S02]  /*8500*/  IMAD.MOV.U32 R0, RZ, RZ, R28 ;  /* 0x000000ffff007224 */ /* 0x000fc400078e001c */
[----:B------:R-:W-:Y:S01]  /*8510*/  IMAD.MOV.U32 R3, RZ, RZ, R29 ;  /* 0x000000ffff037224 */ /* 0x000fe200078e001d */
[----:B------:R-:W-:Y:S01]  /*8520*/  PRMT R54, R5, 0x5410, R6 ;  /* 0x0000541005367816 */ /* 0x000fe20000000006 */
[----:B------:R-:W-:Y:S02]  /*8530*/  IMAD.MOV.U32 R5, RZ, RZ, R26 ;  /* 0x000000ffff057224 */ /* 0x000fe400078e001a */
[----:B------:R-:W-:Y:S01]  /*8540*/  IMAD.MOV.U32 R6, RZ, RZ, R27 ;  /* 0x000000ffff067224 */ /* 0x000fe200078e001b */
[----:B------:R-:W-:Y:S01]  /*8550*/  PRMT R53, R0, 0x5410, R3 ;  /* 0x0000541000357816 */ /* 0x000fe20000000003 */
[----:B------:R-:W-:-:S03]  /*8560*/  IMAD.IADD R0, R18, 0x1, R43 ;  /* 0x0000000112007824 */ /* 0x000fc600078e022b */
[----:B------:R-:W-:Y:S01]  /*8570*/  PRMT R55, R5, 0x5410, R6 ;  /* 0x0000541005377816 */ /* 0x000fe20000000006 */
[----:B-1----:R-:W-:Y:S06]  /*8580*/  @!P2 BRA `(.L_x_2108) ;  /* 0x0000015c002ca947 */ /* 0x002fec0003800000 */
.L_x_2379:
[----:B------:R-:W-:Y:S05]  /*8590*/  BSYNC B1 ;  /* 0x0000000000017941 */ /* 0x000fea0003800000 */
.L_x_2107:
[----:B------:R-:W-:Y:S01]  /*85a0*/  BSSY B1, `(.L_x_2109) ;  /* 0x0000064000017945 */ /* 0x000fe20003800000 */
[----:B------:R-:W-:Y:S01]  /*85b0*/  IMAD.MOV.U32 R56, RZ, RZ, R30 ;  /* 0x000000ffff387224 */ /* 0x000fe200078e001e */
[----:B------:R-:W-:Y:S01]  /*85c0*/  LOP3.LUT R0, R0, 0x38, RZ, 0xc0, !PT ;  /* 0x0000003800007812 */ /* 0x000fe200078ec0ff */
[----:B------:R-:W-:Y:S01]  /*85d0*/  IMAD.MOV.U32 R57, RZ, RZ, R31 ;  /* 0x000000ffff397224 */ /* 0x000fe200078e001f */
[----:B------:R-:W-:Y:S06]  /*85e0*/  @P0 BRA `(.L_x_2110) ;  /* 0x00000004007c0947 */ /* 0x000fec0003800000 */
[----:B------:R-:W2:Y:S01]  /*85f0*/  LDL R3, [R1+0x4] ;  /* 0x0000040001037983 */ /* 0x000ea20000100800 */
[--C-:B------:R-:W-:Y:S02]  /*8600*/  SHF.R.U64 R49, R32, 0x10, R33.reuse ;  /* 0x0000001020317819 */ /* 0x100fe40000001221 */
[----:B------:R-:W-:Y:S01]  /*8610*/  SHF.R.U32.HI R46, RZ, 0x10, R33 ;  /* 0x00000010ff2e7819 */ /* 0x000fe20000011621 */
[--C-:B------:R-:W-:Y:S01]  /*8620*/  HADD2.F32 R33, -RZ, R15.reuse.H1_H1 ;  /* 0x3000000fff217230 */ /* 0x100fe20000004100 */
[----:B------:R-:W-:Y:S02]  /*8630*/  SHF.R.U64 R47, R36, 0x10, R37 ;  /* 0x00000010242f7819 */ /* 0x000fe40000001225 */
[----:B------:R-:W-:Y:S01]  /*8640*/  SHF.R.U64 R48, R34, 0x10, R35 ;  /* 0x0000001022307819 */ /* 0x000fe20000001223 */
[----:B------:R-:W-:Y:S01]  /*8650*/  HADD2.F32 R34, -RZ, R15.H0_H0 ;  /* 0x2000000fff227230 */ /* 0x000fe20000004100 */
[----:B------:R-:W-:Y:S02]  /*8660*/  SHF.R.U32.HI R36, RZ, 0x10, R37 ;  /* 0x00000010ff247819 */ /* 0x000fe40000011625 */
[----:B------:R-:W-:-:S02]  /*8670*/  SHF.R.U32.HI R44, RZ, 0x10, R35 ;  /* 0x00000010ff2c7819 */ /* 0x000fc40000011623 */
[--C-:B------:R-:W-:Y:S01]  /*8680*/  SHF.R.U64 R45, R38, 0x10, R39.reuse ;  /* 0x00000010262d7819 */ /* 0x100fe20000001227 */
[----:B------:R-:W-:Y:S01]  /*8690*/  HADD2.F32 R35, -RZ, R36.H0_H0 ;  /* 0x20000024ff237230 */ /* 0x000fe20000004100 */
[----:B------:R-:W-:Y:S01]  /*86a0*/  SHF.R.U32.HI R42, RZ, 0x10, R39 ;  /* 0x00000010ff2a7819 */ /* 0x000fe20000011627 */
[----:B------:R-:W-:Y:S02]  /*86b0*/  HADD2.F32 R36, -RZ, R51.H0_H0 ;  /* 0x20000033ff247230 */ /* 0x000fe40000004100 */
[----:B--2---:R-:W-:-:S05]  /*86c0*/  IMAD.SHL.U32 R3, R3, 0x40, RZ ;  /* 0x0000004003037824 */ /* 0x004fca00078e00ff */
[----:B------:R-:W-:-:S04]  /*86d0*/  LOP3.LUT R5, R3, 0x1c0, RZ, 0xc0, !PT ;  /* 0x000001c003057812 */ /* 0x000fc800078ec0ff */
[----:B------:R-:W-:Y:S02]  /*86e0*/  LOP3.LUT R3, R5, 0x38, R18, 0xf8, !PT ;  /* 0x0000003805037812 */ /* 0x000fe400078ef812 */
[----:B------:R-:W-:-:S04]  /*86f0*/  SHF.R.U32.HI R6, RZ, 0x3, R5 ;  /* 0x00000003ff067819 */ /* 0x000fc80000011605 */
[----:B-1----:R-:W-:-:S05]  /*8700*/  LOP3.LUT R4, R3, R6, RZ, 0x3c, !PT ;  /* 0x0000000603047212 */ /* 0x002fca00078e3cff */
[----:B------:R-:W-:-:S04]  /*8710*/  IMAD R4, R223, 0x200, R4 ;  /* 0x00000200df047824 */ /* 0x000fc800078e0204 */
[----:B------:R-:W-:Y:S01]  /*8720*/  IMAD R41, R4, 0x2, R17 ;  /* 0x0000000204297824 */ /* 0x000fe200078e0211 */
[----:B------:R-:W-:-:S04]  /*8730*/  LOP3.LUT R4, R6, R0, R5, 0x1e, !PT ;  /* 0x0000000006047212 */ /* 0x000fc800078e1e05 */
[----:B------:R-:W1:Y:S01]  /*8740*/  LDS.128 R8, [R41+0x18400] ;  /* 0x0184000029087984 */ /* 0x000e620000000c00 */
[----:B------:R-:W-:-:S04]  /*8750*/  IMAD R4, R223, 0x200, R4 ;  /* 0x00000200df047824 */ /* 0x000fc800078e0204 */
[----:B------:R-:W-:-:S05]  /*8760*/  IMAD R43, R4, 0x2, R17 ;  /* 0x00000002042b7824 */ /* 0x000fca00078e0211 */
[----:B------:R-:W2:Y:S01]  /*8770*/  LDS.128 R4, [R43+0x18400] ;  /* 0x018400002b047984 */ /* 0x000ea20000000c00 */
[--C-:B-1----:R-:W-:Y:S02]  /*8780*/  HADD2.F32 R12, -RZ, R9.reuse.H0_H0 ;  /* 0x20000009ff0c7230 */ /* 0x102fe40000004100 */
[----:B------:R-:W-:Y:S02]  /*8790*/  HADD2.F32 R9, -RZ, R9.H1_H1 ;  /* 0x30000009ff097230 */ /* 0x000fe40000004100 */
[--C-:B------:R-:W-:Y:S02]  /*87a0*/  HADD2.F32 R13, -RZ, R11.reuse.H0_H0 ;  /* 0x2000000bff0d7230 */ /* 0x100fe40000004100 */
[----:B------:R-:W-:Y:S02]  /*87b0*/  HADD2.F32 R14, -RZ, R11.H1_H1 ;  /* 0x3000000bff0e7230 */ /* 0x000fe40000004100 */
[----:B------:R-:W-:Y:S02]  /*87c0*/  HADD2.F32 R3, -RZ, R8.H0_H0 ;  /* 0x20000008ff037230 */ /* 0x000fe40000004100 */
[----:B--2---:R-:W-:-:S02]  /*87d0*/  HADD2.F32 R15, -RZ, R5.H0_H0 ;  /* 0x20000005ff0f7230 */ /* 0x004fc40000004100 */
[----:B------:R-:W-:Y:S02]  /*87e0*/  HADD2.F32 R20, -RZ, R5.H1_H1 ;  /* 0x30000005ff147230 */ /* 0x000fe40000004100 */
[----:B------:R-:W-:Y:S02]  /*87f0*/  HADD2.F32 R21, -RZ, R7.H0_H0 ;  /* 0x20000007ff157230 */ /* 0x000fe40000004100 */
[CC--:B------:R-:W-:Y:S01]  /*8800*/  FMUL.FTZ R37, R15.reuse, R34.reuse ;  /* 0x000000220f257220 */ /* 0x0c0fe20000410000 */
[----:B------:R-:W-:Y:S01]  /*8810*/  FMUL.FTZ R39, R15, R33 ;  /* 0x000000210f277220 */ /* 0x000fe20000410000 */
[----:B------:R-:W-:Y:S02]  /*8820*/  HADD2.F32 R15, -RZ, R46.H0_H0 ;  /* 0x2000002eff0f7230 */ /* 0x000fe40000004100 */
[----:B------:R-:W-:Y:S01]  /*8830*/  FMUL.FTZ R38, R20, R35 ;  /* 0x0000002314267220 */ /* 0x000fe20000410000 */
[C---:B------:R-:W-:Y:S01]  /*8840*/  FFMA.FTZ R37, R12.reuse, R33, -R37 ;  /* 0x000000210c257223 */ /* 0x040fe20000010825 */
[----:B------:R-:W-:Y:S01]  /*8850*/  FFMA.FTZ R39, R12, R34, R39 ;  /* 0x000000220c277223 */ /* 0x000fe20000010027 */
[----:B------:R-:W-:-:S02]  /*8860*/  HADD2.F32 R12, -RZ, R52.H1_H1 ;  /* 0x30000034ff0c7230 */ /* 0x000fc40000004100 */
[-C--:B------:R-:W-:Y:S01]  /*8870*/  FMUL.FTZ R20, R20, R15.reuse ;  /* 0x0000000f14147220 */ /* 0x080fe20000410000 */
[----:B------:R-:W-:Y:S01]  /*8880*/  FMUL.FTZ R34, R21, R36 ;  /* 0x0000002415227220 */ /* 0x000fe20000410000 */
[C---:B------:R-:W-:Y:S01]  /*8890*/  FFMA.FTZ R38, R9.reuse, R15, -R38 ;  /* 0x0000000f09267223 */ /* 0x040fe20000010826 */
[----:B------:R-:W-:Y:S02]  /*88a0*/  HADD2.F32 R15, -RZ, R42.H0_H0 ;  /* 0x2000002aff0f7230 */ /* 0x000fe40000004100 */
[----:B------:R-:W-:Y:S01]  /*88b0*/  FFMA.FTZ R42, R9, R35, R20 ;  /* 0x00000023092a7223 */ /* 0x000fe20000010014 */
[----:B------:R-:W-:Y:S02]  /*88c0*/  HADD2.F32 R32, -RZ, R7.H1_H1 ;  /* 0x30000007ff207230 */ /* 0x000fe40000004100 */
[-C--:B------:R-:W-:Y:S01]  /*88d0*/  FMUL.FTZ R21, R21, R12.reuse ;  /* 0x0000000c15157220 */ /* 0x080fe20000410000 */
[----:B------:R-:W-:Y:S01]  /*88e0*/  FFMA.FTZ R33, R13, R12, -R34 ;  /* 0x0000000c0d217223 */ /* 0x000fe20000010822 */
[----:B------:R-:W-:-:S02]  /*88f0*/  HADD2.F32 R9, -RZ, R44.H0_H0 ;  /* 0x2000002cff097230 */ /* 0x000fc40000004100 */
[----:B------:R-:W-:Y:S02]  /*8900*/  HADD2.F32 R5, -RZ, R4.H0_H0 ;  /* 0x20000004ff057230 */ /* 0x000fe40000004100 */
[----:B------:R-:W-:Y:S01]  /*8910*/  FFMA.FTZ R35, R13, R36, R21 ;  /* 0x000000240d237223 */ /* 0x000fe20000010015 */
[----:B------:R-:W-:Y:S02]  /*8920*/  HADD2.F32 R34, -RZ, R50.H0_H0 ;  /* 0x20000032ff227230 */ /* 0x000fe40000004100 */
[C---:B------:R-:W-:Y:S01]  /*8930*/  FMUL.FTZ R13, R32.reuse, R15 ;  /* 0x0000000f200d7220 */ /* 0x040fe20000410000 */
[----:B------:R-:W-:Y:S02]  /*8940*/  HADD2.F32 R12, -RZ, R51.H1_H1 ;  /* 0x30000033ff0c7230 */ /* 0x000fe40000004100 */
[----:B------:R-:W-:Y:S01]  /*8950*/  FMUL.FTZ R21, R32, R9 ;  /* 0x0000000920157220 */ /* 0x000fe20000410000 */
[----:B------:R-:W-:Y:S02]  /*8960*/  HADD2.F32 R7, -RZ, R6.H0_H0 ;  /* 0x20000006ff077230 */ /* 0x000fe40000004100 */
[----:B------:R-:W-:Y:S01]  /*8970*/  FMUL.FTZ R36, R5, R34 ;  /* 0x0000002205247220 */ /* 0x000fe20000410000 */
[----:B------:R-:W-:-:S02]  /*8980*/  HADD2.F32 R32, -RZ, R50.H1_H1 ;  /* 0x30000032ff207230 */ /* 0x000fc40000004100 */
[-C--:B------:R-:W-:Y:S01]  /*8990*/  FMUL.FTZ R5, R5, R12.reuse ;  /* 0x0000000c05057220 */ /* 0x080fe20000410000 */
[----:B------:R-:W-:Y:S02]  /*89a0*/  HADD2.F32 R20, -RZ, R52.H0_H0 ;  /* 0x20000034ff147230 */ /* 0x000fe40000004100 */
[C---:B------:R-:W-:Y:S01]  /*89b0*/  FFMA.FTZ R44, R14.reuse, R9, -R13 ;  /* 0x000000090e2c7223 */ /* 0x040fe2000001080d */
[----:B------:R-:W-:Y:S01]  /*89c0*/  FFMA.FTZ R46, R14, R15, R21 ;  /* 0x0000000f0e2e7223 */ /* 0x000fe20000010015 */
[----:B------:R-:W-:Y:S01]  /*89d0*/  FFMA.FTZ R36, R3, R12, -R36 ;  /* 0x0000000c03247223 */ /* 0x000fe20000010824 */
[----:B------:R-:W-:Y:S02]  /*89e0*/  HADD2.F32 R11, -RZ, R10.H0_H0 ;  /* 0x2000000aff0b7230 */ /* 0x000fe40000004100 */
[C---:B------:R-:W-:Y:S01]  /*89f0*/  FMUL.FTZ R14, R7.reuse, R32 ;  /* 0x00000020070e7220 */ /* 0x040fe20000410000 */
[----:B------:R-:W-:Y:S01]  /*8a00*/  FMUL.FTZ R12, R7, R20 ;  /* 0x00000014070c7220 */ /* 0x000fe20000410000 */
[----:B------:R-:W-:-:S02]  /*8a10*/  HADD2.F32 R4, -RZ, R4.H1_H1 ;  /* 0x30000004ff047230 */ /* 0x000fc40000004100 */
[----:B------:R-:W-:Y:S01]  /*8a20*/  FFMA.FTZ R34, R3, R34, R5 ;  /* 0x0000002203227223 */ /* 0x000fe20000010005 */
[----:B------:R-:W-:Y:S02]  /*8a30*/  HADD2.F32 R6, -RZ, R6.H1_H1 ;  /* 0x30000006ff067230 */ /* 0x000fe40000004100 */
[C---:B------:R-:W-:Y:S01]  /*8a40*/  FFMA.FTZ R14, R11.reuse, R20, -R14 ;  /* 0x000000140b0e7223 */ /* 0x040fe2000001080e */
[----:B------:R-:W-:Y:S02]  /*8a50*/  HADD2.F32 R7, -RZ, R47.H0_H0 ;  /* 0x2000002fff077230 */ /* 0x000fe40000004100 */
[----:B------:R-:W-:Y:S01]  /*8a60*/  FFMA.FTZ R12, R11, R32, R12 ;  /* 0x000000200b0c7223 */ /* 0x000fe2000001000c */
[----:B------:R-:W-:Y:S02]  /*8a70*/  HADD2.F32 R9, -RZ, R45.H0_H0 ;  /* 0x2000002dff097230 */ /* 0x000fe40000004100 */
[----:B------:R-:W-:Y:S02]  /*8a80*/  HADD2.F32 R3, -RZ, R49.H0_H0 ;  /* 0x20000031ff037230 */ /* 0x000fe40000004100 */
[----:B------:R-:W-:Y:S01]  /*8a90*/  FMUL.FTZ R11, R4, R7 ;  /* 0x00000007040b7220 */ /* 0x000fe20000410000 */
[----:B------:R-:W-:-:S02]  /*8aa0*/  HADD2.F32 R5, -RZ, R48.H0_H0 ;  /* 0x20000030ff057230 */ /* 0x000fc40000004100 */
[----:B------:R-:W-:Y:S01]  /*8ab0*/  FMUL.FTZ R15, R6, R9 ;  /* 0x00000009060f7220 */ /* 0x000fe20000410000 */
[----:B------:R-:W-:Y:S02]  /*8ac0*/  HADD2.F32 R8, -RZ, R8.H1_H1 ;  /* 0x30000008ff087230 */ /* 0x000fe40000004100 */
[----:B------:R-:W-:Y:S01]  /*8ad0*/  FMUL.FTZ R4, R4, R3 ;  /* 0x0000000304047220 */ /* 0x000fe20000410000 */
[----:B------:R-:W-:Y:S02]  /*8ae0*/  HADD2.F32 R10, -RZ, R10.H1_H1 ;  /* 0x3000000aff0a7230 */ /* 0x000fe40000004100 */
[----:B------:R-:W-:Y:S01]  /*8af0*/  FMUL.FTZ R6, R6, R5 ;  /* 0x0000000506067220 */ /* 0x000fe20000410000 */
[C---:B------:R-:W-:Y:S01]  /*8b00*/  FFMA.FTZ R3, R8.reuse, R3, -R11 ;  /* 0x0000000308037223 */ /* 0x040fe2000001080b */
[----:B------:R-:W-:Y:S01]  /*8b10*/  FFMA.FTZ R13, R8, R7, R4 ;  /* 0x00000007080d7223 */ /* 0x000fe20000010004 */
[C---:B------:R-:W-:Y:S01]  /*8b20*/  FFMA.FTZ R15, R10.reuse, R5, -R15 ;  /* 0x000000050a0f7223 */ /* 0x040fe2000001080f */
        /* <DEDUP_REMOVED lines=11> */
.L_x_2110:
[----:B------:R-:W-:Y:S05]  /*8be0*/  BSYNC B1 ;  /* 0x0000000000017941 */ /* 0x000fea0003800000 */
.L_x_2109:
[----:B--2---:R-:W-:Y:S01]  /*8bf0*/  PRMT R41, R56, 0x5410, R57 ;  /* 0x0000541038297816 */ /* 0x004fe20000000039 */
[----:B------:R-:W-:Y:S06]  /*8c00*/  @P1 BRA `(.L_x_2096) ;  /* 0x0000000400641947 */ /* 0x000fec0003800000 */
[----:B------:R-:W2:Y:S01]  /*8c10*/  LDL R42, [R1+0x10] ;  /* 0x00001000012a7983 */ /* 0x000ea20000100800 */
[----:B------:R-:W-:-:S04]  /*8c20*/  SHF.R.U32.HI R3, RZ, 0x3, R219 ;  /* 0x00000003ff037819 */ /* 0x000fc800000116db */
[----:B------:R-:W-:-:S05]  /*8c30*/  LOP3.LUT R3, R3, R0, R219, 0x1e, !PT ;  /* 0x0000000003037212 */ /* 0x000fca00078e1edb */
[----:B------:R-:W-:-:S04]  /*8c40*/  IMAD.IADD R0, R224, 0x1, R3 ;  /* 0x00000001e0007824 */ /* 0x000fc800078e0203 */
[----:B------:R-:W-:-:S05]  /*8c50*/  IMAD R0, R0, 0x2, R17 ;  /* 0x0000000200007824 */ /* 0x000fca00078e0211 */
[----:B-1----:R-:W1:Y:S01]  /*8c60*/  LDS.128 R4, [R0+0x18400] ;  /* 0x0184000000047984 */ /* 0x002e620000000c00 */
[----:B------:R-:W-:Y:S02]  /*8c70*/  SHF.R.U64 R37, R28, 0x10, R29 ;  /* 0x000000101c257819 */ /* 0x000fe4000000121d */
[--C-:B------:R-:W-:Y:S02]  /*8c80*/  SHF.R.U64 R39, R24, 0x10, R25.reuse ;  /* 0x0000001018277819 */ /* 0x100fe40000001219 */
[----:B------:R-:W-:Y:S01]  /*8c90*/  SHF.R.U32.HI R32, RZ, 0x10, R25 ;  /* 0x00000010ff207819 */ /* 0x000fe20000011619 */
[----:B------:R-:W-:Y:S01]  /*8ca0*/  HADD2.F32 R25, -RZ, R54.H1_H1 ;  /* 0x30000036ff197230 */ /* 0x000fe20000004100 */
[----:B------:R-:W-:Y:S02]  /*8cb0*/  SHF.R.U32.HI R28, RZ, 0x10, R29 ;  /* 0x00000010ff1c7819 */ /* 0x000fe4000001161d */
[--C-:B------:R-:W-:Y:S02]  /*8cc0*/  SHF.R.U64 R38, R26, 0x10, R27.reuse ;  /* 0x000000101a267819 */ /* 0x100fe4000000121b */
[----:B------:R-:W-:Y:S01]  /*8cd0*/  SHF.R.U32.HI R36, RZ, 0x10, R27 ;  /* 0x00000010ff247819 */ /* 0x000fe2000001161b */
[--C-:B------:R-:W-:Y:S01]  /*8ce0*/  HADD2.F32 R27, -RZ, R53.reuse.H1_H1 ;  /* 0x30000035ff1b7230 */ /* 0x100fe20000004100 */
[--C-:B------:R-:W-:Y:S01]  /*8cf0*/  SHF.R.U64 R35, R30, 0x10, R31.reuse ;  /* 0x000000101e237819 */ /* 0x100fe2000000121f */
[----:B------:R-:W-:Y:S01]  /*8d00*/  HADD2.F32 R28, -RZ, R28.H0_H0 ;  /* 0x2000001cff1c7230 */ /* 0x000fe20000004100 */
[----:B------:R-:W-:Y:S01]  /*8d10*/  SHF.R.U32.HI R33, RZ, 0x10, R31 ;  /* 0x00000010ff217819 */ /* 0x000fe2000001161f */
[----:B------:R-:W-:-:S02]  /*8d20*/  HADD2.F32 R26, -RZ, R53.H0_H0 ;  /* 0x20000035ff1a7230 */ /* 0x000fc40000004100 */
[--C-:B-1----:R-:W-:Y:S02]  /*8d30*/  HADD2.F32 R15, -RZ, R5.reuse.H0_H0 ;  /* 0x20000005ff0f7230 */ /* 0x102fe40000004100 */
[----:B------:R-:W-:-:S03]  /*8d40*/  HADD2.F32 R20, -RZ, R5.H1_H1 ;  /* 0x30000005ff147230 */ /* 0x000fc60000004100 */
[C---:B------:R-:W-:Y:S01]  /*8d50*/  FMUL.FTZ R29, R15.reuse, R27 ;  /* 0x0000001b0f1d7220 */ /* 0x040fe20000410000 */
[----:B------:R-:W-:Y:S01]  /*8d60*/  FMUL.FTZ R31, R15, R25 ;  /* 0x000000190f1f7220 */ /* 0x000fe20000410000 */
[----:B------:R-:W-:Y:S02]  /*8d70*/  HADD2.F32 R15, -RZ, R32.H0_H0 ;  /* 0x20000020ff0f7230 */ /* 0x000fe40000004100 */
[C---:B------:R-:W-:Y:S01]  /*8d80*/  FMUL.FTZ R30, R20.reuse, R28 ;  /* 0x0000001c141e7220 */ /* 0x040fe20000410000 */
[----:B------:R-:W-:Y:S02]  /*8d90*/  HADD2.F32 R5, -RZ, R4.H0_H0 ;  /* 0x20000004ff057230 */ /* 0x000fe40000004100 */
[----:B------:R-:W-:Y:S02]  /*8da0*/  HADD2.F32 R21, -RZ, R6.H0_H0 ;  /* 0x20000006ff157230 */ /* 0x000fe40000004100 */
[----:B------:R-:W-:Y:S01]  /*8db0*/  FMUL.FTZ R34, R20, R15 ;  /* 0x0000000f14227220 */ /* 0x000fe20000410000 */
[----:B------:R-:W-:-:S02]  /*8dc0*/  HADD2.F32 R20, -RZ, R41.H0_H0 ;  /* 0x20000029ff147230 */ /* 0x000fc40000004100 */
[--C-:B------:R-:W-:Y:S02]  /*8dd0*/  HADD2.F32 R24, -RZ, R7.reuse.H0_H0 ;  /* 0x20000007ff187230 */ /* 0x100fe40000004100 */
[----:B------:R-:W-:Y:S02]  /*8de0*/  HADD2.F32 R7, -RZ, R7.H1_H1 ;  /* 0x30000007ff077230 */ /* 0x000fe40000004100 */
[----:B------:R-:W-:Y:S02]  /*8df0*/  HADD2.F32 R4, -RZ, R4.H1_H1 ;  /* 0x30000004ff047230 */ /* 0x000fe40000004100 */
[----:B------:R-:W-:Y:S01]  /*8e00*/  HADD2.F32 R6, -RZ, R6.H1_H1 ;  /* 0x30000006ff067230 */ /* 0x000fe20000004100 */
[----:B--2---:R-:W1:Y:S02]  /*8e10*/  LDS.128 R8, [R42+0x18400] ;  /* 0x018400002a087984 */ /* 0x004e640000000c00 */
[--C-:B-1----:R-:W-:Y:S02]  /*8e20*/  HADD2.F32 R12, -RZ, R9.reuse.H0_H0 ;  /* 0x20000009ff0c7230 */ /* 0x102fe40000004100 */
[----:B------:R-:W-:-:S03]  /*8e30*/  HADD2.F32 R9, -RZ, R9.H1_H1 ;  /* 0x30000009ff097230 */ /* 0x000fc60000004100 */
[C---:B------:R-:W-:Y:S01]  /*8e40*/  FFMA.FTZ R29, R12.reuse, R25, -R29 ;  /* 0x000000190c1d7223 */ /* 0x040fe2000001081d */
[----:B------:R-:W-:Y:S01]  /*8e50*/  FFMA.FTZ R31, R12, R27, R31 ;  /* 0x0000001b0c1f7223 */ /* 0x000fe2000001001f */
[----:B------:R-:W-:Y:S02]  /*8e60*/  HADD2.F32 R12, -RZ, R54.H0_H0 ;  /* 0x20000036ff0c7230 */ /* 0x000fe40000004100 */
[----:B------:R-:W-:Y:S01]  /*8e70*/  FFMA.FTZ R32, R9, R15, -R30 ;  /* 0x0000000f09207223 */ /* 0x000fe2000001081e */
[----:B------:R-:W-:Y:S02]  /*8e80*/  HADD2.F32 R3, -RZ, R8.H0_H0 ;  /* 0x20000008ff037230 */ /* 0x000fe40000004100 */
[C---:B------:R-:W-:Y:S01]  /*8e90*/  FMUL.FTZ R30, R5.reuse, R26 ;  /* 0x0000001a051e7220 */ /* 0x040fe20000410000 */
[----:B------:R-:W-:-:S03]  /*8ea0*/  FMUL.FTZ R5, R5, R12 ;  /* 0x0000000c05057220 */ /* 0x000fc60000410000 */
[C---:B------:R-:W-:Y:S01]  /*8eb0*/  FFMA.FTZ R30, R3.reuse, R12, -R30 ;  /* 0x0000000c031e7223 */ /* 0x040fe2000001081e */
[----:B------:R-:W-:Y:S02]  /*8ec0*/  HADD2.F32 R12, -RZ, R55.H0_H0 ;  /* 0x20000037ff0c7230 */ /* 0x000fe40000004100 */
[----:B------:R-:W-:Y:S01]  /*8ed0*/  FFMA.FTZ R15, R3, R26, R5 ;  /* 0x0000001a030f7223 */ /* 0x000fe20000010005 */
[----:B------:R-:W-:Y:S02]  /*8ee0*/  HADD2.F32 R13, -RZ, R10.H0_H0 ;  /* 0x2000000aff0d7230 */ /* 0x000fe40000004100 */
[----:B------:R-:W-:Y:S01]  /*8ef0*/  FMUL.FTZ R26, R21, R20 ;  /* 0x00000014151a7220 */ /* 0x000fe20000410000 */
[----:B------:R-:W-:Y:S02]  /*8f00*/  HADD2.F32 R5, -RZ, R41.H1_H1 ;  /* 0x30000029ff057230 */ /* 0x000fe40000004100 */
[----:B------:R-:W-:Y:S02]  /*8f10*/  HADD2.F32 R3, -RZ, R55.H1_H1 ;  /* 0x30000037ff037230 */ /* 0x000fe40000004100 */
[----:B------:R-:W-:Y:S01]  /*8f20*/  FFMA.FTZ R34, R9, R28, R34 ;  /* 0x0000001c09227223 */ /* 0x000fe20000010022 */
[----:B------:R-:W-:Y:S01]  /*8f30*/  FMUL.FTZ R28, R21, R12 ;  /* 0x0000000c151c7220 */ /* 0x000fe20000410000 */
[----:B------:R-:W-:-:S02]  /*8f40*/  HADD2.F32 R14, -RZ, R11.H0_H0 ;  /* 0x2000000bff0e7230 */ /* 0x000fc40000004100 */
[C---:B------:R-:W-:Y:S01]  /*8f50*/  FFMA.FTZ R21, R13.reuse, R12, -R26 ;  /* 0x0000000c0d157223 */ /* 0x040fe2000001081a */
[C---:B------:R-:W-:Y:S01]  /*8f60*/  FMUL.FTZ R9, R24.reuse, R5 ;  /* 0x0000000518097220 */ /* 0x040fe20000410000 */
[----:B------:R-:W-:Y:S02]  /*8f70*/  HADD2.F32 R26, -RZ, R33.H0_H0 ;  /* 0x20000021ff1a7230 */ /* 0x000fe40000004100 */
[-C--:B------:R-:W-:Y:S01]  /*8f80*/  FMUL.FTZ R24, R24, R3.reuse ;  /* 0x0000000318187220 */ /* 0x080fe20000410000 */
[----:B------:R-:W-:Y:S02]  /*8f90*/  HADD2.F32 R12, -RZ, R36.H0_H0 ;  /* 0x20000024ff0c7230 */ /* 0x000fe40000004100 */
[----:B------:R-:W-:Y:S01]  /*8fa0*/  FFMA.FTZ R28, R13, R20, R28 ;  /* 0x000000140d1c7223 */ /* 0x000fe2000001001c */
[C---:B------:R-:W-:Y:S01]  /*8fb0*/  FFMA.FTZ R20, R14.reuse, R3, -R9 ;  /* 0x000000030e147223 */ /* 0x040fe20000010809 */
[----:B------:R-:W-:Y:S01]  /*8fc0*/  FFMA.FTZ R24, R14, R5, R24 ;  /* 0x000000050e187223 */ /* 0x000fe20000010018 */
[----:B------:R-:W-:-:S02]  /*8fd0*/  HADD2.F32 R11, -RZ, R11.H1_H1 ;  /* 0x3000000bff0b7230 */ /* 0x000fc40000004100 */
[C---:B------:R-:W-:Y:S01]  /*8fe0*/  FMUL.FTZ R36, R7.reuse, R26 ;  /* 0x0000001a07247220 */ /* 0x040fe20000410000 */
[-C--:B------:R-:W-:Y:S01]  /*8ff0*/  FMUL.FTZ R14, R7, R12.reuse ;  /* 0x0000000c070e7220 */ /* 0x080fe20000410000 */
[----:B------:R-:W-:Y:S02]  /*9000*/  HADD2.F32 R7, -RZ, R37.H0_H0 ;  /* 0x20000025ff077230 */ /* 0x000fe40000004100 */
[----:B------:R-:W-:Y:S02]  /*9010*/  HADD2.F32 R9, -RZ, R35.H0_H0 ;  /* 0x20000023ff097230 */ /* 0x000fe40000004100 */
[----:B------:R-:W-:Y:S02]  /*9020*/  HADD2.F32 R3, -RZ, R39.H0_H0 ;  /* 0x20000027ff037230 */ /* 0x000fe40000004100 */
[----:B------:R-:W-:Y:S02]  /*9030*/  HADD2.F32 R5, -RZ, R38.H0_H0 ;  /* 0x20000026ff057230 */ /* 0x000fe40000004100 */
[----:B------:R-:W-:Y:S01]  /*9040*/  FFMA.FTZ R25, R11, R12, -R36 ;  /* 0x0000000c0b197223 */ /* 0x000fe20000010824 */
[----:B------:R-:W-:-:S02]  /*9050*/  HADD2.F32 R8, -RZ, R8.H1_H1 ;  /* 0x30000008ff087230 */ /* 0x000fc40000004100 */
[----:B------:R-:W-:Y:S01]  /*9060*/  FFMA.FTZ R27, R11, R26, R14 ;  /* 0x0000001a0b1b7223 */ /* 0x000fe2000001000e */
[----:B------:R-:W-:Y:S02]  /*9070*/  HADD2.F32 R10, -RZ, R10.H1_H1 ;  /* 0x3000000aff0a7230 */ /* 0x000fe40000004100 */
[----:B------:R-:W-:Y:S01]  /*9080*/  FMUL.FTZ R11, R4, R7 ;  /* 0x00000007040b7220 */ /* 0x000fe20000410000 */
        /* <DEDUP_REMOVED lines=12> */
[----:B------:R-:W-:Y:S02]  /*9150*/  F2FP.F16.F32.PACK_AB R7, R27, R24 ;  /* 0x000000181b07723e */ /* 0x000fe400000000ff */
[----:B------:R-:W-:-:S02]  /*9160*/  F2FP.F16.F32.PACK_AB R4, R4, R15 ;  /* 0x0000000f0404723e */ /* 0x000fc400000000ff */
[----:B------:R-:W-:Y:S01]  /*9170*/  F2FP.F16.F32.PACK_AB R6, R9, R28 ;  /* 0x0000001c0906723e */ /* 0x000fe200000000ff */
[----:B------:R1:W-:Y:S04]  /*9180*/  STS.128 [R42+0x18400], R32 ;  /* 0x018400202a007388 */ /* 0x0003e80000000c00 */
[----:B------:R1:W-:Y:S02]  /*9190*/  STS.128 [R0+0x18400], R4 ;  /* 0x0184000400007388 */ /* 0x0003e40000000c00 */
.L_x_2096:
[----:B------:R-:W-:Y:S05]  /*91a0*/  BSYNC B0 ;  /* 0x0000000000007941 */ /* 0x000fea0003800000 */
.L_x_2076:
        /* <DEDUP_REMOVED lines=8> */
.L_x_2073:
[----:B-1234-:R-:W1:Y:S01]  /*9230*/  S2R R0, SR_TID.X ;  /* 0x0000000000007919 */ /* 0x01ee620000002100 */
[----:B------:R-:W-:Y:S01]  /*9240*/  ISETP.NE.AND P0, PT, R202, 0x3, PT ;  /* 0x00000003ca00780c */ /* 0x000fe20003f05270 */
[----:B------:R-:W-:Y:S05]  /*9250*/  WARPSYNC.ALL ;  /* 0x0000000000007948 */ /* 0x000fea0003800000 */
[----:B-1----:R-:W-:-:S05]  /*9260*/  SHF.R.U32.HI R0, RZ, 0x7, R0 ;  /* 0x00000007ff007819 */ /* 0x002fca0000011600 */
[----:B------:R-:W-:-:S05]  /*9270*/  VIADD R179, R0, 0x8 ;  /* 0x0000000800b37836 */ /* 0x000fca0000000000 */
[----:B------:R1:W-:Y:S06]  /*9280*/  BAR.SYNC.DEFER_BLOCKING R179, 0x100 ;  /* 0x000400b30000751d */ /* 0x0003ec0000010000 */
[----:B------:R-:W-:Y:S05]  /*9290*/  @!P0 BRA `(.L_x_2111) ;  /* 0x0000000000048947 */ /* 0x000fea0003800000 */
[----:B------:R-:W-:Y:S01]  /*92a0*/  BPT.TRAP 0x1 ;  /* 0x000000040000795c */ /* 0x000fe20000300000 */
.L_x_2111:
[----:B------:R-:W-:Y:S01]  /*92b0*/  IMAD R6, R16, 0x8, R17 ;  /* 0x0000000810067824 */ /* 0x000fe200078e0211 */
[----:B------:R-:W-:-:S04]  /*92c0*/  SHF.L.U32 R73, R200, 0x1f, RZ ;  /* 0x0000001fc8497819 */ /* 0x000fc800000006ff */
[----:B------:R2:W3:Y:S01]  /*92d0*/  SYNCS.PHASECHK.TRANS64.TRYWAIT P2, [R6+URZ+0x22830], R73 ;  /* 0x02283049060075a7 */ /* 0x0004e2000804017f */
[----:B------:R-:W-:Y:S05]  /*92e0*/  @!P0 BRA `(.L_x_2112) ;  /* 0x0000000000048947 */ /* 0x000fea0003800000 */
[----:B------:R-:W-:Y:S01]  /*92f0*/  BPT.TRAP 0x1 ;  /* 0x000000040000795c */ /* 0x000fe20000300000 */
.L_x_2112:
[----:B------:R-:W4:Y:S01]  /*9300*/  S2R R3, SR_TID.X ;  /* 0x0000000000037919 */ /* 0x000f220000002100 */
[----:B------:R-:W-:-:S05]  /*9310*/  VIADD R0, R17, 0x1c400 ;  /* 0x0001c40011007836 */ /* 0x000fca0000000000 */
[----:B------:R-:W-:-:S04]  /*9320*/  SHF.R.U32.HI R0, RZ, 0x4, R0 ;  /* 0x00000004ff007819 */ /* 0x000fc80000011600 */
[----:B------:R-:W-:Y:S02]  /*9330*/  LOP3.LUT R0, R0, 0x3fff, RZ, 0xc0, !PT ;  /* 0x00003fff00007812 */ /* 0x000fe400078ec0ff */
[----:B----4-:R-:W-:-:S04]  /*9340*/  LOP3.LUT R3, R3, 0x7f, RZ, 0xc0, !PT ;  /* 0x0000007f03037812 */ /* 0x010fc800078ec0ff */
[----:B------:R-:W-:Y:S01]  /*9350*/  ISETP.NE.AND P1, PT, R3, RZ, PT ;  /* 0x000000ff0300720c */ /* 0x000fe20003f25270 */
[----:B---3--:R-:W-:-:S12]  /*9360*/  @P2 BRA `(.L_x_2113) ;  /* 0x0000000000082947 */ /* 0x008fd80003800000 */
[----:B------:R-:W3:Y:S02]  /*9370*/  SYNCS.PHASECHK.TRANS64.TRYWAIT P2, [R6+URZ+0x22830], R73 ;  /* 0x02283049060075a7 */ /* 0x000ee4000804017f */
[----:B---3--:R-:W-:Y:S05]  /*9380*/  @!P2 BRA `(.L_x_2114) ;  /* 0x0000014c00c0a947 */ /* 0x008fea0003800000 */
.L_x_2113:
[----:B------:R-:W-:Y:S05]  /*9390*/  WARPSYNC.ALL ;  /* 0x0000000000007948 */ /* 0x000fea0003800000 */
[----:B------:R-:W-:-:S05]  /*93a0*/  LOP3.LUT R214, R0, 0x10000, RZ, 0xfc, !PT ;  /* 0x0001000000d67812 */ /* 0x000fca00078efcff */
[----:B------:R-:W-:Y:S01]  /*93b0*/  IMAD R4, R16, 0x300, R214 ;  /* 0x0000030010047824 */ /* 0x000fe200078e02d6 */
[----:B------:R-:W-:Y:S01]  /*93c0*/  LOP3.LUT R8, R40, 0x10000, RZ, 0xfc, !PT ;  /* 0x0001000028087812 */ /* 0x000fe200078efcff */
[----:B------:R-:W-:Y:S01]  /*93d0*/  IMAD.MOV.U32 R5, RZ, RZ, 0x40000040 ;  /* 0x40000040ff057424 */ /* 0x000fe200078e00ff */
[----:B------:R-:W4:Y:S01]  /*93e0*/  LDL R7, [R1+0x14] ;  /* 0x0000140001077983 */ /* 0x000f220000100800 */
[----:B------:R-:W-:Y:S01]  /*93f0*/  IMAD.MOV.U32 R9, RZ, RZ, 0x40000040 ;  /* 0x40000040ff097424 */ /* 0x000fe200078e00ff */
[C---:B------:R-:W-:Y:S01]  /*9400*/  R2UR UR6, R4.reuse ;  /* 0x00000000040672ca */ /* 0x040fe200000e0000 */
[----:B-----5:R-:W-:Y:S01]  /*9410*/  WARPGROUP.ARRIVE ;  /* 0x00000000000079c5 */ /* 0x020fe20000000000 */
[----:B------:R-:W-:Y:S01]  /*9420*/  R2UR UR7, R5 ;  /* 0x00000000050772ca */ /* 0x000fe200000e0000 */
[----:B------:R-:W-:Y:S01]  /*9430*/  VIADD R10, R4, 0x2 ;  /* 0x00000002040a7836 */ /* 0x000fe20000000000 */
[C---:B------:R-:W-:Y:S01]  /*9440*/  R2UR UR4, R8.reuse ;  /* 0x00000000080472ca */ /* 0x040fe200000e0000 */
[C---:B------:R-:W-:Y:S01]  /*9450*/  VIADD R20, R8.reuse, 0x2 ;  /* 0x0000000208147836 */ /* 0x040fe20000000000 */
[----:B------:R-:W-:Y:S01]  /*9460*/  R2UR UR5, R9 ;  /* 0x00000000090572ca */ /* 0x000fe200000e0000 */
[----:B------:R-:W-:Y:S01]  /*9470*/  IMAD.MOV.U32 R11, RZ, RZ, 0x40000040 ;  /* 0x40000040ff0b7424 */ /* 0x000fe200078e00ff */
[----:B------:R-:W0:Y:S01]  /*9480*/  S2R R74, SR_TID.X ;  /* 0x00000000004a7919 */ /* 0x000e220000002100 */
[----:B------:R-:W-:Y:S01]  /*9490*/  IMAD.MOV.U32 R21, RZ, RZ, 0x40000040 ;  /* 0x40000040ff157424 */ /* 0x000fe200078e00ff */
[----:B------:R-:W1:Y:S01]  /*94a0*/  LDC.64 R176, c[0x0][0x9e0] ;  /* 0x00027800ffb07b82 */ /* 0x000e620000000a00 */
[----:B------:R-:W-:Y:S01]  /*94b0*/  VIADD R14, R8, 0x4 ;  /* 0x00000004080e7836 */ /* 0x000fe20000000000 */
[----:B------:R-:W-:Y:S01]  /*94c0*/  LOP3.LUT R2, R2, 0xffefffff, RZ, 0xc0, !PT ;  /* 0xffefffff02027812 */ /* 0x000fe200078ec0ff */
[----:B------:R-:W-:-:S02]  /*94d0*/  IMAD.MOV.U32 R15, RZ, RZ, 0x40000040 ;  /* 0x40000040ff0f7424 */ /* 0x000fc400078e00ff */
[----:B------:R-:W-:Y:S02]  /*94e0*/  VIADD R12, R8, 0x6 ;  /* 0x00000006080c7836 */ /* 0x000fe40000000000 */
[----:B------:R-:W-:Y:S02]  /*94f0*/  IMAD.MOV.U32 R5, RZ, RZ, 0x40000040 ;  /* 0x40000040ff057424 */ /* 0x000fe400078e00ff */
[----:B------:R-:W-:Y:S01]  /*9500*/  HGMMA.64x96x16.F32 R24, gdesc[UR4], RZ, !UPT, gsb0 ;  /* 0x01600000041879f0 */ /* 0x000fe2000c0008ff */
[----:B------:R-:W-:Y:S01]  /*9510*/  R2UR UR6, R10 ;  /* 0x000000000a0672ca */ /* 0x000fe200000e0000 */
[----:B------:R-:W-:Y:S01]  /*9520*/  VIADD R10, R4, 0x4 ;  /* 0x00000004040a7836 */ /* 0x000fe20000000000 */
[----:B------:R-:W-:Y:S01]  /*9530*/  R2UR UR7, R11 ;  /* 0x000000000b0772ca */ /* 0x000fe200000e0000 */
[----:B------:R-:W-:Y:S01]  /*9540*/  IMAD.MOV.U32 R11, RZ, RZ, 0x40000040 ;  /* 0x40000040ff0b7424 */ /* 0x000fe200078e00ff */
[----:B------:R-:W-:Y:S01]  /*9550*/  R2UR UR4, R20 ;  /* 0x00000000140472ca */ /* 0x000fe200000e0000 */
[----:B------:R-:W-:Y:S01]  /*9560*/  VIADD R4, R4, 0x6 ;  /* 0x0000000604047836 */ /* 0x000fe20000000000 */
[----:B------:R-:W-:Y:S01]  /*9570*/  R2UR UR5, R21 ;  /* 0x00000000150572ca */ /* 0x000fe200000e0000 */
[----:B------:R-:W-:-:S02]  /*9580*/  IMAD.MOV.U32 R13, RZ, RZ, 0x40000040 ;  /* 0x40000040ff0d7424 */ /* 0x000fc400078e00ff */
[----:B------:R-:W-:Y:S02]  /*9590*/  IMAD.MOV.U32 R3, RZ, RZ, -0x60 ;  /* 0xffffffa0ff037424 */ /* 0x000fe400078e00ff */
[----:B------:R-:W-:Y:S02]  /*95a0*/  @!P1 VIADD R0, R6, 0x22840 ;  /* 0x0002284006009836 */ /* 0x000fe40000000000 */
[----:B------:R-:W-:Y:S01]  /*95b0*/  IMAD R72, R178, R3, 0x60 ;  /* 0x00000060b2487424 */ /* 0x000fe200078e0203 */
[----:B-1----:R-:W-:Y:S02]  /*95c0*/  ISETP.GE.AND P2, PT, R177, 0x1, PT ;  /* 0x00000001b100780c */ /* 0x002fe40003f46270 */
[----:B------:R-:W-:Y:S01]  /*95d0*/  @!P1 PRMT R0, RZ, 0x654, R0 ;  /* 0x00000654ff009816 */ /* 0x000fe20000000000 */
[----:B------:R-:W-:Y:S01]  /*95e0*/  IMAD.IADD R76, R72, 0x1, -R201 ;  /* 0x00000001484c7824 */ /* 0x000fe200078e0ac9 */
[----:B0-----:R-:W-:-:S09]  /*95f0*/  SHF.R.U32.HI R74, RZ, 0x7, R74 ;  /* 0x00000007ff4a7819 */ /* 0x001fd2000001164a */
[----:B------:R-:W-:Y:S01]  /*9600*/  @P2 LOP3.LUT R2, R2, 0x100000, RZ, 0xfc, !PT ;  /* 0x0010000002022812 */ /* 0x000fe200078efcff */
[----:B------:R-:W-:Y:S02]  /*9610*/  WARPGROUP.DEPBAR.LE gsb0, 0x0 ;  /* 0x00008000000079c5 */ /* 0x000fe40000010000 */
[----:B------:R-:W-:-:S06]  /*9620*/  WARPGROUP.ARRIVE ;  /* 0x00000000000079c5 */ /* 0x000fcc0000000000 */
[----:B------:R-:W-:Y:S01]  /*9630*/  HGMMA.64x96x16.F32 R24, gdesc[UR4], R24, gsb0 ;  /* 0x01600000041879f0 */ /* 0x000fe20008000818 */
[----:B------:R-:W-:Y:S02]  /*9640*/  R2UR UR6, R10 ;  /* 0x000000000a0672ca */ /* 0x000fe400000e0000 */
[----:B------:R-:W-:Y:S02]  /*9650*/  R2UR UR7, R11 ;  /* 0x000000000b0772ca */ /* 0x000fe400000e0000 */
[----:B------:R-:W-:Y:S02]  /*9660*/  R2UR UR4, R14 ;  /* 0x000000000e0472ca */ /* 0x000fe400000e0000 */
[----:B------:R-:W-:Y:S02]  /*9670*/  R2UR UR5, R15 ;  /* 0x000000000f0572ca */ /* 0x000fe400000e0000 */
[----:B------:R-:W-:Y:S01]  /*9680*/  IADD3 R11, -R74, 0xb, RZ ;  /* 0x0000000b4a0b7810 */ /* 0x000fe20007ffe1ff */
[----:B------:R-:W-:-:S02]  /*9690*/  WARPGROUP.DEPBAR.LE gsb0, 0x0 ;  /* 0x00008000000079c5 */ /* 0x000fc40000010000 */
[----:B------:R-:W-:-:S08]  /*96a0*/  WARPGROUP.ARRIVE ;  /* 0x00000000000079c5 */ /* 0x000fd00000000000 */
[----:B------:R-:W-:Y:S01]  /*96b0*/  HGMMA.64x96x16.F32 R24, gdesc[UR4], R24, gsb0 ;  /* 0x01600000041879f0 */ /* 0x000fe20008000818 */
[----:B------:R-:W-:Y:S01]  /*96c0*/  R2UR UR6, R4 ;  /* 0x00000000040672ca */ /* 0x000fe200000e0000 */
[----:B------:R-:W-:Y:S01]  /*96d0*/  IMAD.IADD R4, R204, 0x1, R72 ;  /* 0x00000001cc047824 */ /* 0x000fe200078e0248 */
[----:B------:R-:W-:Y:S02]  /*96e0*/  R2UR UR7, R5 ;  /* 0x00000000050772ca */ /* 0x000fe400000e0000 */
[----:B------:R-:W-:Y:S01]  /*96f0*/  R2UR UR4, R12 ;  /* 0x000000000c0472ca */ /* 0x000fe200000e0000 */
[----:B------:R-:W-:Y:S01]  /*9700*/  IMAD.IADD R74, R4, 0x1, -R201 ;  /* 0x00000001044a7824 */ /* 0x000fe200078e0ac9 */
[----:B------:R-:W-:Y:S01]  /*9710*/  R2UR UR5, R13 ;  /* 0x000000000d0572ca */ /* 0x000fe200000e0000 */
[----:B------:R-:W-:Y:S02]  /*9720*/  WARPGROUP.DEPBAR.LE gsb0, 0x0 ;  /* 0x00008000000079c5 */ /* 0x000fe40000010000 */
[----:B------:R-:W-:-:S10]  /*9730*/  WARPGROUP.ARRIVE ;  /* 0x00000000000079c5 */ /* 0x000fd40000000000 */
[----:B------:R-:W-:Y:S01]  /*9740*/  HGMMA.64x96x16.F32 R24, gdesc[UR4], R24, gsb0 ;  /* 0x01600000041879f0 */ /* 0x000fe20008000818 */
[----:B------:R-:W-:Y:S02]  /*9750*/  ULDC UR4, c[0x0][0x9dc] ;  /* 0x0002770000047ab9 */ /* 0x000fe40000000800 */
[----:B------:R-:W-:-:S05]  /*9760*/  IMAD.U32 R207, RZ, RZ, UR4 ;  /* 0x00000004ffcf7e24 */ /* 0x000fca000f8e00ff */
[----:B------:R-:W-:Y:S01]  /*9770*/  LOP3.LUT R10, RZ, R207, RZ, 0x33, !PT ;  /* 0x000000cfff0a7212 */ /* 0x000fe200078e33ff */
[----:B------:R-:W-:Y:S02]  /*9780*/  WARPGROUP.DEPBAR.LE gsb0, 0x0 ;  /* 0x00008000000079c5 */ /* 0x000fe40000010000 */
[----:B------:R0:W-:Y:S06]  /*9790*/  BAR.ARV R11, 0x100 ;  /* 0x0004000b0000751d */ /* 0x0001ec0000002000 */
[----:B------:R1:W-:Y:S02]  /*97a0*/  @!P1 SYNCS.ARRIVE.TRANS64.RED.A1T0 RZ, [R0+URZ], RZ ;  /* 0x000000ff00ff99a7 */ /* 0x0003e4000810043f */
[----:B-1----:R-:W-:-:S05]  /*97b0*/  IADD3 R0, -R205, 0x1, R4 ;  /* 0x00000001cd007810 */ /* 0x002fca0007ffe104 */
[----:B------:R-:W-:Y:S02]  /*97c0*/  IMAD.IADD R3, R0, 0x1, -R201 ;  /* 0x0000000100037824 */ /* 0x000fe400078e0ac9 */
[----:B----4-:R-:W-:Y:S02]  /*97d0*/  IMAD R0, R209, 0x80, R7 ;  /* 0x00000080d1007824 */ /* 0x010fe400078e0207 */
[C---:B------:R-:W-:Y:S02]  /*97e0*/  IMAD.IADD R75, R3.reuse, 0x1, R176 ;  /* 0x00000001034b7824 */ /* 0x040fe400078e02b0 */
[----:B------:R-:W-:-:S03]  /*97f0*/  IMAD.IADD R77, R3, 0x1, R10 ;  /* 0x00000001034d7824 */ /* 0x000fc600078e020a */
[----:B------:R-:W-:Y:S01]  /*9800*/  VIADDMNMX R4, R0, R75, R74, PT ;  /* 0x0000004b00047246 */ /* 0x000fe2000380014a */
[----:B------:R-:W-:Y:S01]  /*9810*/  IMAD.IADD R3, R77, 0x1, R0 ;  /* 0x000000014d037824 */ /* 0x000fe200078e0200 */
[----:B0-----:R-:W-:Y:S06]  /*9820*/  @!P2 BRA `(.L_x_2115) ;  /* 0x00000000004ca947 */ /* 0x001fec0003800000 */
[----:B------:R-:W-:Y:S01]  /*9830*/  IADD3 R5, R0, R204, -R205 ;  /* 0x000000cc00057210 */ /* 0x000fe20007ffe8cd */
[----:B------:R-:W-:Y:S03]  /*9840*/  BSSY B0, `(.L_x_2116) ;  /* 0x000000e000007945 */ /* 0x000fe60003800000 */
        /* <DEDUP_REMOVED lines=9> */
.L_x_2117:
[----:B------:R-:W-:-:S13]  /*98e0*/  ISETP.NE.AND P2, PT, R177, 0x1, PT ;  /* 0x00000001b100780c */ /* 0x000fda0003f45270 */
[----:B------:R-:W0:Y:S02]  /*98f0*/  @P2 LDC.64 R78, c[0x0][0x9e8] ;  /* 0x00027a00ff4e2b82 */ /* 0x000e240000000a00 */
[----:B0-----:R-:W-:-:S05]  /*9900*/  @P2 IMAD.HI.U32 R10, R5, R78, RZ ;  /* 0x0000004e050a2227 */ /* 0x001fca00078e00ff */
[----:B------:R-:W-:-:S07]  /*9910*/  @P2 SHF.R.U32.HI R5, RZ, R79, R10 ;  /* 0x0000004fff052219 */ /* 0x000fce000001160a */
.L_x_2118:
[----:B------:R-:W-:Y:S05]  /*9920*/  BSYNC B0 ;  /* 0x0000000000007941 */ /* 0x000fea0003800000 */
.L_x_2116:
[----:B------:R-:W-:-:S05]  /*9930*/  IMAD R10, R5, R177, R76 ;  /* 0x000000b1050a7224 */ /* 0x000fca00078e024c */
[----:B------:R-:W-:Y:S02]  /*9940*/  VIMNMX R3, R3, R10, !PT ;  /* 0x0000000a03037248 */ /* 0x000fe40007fe0100 */
[----:B------:R-:W-:-:S07]  /*9950*/  VIADDMNMX R4, R10, R177, R4, PT ;  /* 0x000000b10a047246 */ /* 0x000fce0003800104 */
.L_x_2115:
[C---:B------:R-:W-:Y:S02]  /*9960*/  ISETP.GE.AND P2, PT, R72.reuse, 0x2, PT ;  /* 0x000000024800780c */ /* 0x040fe40003f46270 */
[----:B------:R-:W-:Y:S02]  /*9970*/  ISETP.GE.AND P4, PT, R72, 0x9, PT ;  /* 0x000000094800780c */ /* 0x000fe40003f86270 */
[----:B------:R-:W-:Y:S02]  /*9980*/  ISETP.GT.AND P3, PT, R3, 0x1, !P2 ;  /* 0x000000010300780c */ /* 0x000fe40005764270 */
[----:B------:R-:W-:Y:S02]  /*9990*/  P2R R5, PR, RZ, 0x10 ;  /* 0x00000010ff057803 */ /* 0x000fe40000000000 */
[----:B------:R-:W-:Y:S02]  /*99a0*/  ISETP.LT.OR P3, PT, R4, 0x2, P3 ;  /* 0x000000020400780c */ /* 0x000fe40001f61670 */
[----:B------:R-:W-:-:S02]  /*99b0*/  ISETP.GE.AND P6, PT, R72, 0x1, PT ;  /* 0x000000014800780c */ /* 0x000fc40003fc6270 */
[----:B------:R-:W-:Y:S02]  /*99c0*/  FSEL R109, R25, -INF , !P3 ;  /* 0xff800000196d7808 */ /* 0x000fe40005800000 */
[----:B------:R-:W-:Y:S02]  /*99d0*/  ISETP.GT.AND P3, PT, R3, 0x8, !P4 ;  /* 0x000000080300780c */ /* 0x000fe40006764270 */
[----:B------:R-:W-:Y:S02]  /*99e0*/  ISETP.GE.AND P4, PT, R72, 0xa, PT ;  /* 0x0000000a4800780c */ /* 0x000fe40003f86270 */
[----:B------:R-:W-:Y:S02]  /*99f0*/  ISETP.LT.OR P3, PT, R4, 0x9, P3 ;  /* 0x000000090400780c */ /* 0x000fe40001f61670 */
[----:B------:R-:W-:Y:S02]  /*9a00*/  P2R R25, PR, RZ, 0x10 ;  /* 0x00000010ff197803 */ /* 0x000fe40000000000 */
[----:B------:R-:W-:-:S02]  /*9a10*/  FSEL R111, R28, -INF , !P3 ;  /* 0xff8000001c6f7808 */ /* 0x000fc40005800000 */
[----:B------:R-:W-:Y:S02]  /*9a20*/  ISETP.GT.AND P3, PT, R3, 0x9, !P4 ;  /* 0x000000090300780c */ /* 0x000fe40006764270 */
[----:B------:R-:W-:Y:S02]  /*9a30*/  ISETP.GE.AND P4, PT, R72, 0x11, PT ;  /* 0x000000114800780c */ /* 0x000fe40003f86270 */
[----:B------:R-:W-:Y:S02]  /*9a40*/  ISETP.LT.OR P3, PT, R4, 0xa, P3 ;  /* 0x0000000a0400780c */ /* 0x000fe40001f61670 */
[----:B------:R-:W-:Y:S02]  /*9a50*/  P2R R78, PR, RZ, 0x10 ;  /* 0x00000010ff4e7803 */ /* 0x000fe40000000000 */
[----:B------:R-:W-:Y:S02]  /*9a60*/  FSEL R113, R29, -INF , !P3 ;  /* 0xff8000001d717808 */ /* 0x000fe40005800000 */
[----:B------:R-:W-:-:S02]  /*9a70*/  ISETP.GT.AND P3, PT, R3, 0x10, !P4 ;  /* 0x000000100300780c */ /* 0x000fc40006764270 */
[----:B------:R-:W-:Y:S02]  /*9a80*/  ISETP.GE.AND P4, PT, R72, 0x12, PT ;  /* 0x000000124800780c */ /* 0x000fe40003f86270 */
[----:B------:R-:W-:-:S04]  /*9a90*/  ISETP.LT.OR P3, PT, R4, 0x11, P3 ;  /* 0x000000110400780c */ /* 0x000fc80001f61670 */
        /* <DEDUP_REMOVED lines=91> */
[----:B------:R-:W-:Y:S02]  /*a050*/  ISETP.GE.AND P5, PT, R72, 0x5a, PT ;  /* 0x0000005a4800780c */ /* 0x000fe40003fa6270 */
[----:B------:R-:W-:Y:S02]  /*a060*/  IADD3 R24, R77, 0x8, R0 ;  /* 0x000000084d187810 */ /* 0x000fe40007ffe000 */
[----:B------:R-:W-:Y:S02]  /*a070*/  P2R R64, PR, RZ, 0x20 ;  /* 0x00000020ff407803 */ /* 0x000fe40000000000 */
[----:B------:R-:W-:Y:S01]  /*a080*/  ISETP.GT.AND P5, PT, R3, 0x59, !P5 ;  /* 0x000000590300780c */ /* 0x000fe20006fa4270 */
[----:B------:R-:W-:-:S03]  /*a090*/  VIADD R3, R0, 0x8 ;  /* 0x0000000800037836 */ /* 0x000fc60000000000 */
[----:B------:R-:W-:Y:S02]  /*a0a0*/  ISETP.LT.OR P5, PT, R4, 0x5a, P5 ;  /* 0x0000005a0400780c */ /* 0x000fe40002fa1670 */
[----:B------:R-:W-:Y:S02]  /*a0b0*/  VIADDMNMX R4, R3, R75, R74, PT ;  /* 0x0000004b03047246 */ /* 0x000fe4000380014a */
[----:B------:R-:W-:Y:S02]  /*a0c0*/  FSEL R69, R69, -INF , !P5 ;  /* 0xff80000045457808 */ /* 0x000fe40006800000 */
[----:B------:R-:W-:-:S13]  /*a0d0*/  ISETP.GE.AND P5, PT, R177, 0x1, PT ;  /* 0x00000001b100780c */ /* 0x000fda0003fa6270 */
[----:B------:R-:W-:Y:S05]  /*a0e0*/  @!P5 BRA `(.L_x_2119) ;  /* 0x000000000050d947 */ /* 0x000fea0003800000 */
[----:B------:R-:W-:Y:S01]  /*a0f0*/  IADD3 R3, R0, R204, -R205 ;  /* 0x000000cc00037210 */ /* 0x000fe20007ffe8cd */
[----:B------:R-:W-:Y:S04]  /*a100*/  BSSY B0, `(.L_x_2120) ;  /* 0x000000f000007945 */ /* 0x000fe80003800000 */
[----:B------:R-:W-:-:S05]  /*a110*/  VIADD R3, R3, 0x8 ;  /* 0x0000000803037836 */ /* 0x000fca0000000000 */
        /* <DEDUP_REMOVED lines=9> */
.L_x_2121:
[----:B------:R-:W-:-:S13]  /*a1b0*/  ISETP.NE.AND P5, PT, R177, 0x1, PT ;  /* 0x00000001b100780c */ /* 0x000fda0003fa5270 */
[----:B------:R-:W0:Y:S02]  /*a1c0*/  @P5 LDC.64 R28, c[0x0][0x9e8] ;  /* 0x00027a00ff1c5b82 */ /* 0x000e240000000a00 */
[----:B0-----:R-:W-:-:S05]  /*a1d0*/  @P5 IMAD.HI.U32 R10, R3, R28, RZ ;  /* 0x0000001c030a5227 */ /* 0x001fca00078e00ff */
[----:B------:R-:W-:-:S07]  /*a1e0*/  @P5 SHF.R.U32.HI R3, RZ, R29, R10 ;  /* 0x0000001dff035219 */ /* 0x000fce000001160a */
.L_x_2122:
[----:B------:R-:W-:Y:S05]  /*a1f0*/  BSYNC B0 ;  /* 0x0000000000007941 */ /* 0x000fea0003800000 */
.L_x_2120:
[----:B------:R-:W-:-:S05]  /*a200*/  IMAD R3, R3, R177, R76 ;  /* 0x000000b103037224 */ /* 0x000fca00078e024c */
[----:B------:R-:W-:Y:S02]  /*a210*/  VIMNMX R24, R24, R3, !PT ;  /* 0x0000000318187248 */ /* 0x000fe40007fe0100 */
[----:B------:R-:W-:-:S07]  /*a220*/  VIADDMNMX R4, R3, R177, R4, PT ;  /* 0x000000b103047246 */ /* 0x000fce0003800104 */
.L_x_2119:
[----:B------:R-:W-:Y:S01]  /*a230*/  ISETP.GT.AND P2, PT, R24, 0x1, !P2 ;  /* 0x000000011800780c */ /* 0x000fe20005744270 */
[----:B------:R-:W-:Y:S01]  /*a240*/  ULDC UR4, c[0x0][0x988] ;  /* 0x0002620000047ab9 */ /* 0x000fe20000000800 */
        /* <DEDUP_REMOVED lines=16> */
[----:B------:R-:W-:-:S02]  /*a350*/  ISETP.NE.AND P5, PT, R37, RZ, PT ;  /* 0x000000ff2500720c */ /* 0x000fc40003fa5270 */
        /* <DEDUP_REMOVED lines=25> */
[----:B------:R-:W-:Y:S02]  /*a4f0*/  FMNMX.FTZ R10, R57, R10, !PT ;  /* 0x0000000a390a7209 */ /* 0x000fe40007810000 */
[----:B------:R-:W-:Y:S02]  /*a500*/  ISETP.LT.OR P2, PT, R4, 0x1a, P2 ;  /* 0x0000001a0400780c */ /* 0x000fe40001741670 */
[----:B------:R-:W-:Y:S02]  /*a510*/  FMNMX.FTZ R10, R61, R10, !PT ;  /* 0x0000000a3d0a7209 */ /* 0x000fe40007810000 */
[----:B------:R-:W-:Y:S02]  /*a520*/  FSEL R39, R39, -INF , !P2 ;  /* 0xff80000027277808 */ /* 0x000fe40005000000 */
        /* <DEDUP_REMOVED lines=8> */
[----:B------:R-:W-:Y:S01]  /*a5b0*/  FMNMX.FTZ R28, R69, R10, !PT ;  /* 0x0000000a451c7209 */ /* 0x000fe20007810000 */
[----:B------:R-:W-:Y:S01]  /*a5c0*/  IMAD.U32 R10, RZ, RZ, UR4 ;  /* 0x00000004ff0a7e24 */ /* 0x000fe2000f8e00ff */
[----:B------:R-:W-:Y:S02]  /*a5d0*/  ISETP.LT.OR P2, PT, R4, 0x22, P2 ;  /* 0x000000220400780c */ /* 0x000fe40001741670 */
[----:B------:R-:W-:Y:S01]  /*a5e0*/  ISETP.GT.AND P6, PT, R24, RZ, !P6 ;  /* 0x000000ff1800720c */ /* 0x000fe200077c4270 */
[----:B------:R-:W0:Y:S01]  /*a5f0*/  SHFL.BFLY PT, R3, R28, 0x2, 0x1f ;  /* 0x0c401f001c037f89 */ /* 0x000e2200000e0000 */
[----:B------:R-:W-:Y:S02]  /*a600*/  FSEL R43, R43, -INF , !P2 ;  /* 0xff8000002b2b7808 */ /* 0x000fe40005000000 */
[----:B------:R-:W-:-:S02]  /*a610*/  ISETP.NE.AND P2, PT, R80, RZ, PT ;  /* 0x000000ff5000720c */ /* 0x000fc40003f45270 */
[----:B------:R-:W-:Y:S02]  /*a620*/  ISETP.LT.OR P6, PT, R4, 0x1, P6 ;  /* 0x000000010400780c */ /* 0x000fe400037c1670 */
[----:B------:R-:W-:Y:S02]  /*a630*/  ISETP.GT.AND P2, PT, R24, 0x28, !P2 ;  /* 0x000000281800780c */ /* 0x000fe40005744270 */
[----:B------:R-:W-:Y:S02]  /*a640*/  FSEL R26, R26, -INF , !P6 ;  /* 0xff8000001a1a7808 */ /* 0x000fe40007000000 */
[----:B------:R-:W-:Y:S02]  /*a650*/  ISETP.LT.OR P2, PT, R4, 0x29, P2 ;  /* 0x000000290400780c */ /* 0x000fe40001741670 */
[----:B------:R-:W-:Y:S02]  /*a660*/  ISETP.NE.AND P5, PT, R60, RZ, PT ;  /* 0x000000ff3c00720c */ /* 0x000fe40003fa5270 */
[----:B------:R-:W-:-:S02]  /*a670*/  FSEL R25, R46, -INF , !P2 ;  /* 0xff8000002e197808 */ /* 0x000fc40005000000 */
[----:B------:R-:W-:Y:S02]  /*a680*/  ISETP.NE.AND P2, PT, R44, RZ, PT ;  /* 0x000000ff2c00720c */ /* 0x000fe40003f45270 */
[C---:B------:R-:W-:Y:S02]  /*a690*/  ISETP.GT.AND P3, PT, R24.reuse, 0x51, !P3 ;  /* 0x000000511800780c */ /* 0x040fe40005f64270 */
[C---:B------:R-:W-:Y:S02]  /*a6a0*/  ISETP.GT.AND P2, PT, R24.reuse, 0x29, !P2 ;  /* 0x000000291800780c */ /* 0x040fe40005744270 */
[----:B------:R-:W-:Y:S02]  /*a6b0*/  ISETP.GT.AND P4, PT, R24, 0x58, !P4 ;  /* 0x000000581800780c */ /* 0x000fe40006784270 */
[----:B------:R-:W-:Y:S02]  /*a6c0*/  ISETP.LT.OR P2, PT, R4, 0x2a, P2 ;  /* 0x0000002a0400780c */ /* 0x000fe40001741670 */
[----:B0-----:R-:W-:-:S02]  /*a6d0*/  FMNMX.FTZ R30, R28, R3, !PT ;  /* 0x000000031c1e7209 */ /* 0x001fc40007810000 */
[----:B------:R-:W-:Y:S02]  /*a6e0*/  FSEL R47, R47, -INF , !P2 ;  /* 0xff8000002f2f7808 */ /* 0x000fe40005000000 */
[----:B------:R-:W-:Y:S01]  /*a6f0*/  ISETP.NE.AND P2, PT, R45, RZ, PT ;  /* 0x000000ff2d00720c */ /* 0x000fe20003f45270 */
[----:B------:R-:W0:Y:S01]  /*a700*/  SHFL.BFLY PT, R3, R30, 0x1, 0x1f ;  /* 0x0c201f001e037f89 */ /* 0x000e2200000e0000 */
        /* <DEDUP_REMOVED lines=32> */
[----:B0-----:R-:W-:Y:S02]  /*a910*/  FMNMX.FTZ R3, R30, R3, !PT ;  /* 0x000000031e037209 */ /* 0x001fe40007810000 */
[----:B------:R-:W-:-:S02]  /*a920*/  FSEL R31, R58, -INF , !P2 ;  /* 0xff8000003a1f7808 */ /* 0x000fc40005000000 */
[----:B------:R-:W-:Y:S01]  /*a930*/  ISETP.NE.AND P2, PT, R56, RZ, PT ;  /* 0x000000ff3800720c */ /* 0x000fe20003f45270 */
[----:B------:R-:W-:Y:S01]  /*a940*/  FMUL.FTZ R32, R3, R10 ;  /* 0x0000000a03207220 */ /* 0x000fe20000410000 */
[----:B------:R-:W-:Y:S02]  /*a950*/  FMNMX.FTZ R28, R55, R28, !PT ;  /* 0x0000001c371c7209 */ /* 0x000fe40007810000 */
[----:B------:R-:W-:Y:S02]  /*a960*/  ISETP.GT.AND P2, PT, R24, 0x41, !P2 ;  /* 0x000000411800780c */ /* 0x000fe40005744270 */
[----:B------:R-:W-:Y:S02]  /*a970*/  FMNMX.FTZ R28, R31, R28, !PT ;  /* 0x0000001c1f1c7209 */ /* 0x000fe40007810000 */
[C---:B------:R-:W-:Y:S02]  /*a980*/  ISETP.LT.OR P2, PT, R4.reuse, 0x42, P2 ;  /* 0x000000420400780c */ /* 0x040fe40001741670 */
[----:B------:R-:W-:-:S02]  /*a990*/  ISETP.LT.OR P3, PT, R4, 0x52, P3 ;  /* 0x000000520400780c */ /* 0x000fc40001f61670 */
[----:B------:R-:W-:Y:S02]  /*a9a0*/  FSEL R59, R59, -INF , !P2 ;  /* 0xff8000003b3b7808 */ /* 0x000fe40005000000 */
[----:B------:R-:W-:Y:S02]  /*a9b0*/  ISETP.NE.AND P2, PT, R86, RZ, PT ;  /* 0x000000ff5600720c */ /* 0x000fe40003f45270 */
[----:B------:R-:W-:Y:S02]  /*a9c0*/  FMNMX.FTZ R28, R59, R28, !PT ;  /* 0x0000001c3b1c7209 */ /* 0x000fe40007810000 */
[----:B------:R-:W-:Y:S02]  /*a9d0*/  ISETP.GT.AND P2, PT, R24, 0x48, !P2 ;  /* 0x000000481800780c */ /* 0x000fe40005744270 */
[C---:B------:R-:W-:Y:S02]  /*a9e0*/  ISETP.LT.OR P4, PT, R4.reuse, 0x59, P4 ;  /* 0x000000590400780c */ /* 0x040fe40002781670 */
[----:B------:R-:W-:-:S02]  /*a9f0*/  ISETP.LT.OR P2, PT, R4, 0x49, P2 ;  /* 0x000000490400780c */ /* 0x000fc40001741670 */
[----:B------:R-:W-:Y:S02]  /*aa00*/  FSEL R67, R67, -INF , !P3 ;  /* 0xff80000043437808 */ /* 0x000fe40005800000 */
[----:B------:R-:W-:Y:S02]  /*aa10*/  FSEL R33, R62, -INF , !P2 ;  /* 0xff8000003e217808 */ /* 0x000fe40005000000 */
[----:B------:R-:W-:Y:S02]  /*aa20*/  ISETP.GT.AND P2, PT, R24, 0x49, !P5 ;  /* 0x000000491800780c */ /* 0x000fe40006f44270 */
[----:B------:R-:W-:Y:S02]  /*aa30*/  ISETP.NE.AND P5, PT, R88, RZ, PT ;  /* 0x000000ff5800720c */ /* 0x000fe40003fa5270 */
[----:B------:R-:W-:Y:S02]  /*aa40*/  ISETP.LT.OR P2, PT, R4, 0x4a, P2 ;  /* 0x0000004a0400780c */ /* 0x000fe40001741670 */
[----:B------:R-:W-:-:S02]  /*aa50*/  FMNMX.FTZ R28, R33, R28, !PT ;  /* 0x0000001c211c7209 */ /* 0x000fc40007810000 */
[----:B------:R-:W-:Y:S02]  /*aa60*/  FSEL R63, R63, -INF , !P2 ;  /* 0xff8000003f3f7808 */ /* 0x000fe40005000000 */
[----:B------:R-:W-:Y:S02]  /*aa70*/  FSETP.NEU.FTZ.AND P2, PT, R3, -INF , PT ;  /* 0xff8000000300780b */ /* 0x000fe40003f5d000 */
[----:B------:R-:W-:Y:S02]  /*aa80*/  FMNMX.FTZ R28, R63, R28, !PT ;  /* 0x0000001c3f1c7209 */ /* 0x000fe40007810000 */
[----:B------:R-:W-:Y:S02]  /*aa90*/  FSEL R32, R32, RZ, P2 ;  /* 0x000000ff20207208 */ /* 0x000fe40001000000 */
[----:B------:R-:W-:Y:S02]  /*aaa0*/  ISETP.GT.AND P2, PT, R24, 0x50, !P5 ;  /* 0x000000501800780c */ /* 0x000fe40006f44270 */
[----:B------:R-:W-:Y:S01]  /*aab0*/  ISETP.NE.AND P5, PT, R64, RZ, PT ;  /* 0x000000ff4000720c */ /* 0x000fe20003fa5270 */
[-CC-:B------:R-:W-:Y:S01]  /*aac0*/  FFMA.FTZ R152, R41, R10.reuse, -R32.reuse ;  /* 0x0000000a29987223 */ /* 0x180fe20000010820 */
[----:B------:R-:W-:Y:S01]  /*aad0*/  ISETP.LT.OR P2, PT, R4, 0x51, P2 ;  /* 0x000000510400780c */ /* 0x000fe20001741670 */
[-CC-:B------:R-:W-:Y:S01]  /*aae0*/  FFMA.FTZ R35, R109, R10.reuse, -R32.reuse ;  /* 0x0000000a6d237223 */ /* 0x180fe20000010820 */
[-CC-:B------:R-:W-:Y:S01]  /*aaf0*/  FFMA.FTZ R154, R111, R10.reuse, -R32.reuse ;  /* 0x0000000a6f9a7223 */ /* 0x180fe20000010820 */
[-CC-:B------:R-:W-:Y:S01]  /*ab00*/  FFMA.FTZ R41, R113, R10.reuse, -R32.reuse ;  /* 0x0000000a71297223 */ /* 0x180fe20000010820 */
[----:B------:R-:W-:Y:S01]  /*ab10*/  FSEL R37, R66, -INF , !P2 ;  /* 0xff80000042257808 */ /* 0x000fe20005000000 */
[----:B------:R-:W-:Y:S01]  /*ab20*/  MUFU.EX2 R152, R152 ;  /* 0x0000009800987308 */ /* 0x000fe20000000800 */
[----:B------:R-:W-:Y:S01]  /*ab30*/  ISETP.GT.AND P2, PT, R24, 0x59, !P5 ;  /* 0x000000591800780c */ /* 0x000fe20006f44270 */
[--C-:B------:R-:W-:Y:S01]  /*ab40*/  FFMA.FTZ R24, R101, R10, -R32.reuse ;  /* 0x0000000a65187223 */ /* 0x100fe20000010820 */
[----:B------:R-:W-:Y:S01]  /*ab50*/  FMNMX.FTZ R28, R37, R28, !PT ;  /* 0x0000001c251c7209 */ /* 0x000fe20007810000 */
[-CC-:B------:R-:W-:Y:S01]  /*ab60*/  FFMA.FTZ R156, R115, R10.reuse, -R32.reuse ;  /* 0x0000000a739c7223 */ /* 0x180fe20000010820 */
[----:B------:R-:W-:Y:S01]  /*ab70*/  ISETP.LT.OR P2, PT, R4, 0x5a, P2 ;  /* 0x0000005a0400780c */ /* 0x000fe20001741670 */
[--C-:B------:R-:W-:Y:S01]  /*ab80*/  FFMA.FTZ R4, R97, R10, -R32.reuse ;  /* 0x0000000a61047223 */ /* 0x100fe20000010820 */
[----:B------:R-:W-:Y:S01]  /*ab90*/  FSEL R101, R70, -INF , !P4 ;  /* 0xff80000046657808 */ /* 0x000fe20006000000 */
[----:B------:R-:W-:Y:S01]  /*aba0*/  MUFU.EX2 R35, R35 ;  /* 0x0000002300237308 */ /* 0x000fe20000000800 */
[----:B------:R-:W-:Y:S01]  /*abb0*/  FMNMX.FTZ R28, R67, R28, !PT ;  /* 0x0000001c431c7209 */ /* 0x000fe20007810000 */
[-CC-:B------:R-:W-:Y:S01]  /*abc0*/  FFMA.FTZ R45, R117, R10.reuse, -R32.reuse ;  /* 0x0000000a752d7223 */ /* 0x180fe20000010820 */
[----:B------:R-:W-:Y:S01]  /*abd0*/  FSEL R71, R71, -INF , !P2 ;  /* 0xff80000047477808 */ /* 0x000fe20005000000 */
[--C-:B------:R-:W-:Y:S01]  /*abe0*/  FFMA.FTZ R158, R107, R10, -R32.reuse ;  /* 0x0000000a6b9e7223 */ /* 0x100fe20000010820 */
[----:B------:R-:W-:Y:S01]  /*abf0*/  FMNMX.FTZ R28, R101, R28, !PT ;  /* 0x0000001c651c7209 */ /* 0x000fe20007810000 */
[-CC-:B------:R-:W-:Y:S01]  /*ac00*/  FFMA.FTZ R105, R105, R10.reuse, -R32.reuse ;  /* 0x0000000a69697223 */ /* 0x180fe20000010820 */
[--C-:B------:R-:W-:Y:S01]  /*ac10*/  FFMA.FTZ R103, R103, R10, -R32.reuse ;  /* 0x0000000a67677223 */ /* 0x100fe20000010820 */
[----:B------:R0:W-:Y:S01]  /*ac20*/  MUFU.EX2 R162, R4 ;  /* 0x0000000400a27308 */ /* 0x0001e20000000800 */
[----:B------:R-:W-:Y:S01]  /*ac30*/  FMNMX.FTZ R28, R71, R28, !PT ;  /* 0x0000001c471c7209 */ /* 0x000fe20007810000 */
[-CC-:B------:R-:W-:Y:S01]  /*ac40*/  FFMA.FTZ R99, R99, R10.reuse, -R32.reuse ;  /* 0x0000000a63637223 */ /* 0x180fe20000010820 */
[-CC-:B------:R-:W-:Y:S01]  /*ac50*/  FFMA.FTZ R95, R95, R10.reuse, -R32.reuse ;  /* 0x0000000a5f5f7223 */ /* 0x180fe20000010820 */
[-CC-:B------:R-:W-:Y:S01]  /*ac60*/  FFMA.FTZ R93, R93, R10.reuse, -R32.reuse ;  /* 0x0000000a5d5d7223 */ /* 0x180fe20000010820 */
[-CC-:B------:R-:W-:Y:S01]  /*ac70*/  FFMA.FTZ R91, R91, R10.reuse, -R32.reuse ;  /* 0x0000000a5b5b7223 */ /* 0x180fe20000010820 */
[----:B------:R-:W1:Y:S01]  /*ac80*/  SHFL.BFLY PT, R97, R28, 0x2, 0x1f ;  /* 0x0c401f001c617f89 */ /* 0x000e6200000e0000 */
[-CC-:B------:R-:W-:Y:S01]  /*ac90*/  FFMA.FTZ R89, R89, R10.reuse, -R32.reuse ;  /* 0x0000000a59597223 */ /* 0x180fe20000010820 */
[----:B------:R-:W-:Y:S01]  /*aca0*/  MUFU.EX2 R154, R154 ;  /* 0x0000009a009a7308 */ /* 0x000fe20000000800 */
[-CC-:B------:R-:W-:Y:S01]  /*acb0*/  FFMA.FTZ R85, R85, R10.reuse, -R32.reuse ;  /* 0x0000000a55557223 */ /* 0x180fe20000010820 */
[-CC-:B------:R-:W-:Y:S01]  /*acc0*/  FFMA.FTZ R79, R79, R10.reuse, -R32.reuse ;  /* 0x0000000a4f4f7223 */ /* 0x180fe20000010820 */
[-CC-:B------:R-:W-:Y:S01]  /*acd0*/  FFMA.FTZ R57, R57, R10.reuse, -R32.reuse ;  /* 0x0000000a39397223 */ /* 0x180fe20000010820 */
[-CC-:B------:R-:W-:Y:S01]  /*ace0*/  FFMA.FTZ R61, R61, R10.reuse, -R32.reuse ;  /* 0x0000000a3d3d7223 */ /* 0x180fe20000010820 */
[-CC-:B------:R-:W-:Y:S01]  /*acf0*/  FFMA.FTZ R65, R65, R10.reuse, -R32.reuse ;  /* 0x0000000a41417223 */ /* 0x180fe20000010820 */
[----:B------:R-:W-:-:S02]  /*ad00*/  FFMA.FTZ R49, R49, R10, -R32 ;  /* 0x0000000a31317223 */ /* 0x000fc40000010820 */
[----:B------:R-:W-:Y:S08]  /*ad10*/  MUFU.EX2 R41, R41 ;  /* 0x0000002900297308 */ /* 0x000ff00000000800 */
[----:B------:R-:W-:Y:S01]  /*ad20*/  MUFU.EX2 R156, R156 ;  /* 0x0000009c009c7308 */ /* 0x000fe20000000800 */
[----:B-1----:R-:W-:Y:S01]  /*ad30*/  FMNMX.FTZ R97, R28, R97, !PT ;  /* 0x000000611c617209 */ /* 0x002fe20007810000 */
[----:B------:R-:W-:-:S06]  /*ad40*/  FFMA.FTZ R28, R7, R10, -R32 ;  /* 0x0000000a071c7223 */ /* 0x000fcc0000010820 */
[----:B------:R-:W-:Y:S01]  /*ad50*/  MUFU.EX2 R45, R45 ;  /* 0x0000002d002d7308 */ /* 0x000fe20000000800 */
[----:B------:R-:W-:Y:S01]  /*ad60*/  FFMA.FTZ R32, R69, R10, -R32 ;  /* 0x0000000a45207223 */ /* 0x000fe20000010820 */
[----:B0-----:R-:W0:Y:S06]  /*ad70*/  SHFL.BFLY PT, R4, R97, 0x1, 0x1f ;  /* 0x0c201f0061047f89 */ /* 0x001e2c00000e0000 */
[----:B------:R-:W-:Y:S08]  /*ad80*/  MUFU.EX2 R158, R158 ;  /* 0x0000009e009e7308 */ /* 0x000ff00000000800 */
[----:B------:R-:W-:Y:S08]  /*ad90*/  MUFU.EX2 R105, R105 ;  /* 0x0000006900697308 */ /* 0x000ff00000000800 */
[----:B------:R-:W-:Y:S01]  /*ada0*/  MUFU.EX2 R103, R103 ;  /* 0x0000006700677308 */ /* 0x000fe20000000800 */
[----:B0-----:R-:W-:-:S04]  /*adb0*/  FMNMX.FTZ R7, R97, R4, !PT ;  /* 0x0000000461077209 */ /* 0x001fc80007810000 */
[C---:B------:R-:W-:Y:S01]  /*adc0*/  FSETP.NEU.FTZ.AND P2, PT, R7.reuse, -INF , PT ;  /* 0xff8000000700780b */ /* 0x040fe20003f5d000 */
[----:B------:R-:W-:Y:S02]  /*add0*/  FMUL.FTZ R4, R7, R10 ;  /* 0x0000000a07047220 */ /* 0x000fe40000410000 */
[----:B------:R-:W0:Y:S03]  /*ade0*/  MUFU.EX2 R24, R24 ;  /* 0x0000001800187308 */ /* 0x000e260000000800 */
[----:B------:R-:W-:-:S05]  /*adf0*/  FSEL R4, R4, RZ, P2 ;  /* 0x000000ff04047208 */ /* 0x000fca0001000000 */
        /* <DEDUP_REMOVED lines=20> */
[-CC-:B------:R-:W-:Y:S01]  /*af40*/  FFMA.FTZ R59, R59, R10.reuse, -R4.reuse ;  /* 0x0000000a3b3b7223 */ /* 0x180fe20000010804 */
[-CC-:B------:R-:W-:Y:S01]  /*af50*/  FFMA.FTZ R33, R33, R10.reuse, -R4.reuse ;  /* 0x0000000a21217223 */ /* 0x180fe20000010804 */
[-CC-:B------:R-:W-:Y:S01]  /*af60*/  FFMA.FTZ R63, R63, R10.reuse, -R4.reuse ;  /* 0x0000000a3f3f7223 */ /* 0x180fe20000010804 */
[-CC-:B------:R-:W-:Y:S01]  /*af70*/  FFMA.FTZ R37, R37, R10.reuse, -R4.reuse ;  /* 0x0000000a25257223 */ /* 0x180fe20000010804 */
[----:B------:R4:W-:Y:S01]  /*af80*/  MUFU.EX2 R36, R39 ;  /* 0x0000002700247308 */ /* 0x0009e20000000800 */
[-CC-:B------:R-:W-:Y:S01]  /*af90*/  FFMA.FTZ R67, R67, R10.reuse, -R4.reuse ;  /* 0x0000000a43437223 */ /* 0x180fe20000010804 */
[-CC-:B------:R-:W-:Y:S01]  /*afa0*/  FFMA.FTZ R101, R101, R10.reuse, -R4.reuse ;  /* 0x0000000a65657223 */ /* 0x180fe20000010804 */
[----:B------:R-:W-:Y:S01]  /*afb0*/  FFMA.FTZ R71, R71, R10, -R4 ;  /* 0x0000000a47477223 */ /* 0x000fe20000010804 */
[----:B0-----:R-:W-:-:S04]  /*afc0*/  F2FP.F16.F32.PACK_AB R160, R24, R103 ;  /* 0x0000006718a0723e */ /* 0x001fc800000000ff */
[----:B------:R-:W-:Y:S01]  /*afd0*/  MUFU.EX2 R83, R83 ;  /* 0x0000005300537308 */ /* 0x000fe20000000800 */
[----:B----4-:R-:W-:Y:S01]  /*afe0*/  FADD.FTZ R39, R152, R35 ;  /* 0x0000002398277221 */ /* 0x010fe20000010000 */
[----:B------:R-:W-:Y:S02]  /*aff0*/  F2FP.F16.F32.PACK_AB R152, R35, R152 ;  /* 0x000000982398723e */ /* 0x000fe400000000ff */
[----:B-1----:R-:W-:Y:S01]  /*b000*/  F2FP.F16.F32.PACK_AB R153, R87, R26 ;  /* 0x0000001a5799723e */ /* 0x002fe200000000ff */
[----:B------:R-:W-:Y:S01]  /*b010*/  FADD.FTZ R44, R154, R39 ;  /* 0x000000279a2c7221 */ /* 0x000fe20000010000 */
[C---:B------:R-:W-:Y:S02]  /*b020*/  F2FP.F16.F32.PACK_AB R154, R41.reuse, R154 ;  /* 0x0000009a299a723e */ /* 0x040fe400000000ff */
[----:B------:R-:W0:Y:S08]  /*b030*/  MUFU.EX2 R30, R81 ;  /* 0x00000051001e7308 */ /* 0x000e300000000800 */
[----:B------:R1:W-:Y:S08]  /*b040*/  MUFU.EX2 R161, R5 ;  /* 0x0000000500a17308 */ /* 0x0003f00000000800 */
[----:B------:R-:W4:Y:S01]  /*b050*/  MUFU.EX2 R77, R77 ;  /* 0x0000004d004d7308 */ /* 0x000f220000000800 */
[----:B-1----:R-:W-:Y:S01]  /*b060*/  FADD.FTZ R5, R41, R44 ;  /* 0x0000002c29057221 */ /* 0x002fe20000010000 */
[----:B------:R-:W-:Y:S01]  /*b070*/  FADD.FTZ R44, R26, R87 ;  /* 0x000000571a2c7221 */ /* 0x000fe20000010000 */
[----:B0-----:R-:W-:-:S02]  /*b080*/  F2FP.F16.F32.PACK_AB R155, R30, R83 ;  /* 0x000000531e9b723e */ /* 0x001fc400000000ff */
[----:B------:R-:W-:Y:S01]  /*b090*/  FADD.FTZ R46, R156, R5 ;  /* 0x000000059c2e7221 */ /* 0x000fe20000010000 */
[----:B------:R-:W-:Y:S01]  /*b0a0*/  FADD.FTZ R5, R83, R44 ;  /* 0x0000002c53057221 */ /* 0x000fe20000010000 */
[C---:B------:R-:W-:Y:S01]  /*b0b0*/  F2FP.F16.F32.PACK_AB R156, R45.reuse, R156 ;  /* 0x0000009c2d9c723e */ /* 0x040fe200000000ff */
[----:B------:R-:W0:Y:S01]  /*b0c0*/  MUFU.EX2 R34, R75 ;  /* 0x0000004b00227308 */ /* 0x000e220000000800 */
[----:B------:R-:W-:Y:S01]  /*b0d0*/  FADD.FTZ R39, R45, R46 ;  /* 0x0000002e2d277221 */ /* 0x000fe20000010000 */
[----:B------:R-:W-:-:S03]  /*b0e0*/  FADD.FTZ R46, R30, R5 ;  /* 0x000000051e2e7221 */ /* 0x000fc60000010000 */
[----:B------:R-:W-:Y:S01]  /*b0f0*/  FADD.FTZ R48, R158, R39 ;  /* 0x000000279e307221 */ /* 0x000fe20000010000 */
[C---:B------:R-:W-:Y:S02]  /*b100*/  F2FP.F16.F32.PACK_AB R158, R105.reuse, R158 ;  /* 0x0000009e699e723e */ /* 0x040fe400000000ff */
[----:B------:R-:W1:Y:S01]  /*b110*/  MUFU.EX2 R53, R53 ;  /* 0x0000003500357308 */ /* 0x000e620000000800 */
[----:B------:R-:W-:Y:S01]  /*b120*/  FADD.FTZ R48, R105, R48 ;  /* 0x0000003069307221 */ /* 0x000fe20000010000 */
[----:B----4-:R-:W-:-:S03]  /*b130*/  FADD.FTZ R5, R77, R46 ;  /* 0x0000002e4d057221 */ /* 0x010fc60000010000 */
[----:B------:R-:W-:-:S03]  /*b140*/  FADD.FTZ R39, R103, R48 ;  /* 0x0000003067277221 */ /* 0x000fc60000010000 */
[----:B------:R-:W4:Y:S01]  /*b150*/  MUFU.EX2 R95, R95 ;  /* 0x0000005f005f7308 */ /* 0x000f220000000800 */
[----:B0-----:R-:W-:Y:S01]  /*b160*/  FADD.FTZ R46, R34, R5 ;  /* 0x00000005222e7221 */ /* 0x001fe20000010000 */
[----:B------:R-:W-:Y:S01]  /*b170*/  FADD.FTZ R48, R24, R39 ;  /* 0x0000002718307221 */ /* 0x000fe20000010000 */
[----:B------:R-:W-:-:S03]  /*b180*/  F2FP.F16.F32.PACK_AB R157, R34, R77 ;  /* 0x0000004d229d723e */ /* 0x000fc600000000ff */
[----:B------:R-:W-:Y:S02]  /*b190*/  FADD.FTZ R39, R99, R48 ;  /* 0x0000003063277221 */ /* 0x000fe40000010000 */
[----:B------:R-:W0:Y:S01]  /*b1a0*/  MUFU.EX2 R38, R43 ;  /* 0x0000002b00267308 */ /* 0x000e220000000800 */
[----:B-1----:R-:W-:Y:S01]  /*b1b0*/  FADD.FTZ R5, R53, R46 ;  /* 0x0000002e35057221 */ /* 0x002fe20000010000 */
[C---:B------:R-:W-:Y:S01]  /*b1c0*/  FADD.FTZ R50, R162.reuse, R39 ;  /* 0x00000027a2327221 */ /* 0x040fe20000010000 */
[----:B------:R-:W-:Y:S02]  /*b1d0*/  F2FP.F16.F32.PACK_AB R162, R162, R99 ;  /* 0x00000063a2a2723e */ /* 0x000fe400000000ff */
[C---:B------:R-:W-:Y:S01]  /*b1e0*/  FADD.FTZ R48, R36.reuse, R5 ;  /* 0x0000000524307221 */ /* 0x040fe20000010000 */
[----:B------:R-:W-:Y:S02]  /*b1f0*/  F2FP.F16.F32.PACK_AB R159, R36, R53 ;  /* 0x00000035249f723e */ /* 0x000fe400000000ff */
[----:B------:R-:W1:Y:S01]  /*b200*/  MUFU.EX2 R164, R93 ;  /* 0x0000005d00a47308 */ /* 0x000e620000000800 */
[----:B------:R-:W-:Y:S01]  /*b210*/  FADD.FTZ R5, R161, R48 ;  /* 0x00000030a1057221 */ /* 0x000fe20000010000 */
[----:B----4-:R-:W-:-:S06]  /*b220*/  FADD.FTZ R39, R95, R50 ;  /* 0x000000325f277221 */ /* 0x010fcc0000010000 */
[----:B------:R-:W4:Y:S01]  /*b230*/  MUFU.EX2 R25, R25 ;  /* 0x0000001900197308 */ /* 0x000f220000000800 */
[C---:B0-----:R-:W-:Y:S01]  /*b240*/  FADD.FTZ R48, R38.reuse, R5 ;  /* 0x0000000526307221 */ /* 0x041fe20000010000 */
[----:B------:R-:W-:-:S06]  /*b250*/  F2FP.F16.F32.PACK_AB R161, R38, R161 ;  /* 0x000000a126a1723e */ /* 0x000fcc00000000ff */
[----:B------:R-:W0:Y:S01]  /*b260*/  MUFU.EX2 R91, R91 ;  /* 0x0000005b005b7308 */ /* 0x000e220000000800 */
[C---:B-1----:R-:W-:Y:S01]  /*b270*/  FADD.FTZ R50, R164.reuse, R39 ;  /* 0x00000027a4327221 */ /* 0x042fe20000010000 */
[----:B------:R-:W-:-:S06]  /*b280*/  F2FP.F16.F32.PACK_AB R164, R164, R95 ;  /* 0x0000005fa4a4723e */ /* 0x000fcc00000000ff */
[----:B------:R-:W1:Y:S01]  /*b290*/  MUFU.EX2 R40, R47 ;  /* 0x0000002f00287308 */ /* 0x000e620000000800 */
[----:B----4-:R-:W-:-:S07]  /*b2a0*/  FADD.FTZ R5, R25, R48 ;  /* 0x0000003019057221 */ /* 0x010fce0000010000 */
[----:B------:R-:W4:Y:S01]  /*b2b0*/  MUFU.EX2 R166, R89 ;  /* 0x0000005900a67308 */ /* 0x000f220000000800 */
[----:B0-----:R-:W-:-:S07]  /*b2c0*/  FADD.FTZ R39, R91, R50 ;  /* 0x000000325b277221 */ /* 0x001fce0000010000 */
[----:B------:R-:W0:Y:S01]  /*b2d0*/  MUFU.EX2 R27, R27 ;  /* 0x0000001b001b7308 */ /* 0x000e220000000800 */
[C---:B-1----:R-:W-:Y:S01]  /*b2e0*/  FADD.FTZ R50, R40.reuse, R5 ;  /* 0x0000000528327221 */ /* 0x042fe20000010000 */
[----:B------:R-:W-:-:S06]  /*b2f0*/  F2FP.F16.F32.PACK_AB R163, R40, R25 ;  /* 0x0000001928a3723e */ /* 0x000fcc00000000ff */
[----:B------:R-:W1:Y:S01]  /*b300*/  MUFU.EX2 R85, R85 ;  /* 0x0000005500557308 */ /* 0x000e620000000800 */
[C---:B----4-:R-:W-:Y:S01]  /*b310*/  FADD.FTZ R52, R166.reuse, R39 ;  /* 0x00000027a6347221 */ /* 0x050fe20000010000 */
[----:B------:R-:W-:-:S06]  /*b320*/  F2FP.F16.F32.PACK_AB R166, R166, R91 ;  /* 0x0000005ba6a6723e */ /* 0x000fcc00000000ff */
[----:B------:R-:W4:Y:S01]  /*b330*/  MUFU.EX2 R42, R51 ;  /* 0x00000033002a7308 */ /* 0x000f220000000800 */
[----:B0-----:R-:W-:-:S07]  /*b340*/  FADD.FTZ R5, R27, R50 ;  /* 0x000000321b057221 */ /* 0x001fce0000010000 */
[----:B------:R-:W0:Y:S01]  /*b350*/  MUFU.EX2 R168, R79 ;  /* 0x0000004f00a87308 */ /* 0x000e220000000800 */
[----:B-1----:R-:W-:-:S07]  /*b360*/  FADD.FTZ R35, R85, R52 ;  /* 0x0000003455237221 */ /* 0x002fce0000010000 */
[----:B------:R-:W1:Y:S01]  /*b370*/  MUFU.EX2 R29, R29 ;  /* 0x0000001d001d7308 */ /* 0x000e620000000800 */
[C---:B----4-:R-:W-:Y:S01]  /*b380*/  FADD.FTZ R4, R42.reuse, R5 ;  /* 0x000000052a047221 */ /* 0x050fe20000010000 */
[----:B------:R-:W-:-:S06]  /*b390*/  F2FP.F16.F32.PACK_AB R165, R42, R27 ;  /* 0x0000001b2aa5723e */ /* 0x000fcc00000000ff */
[----:B------:R-:W4:Y:S01]  /*b3a0*/  MUFU.EX2 R57, R57 ;  /* 0x0000003900397308 */ /* 0x000f220000000800 */
[C---:B0-----:R-:W-:Y:S01]  /*b3b0*/  FADD.FTZ R50, R168.reuse, R35 ;  /* 0x00000023a8327221 */ /* 0x041fe20000010000 */
[----:B------:R-:W-:-:S06]  /*b3c0*/  F2FP.F16.F32.PACK_AB R168, R168, R85 ;  /* 0x00000055a8a8723e */ /* 0x000fcc00000000ff */
[----:B------:R-:W0:Y:S01]  /*b3d0*/  MUFU.EX2 R44, R55 ;  /* 0x00000037002c7308 */ /* 0x000e220000000800 */
[----:B-1----:R-:W-:-:S07]  /*b3e0*/  FADD.FTZ R5, R29, R4 ;  /* 0x000000041d057221 */ /* 0x002fce0000010000 */
[----:B------:R-:W1:Y:S01]  /*b3f0*/  MUFU.EX2 R170, R61 ;  /* 0x0000003d00aa7308 */ /* 0x000e620000000800 */
[----:B----4-:R-:W-:-:S07]  /*b400*/  FADD.FTZ R35, R57, R50 ;  /* 0x0000003239237221 */ /* 0x010fce0000010000 */
        /* <DEDUP_REMOVED lines=29> */
[C---:B----4-:R-:W-:Y:S01]  /*b5e0*/  FADD.FTZ R26, R4.reuse, R35 ;  /* 0x00000023041a7221 */ /* 0x050fe20000010000 */
[----:B------:R-:W-:-:S03]  /*b5f0*/  F2FP.F16.F32.PACK_AB R173, R4, R37 ;  /* 0x0000002504ad723e */ /* 0x000fc600000000ff */
[----:B0-----:R-:W-:-:S04]  /*b600*/  FADD.FTZ R25, R101, R26 ;  /* 0x0000001a65197221 */ /* 0x001fc80000010000 */
[C---:B-1----:R-:W-:Y:S01]  /*b610*/  FADD.FTZ R4, R24.reuse, R25 ;  /* 0x0000001918047221 */ /* 0x042fe20000010000 */
[----:B------:R-:W-:Y:S01]  /*b620*/  F2FP.F16.F32.PACK_AB R175, R24, R101 ;  /* 0x0000006518af723e */ /* 0x000fe200000000ff */
[----:B------:R-:W-:Y:S06]  /*b630*/  @!P0 BRA `(.L_x_2123) ;  /* 0x0000000000048947 */ /* 0x000fec0003800000 */
[----:B------:R-:W-:Y:S01]  /*b640*/  BPT.TRAP 0x1 ;  /* 0x000000040000795c */ /* 0x000fe20000300000 */
.L_x_2123:
[----:B------:R0:W1:Y:S01]  /*b650*/  SYNCS.PHASECHK.TRANS64.TRYWAIT P2, [R6+URZ+0x22850], R73 ;  /* 0x02285049060075a7 */ /* 0x000062000804017f */
[----:B------:R-:W-:Y:S05]  /*b660*/  @!P0 BRA `(.L_x_2124) ;  /* 0x0000000000048947 */ /* 0x000fea0003800000 */
[----:B------:R-:W-:Y:S01]  /*b670*/  BPT.TRAP 0x1 ;  /* 0x000000040000795c */ /* 0x000fe20000300000 */
.L_x_2124:
[----:B------:R-:W-:Y:S04]  /*b680*/  BSSY B0, `(.L_x_2125) ;  /* 0x0000004000007945 */ /* 0x000fe80003800000 */
[----:B-1----:R-:W-:Y:S05]  /*b690*/  @P2 BRA `(.L_x_2126) ;  /* 0x0000000000082947 */ /* 0x002fea0003800000 */
[----:B------:R-:W1:Y:S02]  /*b6a0*/  SYNCS.PHASECHK.TRANS64.TRYWAIT P2, [R6+URZ+0x22850], R73 ;  /* 0x02285049060075a7 */ /* 0x000e64000804017f */
[----:B-1----:R-:W-:Y:S05]  /*b6b0*/  @!P2 BRA `(.L_x_2127) ;  /* 0x0000012c0008a947 */ /* 0x002fea0003800000 */
.L_x_2126:
[----:B------:R-:W-:Y:S05]  /*b6c0*/  BSYNC B0 ;  /* 0x0000000000007941 */ /* 0x000fea0003800000 */
.L_x_2125:
[----:B------:R-:W-:Y:S05]  /*b6d0*/  WARPSYNC.ALL ;  /* 0x0000000000007948 */ /* 0x000fea0003800000 */
[----:B------:R-:W-:Y:S01]  /*b6e0*/  VIADD R24, R17, 0x400 ;  /* 0x0000040011187836 */ /* 0x000fe20000000000 */
[----:B------:R4:W-:Y:S01]  /*b6f0*/  BAR.SYNC.DEFER_BLOCKING R179, 0x100 ;  /* 0x000400b30000751d */ /* 0x0009e20000010000 */
[----:B------:R-:W-:Y:S01]  /*b700*/  IMAD.MOV.U32 R181, RZ, RZ, 0x40000040 ;  /* 0x40000040ffb57424 */ /* 0x000fe200078e00ff */
[----:B------:R-:W-:Y:S01]  /*b710*/  ISETP.GE.AND P2, PT, R177, 0x1, PT ;  /* 0x00000001b100780c */ /* 0x000fe20003f46270 */
[----:B0123--:R-:W-:Y:S01]  /*b720*/  @!P1 VIADD R6, R6, 0x22860 ;  /* 0x0002286006069836 */ /* 0x00ffe20000000000 */
[----:B------:R-:W-:Y:S01]  /*b730*/  SHF.R.U32.HI R24, RZ, 0x4, R24 ;  /* 0x00000004ff187819 */ /* 0x000fe20000011618 */
[----:B------:R-:W-:Y:S01]  /*b740*/  IMAD.IADD R217, R204, 0x1, -R205 ;  /* 0x00000001ccd97824 */ /* 0x000fe200078e0acd */
[----:B------:R-:W-:Y:S01]  /*b750*/  R2UR UR7, R181 ;  /* 0x00000000b50772ca */ /* 0x000fe200000e0000 */
[----:B------:R-:W-:Y:S01]  /*b760*/  IMAD.MOV.U32 R181, RZ, RZ, 0x40000040 ;  /* 0x40000040ffb57424 */ /* 0x000fe200078e00ff */
[----:B------:R-:W-:-:S02]  /*b770*/  LOP3.LUT R24, R24, 0x3fff, RZ, 0xc0, !PT ;  /* 0x00003fff18187812 */ /* 0x000fc400078ec0ff */
[----:B------:R-:W-:Y:S02]  /*b780*/  @!P1 PRMT R6, RZ, 0x654, R6 ;  /* 0x00000654ff069816 */ /* 0x000fe40000000006 */
[----:B------:R-:W-:-:S05]  /*b790*/  LOP3.LUT R206, R24, 0x3000000, RZ, 0xfc, !PT ;  /* 0x0300000018ce7812 */ /* 0x000fca00078efcff */
[----:B------:R-:W-:-:S05]  /*b7a0*/  IMAD R180, R16, 0xc00, R206 ;  /* 0x00000c0010b47824 */ /* 0x000fca00078e02ce */
[----:B------:R-:W-:Y:S01]  /*b7b0*/  R2UR UR6, R180 ;  /* 0x00000000b40672ca */ /* 0x000fe200000e0000 */
[----:B------:R-:W-:-:S12]  /*b7c0*/  WARPGROUP.ARRIVE ;  /* 0x00000000000079c5 */ /* 0x000fd80000000000 */
[----:B------:R-:W-:Y:S03]  /*b7d0*/  HGMMA.64x256x16.F32 R24, R152, gdesc[UR4].tnspB, RZ, !UPT, gsb0 ;  /* 0x43e0000498187df0 */ /* 0x000fe6000c0008ff */
[----:B------:R-:W-:Y:S02]  /*b7e0*/  WARPGROUP.DEPBAR.LE gsb0, 0x0 ;  /* 0x00008000000079c5 */ /* 0x000fe40000010000 */
[----:B------:R-:W-:Y:S01]  /*b7f0*/  VIADD R152, R180, 0x80 ;  /* 0x00000080b4987836 */ /* 0x000fe20000000000 */
[----:B------:R-:W-:Y:S01]  /*b800*/  WARPGROUP.ARRIVE ;  /* 0x00000000000079c5 */ /* 0x000fe20000000000 */
[----:B------:R-:W-:Y:S02]  /*b810*/  IMAD.MOV.U32 R153, RZ, RZ, 0x40000040 ;  /* 0x40000040ff997424 */ /* 0x000fe400078e00ff */
[----:B------:R-:W-:Y:S01]  /*b820*/  IMAD R155, R209, 0x80, R217 ;  /* 0x00000080d19b7824 */ /* 0x000fe200078e02d9 */
[----:B------:R-:W-:Y:S01]  /*b830*/  R2UR UR6, R152 ;  /* 0x00000000980672ca */ /* 0x000fe200000e0000 */
[----:B------:R-:W-:Y:S01]  /*b840*/  VIADD R152, R180, 0x100 ;  /* 0x00000100b4987836 */ /* 0x000fe20000000000 */
[----:B------:R-:W-:Y:S01]  /*b850*/  R2UR UR7, R153 ;  /* 0x00000000990772ca */ /* 0x000fe200000e0000 */
[----:B------:R-:W-:-:S02]  /*b860*/  IMAD.MOV.U32 R153, RZ, RZ, 0x40000040 ;  /* 0x40000040ff997424 */ /* 0x000fc400078e00ff */
[----:B------:R-:W-:-:S13]  /*b870*/  IMAD.IADD R176, R155, 0x1, R176 ;  /* 0x000000019bb07824 */ /* 0x000fda00078e02b0 */
        /* <DEDUP_REMOVED lines=31> */
[----:B------:R0:W-:Y:S02]  /*ba70*/  @!P1 SYNCS.ARRIVE.TRANS64.RED.A1T0 RZ, [R6+URZ], RZ ;  /* 0x000000ff06ff99a7 */ /* 0x0001e4000810043f */
[----:B0-----:R-:W-:Y:S01]  /*ba80*/  VIADD R6, R178, 0xfffffffe ;  /* 0xfffffffeb2067836 */ /* 0x001fe20000000000 */
[----:B----4-:R-:W-:Y:S06]  /*ba90*/  @!P2 BRA `(.L_x_2128) ;  /* 0x000000000048a947 */ /* 0x010fec0003800000 */
        /* <DEDUP_REMOVED lines=11> */
.L_x_2130:
[----:B------:R-:W-:-:S13]  /*bb50*/  ISETP.NE.AND P2, PT, R177, 0x1, PT ;  /* 0x00000001b100780c */ /* 0x000fda0003f45270 */
[----:B------:R-:W0:Y:S02]  /*bb60*/  @P2 LDC.64 R152, c[0x0][0x9e8] ;  /* 0x00027a00ff982b82 */ /* 0x000e240000000a00 */
[----:B0-----:R-:W-:-:S05]  /*bb70*/  @P2 IMAD.HI.U32 R152, R154, R152, RZ ;  /* 0x000000989a982227 */ /* 0x001fca00078e00ff */
[----:B------:R-:W-:-:S07]  /*bb80*/  @P2 SHF.R.U32.HI R154, RZ, R153, R152 ;  /* 0x00000099ff9a2219 */ /* 0x000fce0000011698 */
.L_x_2131:
[----:B------:R-:W-:Y:S05]  /*bb90*/  BSYNC B0 ;  /* 0x0000000000007941 */ /* 0x000fea0003800000 */
.L_x_2129:
[----:B------:R-:W-:-:S05]  /*bba0*/  IMAD R177, R154, R177, R177 ;  /* 0x000000b19ab17224 */ /* 0x000fca00078e02b1 */
[----:B------:R-:W-:-:S07]  /*bbb0*/  VIMNMX R176, R176, R177, PT ;  /* 0x000000b1b0b07248 */ /* 0x000fce0003fe0100 */
.L_x_2128:
[----:B------:R-:W-:Y:S01]  /*bbc0*/  IMAD.HI R176, R176, 0x2aaaaaab, RZ ;  /* 0x2aaaaaabb0b07827 */ /* 0x000fe200078e02ff */
[----:B------:R-:W-:Y:S01]  /*bbd0*/  ULDC UR46, c[0x0][0x9e4] ;  /* 0x00027900002e7ab9 */ /* 0x000fe20000000800 */
[----:B------:R-:W-:Y:S01]  /*bbe0*/  ULDC UR43, c[0x0][0x9e4] ;  /* 0x00027900002b7ab9 */ /* 0x000fe20000000800 */
[----:B------:R-:W-:Y:S01]  /*bbf0*/  ULDC UR47, c[0x0][0x9dc] ;  /* 0x00027700002f7ab9 */ /* 0x000fe20000000800 */
[----:B------:R-:W-:Y:S01]  /*bc00*/  ULDC UR49, c[0x0][0x9dc] ;  /* 0x0002770000317ab9 */ /* 0x000fe20000000800 */
[----:B------:R-:W-:Y:S01]  /*bc10*/  SHF.R.U32.HI R153, RZ, 0x1f, R176 ;  /* 0x0000001fff997819 */ /* 0x000fe200000116b0 */
[----:B------:R-:W-:Y:S01]  /*bc20*/  ULDC UR42, c[0x0][0x988] ;  /* 0x00026200002a7ab9 */ /* 0x000fe20000000800 */
[----:B------:R-:W-:Y:S01]  /*bc30*/  ULDC UR45, c[0x0][0x988] ;  /* 0x00026200002d7ab9 */ /* 0x000fe20000000800 */
[----:B------:R-:W-:Y:S01]  /*bc40*/  ULDC UR44, c[0x0][0x988] ;  /* 0x00026200002c7ab9 */ /* 0x000fe20000000800 */
[----:B------:R-:W-:Y:S01]  /*bc50*/  LEA.HI.SX32 R153, R176, R153, 0x1c ;  /* 0x00000099b0997211 */ /* 0x000fe200078fe2ff */
[----:B------:R-:W-:Y:S01]  /*bc60*/  ULDC UR50, c[0x0][0x9e0] ;  /* 0x0002780000327ab9 */ /* 0x000fe20000000800 */
[----:B------:R-:W-:-:S02]  /*bc70*/  ULDC UR48, c[0x0][0x9e0] ;  /* 0x0002780000307ab9 */ /* 0x000fc40000000800 */
[----:B------:R-:W-:-:S04]  /*bc80*/  VIMNMX R218, R222, R153, !PT ;  /* 0x00000099deda7248 */ /* 0x000fc80007fe0100 */
[----:B------:R-:W-:-:S13]  /*bc90*/  ISETP.GE.AND P2, PT, R6, R218, PT ;  /* 0x000000da0600720c */ /* 0x000fda0003f46270 */
[----:B------:R-:W-:Y:S05]  /*bca0*/  @!P2 BRA `(.L_x_2132) ;  /* 0x000000300054a947 */ /* 0x000fea0003800000 */
[----:B------:R-:W-:-:S04]  /*bcb0*/  IMAD.IADD R216, R0, 0x1, R217 ;  /* 0x0000000100d87824 */ /* 0x000fc800078e02d9 */
[----:B------:R-:W-:-:S07]  /*bcc0*/  VIADD R208, R216, 0x8 ;  /* 0x00000008d8d07836 */ /* 0x000fce0000000000 */
.L_x_2150:
[----:B------:R-:W-:Y:S01]  /*bcd0*/  VIADD R16, R16, 0x1 ;  /* 0x0000000110107836 */ /* 0x000fe20000000000 */
[----:B------:R-:W-:Y:S05]  /*bce0*/  YIELD ;  /* 0x0000000000007946 */ /* 0x000fea0003800000 */
[----:B------:R-:W-:-:S04]  /*bcf0*/  ISETP.NE.AND P2, PT, R16, 0x2, PT ;  /* 0x000000021000780c */ /* 0x000fc80003f45270 */
[----:B------:R-:W-:Y:S02]  /*bd00*/  SEL R11, RZ, 0x1, P2 ;  /* 0x00000001ff0b7807 */ /* 0x000fe40001000000 */
[----:B------:R-:W-:Y:S02]  /*bd10*/  SEL R16, R16, RZ, P2 ;  /* 0x000000ff10107207 */ /* 0x000fe40001000000 */
[----:B------:R-:W-:Y:S01]  /*bd20*/  LOP3.LUT R200, R200, R11, RZ, 0x3c, !PT ;  /* 0x0000000bc8c87212 */ /* 0x000fe200078e3cff */
[----:B0-----:R-:W-:Y:S06]  /*bd30*/  @!P0 BRA `(.L_x_2133) ;  /* 0x0000000000048947 */ /* 0x001fec0003800000 */
[----:B------:R-:W-:Y:S01]  /*bd40*/  BPT.TRAP 0x1 ;  /* 0x000000040000795c */ /* 0x000fe20000300000 */
.L_x_2133:
[----:B------:R-:W-:Y:S01]  /*bd50*/  IMAD R210, R16, 0x8, R17 ;  /* 0x0000000810d27824 */ /* 0x000fe200078e0211 */
[----:B------:R-:W-:-:S04]  /*bd60*/  SHF.L.U32 R211, R200, 0x1f, RZ ;  /* 0x0000001fc8d37819 */ /* 0x000fc800000006ff */
[----:B------:R0:W1:Y:S01]  /*bd70*/  SYNCS.PHASECHK.TRANS64.TRYWAIT P2, [R210+URZ+0x22830], R211 ;  /* 0x022830d3d20075a7 */ /* 0x000062000804017f */
[----:B------:R-:W-:Y:S05]  /*bd80*/  @!P0 BRA `(.L_x_2134) ;  /* 0x0000000000048947 */ /* 0x000fea0003800000 */
[----:B------:R-:W-:Y:S01]  /*bd90*/  BPT.TRAP 0x1 ;  /* 0x000000040000795c */ /* 0x000fe20000300000 */
.L_x_2134:
[----:B------:R-:W-:Y:S02]  /*bda0*/  IMAD R10, R16, 0x300, R214 ;  /* 0x00000300100a7824 */ /* 0x000fe400078e02d6 */
[----:B------:R-:W-:Y:S01]  /*bdb0*/  IMAD.MOV.U32 R11, RZ, RZ, 0x40000040 ;  /* 0x40000040ff0b7424 */ /* 0x000fe200078e00ff */
[----:B-1----:R-:W-:Y:S06]  /*bdc0*/  @P2 BRA `(.L_x_2135) ;  /* 0x0000000000082947 */ /* 0x002fec0003800000 */
[----:B------:R-:W1:Y:S02]  /*bdd0*/  SYNCS.PHASECHK.TRANS64.TRYWAIT P2, [R210+URZ+0x22830], R211 ;  /* 0x022830d3d20075a7 */ /* 0x000e64000804017f */
[----:B-1----:R-:W-:Y:S05]  /*bde0*/  @!P2 BRA `(.L_x_2136) ;  /* 0x000001240050a947 */ /* 0x002fea0003800000 */
.L_x_2135:
        /* <DEDUP_REMOVED lines=9> */
[----:B------:R-:W2:Y:S01]  /*be80*/  S2R R207, SR_TID.X ;  /* 0x0000000000cf7919 */ /* 0x000ea20000002100 */
[----:B------:R-:W-:Y:S01]  /*be90*/  IMAD R226, R6, -0x60, R204 ;  /* 0xffffffa006e27824 */ /* 0x000fe200078e02cc */
[----:B------:R-:W-:-:S04]  /*bea0*/  LOP3.LUT P2, RZ, R2, 0x100000, RZ, 0xc0, !PT ;  /* 0x0010000002ff7812 */ /* 0x000fc8000784c0ff */
[----:B------:R-:W-:-:S05]  /*beb0*/  IADD3 R226, -R205, 0x1, R226 ;  /* 0x00000001cde27810 */ /* 0x000fca0007ffe1e2 */
        /* <DEDUP_REMOVED lines=8> */
[----:B------:R-:W-:Y:S01]  /*bf40*/  IMAD.IADD R226, R226, 0x1, -R201 ;  /* 0x00000001e2e27824 */ /* 0x000fe200078e0ac9 */
[----:B--2---:R-:W-:Y:S01]  /*bf50*/  SHF.R.U32.HI R207, RZ, 0x7, R207 ;  /* 0x00000007ffcf7819 */ /* 0x004fe200000116cf */
        /* <DEDUP_REMOVED lines=10> */
[----:B------:R-:W-:Y:S01]  /*c000*/  R2UR UR6, R10 ;  /* 0x000000000a0672ca */ /* 0x000fe200000e0000 */
[----:B------:R-:W-:Y:S01]  /*c010*/  @!P1 VIADD R10, R210, 0x22840 ;  /* 0x00022840d20a9836 */ /* 0x000fe20000000000 */
[----:B------:R-:W-:Y:S02]  /*c020*/  R2UR UR7, R11 ;  /* 0x000000000b0772ca */ /* 0x000fe400000e0000 */
[----:B------:R-:W-:Y:S02]  /*c030*/  R2UR UR4, R12 ;  /* 0x000000000c0472ca */ /* 0x000fe400000e0000 */
[----:B------:R-:W-:Y:S02]  /*c040*/  R2UR UR5, R13 ;  /* 0x000000000d0572ca */ /* 0x000fe400000e0000 */
[----:B------:R-:W-:Y:S01]  /*c050*/  IADD3 R11, -R207, 0xb, RZ ;  /* 0x0000000bcf0b7810 */ /* 0x000fe20007ffe1ff */
[----:B------:R-:W-:Y:S01]  /*c060*/  IMAD.U32 R207, RZ, RZ, UR47 ;  /* 0x0000002fffcf7e24 */ /* 0x000fe2000f8e00ff */
[----:B------:R-:W-:-:S04]  /*c070*/  @!P1 PRMT R10, RZ, 0x654, R10 ;  /* 0x00000654ff0a9816 */ /* 0x000fc8000000000a */
[----:B------:R-:W-:-:S05]  /*c080*/  LOP3.LUT R227, RZ, R207, RZ, 0x33, !PT ;  /* 0x000000cfffe37212 */ /* 0x000fca00078e33ff */
[----:B------:R-:W-:Y:S02]  /*c090*/  IMAD.IADD R227, R227, 0x1, R226 ;  /* 0x00000001e3e37824 */ /* 0x000fe400078e02e2 */
[----:B------:R-:W-:-:S04]  /*c0a0*/  VIADD R226, R226, UR50 ;  /* 0x00000032e2e27c36 */ /* 0x000fc80008000000 */
[----:B------:R-:W-:Y:S01]  /*c0b0*/  IMAD.IADD R225, R0, 0x1, R226 ;  /* 0x0000000100e17824 */ /* 0x000fe200078e02e2 */
[----:B------:R-:W-:Y:S02]  /*c0c0*/  WARPGROUP.DEPBAR.LE gsb0, 0x0 ;  /* 0x00008000000079c5 */ /* 0x000fe40000010000 */
[----:B------:R-:W-:-:S06]  /*c0d0*/  WARPGROUP.ARRIVE ;  /* 0x00000000000079c5 */ /* 0x000fcc0000000000 */
[----:B------:R-:W-:Y:S03]  /*c0e0*/  HGMMA.64x96x16.F32 R152, gdesc[UR4], R152, gsb0 ;  /* 0x01600000049879f0 */ /* 0x000fe60008000898 */
[----:B------:R-:W-:Y:S02]  /*c0f0*/  WARPGROUP.DEPBAR.LE gsb0, 0x0 ;  /* 0x00008000000079c5 */ /* 0x000fe40000010000 */
[----:B------:R2:W-:Y:S06]  /*c100*/  BAR.ARV R11, 0x100 ;  /* 0x0004000b0000751d */ /* 0x0005ec0000002000 */
[----:B------:R3:W-:Y:S02]  /*c110*/  @!P1 SYNCS.ARRIVE.TRANS64.RED.A1T0 RZ, [R10+URZ], RZ ;  /* 0x000000ff0aff99a7 */ /* 0x0007e4000810043f */
[----:B---3--:R-:W-:Y:S01]  /*c120*/  IMAD.IADD R10, R0, 0x1, R227 ;  /* 0x00000001000a7824 */ /* 0x008fe200078e02e3 */
[----:B--2---:R-:W-:Y:S06]  /*c130*/  @!P2 BRA `(.L_x_2137) ;  /* 0x000000000058a947 */ /* 0x004fec0003800000 */
        /* <DEDUP_REMOVED lines=12> */
.L_x_2139:
[----:B------:R-:W-:-:S05]  /*c200*/  IMAD.U32 R229, RZ, RZ, UR46 ;  /* 0x0000002effe57e24 */ /* 0x000fca000f8e00ff */
[----:B------:R-:W-:-:S13]  /*c210*/  ISETP.NE.AND P2, PT, R229, 0x1, PT ;  /* 0x00000001e500780c */ /* 0x000fda0003f45270 */
[----:B------:R-:W2:Y:S02]  /*c220*/  @P2 LDC.64 R212, c[0x0][0x9e8] ;  /* 0x00027a00ffd42b82 */ /* 0x000ea40000000a00 */
[----:B--2---:R-:W-:-:S05]  /*c230*/  @P2 IMAD.HI.U32 R212, R228, R212, RZ ;  /* 0x000000d4e4d42227 */ /* 0x004fca00078e00ff */
[----:B------:R-:W-:-:S07]  /*c240*/  @P2 SHF.R.U32.HI R228, RZ, R213, R212 ;  /* 0x000000d5ffe42219 */ /* 0x000fce00000116d4 */
.L_x_2140:
[----:B------:R-:W-:Y:S05]  /*c250*/  BSYNC B0 ;  /* 0x0000000000007941 */ /* 0x000fea0003800000 */
.L_x_2138:
[----:B------:R-:W-:-:S04]  /*c260*/  IMAD R212, R6, -0x60, -R201 ;  /* 0xffffffa006d47824 */ /* 0x000fc800078e0ac9 */
[----:B------:R-:W-:-:S05]  /*c270*/  IMAD R212, R228, R229, R212 ;  /* 0x000000e5e4d47224 */ /* 0x000fca00078e02d4 */
[----:B------:R-:W-:Y:S02]  /*c280*/  VIMNMX R10, R10, R212, !PT ;  /* 0x000000d40a0a7248 */ /* 0x000fe40007fe0100 */
[----:B------:R-:W-:-:S07]  /*c290*/  VIADDMNMX R225, R212, R229, R225, PT ;  /* 0x000000e5d4e17246 */ /* 0x000fce00038001e1 */
.L_x_2137:
[----:B------:R-:W-:Y:S01]  /*c2a0*/  IMAD R212, R6, -0x60, RZ ;  /* 0xffffffa006d47824 */ /* 0x000fe200078e02ff */
[----:B------:R-:W-:Y:S02]  /*c2b0*/  LOP3.LUT R2, R2, 0xfff7ffff, RZ, 0xc0, !PT ;  /* 0xfff7ffff02027812 */ /* 0x000fe400078ec0ff */
[--C-:B------:R-:W-:Y:S02]  /*c2c0*/  IADD3 R226, R226, 0x8, R0.reuse ;  /* 0x00000008e2e27810 */ /* 0x100fe40007ffe000 */
[C---:B------:R-:W-:Y:S02]  /*c2d0*/  ISETP.GE.AND P2, PT, R212.reuse, 0x1, PT ;  /* 0x00000001d400780c */ /* 0x040fe40003f46270 */
[----:B------:R-:W-:Y:S02]  /*c2e0*/  ISETP.GE.AND P4, PT, R212, 0x9, PT ;  /* 0x00000009d400780c */ /* 0x000fe40003f86270 */
[----:B------:R-:W-:-:S09]  /*c2f0*/  IADD3 R227, R227, 0x8, R0 ;  /* 0x00000008e3e37810 */ /* 0x000fd20007ffe000 */
[----:B------:R-:W-:Y:S02]  /*c300*/  @P2 LOP3.LUT R2, R2, 0x80000, RZ, 0xfc, !PT ;  /* 0x0008000002022812 */ /* 0x000fe400078efcff */
[----:B------:R-:W-:Y:S02]  /*c310*/  ISETP.GT.AND P2, PT, R10, RZ, !P2 ;  /* 0x000000ff0a00720c */ /* 0x000fe40005744270 */
[----:B------:R-:W-:Y:S02]  /*c320*/  LOP3.LUT R2, R2, 0xfffffffd, RZ, 0xc0, !PT ;  /* 0xfffffffd02027812 */ /* 0x000fe400078ec0ff */
[----:B------:R-:W-:Y:S02]  /*c330*/  ISETP.LT.OR P3, PT, R225, 0x1, P2 ;  /* 0x00000001e100780c */ /* 0x000fe40001761670 */
[----:B------:R-:W-:Y:S02]  /*c340*/  ISETP.GE.AND P2, PT, R212, 0x2, PT ;  /* 0x00000002d400780c */ /* 0x000fe40003f46270 */
[----:B------:R-:W-:-:S02]  /*c350*/  FSEL R152, R152, -INF , !P3 ;  /* 0xff80000098987808 */ /* 0x000fc40005800000 */
[----:B------:R-:W-:Y:S02]  /*c360*/  ISETP.GT.AND P3, PT, R10, 0x1, !P2 ;  /* 0x000000010a00780c */ /* 0x000fe40005764270 */
[----:B------:R-:W-:Y:S02]  /*c370*/  @P4 LOP3.LUT R2, R2, 0x2, RZ, 0xfc, !PT ;  /* 0x0000000202024812 */ /* 0x000fe400078efcff */
[----:B------:R-:W-:Y:S02]  /*c380*/  ISETP.LT.OR P3, PT, R225, 0x2, P3 ;  /* 0x00000002e100780c */ /* 0x000fe40001f61670 */
[----:B------:R-:W-:Y:S02]  /*c390*/  LOP3.LUT R2, R2, 0xfffffffb, RZ, 0xc0, !PT ;  /* 0xfffffffb02027812 */ /* 0x000fe400078ec0ff */
[----:B------:R-:W-:Y:S02]  /*c3a0*/  FSEL R153, R153, -INF , !P3 ;  /* 0xff80000099997808 */ /* 0x000fe40005800000 */
[----:B------:R-:W-:-:S02]  /*c3b0*/  ISETP.GT.AND P3, PT, R10, 0x8, !P4 ;  /* 0x000000080a00780c */ /* 0x000fc40006764270 */
[----:B------:R-:W-:Y:S02]  /*c3c0*/  ISETP.GE.AND P4, PT, R212, 0xa, PT ;  /* 0x0000000ad400780c */ /* 0x000fe40003f86270 */
[----:B------:R-:W-:-:S04]  /*c3d0*/  ISETP.LT.OR P3, PT, R225, 0x9, P3 ;  /* 0x00000009e100780c */ /* 0x000fc80001f61670 */
        /* <DEDUP_REMOVED lines=119> */
[----:B------:R-:W-:-:S13]  /*cb50*/  LOP3.LUT P6, RZ, R2, 0x100000, RZ, 0xc0, !PT ;  /* 0x0010000002ff7812 */ /* 0x000fda00078cc0ff */
[----:B------:R-:W-:Y:S05]  /*cb60*/  @!P6 BRA `(.L_x_2141) ;  /* 0x00000000005ce947 */ /* 0x000fea0003800000 */
[----:B------:R-:W-:Y:S01]  /*cb70*/  ISETP.GT.AND P6, PT, R208, -0x1, PT ;  /* 0xffffffffd000780c */ /* 0x000fe20003fc4270 */
[----:B------:R-:W-:-:S12]  /*cb80*/  BSSY B0, `(.L_x_2142) ;  /* 0x0000011000007945 */ /* 0x000fd80003800000 */
[----:B------:R-:W-:Y:S05]  /*cb90*/  @P6 BRA `(.L_x_2143) ;  /* 0x0000000000246947 */ /* 0x000fea0003800000 */
[----:B------:R-:W-:Y:S02]  /*cba0*/  IMAD.U32 R10, RZ, RZ, UR46 ;  /* 0x0000002eff0a7e24 */ /* 0x000fe4000f8e00ff */
[----:B------:R-:W-:-:S03]  /*cbb0*/  VIADD R225, R216, 0x8 ;  /* 0x00000008d8e17836 */ /* 0x000fc60000000000 */
[----:B------:R-:W-:Y:S02]  /*cbc0*/  ISETP.NE.AND P6, PT, R10, 0x1, PT ;  /* 0x000000010a00780c */ /* 0x000fe40003fc5270 */
[----:B------:R-:W-:-:S11]  /*cbd0*/  LOP3.LUT R225, RZ, R225, RZ, 0x33, !PT ;  /* 0x000000e1ffe17212 */ /* 0x000fd600078e33ff */
[----:B------:R-:W2:Y:S02]  /*cbe0*/  @P6 LDC.64 R156, c[0x0][0x9e8] ;  /* 0x00027a00ff9c6b82 */ /* 0x000ea40000000a00 */
[----:B--2---:R-:W-:-:S05]  /*cbf0*/  @P6 IMAD.HI.U32 R156, R225, R156, RZ ;  /* 0x0000009ce19c6227 */ /* 0x004fca00078e00ff */
[----:B------:R-:W-:-:S04]  /*cc00*/  @P6 SHF.R.U32.HI R225, RZ, R157, R156 ;  /* 0x0000009dffe16219 */ /* 0x000fc8000001169c */
[----:B------:R-:W-:Y:S01]  /*cc10*/  LOP3.LUT R225, RZ, R225, RZ, 0x33, !PT ;  /* 0x000000e1ffe17212 */ /* 0x000fe200078e33ff */
[----:B------:R-:W-:Y:S06]  /*cc20*/  BRA `(.L_x_2144) ;  /* 0x0000000000187947 */ /* 0x000fec0003800000 */
.L_x_2143:
[----:B------:R-:W-:Y:S02]  /*cc30*/  IMAD.U32 R10, RZ, RZ, UR46 ;  /* 0x0000002eff0a7e24 */ /* 0x000fe4000f8e00ff */
[----:B------:R-:W-:-:S03]  /*cc40*/  IMAD.MOV.U32 R225, RZ, RZ, R208 ;  /* 0x000000ffffe17224 */ /* 0x000fc600078e00d0 */
[----:B------:R-:W-:-:S13]  /*cc50*/  ISETP.NE.AND P6, PT, R10, 0x1, PT ;  /* 0x000000010a00780c */ /* 0x000fda0003fc5270 */
[----:B------:R-:W2:Y:S02]  /*cc60*/  @P6 LDC.64 R156, c[0x0][0x9e8] ;  /* 0x00027a00ff9c6b82 */ /* 0x000ea40000000a00 */
[----:B--2---:R-:W-:-:S05]  /*cc70*/  @P6 IMAD.HI.U32 R156, R208, R156, RZ ;  /* 0x0000009cd09c6227 */ /* 0x004fca00078e00ff */
[----:B------:R-:W-:-:S07]  /*cc80*/  @P6 SHF.R.U32.HI R225, RZ, R157, R156 ;  /* 0x0000009dffe16219 */ /* 0x000fce000001169c */
.L_x_2144:
[----:B------:R-:W-:Y:S05]  /*cc90*/  BSYNC B0 ;  /* 0x0000000000007941 */ /* 0x000fea0003800000 */
.L_x_2142:
[----:B------:R-:W-:-:S04]  /*cca0*/  IMAD.IADD R212, R212, 0x1, -R201 ;  /* 0x00000001d4d47824 */ /* 0x000fc800078e0ac9 */
[----:B------:R-:W-:-:S05]  /*ccb0*/  IMAD R212, R225, R10, R212 ;  /* 0x0000000ae1d47224 */ /* 0x000fca00078e02d4 */
[----:B------:R-:W-:Y:S02]  /*ccc0*/  VIMNMX R227, R227, R212, !PT ;  /* 0x000000d4e3e37248 */ /* 0x000fe40007fe0100 */
[----:B------:R-:W-:-:S07]  /*ccd0*/  VIADDMNMX R226, R212, R10, R226, PT ;  /* 0x0000000ad4e27246 */ /* 0x000fce00038001e2 */
.L_x_2141:
[----:B------:R-:W-:Y:S02]  /*cce0*/  ISETP.GT.AND P2, PT, R227, 0x1, !P2 ;  /* 0x00000001e300780c */ /* 0x000fe40005744270 */
[----:B------:R-:W-:Y:S02]  /*ccf0*/  FMNMX.FTZ R10, R152, R3, !PT ;  /* 0x00000003980a7209 */ /* 0x000fe40007810000 */
[----:B------:R-:W-:Y:S02]  /*cd00*/  ISETP.LT.OR P2, PT, R226, 0x2, P2 ;  /* 0x00000002e200780c */ /* 0x000fe40001741670 */
[C---:B------:R-:W-:Y:S02]  /*cd10*/  LOP3.LUT P6, RZ, R2.reuse, 0x8000, RZ, 0xc0, !PT ;  /* 0x0000800002ff7812 */ /* 0x040fe400078cc0ff */
        /* <DEDUP_REMOVED lines=65> */
[C---:B------:R-:W-:Y:S02]  /*d130*/  ISETP.GT.AND P2, PT, R227.reuse, 0x29, !P2 ;  /* 0x00000029e300780c */ /* 0x040fe40005744270 */
[----:B------:R-:W-:Y:S02]  /*d140*/  FSEL R194, R194, -INF , !P3 ;  /* 0xff800000c2c27808 */ /* 0x000fe40005800000 */
[----:B------:R-:W-:Y:S02]  /*d150*/  ISETP.LT.OR P2, PT, R226, 0x2a, P2 ;  /* 0x0000002ae200780c */ /* 0x000fe40001741670 */
[----:B------:R-:W-:Y:S02]  /*d160*/  ISETP.GT.AND P5, PT, R227, 0x58, !P5 ;  /* 0x00000058e300780c */ /* 0x000fe40006fa4270 */
[----:B------:R-:W-:-:S02]  /*d170*/  FSEL R175, R175, -INF , !P2 ;  /* 0xff800000afaf7808 */ /* 0x000fc40005000000 */
[----:B------:R-:W-:Y:S02]  /*d180*/  LOP3.LUT P2, RZ, R2, 0x800, RZ, 0xc0, !PT ;  /* 0x0000080002ff7812 */ /* 0x000fe4000784c0ff */
[----:B--2---:R-:W-:Y:S01]  /*d190*/  FMNMX.FTZ R157, R10, R157, !PT ;  /* 0x0000009d0a9d7209 */ /* 0x004fe20007810000 */
[----:B------:R-:W-:Y:S01]  /*d1a0*/  IMAD.U32 R10, RZ, RZ, UR45 ;  /* 0x0000002dff0a7e24 */ /* 0x000fe2000f8e00ff */
[----:B------:R-:W-:Y:S02]  /*d1b0*/  ISETP.GT.AND P2, PT, R227, 0x30, !P2 ;  /* 0x00000030e300780c */ /* 0x000fe40005744270 */
[C---:B------:R-:W-:Y:S02]  /*d1c0*/  ISETP.LT.OR P4, PT, R226.reuse, 0x52, P4 ;  /* 0x00000052e200780c */ /* 0x040fe40002781670 */
[C---:B------:R-:W-:Y:S02]  /*d1d0*/  ISETP.LT.OR P2, PT, R226.reuse, 0x31, P2 ;  /* 0x00000031e200780c */ /* 0x040fe40001741670 */
[----:B------:R-:W-:-:S02]  /*d1e0*/  ISETP.LT.OR P5, PT, R226, 0x59, P5 ;  /* 0x00000059e200780c */ /* 0x000fc40002fa1670 */
[----:B------:R-:W-:Y:S02]  /*d1f0*/  FSEL R156, R178, -INF , !P2 ;  /* 0xff800000b29c7808 */ /* 0x000fe40005000000 */
[----:B------:R-:W-:Y:S01]  /*d200*/  LOP3.LUT P2, RZ, R2, 0x400, RZ, 0xc0, !PT ;  /* 0x0000040002ff7812 */ /* 0x000fe2000784c0ff */
[----:B------:R-:W2:Y:S01]  /*d210*/  SHFL.BFLY PT, R178, R157, 0x1, 0x1f ;  /* 0x0c201f009db27f89 */ /* 0x000ea200000e0000 */
[----:B------:R-:W-:Y:S02]  /*d220*/  FSEL R195, R195, -INF , !P4 ;  /* 0xff800000c3c37808 */ /* 0x000fe40006000000 */
[----:B------:R-:W-:Y:S02]  /*d230*/  ISETP.GT.AND P2, PT, R227, 0x31, !P2 ;  /* 0x00000031e300780c */ /* 0x000fe40005744270 */
[----:B------:R-:W-:Y:S02]  /*d240*/  FSEL R198, R198, -INF , !P5 ;  /* 0xff800000c6c67808 */ /* 0x000fe40006800000 */
[----:B------:R-:W-:-:S04]  /*d250*/  ISETP.LT.OR P2, PT, R226, 0x32, P2 ;  /* 0x00000032e200780c */ /* 0x000fc80001741670 */
[----:B------:R-:W-:Y:S02]  /*d260*/  FSEL R179, R179, -INF , !P2 ;  /* 0xff800000b3b37808 */ /* 0x000fe40005000000 */
[----:B------:R-:W-:-:S04]  /*d270*/  LOP3.LUT P2, RZ, R2, 0x200, RZ, 0xc0, !PT ;  /* 0x0000020002ff7812 */ /* 0x000fc8000784c0ff */
[----:B------:R-:W-:-:S04]  /*d280*/  ISETP.GT.AND P2, PT, R227, 0x38, !P2 ;  /* 0x00000038e300780c */ /* 0x000fc80005744270 */
[----:B------:R-:W-:Y:S02]  /*d290*/  ISETP.LT.OR P2, PT, R226, 0x39, P2 ;  /* 0x00000039e200780c */ /* 0x000fe40001741670 */
[----:B--2---:R-:W-:Y:S02]  /*d2a0*/  FMNMX.FTZ R178, R157, R178, !PT ;  /* 0x000000b29db27209 */ /* 0x004fe40007810000 */
        /* <DEDUP_REMOVED lines=21> */
[----:B------:R-:W-:-:S04]  /*d400*/  FSETP.NEU.FTZ.AND P2, PT, R178, -INF , PT ;  /* 0xff800000b200780b */ /* 0x000fc80003f5d000 */
[----:B------:R-:W-:-:S05]  /*d410*/  FSEL R157, R178, RZ, P2 ;  /* 0x000000ffb29d7208 */ /* 0x000fca0001000000 */
[----:B------:R-:W-:Y:S01]  /*d420*/  FADD.FTZ R157, -R157, R3 ;  /* 0x000000039d9d7221 */ /* 0x000fe20000010100 */
[----:B------:R-:W-:-:S05]  /*d430*/  FMUL.FTZ R3, R178, R10 ;  /* 0x0000000ab2037220 */ /* 0x000fca0000410000 */
[----:B------:R-:W-:Y:S02]  /*d440*/  FSEL R3, R3, RZ, P2 ;  /* 0x000000ff03037208 */ /* 0x000fe40001000000 */
[----:B------:R-:W-:-:S03]  /*d450*/  LOP3.LUT P2, RZ, R2, 0x80000, RZ, 0xc0, !PT ;  /* 0x0008000002ff7812 */ /* 0x000fc6000784c0ff */
        /* <DEDUP_REMOVED lines=24> */
[----:B------:R-:W-:Y:S01]  /*d5e0*/  FMUL.FTZ R3, R157, R10 ;  /* 0x0000000a9d037220 */ /* 0x000fe20000410000 */
[----:B------:R-:W-:Y:S01]  /*d5f0*/  MUFU.EX2 R152, R152 ;  /* 0x0000009800987308 */ /* 0x000fe20000000800 */
[----:B------:R-:W-:-:S04]  /*d600*/  ISETP.GT.AND P2, PT, R227, RZ, !P2 ;  /* 0x000000ffe300720c */ /* 0x000fc80005744270 */
[----:B------:R-:W-:-:S03]  /*d610*/  ISETP.LT.OR P2, PT, R226, 0x1, P2 ;  /* 0x00000001e200780c */ /* 0x000fc60001741670 */
[----:B------:R-:W2:Y:S01]  /*d620*/  MUFU.EX2 R3, R3 ;  /* 0x0000000300037308 */ /* 0x000ea20000000800 */
[----:B------:R-:W-:Y:S02]  /*d630*/  FSEL R154, R154, -INF , !P2 ;  /* 0xff8000009a9a7808 */ /* 0x000fe40005000000 */
[----:B------:R-:W-:-:S04]  /*d640*/  ISETP.GT.AND P2, PT, R227, 0x59, !P6 ;  /* 0x00000059e300780c */ /* 0x000fc80007744270 */
[----:B------:R-:W-:Y:S01]  /*d650*/  ISETP.LT.OR P2, PT, R226, 0x5a, P2 ;  /* 0x0000005ae200780c */ /* 0x000fe20001741670 */
[----:B------:R-:W3:Y:S03]  /*d660*/  MUFU.EX2 R153, R153 ;  /* 0x0000009900997308 */ /* 0x000ee60000000800 */
[----:B------:R-:W-:-:S05]  /*d670*/  FSEL R199, R199, -INF , !P2 ;  /* 0xff800000c7c77808 */ /* 0x000fca0005000000 */
[----:B------:R-:W4:Y:S01]  /*d680*/  MUFU.EX2 R213, R213 ;  /* 0x000000d500d57308 */ /* 0x000f220000000800 */
[----:B--2---:R-:W-:Y:S01]  /*d690*/  FFMA.FTZ R5, R3, R5, R152 ;  /* 0x0000000503057223 */ /* 0x004fe20000010098 */
        /* <DEDUP_REMOVED lines=9> */
[----:B------:R-:W-:Y:S01]  /*d730*/  FMUL.FTZ R36, R36, R3 ;  /* 0x0000000324247220 */ /* 0x000fe20000410000 */
[----:B------:R-:W-:Y:S01]  /*d740*/  FMNMX.FTZ R153, R154, R7, !PT ;  /* 0x000000079a997209 */ /* 0x000fe20007810000 */
[-C--:B------:R-:W-:Y:S01]  /*d750*/  FMUL.FTZ R37, R37, R3.reuse ;  /* 0x0000000325257220 */ /* 0x080fe20000410000 */
[-C--:B------:R-:W-:Y:S01]  /*d760*/  FMUL.FTZ R40, R40, R3.reuse ;  /* 0x0000000328287220 */ /* 0x080fe20000410000 */
[----:B------:R-:W-:Y:S01]  /*d770*/  FMUL.FTZ R41, R41, R3 ;  /* 0x0000000329297220 */ /* 0x000fe20000410000 */
[----:B------:R-:W-:Y:S01]  /*d780*/  FMNMX.FTZ R153, R155, R153, !PT ;  /* 0x000000999b997209 */ /* 0x000fe20007810000 */
[----:B------:R-:W3:Y:S01]  /*d790*/  MUFU.EX2 R160, R160 ;  /* 0x000000a000a07308 */ /* 0x000ee20000000800 */
[----:B----4-:R-:W-:Y:S01]  /*d7a0*/  FADD.FTZ R5, R213, R5 ;  /* 0x00000005d5057221 */ /* 0x010fe20000010000 */
[----:B------:R-:W-:Y:S01]  /*d7b0*/  FMUL.FTZ R44, R44, R3 ;  /* 0x000000032c2c7220 */ /* 0x000fe20000410000 */
[----:B------:R-:W-:Y:S01]  /*d7c0*/  FMNMX.FTZ R153, R158, R153, !PT ;  /* 0x000000999e997209 */ /* 0x000fe20007810000 */
[-C--:B------:R-:W-:Y:S01]  /*d7d0*/  FMUL.FTZ R45, R45, R3.reuse ;  /* 0x000000032d2d7220 */ /* 0x080fe20000410000 */
[-C--:B------:R-:W-:Y:S01]  /*d7e0*/  FMUL.FTZ R48, R48, R3.reuse ;  /* 0x0000000330307220 */ /* 0x080fe20000410000 */
[----:B------:R-:W-:Y:S01]  /*d7f0*/  FMUL.FTZ R49, R49, R3 ;  /* 0x0000000331317220 */ /* 0x000fe20000410000 */
[----:B------:R-:W-:Y:S01]  /*d800*/  FMNMX.FTZ R153, R159, R153, !PT ;  /* 0x000000999f997209 */ /* 0x000fe20007810000 */
[----:B------:R-:W4:Y:S01]  /*d810*/  MUFU.EX2 R161, R161 ;  /* 0x000000a100a17308 */ /* 0x000f220000000800 */
[----:B--2---:R-:W-:Y:S01]  /*d820*/  FADD.FTZ R5, R228, R5 ;  /* 0x00000005e4057221 */ /* 0x004fe20000010000 */
[----:B------:R-:W-:Y:S01]  /*d830*/  FMUL.FTZ R52, R52, R3 ;  /* 0x0000000334347220 */ /* 0x000fe20000410000 */
[----:B------:R-:W-:Y:S01]  /*d840*/  FMNMX.FTZ R153, R162, R153, !PT ;  /* 0x00000099a2997209 */ /* 0x000fe20007810000 */
[-C--:B------:R-:W-:Y:S01]  /*d850*/  FMUL.FTZ R53, R53, R3.reuse ;  /* 0x0000000335357220 */ /* 0x080fe20000410000 */
[-C--:B------:R-:W-:Y:S01]  /*d860*/  FMUL.FTZ R56, R56, R3.reuse ;  /* 0x0000000338387220 */ /* 0x080fe20000410000 */
[----:B------:R-:W-:Y:S01]  /*d870*/  FMUL.FTZ R57, R57, R3 ;  /* 0x0000000339397220 */ /* 0x000fe20000410000 */
[----:B------:R-:W-:Y:S01]  /*d880*/  FMNMX.FTZ R153, R163, R153, !PT ;  /* 0x00000099a3997209 */ /* 0x000fe20007810000 */
[----:B------:R-:W2:Y:S01]  /*d890*/  MUFU.EX2 R164, R164 ;  /* 0x000000a400a47308 */ /* 0x000ea20000000800 */
[----:B---3--:R-:W-:Y:S01]  /*d8a0*/  FADD.FTZ R5, R160, R5 ;  /* 0x00000005a0057221 */ /* 0x008fe20000010000 */
        /* <DEDUP_REMOVED lines=38> */
[----:B------:R4:W-:Y:S01]  /*db10*/  MUFU.EX2 R212, R176 ;  /* 0x000000b000d47308 */ /* 0x0009e20000000800 */
        /* <DEDUP_REMOVED lines=8> */
[-C--:B------:R-:W-:Y:S01]  /*dba0*/  FMUL.FTZ R108, R108, R3.reuse ;  /* 0x000000036c6c7220 */ /* 0x080fe20000410000 */
[----:B------:R-:W-:Y:S01]  /*dbb0*/  FMUL.FTZ R109, R109, R3 ;  /* 0x000000036d6d7220 */ /* 0x000fe20000410000 */
[----:B------:R-:W-:Y:S01]  /*dbc0*/  FMNMX.FTZ R153, R190, R153, !PT ;  /* 0x00000099be997209 */ /* 0x000fe20007810000 */
[-C--:B------:R-:W-:Y:S01]  /*dbd0*/  FMUL.FTZ R112, R112, R3.reuse ;  /* 0x0000000370707220 */ /* 0x080fe20000410000 */
[-C--:B------:R-:W-:Y:S01]  /*dbe0*/  FMUL.FTZ R113, R113, R3.reuse ;  /* 0x0000000371717220 */ /* 0x080fe20000410000 */
[----:B------:R-:W-:Y:S01]  /*dbf0*/  FMUL.FTZ R116, R116, R3 ;  /* 0x0000000374747220 */ /* 0x000fe20000410000 */
[----:B------:R-:W-:Y:S01]  /*dc00*/  FMNMX.FTZ R153, R191, R153, !PT ;  /* 0x00000099bf997209 */ /* 0x000fe20007810000 */
[----:B------:R-:W5:Y:S01]  /*dc10*/  MUFU.EX2 R177, R177 ;  /* 0x000000b100b17308 */ /* 0x000f620000000800 */
[-C--:B------:R-:W-:Y:S01]  /*dc20*/  FMUL.FTZ R117, R117, R3.reuse ;  /* 0x0000000375757220 */ /* 0x080fe20000410000 */
[----:B------:R-:W-:Y:S01]  /*dc30*/  FMUL.FTZ R120, R120, R3 ;  /* 0x0000000378787220 */ /* 0x000fe20000410000 */
[----:B------:R-:W-:Y:S01]  /*dc40*/  FMNMX.FTZ R153, R194, R153, !PT ;  /* 0x00000099c2997209 */ /* 0x000fe20007810000 */
[-C--:B------:R-:W-:Y:S01]  /*dc50*/  FMUL.FTZ R121, R121, R3.reuse ;  /* 0x0000000379797220 */ /* 0x080fe20000410000 */
[-C--:B------:R-:W-:Y:S01]  /*dc60*/  FMUL.FTZ R124, R124, R3.reuse ;  /* 0x000000037c7c7220 */ /* 0x080fe20000410000 */
[----:B------:R-:W-:Y:S01]  /*dc70*/  FMUL.FTZ R125, R125, R3 ;  /* 0x000000037d7d7220 */ /* 0x000fe20000410000 */
[----:B------:R-:W-:Y:S01]  /*dc80*/  FMNMX.FTZ R153, R195, R153, !PT ;  /* 0x00000099c3997209 */ /* 0x000fe20007810000 */
[----:B------:R-:W0:Y:S01]  /*dc90*/  MUFU.EX2 R180, R180 ;  /* 0x000000b400b47308 */ /* 0x000e220000000800 */
[-C--:B------:R-:W-:Y:S01]  /*dca0*/  FMUL.FTZ R128, R128, R3.reuse ;  /* 0x0000000380807220 */ /* 0x080fe20000410000 */
[----:B------:R-:W-:Y:S01]  /*dcb0*/  FMUL.FTZ R129, R129, R3 ;  /* 0x0000000381817220 */ /* 0x000fe20000410000 */
[----:B------:R-:W-:Y:S01]  /*dcc0*/  FMNMX.FTZ R153, R198, R153, !PT ;  /* 0x00000099c6997209 */ /* 0x000fe20007810000 */
[-C--:B------:R-:W-:Y:S01]  /*dcd0*/  FMUL.FTZ R132, R132, R3.reuse ;  /* 0x0000000384847220 */ /* 0x080fe20000410000 */
[-C--:B------:R-:W-:Y:S01]  /*dce0*/  FMUL.FTZ R133, R133, R3.reuse ;  /* 0x0000000385857220 */ /* 0x080fe20000410000 */
[----:B------:R-:W-:Y:S01]  /*dcf0*/  FMUL.FTZ R136, R136, R3 ;  /* 0x0000000388887220 */ /* 0x000fe20000410000 */
[----:B------:R-:W-:Y:S01]  /*dd00*/  FMNMX.FTZ R153, R199, R153, !PT ;  /* 0x00000099c7997209 */ /* 0x000fe20007810000 */
[----:B------:R-:W1:Y:S01]  /*dd10*/  MUFU.EX2 R181, R181 ;  /* 0x000000b500b57308 */ /* 0x000e620000000800 */
[-C--:B------:R-:W-:Y:S01]  /*dd20*/  FMUL.FTZ R137, R137, R3.reuse ;  /* 0x0000000389897220 */ /* 0x080fe20000410000 */
[-C--:B------:R-:W-:Y:S01]  /*dd30*/  FMUL.FTZ R140, R140, R3.reuse ;  /* 0x000000038c8c7220 */ /* 0x080fe20000410000 */
[-C--:B------:R-:W-:Y:S01]  /*dd40*/  FMUL.FTZ R141, R141, R3.reuse ;  /* 0x000000038d8d7220 */ /* 0x080fe20000410000 */
[----:B------:R-:W3:Y:S01]  /*dd50*/  SHFL.BFLY PT, R157, R153, 0x2, 0x1f ;  /* 0x0c401f00999d7f89 */ /* 0x000ee200000e0000 */
[-C--:B------:R-:W-:Y:S01]  /*dd60*/  FMUL.FTZ R144, R144, R3.reuse ;  /* 0x0000000390907220 */ /* 0x080fe20000410000 */
[-C--:B------:R-:W-:Y:S01]  /*dd70*/  FMUL.FTZ R145, R145, R3.reuse ;  /* 0x0000000391917220 */ /* 0x080fe20000410000 */
[-C--:B------:R-:W-:Y:S01]  /*dd80*/  FMUL.FTZ R148, R148, R3.reuse ;  /* 0x0000000394947220 */ /* 0x080fe20000410000 */
[----:B------:R-:W1:Y:S01]  /*dd90*/  MUFU.EX2 R184, R184 ;  /* 0x000000b800b87308 */ /* 0x000e620000000800 */
[----:B------:R-:W-:-:S07]  /*dda0*/  FMUL.FTZ R149, R149, R3 ;  /* 0x0000000395957220 */ /* 0x000fce0000410000 */
[----:B------:R-:W1:Y:S08]  /*ddb0*/  MUFU.EX2 R185, R185 ;  /* 0x000000b900b97308 */ /* 0x000e700000000800 */
[----:B------:R-:W1:Y:S01]  /*ddc0*/  MUFU.EX2 R188, R188 ;  /* 0x000000bc00bc7308 */ /* 0x000e620000000800 */
[----:B---3--:R-:W-:-:S07]  /*ddd0*/  FMNMX.FTZ R153, R153, R157, !PT ;  /* 0x0000009d99997209 */ /* 0x008fce0007810000 */
[----:B------:R-:W3:Y:S01]  /*dde0*/  MUFU.EX2 R189, R189 ;  /* 0x000000bd00bd7308 */ /* 0x000ee20000000800 */
[----:B------:R-:W4:Y:S07]  /*ddf0*/  SHFL.BFLY PT, R157, R153, 0x1, 0x1f ;  /* 0x0c201f00999d7f89 */ /* 0x000f2e00000e0000 */
[----:B------:R-:W3:Y:S08]  /*de00*/  MUFU.EX2 R192, R192 ;  /* 0x000000c000c07308 */ /* 0x000ef00000000800 */
[----:B------:R-:W-:Y:S08]  /*de10*/  MUFU.EX2 R193, R193 ;  /* 0x000000c100c17308 */ /* 0x000ff00000000800 */
[----:B------:R-:W-:Y:S01]  /*de20*/  MUFU.EX2 R196, R196 ;  /* 0x000000c400c47308 */ /* 0x000fe20000000800 */
[----:B----4-:R-:W-:-:S04]  /*de30*/  FMNMX.FTZ R176, R153, R157, !PT ;  /* 0x0000009d99b07209 */ /* 0x010fc80007810000 */
[C---:B------:R-:W-:Y:S01]  /*de40*/  FSETP.NEU.FTZ.AND P2, PT, R176.reuse, -INF , PT ;  /* 0xff800000b000780b */ /* 0x040fe20003f5d000 */
[----:B------:R-:W-:-:S05]  /*de50*/  FMUL.FTZ R157, R176, R10 ;  /* 0x0000000ab09d7220 */ /* 0x000fca0000410000 */
[----:B------:R-:W-:-:S05]  /*de60*/  FSEL R157, R157, RZ, P2 ;  /* 0x000000ff9d9d7208 */ /* 0x000fca0001000000 */
[-C--:B------:R-:W-:Y:S01]  /*de70*/  FFMA.FTZ R227, R162, R10.reuse, -R157 ;  /* 0x0000000aa2e37223 */ /* 0x080fe2000001089d */
[----:B------:R-:W-:Y:S01]  /*de80*/  FADD.FTZ R162, R172, R5 ;  /* 0x00000005aca27221 */ /* 0x000fe20000010000 */
[--C-:B------:R-:W-:Y:S01]  /*de90*/  FFMA.FTZ R229, R158, R10, -R157.reuse ;  /* 0x0000000a9ee57223 */ /* 0x100fe2000001089d */
[----:B------:R-:W-:Y:S01]  /*dea0*/  F2FP.F16.F32.PACK_AB R158, R165, R164 ;  /* 0x000000a4a59e723e */ /* 0x000fe200000000ff */
[-CC-:B------:R-:W-:Y:S01]  /*deb0*/  FFMA.FTZ R226, R166, R10.reuse, -R157.reuse ;  /* 0x0000000aa6e27223 */ /* 0x180fe2000001089d */
[----:B--2---:R-:W-:Y:S01]  /*dec0*/  FADD.FTZ R5, R173, R162 ;  /* 0x000000a2ad057221 */ /* 0x004fe20000010000 */
[-CC-:B------:R-:W-:Y:S01]  /*ded0*/  FFMA.FTZ R230, R154, R10.reuse, -R157.reuse ;  /* 0x0000000a9ae67223 */ /* 0x180fe2000001089d */
[-CC-:B------:R-:W-:Y:S01]  /*dee0*/  FFMA.FTZ R155, R155, R10.reuse, -R157.reuse ;  /* 0x0000000a9b9b7223 */ /* 0x180fe2000001089d */
[-C--:B------:R-:W-:Y:S01]  /*def0*/  FFMA.FTZ R159, R159, R10.reuse, -R157 ;  /* 0x0000000a9f9f7223 */ /* 0x080fe2000001089d */
[----:B------:R-:W-:Y:S01]  /*df00*/  FADD.FTZ R164, R212, R5 ;  /* 0x00000005d4a47221 */ /* 0x000fe20000010000 */
[----:B------:R-:W-:Y:S01]  /*df10*/  MUFU.EX2 R229, R229 ;  /* 0x000000e500e57308 */ /* 0x000fe20000000800 */
[-CC-:B------:R-:W-:Y:S01]  /*df20*/  FFMA.FTZ R163, R163, R10.reuse, -R157.reuse ;  /* 0x0000000aa3a37223 */ /* 0x180fe2000001089d */
[-CC-:B------:R-:W-:Y:S01]  /*df30*/  FFMA.FTZ R167, R167, R10.reuse, -R157.reuse ;  /* 0x0000000aa7a77223 */ /* 0x180fe2000001089d */
[----:B-----5:R-:W-:Y:S01]  /*df40*/  FADD.FTZ R5, R177, R164 ;  /* 0x000000a4b1057221 */ /* 0x020fe20000010000 */
[-CC-:B------:R-:W-:Y:S01]  /*df50*/  FFMA.FTZ R225, R170, R10.reuse, -R157.reuse ;  /* 0x0000000aaae17223 */ /* 0x180fe2000001089d */
[-CC-:B------:R-:W-:Y:S01]  /*df60*/  FFMA.FTZ R171, R171, R10.reuse, -R157.reuse ;  /* 0x0000000aabab7223 */ /* 0x180fe2000001089d */
[----:B------:R-:W-:Y:S01]  /*df70*/  FFMA.FTZ R231, R156, R10, -R157 ;  /* 0x0000000a9ce77223 */ /* 0x000fe2000001089d */
[----:B0-----:R-:W-:Y:S01]  /*df80*/  FADD.FTZ R166, R180, R5 ;  /* 0x00000005b4a67221 */ /* 0x001fe20000010000 */
[----:B------:R-:W-:Y:S01]  /*df90*/  MUFU.EX2 R230, R230 ;  /* 0x000000e600e67308 */ /* 0x000fe20000000800 */
[----:B------:R-:W-:Y:S01]  /*dfa0*/  F2FP.F16.F32.PACK_AB R156, R161, R160 ;  /* 0x000000a0a19c723e */ /* 0x000fe200000000ff */
[--C-:B------:R-:W-:Y:S01]  /*dfb0*/  FFMA.FTZ R153, R174, R10, -R157.reuse ;  /* 0x0000000aae997223 */ /* 0x100fe2000001089d */
[C---:B-1----:R-:W-:Y:S01]  /*dfc0*/  FADD.FTZ R5, R181.reuse, R166 ;  /* 0x000000a6b5057221 */ /* 0x042fe20000010000 */
[----:B------:R-:W-:Y:S01]  /*dfd0*/  F2FP.F16.F32.PACK_AB R166, R181, R180 ;  /* 0x000000b4b5a6723e */ /* 0x000fe200000000ff */
[-CC-:B------:R-:W-:Y:S01]  /*dfe0*/  FFMA.FTZ R175, R175, R10.reuse, -R157.reuse ;  /* 0x0000000aafaf7223 */ /* 0x180fe2000001089d */
[----:B------:R-:W-:Y:S01]  /*dff0*/  FSEL R180, R176, RZ, P2 ;  /* 0x000000ffb0b47208 */ /* 0x000fe20001000000 */
[-CC-:B------:R-:W-:Y:S01]  /*e000*/  FFMA.FTZ R179, R179, R10.reuse, -R157.reuse ;  /* 0x0000000ab3b37223 */ /* 0x180fe2000001089d */
[----:B------:R-:W-:Y:S01]  /*e010*/  MUFU.EX2 R155, R155 ;  /* 0x0000009b009b7308 */ /* 0x000fe20000000800 */
[-CC-:B------:R-:W-:Y:S01]  /*e020*/  FFMA.FTZ R182, R182, R10.reuse, -R157.reuse ;  /* 0x0000000ab6b67223 */ /* 0x180fe2000001089d */
[-C--:B------:R-:W-:Y:S01]  /*e030*/  FFMA.FTZ R183, R183, R10.reuse, -R157 ;  /* 0x0000000ab7b77223 */ /* 0x080fe2000001089d */
[----:B------:R-:W-:Y:S01]  /*e040*/  FADD.FTZ R7, -R180, R7 ;  /* 0x00000007b4077221 */ /* 0x000fe20000010100 */
[-CC-:B------:R-:W-:Y:S01]  /*e050*/  FFMA.FTZ R186, R186, R10.reuse, -R157.reuse ;  /* 0x0000000ababa7223 */ /* 0x180fe2000001089d */
[--C-:B------:R-:W-:Y:S01]  /*e060*/  FFMA.FTZ R187, R187, R10, -R157.reuse ;  /* 0x0000000abbbb7223 */ /* 0x100fe2000001089d */
[----:B------:R-:W-:Y:S01]  /*e070*/  F2FP.F16.F32.PACK_AB R160, R169, R168 ;  /* 0x000000a8a9a0723e */ /* 0x000fe200000000ff */
[-C--:B------:R-:W-:Y:S01]  /*e080*/  FMUL.FTZ R7, R7, R10.reuse ;  /* 0x0000000a07077220 */ /* 0x080fe20000410000 */
[----:B------:R-:W-:Y:S01]  /*e090*/  MUFU.EX2 R159, R159 ;  /* 0x0000009f009f7308 */ /* 0x000fe20000000800 */
[-CC-:B------:R-:W-:Y:S01]  /*e0a0*/  FFMA.FTZ R190, R190, R10.reuse, -R157.reuse ;  /* 0x0000000abebe7223 */ /* 0x180fe2000001089d */
[-CC-:B------:R-:W-:Y:S01]  /*e0b0*/  FFMA.FTZ R191, R191, R10.reuse, -R157.reuse ;  /* 0x0000000abfbf7223 */ /* 0x180fe2000001089d */
[--C-:B------:R-:W-:Y:S01]  /*e0c0*/  FFMA.FTZ R194, R194, R10, -R157.reuse ;  /* 0x0000000ac2c27223 */ /* 0x100fe2000001089d */
[----:B------:R-:W-:Y:S01]  /*e0d0*/  F2FP.F16.F32.PACK_AB R162, R173, R172 ;  /* 0x000000acada2723e */ /* 0x000fe200000000ff */
[-C--:B------:R-:W-:Y:S01]  /*e0e0*/  FFMA.FTZ R195, R195, R10.reuse, -R157 ;  /* 0x0000000ac3c37223 */ /* 0x080fe2000001089d */
[----:B------:R-:W-:Y:S01]  /*e0f0*/  FADD.FTZ R168, R184, R5 ;  /* 0x00000005b8a87221 */ /* 0x000fe20000010000 */
[-CC-:B------:R-:W-:Y:S01]  /*e100*/  FFMA.FTZ R198, R198, R10.reuse, -R157.reuse ;  /* 0x0000000ac6c67223 */ /* 0x180fe2000001089d */
[----:B------:R-:W0:Y:S01]  /*e110*/  MUFU.EX2 R7, R7 ;  /* 0x0000000700077308 */ /* 0x000e220000000800 */
[----:B------:R-:W-:Y:S01]  /*e120*/  FFMA.FTZ R157, R199, R10, -R157 ;  /* 0x0000000ac79d7223 */ /* 0x000fe2000001089d */
[----:B------:R-:W-:Y:S01]  /*e130*/  FADD.FTZ R5, R185, R168 ;  /* 0x000000a8b9057221 */ /* 0x000fe20000010000 */
[----:B------:R-:W-:-:S02]  /*e140*/  F2FP.F16.F32.PACK_AB R154, R228, R213 ;  /* 0x000000d5e49a723e */ /* 0x000fc400000000ff */
[----:B------:R-:W-:Y:S01]  /*e150*/  F2FP.F16.F32.PACK_AB R164, R177, R212 ;  /* 0x000000d4b1a4723e */ /* 0x000fe200000000ff */
[----:B------:R-:W-:Y:S01]  /*e160*/  FADD.FTZ R170, R188, R5 ;  /* 0x00000005bcaa7221 */ /* 0x000fe20000010000 */
[----:B------:R-:W-:Y:S01]  /*e170*/  F2FP.F16.F32.PACK_AB R168, R185, R184 ;  /* 0x000000b8b9a8723e */ /* 0x000fe200000000ff */
[----:B------:R-:W1:Y:S02]  /*e180*/  MUFU.EX2 R227, R227 ;  /* 0x000000e300e37308 */ /* 0x000e640000000800 */
[C---:B---3--:R-:W-:Y:S01]  /*e190*/  FADD.FTZ R5, R189.reuse, R170 ;  /* 0x000000aabd057221 */ /* 0x048fe20000010000 */
[----:B------:R-:W-:-:S03]  /*e1a0*/  F2FP.F16.F32.PACK_AB R170, R189, R188 ;  /* 0x000000bcbdaa723e */ /* 0x000fc600000000ff */
[----:B------:R-:W-:Y:S02]  /*e1b0*/  FADD.FTZ R172, R192, R5 ;  /* 0x00000005c0ac7221 */ /* 0x000fe40000010000 */
[----:B------:R-:W2:Y:S01]  /*e1c0*/  MUFU.EX2 R163, R163 ;  /* 0x000000a300a37308 */ /* 0x000ea20000000800 */
[----:B0-----:R-:W-:Y:S01]  /*e1d0*/  FFMA.FTZ R4, R7, R4, R230 ;  /* 0x0000000407047223 */ /* 0x001fe200000100e6 */
[C---:B------:R-:W-:Y:S01]  /*e1e0*/  FADD.FTZ R5, R193.reuse, R172 ;  /* 0x000000acc1057221 */ /* 0x040fe20000010000 */
[----:B------:R-:W-:Y:S01]  /*e1f0*/  F2FP.F16.F32.PACK_AB R172, R193, R192 ;  /* 0x000000c0c1ac723e */ /* 0x000fe200000000ff */
[-C--:B------:R-:W-:Y:S01]  /*e200*/  FMUL.FTZ R26, R26, R7.reuse ;  /* 0x000000071a1a7220 */ /* 0x080fe20000410000 */
[----:B------:R-:W-:Y:S01]  /*e210*/  FADD.FTZ R4, R155, R4 ;  /* 0x000000049b047221 */ /* 0x000fe20000010000 */
[----:B------:R-:W-:Y:S01]  /*e220*/  FADD.FTZ R5, R196, R5 ;  /* 0x00000005c4057221 */ /* 0x000fe20000010000 */
        /* <DEDUP_REMOVED lines=28> */
[-C--:B------:R-:W-:Y:S01]  /*e3f0*/  FMUL.FTZ R70, R70, R7.reuse ;  /* 0x0000000746467220 */ /* 0x080fe20000410000 */
[-C--:B------:R-:W-:Y:S01]  /*e400*/  FMUL.FTZ R71, R71, R7.reuse ;  /* 0x0000000747477220 */ /* 0x080fe20000410000 */
[-C--:B------:R-:W-:Y:S01]  /*e410*/  FMUL.FTZ R74, R74, R7.reuse ;  /* 0x000000074a4a7220 */ /* 0x080fe20000410000 */
[-C--:B------:R-:W-:Y:S01]  /*e420*/  FMUL.FTZ R75, R75, R7.reuse ;  /* 0x000000074b4b7220 */ /* 0x080fe20000410000 */
[-C--:B------:R-:W-:Y:S01]  /*e430*/  FMUL.FTZ R78, R78, R7.reuse ;  /* 0x000000074e4e7220 */ /* 0x080fe20000410000 */
[----:B------:R2:W5:Y:S01]  /*e440*/  MUFU.EX2 R165, R153 ;  /* 0x0000009900a57308 */ /* 0x0005620000000800 */
        /* <DEDUP_REMOVED lines=8> */
[----:B--2---:R-:W-:Y:S01]  /*e4d0*/  FADD.FTZ R153, R163, R4 ;  /* 0x00000004a3997221 */ /* 0x004fe20000010000 */
[-C--:B------:R-:W-:Y:S01]  /*e4e0*/  FMUL.FTZ R94, R94, R7.reuse ;  /* 0x000000075e5e7220 */ /* 0x080fe20000410000 */
[-C--:B------:R-:W-:Y:S01]  /*e4f0*/  FMUL.FTZ R95, R95, R7.reuse ;  /* 0x000000075f5f7220 */ /* 0x080fe20000410000 */
[-C--:B------:R-:W-:Y:S01]  /*e500*/  FMUL.FTZ R98, R98, R7.reuse ;  /* 0x0000000762627220 */ /* 0x080fe20000410000 */
[----:B0-----:R-:W-:Y:S01]  /*e510*/  FADD.FTZ R4, R226, R153 ;  /* 0x00000099e2047221 */ /* 0x001fe20000010000 */
[-C--:B------:R-:W-:Y:S01]  /*e520*/  FMUL.FTZ R99, R99, R7.reuse ;  /* 0x0000000763637220 */ /* 0x080fe20000410000 */
[-C--:B------:R-:W-:Y:S01]  /*e530*/  FMUL.FTZ R102, R102, R7.reuse ;  /* 0x0000000766667220 */ /* 0x080fe20000410000 */
[----:B------:R-:W0:Y:S01]  /*e540*/  MUFU.EX2 R231, R231 ;  /* 0x000000e700e77308 */ /* 0x000e220000000800 */
[----:B---3--:R-:W-:Y:S01]  /*e550*/  FADD.FTZ R4, R167, R4 ;  /* 0x00000004a7047221 */ /* 0x008fe20000010000 */
[-C--:B------:R-:W-:Y:S01]  /*e560*/  FMUL.FTZ R103, R103, R7.reuse ;  /* 0x0000000767677220 */ /* 0x080fe20000410000 */
[-C--:B------:R-:W-:Y:S01]  /*e570*/  FMUL.FTZ R106, R106, R7.reuse ;  /* 0x000000076a6a7220 */ /* 0x080fe20000410000 */
[----:B------:R-:W-:Y:S01]  /*e580*/  FMUL.FTZ R107, R107, R7 ;  /* 0x000000076b6b7220 */ /* 0x000fe20000410000 */
[----:B-1----:R-:W-:Y:S01]  /*e590*/  FADD.FTZ R4, R161, R4 ;  /* 0x00000004a1047221 */ /* 0x002fe20000010000 */
[C---:B----4-:R-:W-:Y:S01]  /*e5a0*/  F2FP.F16.F32.PACK_AB R161, R171.reuse, R161 ;  /* 0x000000a1aba1723e */ /* 0x050fe200000000ff */
[-C--:B------:R-:W-:Y:S01]  /*e5b0*/  FMUL.FTZ R110, R110, R7.reuse ;  /* 0x000000076e6e7220 */ /* 0x080fe20000410000 */
[----:B------:R-:W1:Y:S01]  /*e5c0*/  MUFU.EX2 R179, R179 ;  /* 0x000000b300b37308 */ /* 0x000e620000000800 */
[----:B------:R-:W-:Y:S01]  /*e5d0*/  FADD.FTZ R4, R171, R4 ;  /* 0x00000004ab047221 */ /* 0x000fe20000010000 */
[-C--:B------:R-:W-:Y:S01]  /*e5e0*/  FMUL.FTZ R111, R111, R7.reuse ;  /* 0x000000076f6f7220 */ /* 0x080fe20000410000 */
[-C--:B------:R-:W-:Y:S01]  /*e5f0*/  FMUL.FTZ R114, R114, R7.reuse ;  /* 0x0000000772727220 */ /* 0x080fe20000410000 */
[-C--:B------:R-:W-:Y:S01]  /*e600*/  FMUL.FTZ R115, R115, R7.reuse ;  /* 0x0000000773737220 */ /* 0x080fe20000410000 */
[----:B-----5:R-:W-:Y:S01]  /*e610*/  FADD.FTZ R4, R165, R4 ;  /* 0x00000004a5047221 */ /* 0x020fe20000010000 */
[-C--:B------:R-:W-:Y:S01]  /*e620*/  FMUL.FTZ R118, R118, R7.reuse ;  /* 0x0000000776767220 */ /* 0x080fe20000410000 */
[-C--:B------:R-:W-:Y:S01]  /*e630*/  FMUL.FTZ R119, R119, R7.reuse ;  /* 0x0000000777777220 */ /* 0x080fe20000410000 */
[----:B------:R-:W2:Y:S01]  /*e640*/  MUFU.EX2 R182, R182 ;  /* 0x000000b600b67308 */ /* 0x000ea20000000800 */
[----:B------:R-:W-:Y:S01]  /*e650*/  FADD.FTZ R4, R175, R4 ;  /* 0x00000004af047221 */ /* 0x000fe20000010000 */
[-C--:B------:R-:W-:Y:S01]  /*e660*/  FMUL.FTZ R122, R122, R7.reuse ;  /* 0x000000077a7a7220 */ /* 0x080fe20000410000 */
[-C--:B------:R-:W-:Y:S01]  /*e670*/  FMUL.FTZ R123, R123, R7.reuse ;  /* 0x000000077b7b7220 */ /* 0x080fe20000410000 */
[-C--:B------:R-:W-:Y:S01]  /*e680*/  FMUL.FTZ R126, R126, R7.reuse ;  /* 0x000000077e7e7220 */ /* 0x080fe20000410000 */
[----:B0-----:R-:W-:Y:S01]  /*e690*/  FADD.FTZ R4, R231, R4 ;  /* 0x00000004e7047221 */ /* 0x001fe20000010000 */
[-C--:B------:R-:W-:Y:S01]  /*e6a0*/  FMUL.FTZ R127, R127, R7.reuse ;  /* 0x000000077f7f7220 */ /* 0x080fe20000410000 */
[-C--:B------:R-:W-:Y:S01]  /*e6b0*/  FMUL.FTZ R130, R130, R7.reuse ;  /* 0x0000000782827220 */ /* 0x080fe20000410000 */
[----:B------:R-:W0:Y:S01]  /*e6c0*/  MUFU.EX2 R183, R183 ;  /* 0x000000b700b77308 */ /* 0x000e220000000800 */
        /* <DEDUP_REMOVED lines=9> */
[----:B------:R-:W-:Y:S01]  /*e760*/  F2FP.F16.F32.PACK_AB R153, R155, R230 ;  /* 0x000000e69b99723e */ /* 0x000fe200000000ff */
[----:B------:R-:W-:Y:S01]  /*e770*/  FMUL.FTZ R143, R143, R7 ;  /* 0x000000078f8f7220 */ /* 0x000fe20000410000 */
[----:B------:R-:W-:Y:S01]  /*e780*/  F2FP.F16.F32.PACK_AB R155, R159, R229 ;  /* 0x000000e59f9b723e */ /* 0x000fe200000000ff */
[-C--:B------:R-:W-:Y:S01]  /*e790*/  FMUL.FTZ R146, R146, R7.reuse ;  /* 0x0000000792927220 */ /* 0x080fe20000410000 */
[----:B------:R-:W-:Y:S01]  /*e7a0*/  F2FP.F16.F32.PACK_AB R159, R167, R226 ;  /* 0x000000e2a79f723e */ /* 0x000fe200000000ff */
[-C--:B------:R-:W-:Y:S01]  /*e7b0*/  FMUL.FTZ R147, R147, R7.reuse ;  /* 0x0000000793937220 */ /* 0x080fe20000410000 */
[----:B------:R-:W2:Y:S01]  /*e7c0*/  MUFU.EX2 R187, R187 ;  /* 0x000000bb00bb7308 */ /* 0x000ea20000000800 */
[C---:B0-----:R-:W-:Y:S01]  /*e7d0*/  FADD.FTZ R180, R183.reuse, R180 ;  /* 0x000000b4b7b47221 */ /* 0x041fe20000010000 */
[----:B------:R-:W-:Y:S01]  /*e7e0*/  F2FP.F16.F32.PACK_AB R167, R183, R182 ;  /* 0x000000b6b7a7723e */ /* 0x000fe200000000ff */
[-C--:B------:R-:W-:Y:S01]  /*e7f0*/  FMUL.FTZ R150, R150, R7.reuse ;  /* 0x0000000796967220 */ /* 0x080fe20000410000 */
[----:B------:R-:W-:-:S04]  /*e800*/  FMUL.FTZ R151, R151, R7 ;  /* 0x0000000797977220 */ /* 0x000fc80000410000 */
[----:B------:R-:W0:Y:S01]  /*e810*/  MUFU.EX2 R190, R190 ;  /* 0x000000be00be7308 */ /* 0x000e220000000800 */
[----:B-1----:R-:W-:-:S07]  /*e820*/  FADD.FTZ R180, R169, R180 ;  /* 0x000000b4a9b47221 */ /* 0x002fce0000010000 */
[----:B------:R-:W1:Y:S01]  /*e830*/  MUFU.EX2 R191, R191 ;  /* 0x000000bf00bf7308 */ /* 0x000e620000000800 */
[C---:B--2---:R-:W-:Y:S01]  /*e840*/  FADD.FTZ R3, R187.reuse, R180 ;  /* 0x000000b4bb037221 */ /* 0x044fe20000010000 */
[----:B------:R-:W-:-:S06]  /*e850*/  F2FP.F16.F32.PACK_AB R169, R187, R169 ;  /* 0x000000a9bba9723e */ /* 0x000fcc00000000ff */
[----:B------:R-:W2:Y:S01]  /*e860*/  MUFU.EX2 R173, R194 ;  /* 0x000000c200ad7308 */ /* 0x000ea20000000800 */
[----:B0-----:R-:W-:-:S07]  /*e870*/  FADD.FTZ R180, R190, R3 ;  /* 0x00000003beb47221 */ /* 0x001fce0000010000 */
[----:B------:R-:W-:Y:S01]  /*e880*/  MUFU.EX2 R4, R195 ;  /* 0x000000c300047308 */ /* 0x000fe20000000800 */
[----:B-1----:R-:W-:-:S07]  /*e890*/  FADD.FTZ R180, R191, R180 ;  /* 0x000000b4bfb47221 */ /* 0x002fce0000010000 */
[----:B------:R-:W-:Y:S08]  /*e8a0*/  MUFU.EX2 R198, R198 ;  /* 0x000000c600c67308 */ /* 0x000ff00000000800 */
[----:B------:R-:W0:Y:S08]  /*e8b0*/  MUFU.EX2 R174, R197 ;  /* 0x000000c500ae7308 */ /* 0x000e300000000800 */
[----:B------:R1:W3:Y:S02]  /*e8c0*/  MUFU.EX2 R3, R157 ;  /* 0x0000009d00037308 */ /* 0x0002e40000000800 */
[----:B-1----:R-:W-:Y:S01]  /*e8d0*/  F2FP.F16.F32.PACK_AB R157, R163, R227 ;  /* 0x000000e3a39d723e */ /* 0x002fe200000000ff */
[----:B--2---:R-:W-:Y:S01]  /*e8e0*/  FADD.FTZ R163, R173, R180 ;  /* 0x000000b4ada37221 */ /* 0x004fe20000010000 */
[----:B0-----:R-:W-:Y:S01]  /*e8f0*/  FADD.FTZ R5, R174, R5 ;  /* 0x00000005ae057221 */ /* 0x001fe20000010000 */
[----:B------:R-:W-:-:S02]  /*e900*/  F2FP.F16.F32.PACK_AB R173, R4, R173 ;  /* 0x000000ad04ad723e */ /* 0x000fc400000000ff */
[----:B------:R-:W-:Y:S01]  /*e910*/  FADD.FTZ R171, R4, R163 ;  /* 0x000000a304ab7221 */ /* 0x000fe20000010000 */
[----:B------:R-:W-:Y:S02]  /*e920*/  F2FP.F16.F32.PACK_AB R163, R175, R165 ;  /* 0x000000a5afa3723e */ /* 0x000fe400000000ff */
[----:B------:R-:W-:Y:S01]  /*e930*/  F2FP.F16.F32.PACK_AB R174, R174, R196 ;  /* 0x000000c4aeae723e */ /* 0x000fe200000000ff */
[----:B------:R-:W-:Y:S01]  /*e940*/  FADD.FTZ R180, R198, R171 ;  /* 0x000000abc6b47221 */ /* 0x000fe20000010000 */
[----:B------:R-:W-:Y:S02]  /*e950*/  F2FP.F16.F32.PACK_AB R165, R179, R231 ;  /* 0x000000e7b3a5723e */ /* 0x000fe400000000ff */
[----:B------:R-:W-:Y:S01]  /*e960*/  F2FP.F16.F32.PACK_AB R171, R191, R190 ;  /* 0x000000bebfab723e */ /* 0x000fe200000000ff */
[C---:B---3--:R-:W-:Y:S01]  /*e970*/  FADD.FTZ R4, R3.reuse, R180 ;  /* 0x000000b403047221 */ /* 0x048fe20000010000 */
[----:B------:R-:W-:Y:S01]  /*e980*/  F2FP.F16.F32.PACK_AB R175, R3, R198 ;  /* 0x000000c603af723e */ /* 0x000fe200000000ff */
[----:B------:R-:W-:Y:S06]  /*e990*/  @!P0 BRA `(.L_x_2145) ;  /* 0x0000000000048947 */ /* 0x000fec0003800000 */
[----:B------:R-:W-:Y:S01]  /*e9a0*/  BPT.TRAP 0x1 ;  /* 0x000000040000795c */ /* 0x000fe20000300000 */
.L_x_2145:
[----:B------:R0:W1:Y:S01]  /*e9b0*/  SYNCS.PHASECHK.TRANS64.TRYWAIT P2, [R210+URZ+0x22850], R211 ;  /* 0x022850d3d20075a7 */ /* 0x000062000804017f */
[----:B------:R-:W-:Y:S05]  /*e9c0*/  @!P0 BRA `(.L_x_2146) ;  /* 0x0000000000048947 */ /* 0x000fea0003800000 */
[----:B------:R-:W-:Y:S01]  /*e9d0*/  BPT.TRAP 0x1 ;  /* 0x000000040000795c */ /* 0x000fe20000300000 */
.L_x_2146:
[----:B------:R-:W-:Y:S04]  /*e9e0*/  BSSY B0, `(.L_x_2147) ;  /* 0x0000004000007945 */ /* 0x000fe80003800000 */
[----:B-1----:R-:W-:Y:S05]  /*e9f0*/  @P2 BRA `(.L_x_2148) ;  /* 0x0000000000082947 */ /* 0x002fea0003800000 */
[----:B------:R-:W1:Y:S02]  /*ea00*/  SYNCS.PHASECHK.TRANS64.TRYWAIT P2, [R210+URZ+0x22850], R211 ;  /* 0x022850d3d20075a7 */ /* 0x000e64000804017f */
[----:B-1----:R-:W-:Y:S05]  /*ea10*/  @!P2 BRA `(.L_x_2149) ;  /* 0x000000f80058a947 */ /* 0x002fea0003800000 */
.L_x_2148:
[----:B------:R-:W-:Y:S05]  /*ea20*/  BSYNC B0 ;  /* 0x0000000000007941 */ /* 0x000fea0003800000 */
.L_x_2147:
[----:B------:R-:W2:Y:S01]  /*ea30*/  S2R R3, SR_TID.X ;  /* 0x0000000000037919 */ /* 0x000ea20000002100 */
[----:B------:R-:W-:Y:S05]  /*ea40*/  WARPSYNC.ALL ;  /* 0x0000000000007948 */ /* 0x000fea0003800000 */
[----:B------:R-:W-:Y:S01]  /*ea50*/  IMAD R180, R16, 0xc00, R206 ;  /* 0x00000c0010b47824 */ /* 0x000fe200078e02ce */
[----:B------:R-:W-:Y:S01]  /*ea60*/  ISETP.GT.AND P2, PT, R6, R218, PT ;  /* 0x000000da0600720c */ /* 0x000fe20003f44270 */
[----:B------:R-:W-:Y:S02]  /*ea70*/  IMAD.MOV.U32 R181, RZ, RZ, 0x40000040 ;  /* 0x40000040ffb57424 */ /* 0x000fe400078e00ff */
[----:B01----:R-:W-:Y:S01]  /*ea80*/  @!P1 VIADD R210, R210, 0x22860 ;  /* 0x00022860d2d29836 */ /* 0x003fe20000000000 */
[----:B------:R-:W-:Y:S01]  /*ea90*/  R2UR UR6, R180 ;  /* 0x00000000b40672ca */ /* 0x000fe200000e0000 */
[----:B------:R-:W-:Y:S01]  /*eaa0*/  VIADD R6, R6, 0xffffffff ;  /* 0xffffffff06067836 */ /* 0x000fe20000000000 */
[----:B------:R-:W-:Y:S01]  /*eab0*/  R2UR UR7, R181 ;  /* 0x00000000b50772ca */ /* 0x000fe200000e0000 */
[----:B------:R-:W-:Y:S01]  /*eac0*/  IMAD.MOV.U32 R181, RZ, RZ, 0x40000040 ;  /* 0x40000040ffb57424 */ /* 0x000fe200078e00ff */
[----:B------:R-:W-:Y:S01]  /*ead0*/  @!P1 PRMT R210, RZ, 0x654, R210 ;  /* 0x00000654ffd29816 */ /* 0x000fe200000000d2 */
[----:B------:R-:W-:Y:S01]  /*eae0*/  IMAD.MOV.U32 R7, RZ, RZ, R176 ;  /* 0x000000ffff077224 */ /* 0x000fe200078e00b0 */
[----:B--2---:R-:W-:-:S05]  /*eaf0*/  SHF.R.U32.HI R3, RZ, 0x7, R3 ;  /* 0x00000007ff037819 */ /* 0x004fca0000011603 */
[----:B------:R-:W-:-:S05]  /*eb00*/  VIADD R3, R3, 0x8 ;  /* 0x0000000803037836 */ /* 0x000fca0000000000 */
[----:B------:R0:W-:Y:S02]  /*eb10*/  BAR.SYNC.DEFER_BLOCKING R3, 0x100 ;  /* 0x000400030000751d */ /* 0x0001e40000010000 */
[----:B0-----:R-:W-:-:S04]  /*eb20*/  IMAD.MOV.U32 R3, RZ, RZ, R178 ;  /* 0x000000ffff037224 */ /* 0x001fc800078e00b2 */
        /* <DEDUP_REMOVED lines=43> */
[----:B------:R-:W-:Y:S02]  /*ede0*/  IMAD.MOV.U32 R7, RZ, RZ, R176 ;  /* 0x000000ffff077224 */ /* 0x000fe400078e00b0 */
[----:B------:R-:W-:-:S07]  /*edf0*/  IMAD.MOV.U32 R3, RZ, RZ, R178 ;  /* 0x000000ffff037224 */ /* 0x000fce00078e00b2 */
.L_x_2132:
[----:B------:R-:W1:Y:S01]  /*ee00*/  LDC R225, c[0x0][0x9e4] ;  /* 0x00027900ffe17b82 */ /* 0x000e620000000800 */
[----:B------:R-:W-:Y:S02]  /*ee10*/  IADD3 R152, R204, 0x80, -R205 ;  /* 0x00000080cc987810 */ /* 0x000fe40007ffe8cd */
[----:B------:R-:W-:-:S03]  /*ee20*/  LOP3.LUT R2, R2, 0xffefffff, RZ, 0xc0, !PT ;  /* 0xffefffff02027812 */ /* 0x000fc600078ec0ff */
[----:B------:R-:W-:-:S04]  /*ee30*/  IMAD R152, R209, 0x80, R152 ;  /* 0x00000080d1987824 */ /* 0x000fc800078e0298 */
[----:B------:R-:W-:Y:S01]  /*ee40*/  IMAD.IADD R207, R152, 0x1, -R207 ;  /* 0x0000000198cf7824 */ /* 0x000fe200078e0acf */
[----:B-1----:R-:W-:-:S13]  /*ee50*/  ISETP.GE.AND P2, PT, R225, 0x1, PT ;  /* 0x00000001e100780c */ /* 0x002fda0003f46270 */
[----:B------:R-:W-:Y:S01]  /*ee60*/  @P2 LOP3.LUT R2, R2, 0x100000, RZ, 0xfc, !PT ;  /* 0x0010000002022812 */ /* 0x000fe200078efcff */
[----:B------:R-:W-:Y:S06]  /*ee70*/  @!P2 BRA `(.L_x_2151) ;  /* 0x000000000048a947 */ /* 0x000fec0003800000 */
[----:B------:R-:W-:Y:S01]  /*ee80*/  IMAD.MOV.U32 R154, RZ, RZ, R152 ;  /* 0x000000ffff9a7224 */ /* 0x000fe200078e0098 */
[----:B------:R-:W-:Y:S04]  /*ee90*/  BSSY B0, `(.L_x_2152) ;  /* 0x000000e000007945 */ /* 0x000fe80003800000 */
        /* <DEDUP_REMOVED lines=9> */
.L_x_2153:
[----:B------:R-:W-:-:S13]  /*ef30*/  ISETP.NE.AND P2, PT, R225, 0x1, PT ;  /* 0x00000001e100780c */ /* 0x000fda0003f45270 */
[----:B------:R-:W1:Y:S02]  /*ef40*/  @P2 LDC.64 R152, c[0x0][0x9e8] ;  /* 0x00027a00ff982b82 */ /* 0x000e640000000a00 */
[----:B-1----:R-:W-:-:S05]  /*ef50*/  @P2 IMAD.HI.U32 R152, R154, R152, RZ ;  /* 0x000000989a982227 */ /* 0x002fca00078e00ff */
[----:B------:R-:W-:-:S07]  /*ef60*/  @P2 SHF.R.U32.HI R154, RZ, R153, R152 ;  /* 0x00000099ff9a2219 */ /* 0x000fce0000011698 */
.L_x_2154:
[----:B------:R-:W-:Y:S05]  /*ef70*/  BSYNC B0 ;  /* 0x0000000000007941 */ /* 0x000fea0003800000 */
.L_x_2152:
[----:B------:R-:W-:-:S05]  /*ef80*/  IMAD R154, R154, R225, RZ ;  /* 0x000000e19a9a7224 */ /* 0x000fca00078e02ff */
[----:B------:R-:W-:-:S07]  /*ef90*/  VIMNMX R207, R207, R154, !PT ;  /* 0x0000009acfcf7248 */ /* 0x000fce0007fe0100 */
.L_x_2151:
[----:B------:R-:W-:-:S04]  /*efa0*/  VIADD R207, R207, 0x5f ;  /* 0x0000005fcfcf7836 */ /* 0x000fc80000000000 */
[----:B------:R-:W-:-:S05]  /*efb0*/  IMAD.HI R207, R207, 0x2aaaaaab, RZ ;  /* 0x2aaaaaabcfcf7827 */ /* 0x000fca00078e02ff */
[----:B------:R-:W-:-:S04]  /*efc0*/  SHF.R.U32.HI R152, RZ, 0x1f, R207 ;  /* 0x0000001fff987819 */ /* 0x000fc800000116cf */
[----:B------:R-:W-:-:S04]  /*efd0*/  LEA.HI.SX32 R207, R207, R152, 0x1c ;  /* 0x00000098cfcf7211 */ /* 0x000fc800078fe2ff */
[----:B------:R-:W-:-:S04]  /*efe0*/  VIMNMX R207, R222, R207, !PT ;  /* 0x000000cfdecf7248 */ /* 0x000fc80007fe0100 */
[----:B------:R-:W-:-:S13]  /*eff0*/  ISETP.GE.AND P2, PT, R6, R207, PT ;  /* 0x000000cf0600720c */ /* 0x000fda0003f46270 */
[----:B------:R-:W-:Y:S05]  /*f000*/  @!P2 BRA `(.L_x_2155) ;  /* 0x0000001c00bca947 */ /* 0x000fea0003800000 */
[----:B------:R-:W-:Y:S02]  /*f010*/  IMAD.MOV.U32 R212, RZ, RZ, R7 ;  /* 0x000000ffffd47224 */ /* 0x000fe400078e0007 */
[----:B------:R-:W-:Y:S02]  /*f020*/  IMAD.MOV.U32 R213, RZ, RZ, R3 ;  /* 0x000000ffffd57224 */ /* 0x000fe400078e0003 */
[----:B------:R-:W-:-:S07]  /*f030*/  IMAD.MOV.U32 R209, RZ, RZ, R6 ;  /* 0x000000ffffd17224 */ /* 0x000fce00078e0006 */
.L_x_2165:
[----:B------:R-:W-:Y:S01]  /*f040*/  VIADD R16, R16, 0x1 ;  /* 0x0000000110107836 */ /* 0x000fe20000000000 */
[----:B------:R-:W-:Y:S05]  /*f050*/  YIELD ;  /* 0x0000000000007946 */ /* 0x000fea0003800000 */
[----:B------:R-:W-:Y:S01]  /*f060*/  ISETP.NE.AND P3, PT, R16, 0x2, PT ;  /* 0x000000021000780c */ /* 0x000fe20003f65270 */
[----:B-1----:R-:W-:Y:S02]  /*f070*/  IMAD.MOV.U32 R6, RZ, RZ, R209 ;  /* 0x000000ffff067224 */ /* 0x002fe400078e00d1 */
[----:B------:R-:W-:Y:S01]  /*f080*/  VIADD R209, R209, 0xffffffff ;  /* 0xffffffffd1d17836 */ /* 0x000fe20000000000 */
[----:B------:R-:W-:-:S02]  /*f090*/  SEL R3, RZ, 0x1, P3 ;  /* 0x00000001ff037807 */ /* 0x000fc40001800000 */
[----:B------:R-:W-:Y:S02]  /*f0a0*/  ISETP.GT.AND P2, PT, R6, R207, PT ;  /* 0x000000cf0600720c */ /* 0x000fe40003f44270 */
[----:B------:R-:W-:Y:S02]  /*f0b0*/  LOP3.LUT R200, R200, R3, RZ, 0x3c, !PT ;  /* 0x00000003c8c87212 */ /* 0x000fe400078e3cff */
[----:B------:R-:W-:Y:S01]  /*f0c0*/  SEL R16, R16, RZ, P3 ;  /* 0x000000ff10107207 */ /* 0x000fe20001800000 */
[----:B------:R-:W-:Y:S08]  /*f0d0*/  @!P0 BRA `(.L_x_2156) ;  /* 0x0000000000048947 */ /* 0x000ff00003800000 */
[----:B------:R-:W-:Y:S01]  /*f0e0*/  BPT.TRAP 0x1 ;  /* 0x000000040000795c */ /* 0x000fe20000300000 */
.L_x_2156:
[----:B------:R-:W-:Y:S01]  /*f0f0*/  IMAD R6, R16, 0x8, R17 ;  /* 0x0000000810067824 */ /* 0x000fe200078e0211 */
[----:B------:R-:W-:-:S04]  /*f100*/  SHF.L.U32 R208, R200, 0x1f, RZ ;  /* 0x0000001fc8d07819 */ /* 0x000fc800000006ff */
[----:B------:R1:W2:Y:S01]  /*f110*/  SYNCS.PHASECHK.TRANS64.TRYWAIT P3, [R6+URZ+0x22830], R208 ;  /* 0x022830d0060075a7 */ /* 0x0002a2000806017f */
[----:B------:R-:W-:Y:S05]  /*f120*/  @!P0 BRA `(.L_x_2157) ;  /* 0x0000000000048947 */ /* 0x000fea0003800000 */
[----:B------:R-:W-:Y:S01]  /*f130*/  BPT.TRAP 0x1 ;  /* 0x000000040000795c */ /* 0x000fe20000300000 */
.L_x_2157:
[----:B------:R-:W-:Y:S02]  /*f140*/  IMAD R10, R16, 0x300, R214 ;  /* 0x00000300100a7824 */ /* 0x000fe400078e02d6 */
[----:B------:R-:W-:Y:S01]  /*f150*/  IMAD.MOV.U32 R11, RZ, RZ, 0x40000040 ;  /* 0x40000040ff0b7424 */ /* 0x000fe200078e00ff */
[----:B--2---:R-:W-:Y:S06]  /*f160*/  @P3 BRA `(.L_x_2158) ;  /* 0x0000000000083947 */ /* 0x004fec0003800000 */
[----:B------:R-:W2:Y:S02]  /*f170*/  SYNCS.PHASECHK.TRANS64.TRYWAIT P3, [R6+URZ+0x22830], R208 ;  /* 0x022830d0060075a7 */ /* 0x000ea4000806017f */
[----:B--2---:R-:W-:Y:S05]  /*f180*/  @!P3 BRA `(.L_x_2159) ;  /* 0x000000f00090b947 */ /* 0x004fea0003800000 */
.L_x_2158:
[----:B------:R-:W-:Y:S05]  /*f190*/  WARPSYNC.ALL ;  /* 0x0000000000007948 */ /* 0x000fea0003800000 */
[C---:B------:R-:W-:Y:S01]  /*f1a0*/  R2UR UR6, R10.reuse ;  /* 0x000000000a0672ca */ /* 0x040fe200000e0000 */
[----:B------:R-:W-:Y:S01]  /*f1b0*/  WARPGROUP.ARRIVE ;  /* 0x00000000000079c5 */ /* 0x000fe20000000000 */
[----:B------:R-:W-:Y:S01]  /*f1c0*/  R2UR UR7, R11 ;  /* 0x000000000b0772ca */ /* 0x000fe200000e0000 */
[----:B0-----:R-:W-:Y:S01]  /*f1d0*/  VIADD R210, R10, 0x2 ;  /* 0x000000020ad27836 */ /* 0x001fe20000000000 */
[----:B------:R-:W-:Y:S01]  /*f1e0*/  R2UR UR4, R8 ;  /* 0x00000000080472ca */ /* 0x000fe200000e0000 */
[----:B------:R-:W-:Y:S01]  /*f1f0*/  IMAD.MOV.U32 R211, RZ, RZ, 0x40000040 ;  /* 0x40000040ffd37424 */ /* 0x000fe200078e00ff */
[----:B------:R-:W-:Y:S01]  /*f200*/  R2UR UR5, R9 ;  /* 0x00000000090572ca */ /* 0x000fe200000e0000 */
[----:B------:R-:W-:Y:S01]  /*f210*/  IMAD.MOV.U32 R11, RZ, RZ, 0x40000040 ;  /* 0x40000040ff0b7424 */ /* 0x000fe200078e00ff */
[----:B------:R-:W0:Y:S11]  /*f220*/  S2R R226, SR_TID.X ;  /* 0x0000000000e27919 */ /* 0x000e360000002100 */
[----:B------:R-:W-:Y:S01]  /*f230*/  HGMMA.64x96x16.F32 R152, gdesc[UR4], RZ, !UPT, gsb0 ;  /* 0x01600000049879f0 */ /* 0x000fe2000c0008ff */
[----:B------:R-:W-:Y:S01]  /*f240*/  R2UR UR6, R210 ;  /* 0x00000000d20672ca */ /* 0x000fe200000e0000 */
[----:B------:R-:W-:Y:S01]  /*f250*/  VIADD R210, R10, 0x4 ;  /* 0x000000040ad27836 */ /* 0x000fe20000000000 */
[----:B------:R-:W-:Y:S01]  /*f260*/  R2UR UR7, R211 ;  /* 0x00000000d30772ca */ /* 0x000fe200000e0000 */
[----:B------:R-:W-:Y:S01]  /*f270*/  IMAD.MOV.U32 R211, RZ, RZ, 0x40000040 ;  /* 0x40000040ffd37424 */ /* 0x000fe200078e00ff */
[----:B------:R-:W-:Y:S01]  /*f280*/  R2UR UR4, R20 ;  /* 0x00000000140472ca */ /* 0x000fe200000e0000 */
[----:B------:R-:W-:Y:S01]  /*f290*/  VIADD R10, R10, 0x6 ;  /* 0x000000060a0a7836 */ /* 0x000fe20000000000 */
[----:B------:R-:W-:-:S02]  /*f2a0*/  R2UR UR5, R21 ;  /* 0x00000000150572ca */ /* 0x000fc400000e0000 */
[----:B0-----:R-:W-:Y:S01]  /*f2b0*/  SHF.R.U32.HI R226, RZ, 0x7, R226 ;  /* 0x00000007ffe27819 */ /* 0x001fe200000116e2 */
        /* <DEDUP_REMOVED lines=42> */
[----:B------:R-:W0:Y:S02]  /*f560*/  SHFL.BFLY PT, R10, R211, 0x2, 0x1f ;  /* 0x0c401f00d30a7f89 */ /* 0x000e2400000e0000 */
[----:B0-----:R-:W-:Y:S01]  /*f570*/  FMNMX.FTZ R216, R211, R10, !PT ;  /* 0x0000000ad3d87209 */ /* 0x001fe20007810000 */
[----:B------:R-:W-:-:S04]  /*f580*/  IMAD.U32 R10, RZ, RZ, UR44 ;  /* 0x0000002cff0a7e24 */ /* 0x000fc8000f8e00ff */
[----:B------:R-:W0:Y:S02]  /*f590*/  SHFL.BFLY PT, R3, R216, 0x1, 0x1f ;  /* 0x0c201f00d8037f89 */ /* 0x000e2400000e0000 */
[----:B0-----:R-:W-:-:S05]  /*f5a0*/  FMNMX.FTZ R3, R216, R3, !PT ;  /* 0x00000003d8037209 */ /* 0x001fca0007810000 */
[C---:B------:R-:W-:Y:S01]  /*f5b0*/  FADD.FTZ R7, -R3.reuse, R213 ;  /* 0x000000d503077221 */ /* 0x040fe20000010100 */
[----:B------:R-:W-:-:S03]  /*f5c0*/  FMUL.FTZ R11, R3, R10 ;  /* 0x0000000a030b7220 */ /* 0x000fc60000410000 */
        /* <DEDUP_REMOVED lines=31> */
[----:B------:R-:W-:Y:S01]  /*f7c0*/  FFMA.FTZ R196, R196, R10, -R11 ;  /* 0x0000000ac4c47223 */ /* 0x000fe2000001080b */
[----:B------:R-:W0:Y:S01]  /*f7d0*/  MUFU.EX2 R210, R210 ;  /* 0x000000d200d27308 */ /* 0x000e220000000800 */
[----:B------:R-:W-:-:S04]  /*f7e0*/  FMNMX.FTZ R7, R170, R7, !PT ;  /* 0x00000007aa077209 */ /* 0x000fc80007810000 */
[----:B------:R-:W-:-:S03]  /*f7f0*/  FMNMX.FTZ R7, R171, R7, !PT ;  /* 0x00000007ab077209 */ /* 0x000fc60007810000 */
[----:B------:R-:W3:Y:S01]  /*f800*/  MUFU.EX2 R152, R152 ;  /* 0x0000009800987308 */ /* 0x000ee20000000800 */
[----:B------:R-:W-:-:S04]  /*f810*/  FMNMX.FTZ R7, R174, R7, !PT ;  /* 0x00000007ae077209 */ /* 0x000fc80007810000 */
[----:B------:R-:W-:-:S03]  /*f820*/  FMNMX.FTZ R7, R175, R7, !PT ;  /* 0x00000007af077209 */ /* 0x000fc60007810000 */
[----:B------:R-:W4:Y:S01]  /*f830*/  MUFU.EX2 R153, R153 ;  /* 0x0000009900997308 */ /* 0x000f220000000800 */
[----:B------:R-:W-:Y:S01]  /*f840*/  FMNMX.FTZ R7, R178, R7, !PT ;  /* 0x00000007b2077209 */ /* 0x000fe20007810000 */
[-C--:B0-----:R-:W-:Y:S01]  /*f850*/  FMUL.FTZ R24, R24, R210.reuse ;  /* 0x000000d218187220 */ /* 0x081fe20000410000 */
[-C--:B------:R-:W-:Y:S01]  /*f860*/  FMUL.FTZ R25, R25, R210.reuse ;  /* 0x000000d219197220 */ /* 0x080fe20000410000 */
[-C--:B------:R-:W-:Y:S01]  /*f870*/  FMUL.FTZ R28, R28, R210.reuse ;  /* 0x000000d21c1c7220 */ /* 0x080fe20000410000 */
[----:B------:R-:W-:Y:S01]  /*f880*/  FMNMX.FTZ R7, R179, R7, !PT ;  /* 0x00000007b3077209 */ /* 0x000fe20007810000 */
[-C--:B------:R-:W-:Y:S01]  /*f890*/  FMUL.FTZ R29, R29, R210.reuse ;  /* 0x000000d21d1d7220 */ /* 0x080fe20000410000 */
[-C--:B------:R-:W-:Y:S01]  /*f8a0*/  FMUL.FTZ R32, R32, R210.reuse ;  /* 0x000000d220207220 */ /* 0x080fe20000410000 */
[----:B------:R-:W0:Y:S01]  /*f8b0*/  MUFU.EX2 R156, R156 ;  /* 0x0000009c009c7308 */ /* 0x000e220000000800 */
[----:B------:R-:W-:Y:S01]  /*f8c0*/  FMNMX.FTZ R7, R182, R7, !PT ;  /* 0x00000007b6077209 */ /* 0x000fe20007810000 */
[----:B---3--:R-:W-:Y:S01]  /*f8d0*/  FFMA.FTZ R5, R210, R5, R152 ;  /* 0x00000005d2057223 */ /* 0x008fe20000010098 */
[-C--:B------:R-:W-:Y:S01]  /*f8e0*/  FMUL.FTZ R33, R33, R210.reuse ;  /* 0x000000d221217220 */ /* 0x080fe20000410000 */
[-C--:B------:R-:W-:Y:S01]  /*f8f0*/  FMUL.FTZ R36, R36, R210.reuse ;  /* 0x000000d224247220 */ /* 0x080fe20000410000 */
[----:B------:R-:W-:Y:S01]  /*f900*/  FMNMX.FTZ R7, R183, R7, !PT ;  /* 0x00000007b7077209 */ /* 0x000fe20007810000 */
[-C--:B------:R-:W-:Y:S01]  /*f910*/  FMUL.FTZ R37, R37, R210.reuse ;  /* 0x000000d225257220 */ /* 0x080fe20000410000 */
[----:B------:R-:W-:Y:S01]  /*f920*/  FMUL.FTZ R40, R40, R210 ;  /* 0x000000d228287220 */ /* 0x000fe20000410000 */
[----:B------:R-:W3:Y:S01]  /*f930*/  MUFU.EX2 R157, R157 ;  /* 0x0000009d009d7308 */ /* 0x000ee20000000800 */
[----:B------:R-:W-:Y:S01]  /*f940*/  FMNMX.FTZ R7, R186, R7, !PT ;  /* 0x00000007ba077209 */ /* 0x000fe20007810000 */
[C---:B----4-:R-:W-:Y:S01]  /*f950*/  FADD.FTZ R5, R153.reuse, R5 ;  /* 0x0000000599057221 */ /* 0x050fe20000010000 */
[----:B------:R-:W-:Y:S01]  /*f960*/  F2FP.F16.F32.PACK_AB R152, R153, R152 ;  /* 0x000000989998723e */ /* 0x000fe200000000ff */
[-C--:B------:R-:W-:Y:S01]  /*f970*/  FMUL.FTZ R41, R41, R210.reuse ;  /* 0x000000d229297220 */ /* 0x080fe20000410000 */
[----:B------:R-:W-:Y:S01]  /*f980*/  FMNMX.FTZ R7, R187, R7, !PT ;  /* 0x00000007bb077209 */ /* 0x000fe20007810000 */
[-C--:B------:R-:W-:Y:S01]  /*f990*/  FMUL.FTZ R44, R44, R210.reuse ;  /* 0x000000d22c2c7220 */ /* 0x080fe20000410000 */
[-C--:B------:R-:W-:Y:S01]  /*f9a0*/  FMUL.FTZ R45, R45, R210.reuse ;  /* 0x000000d22d2d7220 */ /* 0x080fe20000410000 */
[----:B------:R-:W-:Y:S01]  /*f9b0*/  MUFU.EX2 R160, R160 ;  /* 0x000000a000a07308 */ /* 0x000fe20000000800 */
[----:B------:R-:W-:Y:S01]  /*f9c0*/  FMNMX.FTZ R7, R190, R7, !PT ;  /* 0x00000007be077209 */ /* 0x000fe20007810000 */
[----:B0-----:R-:W-:Y:S01]  /*f9d0*/  FADD.FTZ R5, R156, R5 ;  /* 0x000000059c057221 */ /* 0x001fe20000010000 */
[-C--:B------:R-:W-:Y:S01]  /*f9e0*/  FMUL.FTZ R48, R48, R210.reuse ;  /* 0x000000d230307220 */ /* 0x080fe20000410000 */
[-C--:B------:R-:W-:Y:S01]  /*f9f0*/  FMUL.FTZ R49, R49, R210.reuse ;  /* 0x000000d231317220 */ /* 0x080fe20000410000 */
[----:B------:R-:W-:Y:S01]  /*fa00*/  FMNMX.FTZ R7, R191, R7, !PT ;  /* 0x00000007bf077209 */ /* 0x000fe20007810000 */
[-C--:B------:R-:W-:Y:S01]  /*fa10*/  FMUL.FTZ R52, R52, R210.reuse ;  /* 0x000000d234347220 */ /* 0x080fe20000410000 */
[-C--:B------:R-:W-:Y:S01]  /*fa20*/  FMUL.FTZ R53, R53, R210.reuse ;  /* 0x000000d235357220 */ /* 0x080fe20000410000 */
[----:B------:R-:W-:Y:S01]  /*fa30*/  MUFU.EX2 R161, R161 ;  /* 0x000000a100a17308 */ /* 0x000fe20000000800 */
[----:B------:R-:W-:Y:S01]  /*fa40*/  FMNMX.FTZ R7, R194, R7, !PT ;  /* 0x00000007c2077209 */ /* 0x000fe20007810000 */
[----:B---3--:R-:W-:Y:S01]  /*fa50*/  FADD.FTZ R5, R157, R5 ;  /* 0x000000059d057221 */ /* 0x008fe20000010000 */
[-C--:B------:R-:W-:Y:S01]  /*fa60*/  FMUL.FTZ R56, R56, R210.reuse ;  /* 0x000000d238387220 */ /* 0x080fe20000410000 */
[-C--:B------:R-:W-:Y:S01]  /*fa70*/  FMUL.FTZ R57, R57, R210.reuse ;  /* 0x000000d239397220 */ /* 0x080fe20000410000 */
[----:B------:R-:W-:Y:S01]  /*fa80*/  FMNMX.FTZ R7, R195, R7, !PT ;  /* 0x00000007c3077209 */ /* 0x000fe20007810000 */
[-C--:B------:R-:W-:Y:S01]  /*fa90*/  FMUL.FTZ R60, R60, R210.reuse ;  /* 0x000000d23c3c7220 */ /* 0x080fe20000410000 */
[-C--:B------:R-:W-:Y:S01]  /*faa0*/  FMUL.FTZ R61, R61, R210.reuse ;  /* 0x000000d23d3d7220 */ /* 0x080fe20000410000 */
[----:B------:R-:W-:Y:S01]  /*fab0*/  MUFU.EX2 R164, R164 ;  /* 0x000000a400a47308 */ /* 0x000fe20000000800 */
[----:B------:R-:W-:Y:S01]  /*fac0*/  FMNMX.FTZ R7, R198, R7, !PT ;  /* 0x00000007c6077209 */ /* 0x000fe20007810000 */
[-C--:B------:R-:W-:Y:S01]  /*fad0*/  FMUL.FTZ R64, R64, R210.reuse ;  /* 0x000000d240407220 */ /* 0x080fe20000410000 */
[-C--:B------:R-:W-:Y:S01]  /*fae0*/  FMUL.FTZ R65, R65, R210.reuse ;  /* 0x000000d241417220 */ /* 0x080fe20000410000 */
[-C--:B------:R-:W-:Y:S01]  /*faf0*/  FMUL.FTZ R68, R68, R210.reuse ;  /* 0x000000d244447220 */ /* 0x080fe20000410000 */
[----:B------:R-:W-:Y:S01]  /*fb00*/  FMNMX.FTZ R7, R199, R7, !PT ;  /* 0x00000007c7077209 */ /* 0x000fe20007810000 */
[-C--:B------:R-:W-:Y:S01]  /*fb10*/  FMUL.FTZ R69, R69, R210.reuse ;  /* 0x000000d245457220 */ /* 0x080fe20000410000 */
[-C--:B------:R-:W-:Y:S01]  /*fb20*/  FMUL.FTZ R72, R72, R210.reuse ;  /* 0x000000d248487220 */ /* 0x080fe20000410000 */
[----:B------:R-:W-:Y:S01]  /*fb30*/  MUFU.EX2 R165, R165 ;  /* 0x000000a500a57308 */ /* 0x000fe20000000800 */
[-C--:B------:R-:W-:Y:S01]  /*fb40*/  FMUL.FTZ R73, R73, R210.reuse ;  /* 0x000000d249497220 */ /* 0x080fe20000410000 */
[----:B------:R-:W0:Y:S01]  /*fb50*/  SHFL.BFLY PT, R211, R7, 0x2, 0x1f ;  /* 0x0c401f0007d37f89 */ /* 0x000e2200000e0000 */
        /* <DEDUP_REMOVED lines=23> */
[----:B0-----:R-:W-:Y:S01]  /*fcd0*/  FMNMX.FTZ R7, R7, R211, !PT ;  /* 0x000000d307077209 */ /* 0x001fe20007810000 */
[-C--:B------:R-:W-:Y:S01]  /*fce0*/  FMUL.FTZ R116, R116, R210.reuse ;  /* 0x000000d274747220 */ /* 0x080fe20000410000 */
[-C--:B------:R-:W-:Y:S01]  /*fcf0*/  FMUL.FTZ R117, R117, R210.reuse ;  /* 0x000000d275757220 */ /* 0x080fe20000410000 */
[-C--:B------:R-:W-:Y:S01]  /*fd00*/  FMUL.FTZ R120, R120, R210.reuse ;  /* 0x000000d278787220 */ /* 0x080fe20000410000 */
[-C--:B------:R-:W-:Y:S01]  /*fd10*/  FMUL.FTZ R121, R121, R210.reuse ;  /* 0x000000d279797220 */ /* 0x080fe20000410000 */
[----:B------:R-:W0:Y:S01]  /*fd20*/  SHFL.BFLY PT, R211, R7, 0x1, 0x1f ;  /* 0x0c201f0007d37f89 */ /* 0x000e2200000e0000 */
        /* <DEDUP_REMOVED lines=17> */
[----:B------:R-:W-:-:S06]  /*fe40*/  FFMA.FTZ R211, R197, R10, -R11 ;  /* 0x0000000ac5d37223 */ /* 0x000fcc000001080b */
[----:B------:R-:W-:Y:S01]  /*fe50*/  MUFU.EX2 R177, R177 ;  /* 0x000000b100b17308 */ /* 0x000fe20000000800 */
[----:B------:R-:W-:-:S04]  /*fe60*/  FADD.FTZ R11, -R7, R212 ;  /* 0x000000d4070b7221 */ /* 0x000fc80000010100 */
[-C--:B------:R-:W-:Y:S01]  /*fe70*/  FMUL.FTZ R197, R11, R10.reuse ;  /* 0x0000000a0bc57220 */ /* 0x080fe20000410000 */
[-C--:B------:R-:W-:Y:S02]  /*fe80*/  FMUL.FTZ R11, R7, R10.reuse ;  /* 0x0000000a070b7220 */ /* 0x080fe40000410000 */
[----:B------:R-:W-:Y:S02]  /*fe90*/  MUFU.EX2 R180, R180 ;  /* 0x000000b400b47308 */ /* 0x000fe40000000800 */
[-CC-:B------:R-:W-:Y:S01]  /*fea0*/  FFMA.FTZ R212, R154, R10.reuse, -R11.reuse ;  /* 0x0000000a9ad47223 */ /* 0x180fe2000001080b */
[-CC-:B------:R-:W-:Y:S01]  /*feb0*/  FFMA.FTZ R155, R155, R10.reuse, -R11.reuse ;  /* 0x0000000a9b9b7223 */ /* 0x180fe2000001080b */
[-CC-:B------:R-:W-:Y:S01]  /*fec0*/  FFMA.FTZ R213, R158, R10.reuse, -R11.reuse ;  /* 0x0000000a9ed57223 */ /* 0x180fe2000001080b */
[-CC-:B------:R-:W-:Y:S01]  /*fed0*/  FFMA.FTZ R159, R159, R10.reuse, -R11.reuse ;  /* 0x0000000a9f9f7223 */ /* 0x180fe2000001080b */
[-CC-:B------:R-:W-:Y:S02]  /*fee0*/  FFMA.FTZ R216, R162, R10.reuse, -R11.reuse ;  /* 0x0000000aa2d87223 */ /* 0x180fe4000001080b */
[----:B------:R-:W0:Y:S01]  /*fef0*/  MUFU.EX2 R197, R197 ;  /* 0x000000c500c57308 */ /* 0x000e220000000800 */
[-CC-:B------:R-:W-:Y:S01]  /*ff00*/  FFMA.FTZ R163, R163, R10.reuse, -R11.reuse ;  /* 0x0000000aa3a37223 */ /* 0x180fe2000001080b */
[-CC-:B------:R-:W-:Y:S01]  /*ff10*/  FFMA.FTZ R170, R170, R10.reuse, -R11.reuse ;  /* 0x0000000aaaaa7223 */ /* 0x180fe2000001080b */
[-CC-:B------:R-:W-:Y:S01]  /*ff20*/  FFMA.FTZ R166, R166, R10.reuse, -R11.reuse ;  /* 0x0000000aa6a67223 */ /* 0x180fe2000001080b */
[-CC-:B------:R-:W-:Y:S01]  /*ff30*/  FFMA.FTZ R154, R178, R10.reuse, -R11.reuse ;  /* 0x0000000ab29a7223 */ /* 0x180fe2000001080b */
[-CC-:B------:R-:W-:Y:S01]  /*ff40*/  FFMA.FTZ R218, R167, R10.reuse, -R11.reuse ;  /* 0x0000000aa7da7223 */ /* 0x180fe2000001080b */
[-CC-:B------:R-:W-:Y:S01]  /*ff50*/  FFMA.FTZ R217, R171, R10.reuse, -R11.reuse ;  /* 0x0000000aabd97223 */ /* 0x180fe2000001080b */
[-CC-:B------:R-:W-:Y:S01]  /*ff60*/  FFMA.FTZ R174, R174, R10.reuse, -R11.reuse ;  /* 0x0000000aaeae7223 */ /* 0x180fe2000001080b */
[----:B------:R-:W3:Y:S01]  /*ff70*/  MUFU.EX2 R212, R212 ;  /* 0x000000d400d47308 */ /* 0x000ee20000000800 */
        /* <DEDUP_REMOVED lines=11> */
[----:B------:R-:W-:Y:S01]  /*10030*/  FFMA.FTZ R199, R199, R10, -R11 ;  /* 0x0000000ac7c77223 */ /* 0x000fe2000001080b */
[-C--:B0-----:R-:W-:Y:S01]  /*10040*/  FMUL.FTZ R26, R26, R197.reuse ;  /* 0x000000c51a1a7220 */ /* 0x081fe20000410000 */
[-C--:B------:R-:W-:Y:S01]  /*10050*/  FMUL.FTZ R27, R27, R197.reuse ;  /* 0x000000c51b1b7220 */ /* 0x080fe20000410000 */
[-C--:B------:R-:W-:Y:S01]  /*10060*/  FMUL.FTZ R30, R30, R197.reuse ;  /* 0x000000c51e1e7220 */ /* 0x080fe20000410000 */
[----:B------:R-:W0:Y:S01]  /*10070*/  MUFU.EX2 R213, R213 ;  /* 0x000000d500d57308 */ /* 0x000e220000000800 */
[----:B---3--:R-:W-:Y:S01]  /*10080*/  FFMA.FTZ R4, R197, R4, R212 ;  /* 0x00000004c5047223 */ /* 0x008fe200000100d4 */
        /* <DEDUP_REMOVED lines=23> */
[----:B---3--:R-:W-:Y:S01]  /*10200*/  FADD.FTZ R153, R159, R4 ;  /* 0x000000049f997221 */ /* 0x008fe20000010000 */
[-C--:B------:R-:W-:Y:S01]  /*10210*/  FMUL.FTZ R67, R67, R197.reuse ;  /* 0x000000c543437220 */ /* 0x080fe20000410000 */
[-C--:B------:R-:W-:Y:S01]  /*10220*/  FMUL.FTZ R70, R70, R197.reuse ;  /* 0x000000c546467220 */ /* 0x080fe20000410000 */
[-C--:B------:R-:W-:Y:S01]  /*10230*/  FMUL.FTZ R71, R71, R197.reuse ;  /* 0x000000c547477220 */ /* 0x080fe20000410000 */
[-C--:B------:R-:W-:Y:S01]  /*10240*/  FMUL.FTZ R74, R74, R197.reuse ;  /* 0x000000c54a4a7220 */ /* 0x080fe20000410000 */
[-C--:B------:R-:W-:Y:S01]  /*10250*/  FMUL.FTZ R75, R75, R197.reuse ;  /* 0x000000c54b4b7220 */ /* 0x080fe20000410000 */
[-C--:B------:R-:W-:Y:S01]  /*10260*/  FMUL.FTZ R78, R78, R197.reuse ;  /* 0x000000c54e4e7220 */ /* 0x080fe20000410000 */
[----:B------:R3:W-:Y:S01]  /*10270*/  MUFU.EX2 R178, R170 ;  /* 0x000000aa00b27308 */ /* 0x0007e20000000800 */
[----:B----4-:R-:W-:Y:S01]  /*10280*/  FADD.FTZ R4, R216, R153 ;  /* 0x00000099d8047221 */ /* 0x010fe20000010000 */
[-C--:B------:R-:W-:Y:S01]  /*10290*/  FMUL.FTZ R79, R79, R197.reuse ;  /* 0x000000c54f4f7220 */ /* 0x080fe20000410000 */
[-C--:B------:R-:W-:Y:S01]  /*102a0*/  FMUL.FTZ R82, R82, R197.reuse ;  /* 0x000000c552527220 */ /* 0x080fe20000410000 */
[-C--:B------:R-:W-:Y:S01]  /*102b0*/  FMUL.FTZ R83, R83, R197.reuse ;  /* 0x000000c553537220 */ /* 0x080fe20000410000 */
[-C--:B------:R-:W-:Y:S01]  /*102c0*/  FMUL.FTZ R86, R86, R197.reuse ;  /* 0x000000c556567220 */ /* 0x080fe20000410000 */
[-C--:B------:R-:W-:Y:S01]  /*102d0*/  FMUL.FTZ R87, R87, R197.reuse ;  /* 0x000000c557577220 */ /* 0x080fe20000410000 */
[----:B------:R-:W-:Y:S01]  /*102e0*/  FMUL.FTZ R90, R90, R197 ;  /* 0x000000c55a5a7220 */ /* 0x000fe20000410000 */
[----:B------:R4:W5:Y:S01]  /*102f0*/  MUFU.EX2 R167, R166 ;  /* 0x000000a600a77308 */ /* 0x0009620000000800 */
[----:B---3--:R-:W-:-:S02]  /*10300*/  @!P1 VIADD R170, R6, 0x22840 ;  /* 0x0002284006aa9836 */ /* 0x008fc40000000000 */
[----:B0-----:R-:W-:Y:S01]  /*10310*/  FADD.FTZ R4, R163, R4 ;  /* 0x00000004a3047221 */ /* 0x001fe20000010000 */
[-C--:B------:R-:W-:Y:S01]  /*10320*/  FMUL.FTZ R91, R91, R197.reuse ;  /* 0x000000c55b5b7220 */ /* 0x080fe20000410000 */
[-C--:B------:R-:W-:Y:S01]  /*10330*/  FMUL.FTZ R94, R94, R197.reuse ;  /* 0x000000c55e5e7220 */ /* 0x080fe20000410000 */
[-C--:B------:R-:W-:Y:S01]  /*10340*/  FMUL.FTZ R95, R95, R197.reuse ;  /* 0x000000c55f5f7220 */ /* 0x080fe20000410000 */
[----:B------:R-:W-:Y:S01]  /*10350*/  @!P1 PRMT R170, RZ, 0x654, R170 ;  /* 0x00000654ffaa9816 */ /* 0x000fe200000000aa */
[-C--:B------:R-:W-:Y:S01]  /*10360*/  FMUL.FTZ R98, R98, R197.reuse ;  /* 0x000000c562627220 */ /* 0x080fe20000410000 */
[----:B------:R-:W0:Y:S01]  /*10370*/  MUFU.EX2 R171, R218 ;  /* 0x000000da00ab7308 */ /* 0x000e220000000800 */
[----:B----4-:R-:W-:Y:S01]  /*10380*/  FFMA.FTZ R166, R175, R10, -R11 ;  /* 0x0000000aafa67223 */ /* 0x010fe2000001080b */
[----:B------:R-:W-:Y:S01]  /*10390*/  IADD3 R11, -R226, 0xb, RZ ;  /* 0x0000000be20b7810 */ /* 0x000fe20007ffe1ff */
[-C--:B------:R-:W-:Y:S01]  /*103a0*/  FMUL.FTZ R99, R99, R197.reuse ;  /* 0x000000c563637220 */ /* 0x080fe20000410000 */
[-C--:B------:R-:W-:Y:S01]  /*103b0*/  FMUL.FTZ R102, R102, R197.reuse ;  /* 0x000000c566667220 */ /* 0x080fe20000410000 */
[-C--:B------:R-:W-:Y:S01]  /*103c0*/  FMUL.FTZ R103, R103, R197.reuse ;  /* 0x000000c567677220 */ /* 0x080fe20000410000 */
[-C--:B------:R-:W-:Y:S01]  /*103d0*/  FMUL.FTZ R106, R106, R197.reuse ;  /* 0x000000c56a6a7220 */ /* 0x080fe20000410000 */
[----:B------:R3:W-:Y:S06]  /*103e0*/  BAR.ARV R11, 0x100 ;  /* 0x0004000b0000751d */ /* 0x0007ec0000002000 */
[----:B------:R4:W-:Y:S01]  /*103f0*/  @!P1 SYNCS.ARRIVE.TRANS64.RED.A1T0 RZ, [R170+URZ], RZ ;  /* 0x000000ffaaff99a7 */ /* 0x0009e2000810043f */
[----:B------:R-:W1:Y:S01]  /*10400*/  MUFU.EX2 R179, R217 ;  /* 0x000000d900b37308 */ /* 0x000e620000000800 */
[----:B-----5:R-:W-:Y:S01]  /*10410*/  FADD.FTZ R4, R167, R4 ;  /* 0x00000004a7047221 */ /* 0x020fe20000010000 */
[-C--:B------:R-:W-:Y:S01]  /*10420*/  FMUL.FTZ R107, R107, R197.reuse ;  /* 0x000000c56b6b7220 */ /* 0x080fe20000410000 */
[-C--:B------:R-:W-:Y:S01]  /*10430*/  FMUL.FTZ R110, R110, R197.reuse ;  /* 0x000000c56e6e7220 */ /* 0x080fe20000410000 */
[-C--:B------:R-:W-:Y:S01]  /*10440*/  FMUL.FTZ R111, R111, R197.reuse ;  /* 0x000000c56f6f7220 */ /* 0x080fe20000410000 */
[----:B0-----:R-:W-:Y:S01]  /*10450*/  FADD.FTZ R153, R171, R4 ;  /* 0x00000004ab997221 */ /* 0x001fe20000010000 */
[-C--:B------:R-:W-:Y:S01]  /*10460*/  FMUL.FTZ R114, R114, R197.reuse ;  /* 0x000000c572727220 */ /* 0x080fe20000410000 */
[----:B----4-:R-:W-:Y:S01]  /*10470*/  FADD.FTZ R170, R160, R5 ;  /* 0x00000005a0aa7221 */ /* 0x010fe20000010000 */
[----:B------:R-:W0:Y:S01]  /*10480*/  MUFU.EX2 R175, R174 ;  /* 0x000000ae00af7308 */ /* 0x000e220000000800 */
[----:B------:R-:W-:Y:S01]  /*10490*/  FADD.FTZ R4, R178, R153 ;  /* 0x00000099b2047221 */ /* 0x000fe20000010000 */
[-C--:B------:R-:W-:Y:S01]  /*104a0*/  FMUL.FTZ R115, R115, R197.reuse ;  /* 0x000000c573737220 */ /* 0x080fe20000410000 */
[----:B------:R-:W-:Y:S01]  /*104b0*/  FADD.FTZ R5, R161, R170 ;  /* 0x000000aaa1057221 */ /* 0x000fe20000010000 */
[-C--:B------:R-:W-:Y:S01]  /*104c0*/  FMUL.FTZ R118, R118, R197.reuse ;  /* 0x000000c576767220 */ /* 0x080fe20000410000 */
[-C--:B------:R-:W-:Y:S01]  /*104d0*/  FMUL.FTZ R119, R119, R197.reuse ;  /* 0x000000c577777220 */ /* 0x080fe20000410000 */
[-C--:B------:R-:W-:Y:S01]  /*104e0*/  FMUL.FTZ R122, R122, R197.reuse ;  /* 0x000000c57a7a7220 */ /* 0x080fe20000410000 */
[----:B------:R-:W-:Y:S01]  /*104f0*/  FADD.FTZ R170, R164, R5 ;  /* 0x00000005a4aa7221 */ /* 0x000fe20000010000 */
[----:B------:R-:W4:Y:S01]  /*10500*/  MUFU.EX2 R182, R166 ;  /* 0x000000a600b67308 */ /* 0x000f220000000800 */
[----:B-1----:R-:W-:Y:S01]  /*10510*/  FADD.FTZ R4, R179, R4 ;  /* 0x00000004b3047221 */ /* 0x002fe20000010000 */
[-C--:B------:R-:W-:Y:S01]  /*10520*/  FMUL.FTZ R123, R123, R197.reuse ;  /* 0x000000c57b7b7220 */ /* 0x080fe20000410000 */
[----:B------:R-:W-:Y:S01]  /*10530*/  FADD.FTZ R5, R165, R170 ;  /* 0x000000aaa5057221 */ /* 0x000fe20000010000 */
[-C--:B------:R-:W-:Y:S01]  /*10540*/  FMUL.FTZ R126, R126, R197.reuse ;  /* 0x000000c57e7e7220 */ /* 0x080fe20000410000 */
[-C--:B------:R-:W-:Y:S01]  /*10550*/  FMUL.FTZ R127, R127, R197.reuse ;  /* 0x000000c57f7f7220 */ /* 0x080fe20000410000 */
[-C--:B------:R-:W-:Y:S01]  /*10560*/  FMUL.FTZ R130, R130, R197.reuse ;  /* 0x000000c582827220 */ /* 0x080fe20000410000 */
[-C--:B------:R-:W-:Y:S01]  /*10570*/  FMUL.FTZ R131, R131, R197.reuse ;  /* 0x000000c583837220 */ /* 0x080fe20000410000 */
[----:B------:R1:W5:Y:S01]  /*10580*/  MUFU.EX2 R210, R154 ;  /* 0x0000009a00d27308 */ /* 0x0003620000000800 */
[----:B0-----:R-:W-:Y:S01]  /*10590*/  FADD.FTZ R153, R175, R4 ;  /* 0x00000004af997221 */ /* 0x001fe20000010000 */
[-C--:B------:R-:W-:Y:S01]  /*105a0*/  FMUL.FTZ R134, R134, R197.reuse ;  /* 0x000000c586867220 */ /* 0x080fe20000410000 */
[-C--:B------:R-:W-:Y:S01]  /*105b0*/  FMUL.FTZ R135, R135, R197.reuse ;  /* 0x000000c587877220 */ /* 0x080fe20000410000 */
[-C--:B------:R-:W-:Y:S01]  /*105c0*/  FMUL.FTZ R138, R138, R197.reuse ;  /* 0x000000c58a8a7220 */ /* 0x080fe20000410000 */
[-C--:B------:R-:W-:Y:S01]  /*105d0*/  FMUL.FTZ R139, R139, R197.reuse ;  /* 0x000000c58b8b7220 */ /* 0x080fe20000410000 */
[-C--:B------:R-:W-:Y:S01]  /*105e0*/  FMUL.FTZ R142, R142, R197.reuse ;  /* 0x000000c58e8e7220 */ /* 0x080fe20000410000 */
[-C--:B------:R-:W-:Y:S01]  /*105f0*/  FMUL.FTZ R143, R143, R197.reuse ;  /* 0x000000c58f8f7220 */ /* 0x080fe20000410000 */
[----:B------:R0:W2:Y:S01]  /*10600*/  MUFU.EX2 R217, R158 ;  /* 0x0000009e00d97308 */ /* 0x0000a20000000800 */
[----:B-1----:R-:W-:Y:S01]  /*10610*/  F2FP.F16.F32.PACK_AB R154, R157, R156 ;  /* 0x0000009c9d9a723e */ /* 0x002fe200000000ff */
[----:B----4-:R-:W-:Y:S01]  /*10620*/  FADD.FTZ R153, R182, R153 ;  /* 0x00000099b6997221 */ /* 0x010fe20000010000 */
[----:B------:R-:W-:Y:S01]  /*10630*/  F2FP.F16.F32.PACK_AB R156, R161, R160 ;  /* 0x000000a0a19c723e */ /* 0x000fe200000000ff */
[----:B------:R-:W-:Y:S01]  /*10640*/  FADD.FTZ R160, R168, R5 ;  /* 0x00000005a8a07221 */ /* 0x000fe20000010000 */
[----:B------:R-:W-:Y:S01]  /*10650*/  F2FP.F16.F32.PACK_AB R157, R163, R216 ;  /* 0x000000d8a39d723e */ /* 0x000fe200000000ff */
[----:B------:R-:W-:Y:S01]  /*10660*/  FMUL.FTZ R146, R146, R197 ;  /* 0x000000c592927220 */ /* 0x000fe20000410000 */
[----:B------:R-:W-:Y:S01]  /*10670*/  F2FP.F16.F32.PACK_AB R163, R182, R175 ;  /* 0x000000afb6a3723e */ /* 0x000fe200000000ff */
[----:B------:R-:W-:Y:S01]  /*10680*/  FADD.FTZ R5, R169, R160 ;  /* 0x000000a0a9057221 */ /* 0x000fe20000010000 */
[----:B0-----:R-:W-:Y:S01]  /*10690*/  F2FP.F16.F32.PACK_AB R158, R165, R164 ;  /* 0x000000a4a59e723e */ /* 0x001fe200000000ff */
[----:B------:R0:W1:Y:S01]  /*106a0*/  MUFU.EX2 R218, R162 ;  /* 0x000000a200da7308 */ /* 0x0000620000000800 */
[----:B------:R-:W-:Y:S01]  /*106b0*/  F2FP.F16.F32.PACK_AB R160, R169, R168 ;  /* 0x000000a8a9a0723e */ /* 0x000fe200000000ff */
[----:B------:R-:W-:Y:S01]  /*106c0*/  FADD.FTZ R164, R172, R5 ;  /* 0x00000005aca47221 */ /* 0x000fe20000010000 */
[----:B-----5:R-:W-:Y:S01]  /*106d0*/  FADD.FTZ R4, R210, R153 ;  /* 0x00000099d2047221 */ /* 0x020fe20000010000 */
[-C--:B------:R-:W-:Y:S01]  /*106e0*/  FMUL.FTZ R147, R147, R197.reuse ;  /* 0x000000c593937220 */ /* 0x080fe20000410000 */
[-C--:B------:R-:W-:Y:S01]  /*106f0*/  FMUL.FTZ R150, R150, R197.reuse ;  /* 0x000000c596967220 */ /* 0x080fe20000410000 */
[----:B------:R-:W-:Y:S01]  /*10700*/  FADD.FTZ R5, R173, R164 ;  /* 0x000000a4ad057221 */ /* 0x000fe20000010000 */
[----:B--2---:R-:W-:Y:S01]  /*10710*/  FADD.FTZ R153, R217, R4 ;  /* 0x00000004d9997221 */ /* 0x004fe20000010000 */
[----:B------:R-:W2:Y:S01]  /*10720*/  MUFU.EX2 R181, R181 ;  /* 0x000000b500b57308 */ /* 0x000ea20000000800 */
[----:B0-----:R-:W-:Y:S01]  /*10730*/  F2FP.F16.F32.PACK_AB R162, R173, R172 ;  /* 0x000000acada2723e */ /* 0x001fe200000000ff */
[----:B------:R-:W-:Y:S01]  /*10740*/  FADD.FTZ R164, R176, R5 ;  /* 0x00000005b0a47221 */ /* 0x000fe20000010000 */
[----:B------:R-:W-:Y:S01]  /*10750*/  FMUL.FTZ R151, R151, R197 ;  /* 0x000000c597977220 */ /* 0x000fe20000410000 */
[----:B------:R-:W-:-:S02]  /*10760*/  F2FP.F16.F32.PACK_AB R161, R179, R178 ;  /* 0x000000b2b3a1723e */ /* 0x000fc400000000ff */
[C---:B------:R-:W-:Y:S01]  /*10770*/  FADD.FTZ R5, R177.reuse, R164 ;  /* 0x000000a4b1057221 */ /* 0x040fe20000010000 */
[----:B------:R-:W-:Y:S01]  /*10780*/  F2FP.F16.F32.PACK_AB R164, R177, R176 ;  /* 0x000000b0b1a4723e */ /* 0x000fe200000000ff */
[----:B------:R-:W0:Y:S01]  /*10790*/  MUFU.EX2 R183, R183 ;  /* 0x000000b700b77308 */ /* 0x000e220000000800 */
[----:B-1----:R-:W-:Y:S01]  /*107a0*/  FADD.FTZ R4, R218, R153 ;  /* 0x00000099da047221 */ /* 0x002fe20000010000 */
[----:B------:R-:W-:Y:S01]  /*107b0*/  FADD.FTZ R166, R180, R5 ;  /* 0x00000005b4a67221 */ /* 0x000fe20000010000 */
[----:B------:R-:W-:-:S05]  /*107c0*/  F2FP.F16.F32.PACK_AB R165, R217, R210 ;  /* 0x000000d2d9a5723e */ /* 0x000fca00000000ff */
        /* <DEDUP_REMOVED lines=8> */
[----:B--2---:R-:W-:-:S07]  /*10850*/  FADD.FTZ R4, R169, R4 ;  /* 0x00000004a9047221 */ /* 0x004fce0000010000 */
[----:B------:R-:W2:Y:S01]  /*10860*/  MUFU.EX2 R188, R188 ;  /* 0x000000bc00bc7308 */ /* 0x000ea20000000800 */
[C---:B0-----:R-:W-:Y:S01]  /*10870*/  FADD.FTZ R5, R185.reuse, R168 ;  /* 0x000000a8b9057221 */ /* 0x041fe20000010000 */
[----:B------:R-:W-:-:S06]  /*10880*/  F2FP.F16.F32.PACK_AB R168, R185, R184 ;  /* 0x000000b8b9a8723e */ /* 0x000fcc00000000ff */
[----:B------:R-:W0:Y:S01]  /*10890*/  MUFU.EX2 R190, R190 ;  /* 0x000000be00be7308 */ /* 0x000e220000000800 */
[C---:B-1----:R-:W-:Y:S01]  /*108a0*/  FADD.FTZ R153, R187.reuse, R4 ;  /* 0x00000004bb997221 */ /* 0x042fe20000010000 */
[----:B------:R-:W-:-:S06]  /*108b0*/  F2FP.F16.F32.PACK_AB R169, R187, R169 ;  /* 0x000000a9bba9723e */ /* 0x000fcc00000000ff */
[----:B------:R-:W1:Y:S01]  /*108c0*/  MUFU.EX2 R189, R189 ;  /* 0x000000bd00bd7308 */ /* 0x000e620000000800 */
[----:B--2---:R-:W-:-:S07]  /*108d0*/  FADD.FTZ R170, R188, R5 ;  /* 0x00000005bcaa7221 */ /* 0x004fce0000010000 */
[----:B------:R-:W2:Y:S01]  /*108e0*/  MUFU.EX2 R191, R191 ;  /* 0x000000bf00bf7308 */ /* 0x000ea20000000800 */
[----:B0-----:R-:W-:Y:S01]  /*108f0*/  FADD.FTZ R4, R190, R153 ;  /* 0x00000099be047221 */ /* 0x001fe20000010000 */
[----:B------:R-:W-:Y:S02]  /*10900*/  F2FP.F16.F32.PACK_AB R153, R155, R212 ;  /* 0x000000d49b99723e */ /* 0x000fe400000000ff */
[----:B------:R-:W-:Y:S02]  /*10910*/  F2FP.F16.F32.PACK_AB R155, R159, R213 ;  /* 0x000000d59f9b723e */ /* 0x000fe400000000ff */
[----:B------:R-:W-:Y:S02]  /*10920*/  F2FP.F16.F32.PACK_AB R159, R171, R167 ;  /* 0x000000a7ab9f723e */ /* 0x000fe400000000ff */
[----:B------:R-:W0:Y:S01]  /*10930*/  MUFU.EX2 R192, R192 ;  /* 0x000000c000c07308 */ /* 0x000e220000000800 */
[C---:B-1----:R-:W-:Y:S01]  /*10940*/  FADD.FTZ R5, R189.reuse, R170 ;  /* 0x000000aabd057221 */ /* 0x042fe20000010000 */
[----:B------:R-:W-:-:S02]  /*10950*/  F2FP.F16.F32.PACK_AB R170, R189, R188 ;  /* 0x000000bcbdaa723e */ /* 0x000fc400000000ff */
[----:B------:R-:W-:-:S04]  /*10960*/  F2FP.F16.F32.PACK_AB R167, R183, R218 ;  /* 0x000000dab7a7723e */ /* 0x000fc800000000ff */
[----:B------:R-:W1:Y:S01]  /*10970*/  MUFU.EX2 R173, R194 ;  /* 0x000000c200ad7308 */ /* 0x000e620000000800 */
[----:B--2---:R-:W-:-:S07]  /*10980*/  FADD.FTZ R4, R191, R4 ;  /* 0x00000004bf047221 */ /* 0x004fce0000010000 */
        /* <DEDUP_REMOVED lines=14> */
[----:B------:R-:W-:Y:S01]  /*10a70*/  F2FP.F16.F32.PACK_AB R171, R191, R190 ;  /* 0x000000bebfab723e */ /* 0x000fe200000000ff */
[C---:B0-----:R-:W-:Y:S01]  /*10a80*/  FADD.FTZ R5, R211.reuse, R174 ;  /* 0x000000aed3057221 */ /* 0x041fe20000010000 */
[----:B------:R-:W-:Y:S01]  /*10a90*/  F2FP.F16.F32.PACK_AB R174, R211, R196 ;  /* 0x000000c4d3ae723e */ /* 0x000fe200000000ff */
[C---:B-1----:R-:W-:Y:S01]  /*10aa0*/  FADD.FTZ R4, R199.reuse, R4 ;  /* 0x00000004c7047221 */ /* 0x042fe20000010000 */
[----:B------:R-:W-:Y:S01]  /*10ab0*/  F2FP.F16.F32.PACK_AB R175, R199, R198 ;  /* 0x000000c6c7af723e */ /* 0x000fe200000000ff */
[----:B---3--:R-:W-:Y:S06]  /*10ac0*/  @!P0 BRA `(.L_x_2160) ;  /* 0x0000000000048947 */ /* 0x008fec0003800000 */
[----:B------:R-:W-:Y:S01]  /*10ad0*/  BPT.TRAP 0x1 ;  /* 0x000000040000795c */ /* 0x000fe20000300000 */
.L_x_2160:
[----:B------:R0:W1:Y:S01]  /*10ae0*/  SYNCS.PHASECHK.TRANS64.TRYWAIT P3, [R6+URZ+0x22850], R208 ;  /* 0x022850d0060075a7 */ /* 0x000062000806017f */
[----:B------:R-:W-:Y:S05]  /*10af0*/  @!P0 BRA `(.L_x_2161) ;  /* 0x0000000000048947 */ /* 0x000fea0003800000 */
[----:B------:R-:W-:Y:S01]  /*10b00*/  BPT.TRAP 0x1 ;  /* 0x000000040000795c */ /* 0x000fe20000300000 */
.L_x_2161:
[----:B------:R-:W-:Y:S04]  /*10b10*/  BSSY B0, `(.L_x_2162) ;  /* 0x0000004000007945 */ /* 0x000fe80003800000 */
[----:B-1----:R-:W-:Y:S05]  /*10b20*/  @P3 BRA `(.L_x_2163) ;  /* 0x0000000000083947 */ /* 0x002fea0003800000 */
[----:B------:R-:W1:Y:S02]  /*10b30*/  SYNCS.PHASECHK.TRANS64.TRYWAIT P3, [R6+URZ+0x22850], R208 ;  /* 0x022850d0060075a7 */ /* 0x000e64000806017f */
[----:B-1----:R-:W-:Y:S05]  /*10b40*/  @!P3 BRA `(.L_x_2164) ;  /* 0x000000d80034b947 */ /* 0x002fea0003800000 */
.L_x_2163:
[----:B------:R-:W-:Y:S05]  /*10b50*/  BSYNC B0 ;  /* 0x0000000000007941 */ /* 0x000fea0003800000 */
.L_x_2162:
[----:B------:R-:W2:Y:S01]  /*10b60*/  S2R R178, SR_TID.X ;  /* 0x0000000000b27919 */ /* 0x000ea20000002100 */
[----:B------:R-:W-:Y:S01]  /*10b70*/  IMAD.MOV.U32 R177, RZ, RZ, 0x40000040 ;  /* 0x40000040ffb17424 */ /* 0x000fe200078e00ff */
[----:B------:R-:W-:Y:S05]  /*10b80*/  WARPSYNC.ALL ;  /* 0x0000000000007948 */ /* 0x000fea0003800000 */
[----:B------:R-:W-:Y:S01]  /*10b90*/  R2UR UR7, R177 ;  /* 0x00000000b10772ca */ /* 0x000fe200000e0000 */
[----:B------:R-:W-:Y:S02]  /*10ba0*/  IMAD R176, R16, 0xc00, R206 ;  /* 0x00000c0010b07824 */ /* 0x000fe400078e02ce */
[----:B01----:R-:W-:-:S02]  /*10bb0*/  @!P1 VIADD R6, R6, 0x22860 ;  /* 0x0002286006069836 */ /* 0x003fc40000000000 */
[----:B------:R-:W-:Y:S01]  /*10bc0*/  IMAD.MOV.U32 R212, RZ, RZ, R7 ;  /* 0x000000ffffd47224 */ /* 0x000fe200078e0007 */
[----:B------:R-:W-:Y:S01]  /*10bd0*/  R2UR UR6, R176 ;  /* 0x00000000b00672ca */ /* 0x000fe200000e0000 */
[----:B------:R-:W-:Y:S01]  /*10be0*/  IMAD.MOV.U32 R213, RZ, RZ, R3 ;  /* 0x000000ffffd57224 */ /* 0x000fe200078e0003 */
[----:B------:R-:W-:Y:S02]  /*10bf0*/  @!P1 PRMT R6, RZ, 0x654, R6 ;  /* 0x00000654ff069816 */ /* 0x000fe40000000006 */
[----:B--2---:R-:W-:-:S05]  /*10c00*/  SHF.R.U32.HI R178, RZ, 0x7, R178 ;  /* 0x00000007ffb27819 */ /* 0x004fca00000116b2 */
[----:B------:R-:W-:-:S05]  /*10c10*/  VIADD R177, R178, 0x8 ;  /* 0x00000008b2b17836 */ /* 0x000fca0000000000 */
[----:B------:R0:W-:Y:S02]  /*10c20*/  BAR.SYNC.DEFER_BLOCKING R177, 0x100 ;  /* 0x000400b10000751d */ /* 0x0001e40000010000 */
[----:B0-----:R-:W-:-:S04]  /*10c30*/  IMAD.MOV.U32 R177, RZ, RZ, 0x40000040 ;  /* 0x40000040ffb17424 */ /* 0x001fc800078e00ff */
        /* <DEDUP_REMOVED lines=43> */
[----:B-1----:R-:W-:-:S07]  /*10ef0*/  IMAD.MOV.U32 R6, RZ, RZ, R209 ;  /* 0x000000ffff067224 */ /* 0x002fce00078e00d1 */
.L_x_2155:
[----:B------:R-:W-:-:S13]  /*10f00*/  ISETP.GE.AND P2, PT, R6, R222, PT ;  /* 0x000000de0600720c */ /* 0x000fda0003f46270 */
[----:B------:R-:W-:Y:S05]  /*10f10*/  @!P2 BRA `(.L_x_2166) ;  /* 0x000000300054a947 */ /* 0x000fea0003800000 */
[----:B------:R-:W-:Y:S02]  /*10f20*/  VIADD R207, R0, 0x8 ;  /* 0x0000000800cf7836 */ /* 0x000fe40000000000 */
[----:B------:R-:W-:Y:S02]  /*10f30*/  IMAD.MOV.U32 R212, RZ, RZ, R7 ;  /* 0x000000ffffd47224 */ /* 0x000fe400078e0007 */
[----:B------:R-:W-:Y:S01]  /*10f40*/  IMAD.MOV.U32 R213, RZ, RZ, R3 ;  /* 0x000000ffffd57224 */ /* 0x000fe200078e0003 */
[----:B------:R-:W-:-:S07]  /*10f50*/  IADD3 R207, R207, R204, -R205 ;  /* 0x000000cccfcf7210 */ /* 0x000fce0007ffe8cd */
.L_x_2184:
[----:B------:R-:W-:Y:S01]  /*10f60*/  VIADD R16, R16, 0x1 ;  /* 0x0000000110107836 */ /* 0x000fe20000000000 */
[----:B------:R-:W-:Y:S05]  /*10f70*/  YIELD ;  /* 0x0000000000007946 */ /* 0x000fea0003800000 */
[----:B------:R-:W-:-:S04]  /*10f80*/  ISETP.NE.AND P2, PT, R16, 0x2, PT ;  /* 0x000000021000780c */ /* 0x000fc80003f45270 */
[----:B------:R-:W-:Y:S02]  /*10f90*/  SEL R3, RZ, 0x1, P2 ;  /* 0x00000001ff037807 */ /* 0x000fe40001000000 */
[----:B------:R-:W-:Y:S02]  /*10fa0*/  SEL R16, R16, RZ, P2 ;  /* 0x000000ff10107207 */ /* 0x000fe40001000000 */
[----:B------:R-:W-:Y:S01]  /*10fb0*/  LOP3.LUT R200, R200, R3, RZ, 0x3c, !PT ;  /* 0x00000003c8c87212 */ /* 0x000fe200078e3cff */
[----:B-1----:R-:W-:Y:S06]  /*10fc0*/  @!P0 BRA `(.L_x_2167) ;  /* 0x0000000000048947 */ /* 0x002fec0003800000 */
[----:B------:R-:W-:Y:S01]  /*10fd0*/  BPT.TRAP 0x1 ;  /* 0x000000040000795c */ /* 0x000fe20000300000 */
.L_x_2167:
[----:B------:R-:W-:Y:S01]  /*10fe0*/  IMAD R208, R16, 0x8, R17 ;  /* 0x0000000810d07824 */ /* 0x000fe200078e0211 */
[----:B------:R-:W-:-:S04]  /*10ff0*/  SHF.L.U32 R209, R200, 0x1f, RZ ;  /* 0x0000001fc8d17819 */ /* 0x000fc800000006ff */
[----:B------:R1:W2:Y:S01]  /*11000*/  SYNCS.PHASECHK.TRANS64.TRYWAIT P2, [R208+URZ+0x22830], R209 ;  /* 0x022830d1d00075a7 */ /* 0x0002a2000804017f */
[----:B------:R-:W-:Y:S05]  /*11010*/  @!P0 BRA `(.L_x_2168) ;  /* 0x0000000000048947 */ /* 0x000fea0003800000 */
[----:B------:R-:W-:Y:S01]  /*11020*/  BPT.TRAP 0x1 ;  /* 0x000000040000795c */ /* 0x000fe20000300000 */
.L_x_2168:
[----:B------:R-:W-:Y:S02]  /*11030*/  IMAD R10, R16, 0x300, R214 ;  /* 0x00000300100a7824 */ /* 0x000fe400078e02d6 */
[----:B------:R-:W-:Y:S01]  /*11040*/  IMAD.MOV.U32 R11, RZ, RZ, 0x40000040 ;  /* 0x40000040ff0b7424 */ /* 0x000fe200078e00ff */
[----:B--2---:R-:W-:Y:S06]  /*11050*/  @P2 BRA `(.L_x_2169) ;  /* 0x0000000000082947 */ /* 0x004fec0003800000 */
[----:B------:R-:W2:Y:S02]  /*11060*/  SYNCS.PHASECHK.TRANS64.TRYWAIT P2, [R208+URZ+0x22830], R209 ;  /* 0x022830d1d00075a7 */ /* 0x000ea4000804017f */
[----:B--2---:R-:W-:Y:S05]  /*11070*/  @!P2 BRA `(.L_x_2170) ;  /* 0x000000d000fca947 */ /* 0x004fea0003800000 */
.L_x_2169:
        /* <DEDUP_REMOVED lines=9> */
[----:B------:R-:W0:Y:S01]  /*11110*/  S2R R7, SR_TID.X ;  /* 0x0000000000077919 */ /* 0x000e220000002100 */
[----:B------:R-:W-:Y:S01]  /*11120*/  ISETP.GE.AND P2, PT, R225, 0x1, PT ;  /* 0x00000001e100780c */ /* 0x000fe20003f46270 */
[----:B------:R-:W-:-:S05]  /*11130*/  @!P1 VIADD R3, R208, 0x22840 ;  /* 0x00022840d0039836 */ /* 0x000fca0000000000 */
[----:B------:R-:W-:-:S04]  /*11140*/  @!P1 PRMT R3, RZ, 0x654, R3 ;  /* 0x00000654ff039816 */ /* 0x000fc80000000003 */
[----:B------:R-:W-:Y:S01]  /*11150*/  HGMMA.64x96x16.F32 R152, gdesc[UR4], RZ, !UPT, gsb0 ;  /* 0x01600000049879f0 */ /* 0x000fe2000c0008ff */
[----:B------:R-:W-:Y:S01]  /*11160*/  R2UR UR6, R210 ;  /* 0x00000000d20672ca */ /* 0x000fe200000e0000 */
[----:B------:R-:W-:Y:S01]  /*11170*/  VIADD R210, R10, 0x4 ;  /* 0x000000040ad27836 */ /* 0x000fe20000000000 */
[----:B------:R-:W-:Y:S01]  /*11180*/  R2UR UR7, R211 ;  /* 0x00000000d30772ca */ /* 0x000fe200000e0000 */
[----:B------:R-:W-:Y:S01]  /*11190*/  IMAD.MOV.U32 R211, RZ, RZ, 0x40000040 ;  /* 0x40000040ffd37424 */ /* 0x000fe200078e00ff */
[----:B------:R-:W-:Y:S01]  /*111a0*/  R2UR UR4, R20 ;  /* 0x00000000140472ca */ /* 0x000fe200000e0000 */
[----:B------:R-:W-:Y:S01]  /*111b0*/  VIADD R10, R10, 0x6 ;  /* 0x000000060a0a7836 */ /* 0x000fe20000000000 */
[----:B------:R-:W-:Y:S02]  /*111c0*/  R2UR UR5, R21 ;  /* 0x00000000150572ca */ /* 0x000fe400000e0000 */
[----:B0-----:R-:W-:Y:S01]  /*111d0*/  SHF.R.U32.HI R7, RZ, 0x7, R7 ;  /* 0x00000007ff077819 */ /* 0x001fe20000011607 */
        /* <DEDUP_REMOVED lines=11> */
[----:B------:R-:W-:Y:S01]  /*11290*/  IMAD R10, R6, -0x60, R204 ;  /* 0xffffffa0060a7824 */ /* 0x000fe200078e02cc */
[----:B------:R-:W-:Y:S02]  /*112a0*/  R2UR UR7, R11 ;  /* 0x000000000b0772ca */ /* 0x000fe400000e0000 */
[----:B------:R-:W-:Y:S02]  /*112b0*/  R2UR UR4, R12 ;  /* 0x000000000c0472ca */ /* 0x000fe400000e0000 */
[----:B------:R-:W-:Y:S02]  /*112c0*/  R2UR UR5, R13 ;  /* 0x000000000d0572ca */ /* 0x000fe400000e0000 */
[----:B------:R-:W-:Y:S02]  /*112d0*/  IADD3 R10, -R205, 0x1, R10 ;  /* 0x00000001cd0a7810 */ /* 0x000fe40007ffe10a */
[----:B------:R-:W-:-:S03]  /*112e0*/  IADD3 R11, -R7, 0xb, RZ ;  /* 0x0000000b070b7810 */ /* 0x000fc60007ffe1ff */
[----:B------:R-:W-:-:S04]  /*112f0*/  IMAD.IADD R10, R10, 0x1, -R201 ;  /* 0x000000010a0a7824 */ /* 0x000fc800078e0ac9 */
[----:B------:R-:W-:-:S04]  /*11300*/  VIADD R216, R10, UR48 ;  /* 0x000000300ad87c36 */ /* 0x000fc80008000000 */
[----:B------:R-:W-:Y:S01]  /*11310*/  IMAD.IADD R7, R0, 0x1, R216 ;  /* 0x0000000100077824 */ /* 0x000fe200078e02d8 */
[----:B------:R-:W-:Y:S02]  /*11320*/  WARPGROUP.DEPBAR.LE gsb0, 0x0 ;  /* 0x00008000000079c5 */ /* 0x000fe40000010000 */
[----:B------:R-:W-:-:S06]  /*11330*/  WARPGROUP.ARRIVE ;  /* 0x00000000000079c5 */ /* 0x000fcc0000000000 */
[----:B------:R-:W-:Y:S01]  /*11340*/  HGMMA.64x96x16.F32 R152, gdesc[UR4], R152, gsb0 ;  /* 0x01600000049879f0 */ /* 0x000fe20008000898 */
[----:B------:R-:W-:-:S06]  /*11350*/  ULOP3.LUT UR4, URZ, UR49, URZ, 0x33, !UPT ;  /* 0x000000313f047292 */ /* 0x000fcc000f8e333f */
[----:B------:R-:W-:Y:S01]  /*11360*/  VIADD R10, R10, UR4 ;  /* 0x000000040a0a7c36 */ /* 0x000fe20008000000 */
[----:B------:R-:W-:Y:S02]  /*11370*/  WARPGROUP.DEPBAR.LE gsb0, 0x0 ;  /* 0x00008000000079c5 */ /* 0x000fe40000010000 */
[----:B------:R0:W-:Y:S06]  /*11380*/  BAR.ARV R11, 0x100 ;  /* 0x0004000b0000751d */ /* 0x0001ec0000002000 */
[----:B------:R3:W-:Y:S02]  /*11390*/  @!P1 SYNCS.ARRIVE.TRANS64.RED.A1T0 RZ, [R3+URZ], RZ ;  /* 0x000000ff03ff99a7 */ /* 0x0007e4000810043f */
[----:B---3--:R-:W-:Y:S01]  /*113a0*/  IMAD.IADD R3, R0, 0x1, R10 ;  /* 0x0000000100037824 */ /* 0x008fe200078e020a */
[----:B0-----:R-:W-:Y:S06]  /*113b0*/  @!P2 BRA `(.L_x_2171) ;  /* 0x000000000058a947 */ /* 0x001fec0003800000 */
[----:B------:R-:W-:Y:S01]  /*113c0*/  IADD3 R217, R0, R204, -R205 ;  /* 0x000000cc00d97210 */ /* 0x000fe20007ffe8cd */
[----:B------:R-:W-:Y:S03]  /*113d0*/  BSSY B0, `(.L_x_2172) ;  /* 0x0000010000007945 */ /* 0x000fe60003800000 */
[----:B------:R-:W-:-:S13]  /*113e0*/  ISETP.GT.AND P2, PT, R217, -0x1, PT ;  /* 0xffffffffd900780c */ /* 0x000fda0003f44270 */
[----:B------:R-:W-:Y:S05]  /*113f0*/  @P2 BRA `(.L_x_2173) ;  /* 0x0000000000202947 */ /* 0x000fea0003800000 */
[----:B------:R-:W-:Y:S01]  /*11400*/  IMAD.U32 R218, RZ, RZ, UR43 ;  /* 0x0000002bffda7e24 */ /* 0x000fe2000f8e00ff */
[----:B------:R-:W-:-:S04]  /*11410*/  LOP3.LUT R217, RZ, R217, RZ, 0x33, !PT ;  /* 0x000000d9ffd97212 */ /* 0x000fc800078e33ff */
[----:B------:R-:W-:-:S13]  /*11420*/  ISETP.NE.AND P2, PT, R218, 0x1, PT ;  /* 0x00000001da00780c */ /* 0x000fda0003f45270 */
[----:B------:R-:W0:Y:S02]  /*11430*/  @P2 LDC.64 R210, c[0x0][0x9e8] ;  /* 0x00027a00ffd22b82 */ /* 0x000e240000000a00 */
[----:B0-----:R-:W-:-:S05]  /*11440*/  @P2 IMAD.HI.U32 R210, R217, R210, RZ ;  /* 0x000000d2d9d22227 */ /* 0x001fca00078e00ff */
[----:B------:R-:W-:-:S04]  /*11450*/  @P2 SHF.R.U32.HI R217, RZ, R211, R210 ;  /* 0x000000d3ffd92219 */ /* 0x000fc800000116d2 */
[----:B------:R-:W-:Y:S01]  /*11460*/  LOP3.LUT R217, RZ, R217, RZ, 0x33, !PT ;  /* 0x000000d9ffd97212 */ /* 0x000fe200078e33ff */
[----:B------:R-:W-:Y:S06]  /*11470*/  BRA `(.L_x_2174) ;  /* 0x0000000000147947 */ /* 0x000fec0003800000 */
.L_x_2173:
[----:B------:R-:W-:-:S05]  /*11480*/  IMAD.U32 R218, RZ, RZ, UR43 ;  /* 0x0000002bffda7e24 */ /* 0x000fca000f8e00ff */
[----:B------:R-:W-:-:S13]  /*11490*/  ISETP.NE.AND P2, PT, R218, 0x1, PT ;  /* 0x00000001da00780c */ /* 0x000fda0003f45270 */
[----:B------:R-:W0:Y:S02]  /*114a0*/  @P2 LDC.64 R210, c[0x0][0x9e8] ;  /* 0x00027a00ffd22b82 */ /* 0x000e240000000a00 */
[----:B0-----:R-:W-:-:S05]  /*114b0*/  @P2 IMAD.HI.U32 R210, R217, R210, RZ ;  /* 0x000000d2d9d22227 */ /* 0x001fca00078e00ff */
[----:B------:R-:W-:-:S07]  /*114c0*/  @P2 SHF.R.U32.HI R217, RZ, R211, R210 ;  /* 0x000000d3ffd92219 */ /* 0x000fce00000116d2 */
.L_x_2174:
[----:B------:R-:W-:Y:S05]  /*114d0*/  BSYNC B0 ;  /* 0x0000000000007941 */ /* 0x000fea0003800000 */
.L_x_2172:
[----:B------:R-:W-:-:S04]  /*114e0*/  IMAD R210, R6, -0x60, -R201 ;  /* 0xffffffa006d27824 */ /* 0x000fc800078e0ac9 */
[----:B------:R-:W-:-:S05]  /*114f0*/  IMAD R210, R217, R218, R210 ;  /* 0x000000dad9d27224 */ /* 0x000fca00078e02d2 */
[----:B------:R-:W-:Y:S02]  /*11500*/  VIMNMX R3, R3, R210, !PT ;  /* 0x000000d203037248 */ /* 0x000fe40007fe0100 */
[----:B------:R-:W-:-:S07]  /*11510*/  VIADDMNMX R7, R210, R218, R7, PT ;  /* 0x000000dad2077246 */ /* 0x000fce0003800107 */
.L_x_2171:
        /* <DEDUP_REMOVED lines=141> */
[----:B------:R-:W-:Y:S01]  /*11df0*/  ISETP.GT.AND P6, PT, R207, -0x1, PT ;  /* 0xffffffffcf00780c */ /* 0x000fe20003fc4270 */
[----:B------:R-:W-:-:S12]  /*11e00*/  BSSY B0, `(.L_x_2176) ;  /* 0x0000012000007945 */ /* 0x000fd80003800000 */
[----:B------:R-:W-:Y:S05]  /*11e10*/  @P6 BRA `(.L_x_2177) ;  /* 0x0000000000286947 */ /* 0x000fea0003800000 */
[----:B------:R-:W-:Y:S02]  /*11e20*/  IMAD.U32 R3, RZ, RZ, UR43 ;  /* 0x0000002bff037e24 */ /* 0x000fe4000f8e00ff */
[----:B------:R-:W-:-:S03]  /*11e30*/  VIADD R7, R0, 0x8 ;  /* 0x0000000800077836 */ /* 0x000fc60000000000 */
[----:B------:R-:W-:Y:S02]  /*11e40*/  ISETP.NE.AND P6, PT, R3, 0x1, PT ;  /* 0x000000010300780c */ /* 0x000fe40003fc5270 */
[----:B------:R-:W-:-:S04]  /*11e50*/  IADD3 R7, R7, R204, -R205 ;  /* 0x000000cc07077210 */ /* 0x000fc80007ffe8cd */
[----:B------:R-:W-:-:S07]  /*11e60*/  LOP3.LUT R7, RZ, R7, RZ, 0x33, !PT ;  /* 0x00000007ff077212 */ /* 0x000fce00078e33ff */
[----:B------:R-:W0:Y:S02]  /*11e70*/  @P6 LDC.64 R156, c[0x0][0x9e8] ;  /* 0x00027a00ff9c6b82 */ /* 0x000e240000000a00 */
[----:B0-----:R-:W-:-:S05]  /*11e80*/  @P6 IMAD.HI.U32 R156, R7, R156, RZ ;  /* 0x0000009c079c6227 */ /* 0x001fca00078e00ff */
[----:B------:R-:W-:-:S04]  /*11e90*/  @P6 SHF.R.U32.HI R7, RZ, R157, R156 ;  /* 0x0000009dff076219 */ /* 0x000fc8000001169c */
[----:B------:R-:W-:Y:S01]  /*11ea0*/  LOP3.LUT R7, RZ, R7, RZ, 0x33, !PT ;  /* 0x00000007ff077212 */ /* 0x000fe200078e33ff */
[----:B------:R-:W-:Y:S06]  /*11eb0*/  BRA `(.L_x_2178) ;  /* 0x0000000000187947 */ /* 0x000fec0003800000 */
.L_x_2177:
[----:B------:R-:W-:Y:S02]  /*11ec0*/  IMAD.U32 R3, RZ, RZ, UR43 ;  /* 0x0000002bff037e24 */ /* 0x000fe4000f8e00ff */
[----:B------:R-:W-:-:S03]  /*11ed0*/  IMAD.MOV.U32 R7, RZ, RZ, R207 ;  /* 0x000000ffff077224 */ /* 0x000fc600078e00cf */
[----:B------:R-:W-:-:S13]  /*11ee0*/  ISETP.NE.AND P6, PT, R3, 0x1, PT ;  /* 0x000000010300780c */ /* 0x000fda0003fc5270 */
[----:B------:R-:W0:Y:S02]  /*11ef0*/  @P6 LDC.64 R156, c[0x0][0x9e8] ;  /* 0x00027a00ff9c6b82 */ /* 0x000e240000000a00 */
[----:B0-----:R-:W-:-:S05]  /*11f00*/  @P6 IMAD.HI.U32 R156, R207, R156, RZ ;  /* 0x0000009ccf9c6227 */ /* 0x001fca00078e00ff */
[----:B------:R-:W-:-:S07]  /*11f10*/  @P6 SHF.R.U32.HI R7, RZ, R157, R156 ;  /* 0x0000009dff076219 */ /* 0x000fce000001169c */
.L_x_2178:
[----:B------:R-:W-:Y:S05]  /*11f20*/  BSYNC B0 ;  /* 0x0000000000007941 */ /* 0x000fea0003800000 */
.L_x_2176:
[----:B------:R-:W-:-:S04]  /*11f30*/  IMAD.IADD R210, R210, 0x1, -R201 ;  /* 0x00000001d2d27824 */ /* 0x000fc800078e0ac9 */
[----:B------:R-:W-:-:S05]  /*11f40*/  IMAD R210, R7, R3, R210 ;  /* 0x0000000307d27224 */ /* 0x000fca00078e02d2 */
[----:B------:R-:W-:Y:S02]  /*11f50*/  VIADDMNMX R216, R210, R3, R216, PT ;  /* 0x00000003d2d87246 */ /* 0x000fe400038001d8 */
[----:B------:R-:W-:-:S07]  /*11f60*/  VIMNMX R10, R10, R210, !PT ;  /* 0x000000d20a0a7248 */ /* 0x000fce0007fe0100 */
.L_x_2175:
        /* <DEDUP_REMOVED lines=59> */
[----:B------:R-:W-:Y:S01]  /*12320*/  ISETP.GT.AND P3, PT, R10, 0x50, !P3 ;  /* 0x000000500a00780c */ /* 0x000fe20005f64270 */
[----:B------:R-:W0:Y:S01]  /*12330*/  SHFL.BFLY PT, R7, R3, 0x2, 0x1f ;  /* 0x0c401f0003077f89 */ /* 0x000e2200000e0000 */
[----:B------:R-:W-:-:S02]  /*12340*/  FSEL R171, R171, -INF , !P2 ;  /* 0xff800000abab7808 */ /* 0x000fc40005000000 */
[----:B------:R-:W-:Y:S02]  /*12350*/  ISETP.GT.AND P2, PT, R10, 0x28, !P6 ;  /* 0x000000280a00780c */ /* 0x000fe40007744270 */
[----:B------:R-:W-:Y:S02]  /*12360*/  LOP3.LUT P6, RZ, R2, 0x80000, RZ, 0xc0, !PT ;  /* 0x0008000002ff7812 */ /* 0x000fe400078cc0ff */
[----:B------:R-:W-:Y:S02]  /*12370*/  ISETP.LT.OR P2, PT, R216, 0x29, P2 ;  /* 0x00000029d800780c */ /* 0x000fe40001741670 */
[----:B------:R-:W-:Y:S02]  /*12380*/  ISETP.GT.AND P4, PT, R10, 0x51, !P4 ;  /* 0x000000510a00780c */ /* 0x000fe40006784270 */
[----:B------:R-:W-:Y:S02]  /*12390*/  FSEL R174, R174, -INF , !P2 ;  /* 0xff800000aeae7808 */ /* 0x000fe40005000000 */
[----:B------:R-:W-:-:S02]  /*123a0*/  LOP3.LUT P2, RZ, R2, 0x1000, RZ, 0xc0, !PT ;  /* 0x0000100002ff7812 */ /* 0x000fc4000784c0ff */
[C---:B------:R-:W-:Y:S02]  /*123b0*/  ISETP.GT.AND P5, PT, R10.reuse, 0x58, !P5 ;  /* 0x000000580a00780c */ /* 0x040fe40006fa4270 */
[----:B------:R-:W-:Y:S02]  /*123c0*/  ISETP.GT.AND P2, PT, R10, 0x29, !P2 ;  /* 0x000000290a00780c */ /* 0x000fe40005744270 */
[C---:B------:R-:W-:Y:S02]  /*123d0*/  ISETP.LT.OR P3, PT, R216.reuse, 0x51, P3 ;  /* 0x00000051d800780c */ /* 0x040fe40001f61670 */
[----:B------:R-:W-:Y:S02]  /*123e0*/  ISETP.LT.OR P2, PT, R216, 0x2a, P2 ;  /* 0x0000002ad800780c */ /* 0x000fe40001741670 */
[----:B------:R-:W-:Y:S02]  /*123f0*/  FSEL R194, R194, -INF , !P3 ;  /* 0xff800000c2c27808 */ /* 0x000fe40005800000 */
[----:B------:R-:W-:-:S02]  /*12400*/  FSEL R175, R175, -INF , !P2 ;  /* 0xff800000afaf7808 */ /* 0x000fc40005000000 */
[----:B------:R-:W-:Y:S02]  /*12410*/  LOP3.LUT P2, RZ, R2, 0x800, RZ, 0xc0, !PT ;  /* 0x0000080002ff7812 */ /* 0x000fe4000784c0ff */
[----:B0-----:R-:W-:Y:S02]  /*12420*/  FMNMX.FTZ R3, R3, R7, !PT ;  /* 0x0000000703037209 */ /* 0x001fe40007810000 */
[----:B------:R-:W-:Y:S02]  /*12430*/  ISETP.GT.AND P2, PT, R10, 0x30, !P2 ;  /* 0x000000300a00780c */ /* 0x000fe40005744270 */
[C---:B------:R-:W-:Y:S02]  /*12440*/  ISETP.LT.OR P4, PT, R216.reuse, 0x52, P4 ;  /* 0x00000052d800780c */ /* 0x040fe40002781670 */
[C---:B------:R-:W-:Y:S02]  /*12450*/  ISETP.LT.OR P2, PT, R216.reuse, 0x31, P2 ;  /* 0x00000031d800780c */ /* 0x040fe40001741670 */
[----:B------:R-:W-:-:S02]  /*12460*/  ISETP.LT.OR P5, PT, R216, 0x59, P5 ;  /* 0x00000059d800780c */ /* 0x000fc40002fa1670 */
[----:B------:R-:W-:Y:S02]  /*12470*/  FSEL R178, R178, -INF , !P2 ;  /* 0xff800000b2b27808 */ /* 0x000fe40005000000 */
[----:B------:R-:W-:Y:S02]  /*12480*/  LOP3.LUT P2, RZ, R2, 0x400, RZ, 0xc0, !PT ;  /* 0x0000040002ff7812 */ /* 0x000fe4000784c0ff */
[----:B------:R-:W-:Y:S02]  /*12490*/  FSEL R195, R195, -INF , !P4 ;  /* 0xff800000c3c37808 */ /* 0x000fe40006000000 */
[----:B------:R-:W-:Y:S02]  /*124a0*/  ISETP.GT.AND P2, PT, R10, 0x31, !P2 ;  /* 0x000000310a00780c */ /* 0x000fe40005744270 */
[----:B------:R-:W-:Y:S02]  /*124b0*/  FSEL R198, R198, -INF , !P5 ;  /* 0xff800000c6c67808 */ /* 0x000fe40006800000 */
        /* <DEDUP_REMOVED lines=26> */
[----:B------:R-:W-:Y:S02]  /*12660*/  ISETP.GT.AND P2, PT, R10, RZ, !P6 ;  /* 0x000000ff0a00720c */ /* 0x000fe40007744270 */
[----:B------:R-:W-:Y:S02]  /*12670*/  LOP3.LUT P6, RZ, R2, 0x1, RZ, 0xc0, !PT ;  /* 0x0000000102ff7812 */ /* 0x000fe400078cc0ff */
[----:B------:R-:W-:-:S04]  /*12680*/  ISETP.LT.OR P2, PT, R216, 0x1, P2 ;  /* 0x00000001d800780c */ /* 0x000fc80001741670 */
[----:B------:R-:W-:Y:S02]  /*12690*/  FSEL R154, R154, -INF , !P2 ;  /* 0xff8000009a9a7808 */ /* 0x000fe40005000000 */
[----:B------:R-:W-:Y:S02]  /*126a0*/  ISETP.GT.AND P2, PT, R10, 0x59, !P6 ;  /* 0x000000590a00780c */ /* 0x000fe40007744270 */
[----:B------:R-:W-:Y:S01]  /*126b0*/  FMNMX.FTZ R7, R154, R212, !PT ;  /* 0x000000d49a077209 */ /* 0x000fe20007810000 */
[----:B------:R-:W0:Y:S01]  /*126c0*/  SHFL.BFLY PT, R10, R3, 0x1, 0x1f ;  /* 0x0c201f00030a7f89 */ /* 0x000e2200000e0000 */
[----:B------:R-:W-:Y:S02]  /*126d0*/  ISETP.LT.OR P2, PT, R216, 0x5a, P2 ;  /* 0x0000005ad800780c */ /* 0x000fe40001741670 */
[----:B------:R-:W-:Y:S02]  /*126e0*/  FMNMX.FTZ R7, R155, R7, !PT ;  /* 0x000000079b077209 */ /* 0x000fe40007810000 */
[----:B------:R-:W-:-:S02]  /*126f0*/  FSEL R199, R199, -INF , !P2 ;  /* 0xff800000c7c77808 */ /* 0x000fc40005000000 */
[----:B------:R-:W-:-:S04]  /*12700*/  FMNMX.FTZ R7, R158, R7, !PT ;  /* 0x000000079e077209 */ /* 0x000fc80007810000 */
[----:B------:R-:W-:-:S04]  /*12710*/  FMNMX.FTZ R7, R159, R7, !PT ;  /* 0x000000079f077209 */ /* 0x000fc80007810000 */
[----:B------:R-:W-:-:S04]  /*12720*/  FMNMX.FTZ R7, R162, R7, !PT ;  /* 0x00000007a2077209 */ /* 0x000fc80007810000 */
[----:B------:R-:W-:-:S04]  /*12730*/  FMNMX.FTZ R7, R163, R7, !PT ;  /* 0x00000007a3077209 */ /* 0x000fc80007810000 */
[----:B------:R-:W-:Y:S02]  /*12740*/  FMNMX.FTZ R7, R166, R7, !PT ;  /* 0x00000007a6077209 */ /* 0x000fe40007810000 */
[----:B0-----:R-:W-:Y:S02]  /*12750*/  FMNMX.FTZ R3, R3, R10, !PT ;  /* 0x0000000a03037209 */ /* 0x001fe40007810000 */
[----:B------:R-:W-:Y:S02]  /*12760*/  FMNMX.FTZ R7, R167, R7, !PT ;  /* 0x00000007a7077209 */ /* 0x000fe40007810000 */
[----:B------:R-:W-:Y:S02]  /*12770*/  FSETP.NEU.FTZ.AND P3, PT, R3, -INF , PT ;  /* 0xff8000000300780b */ /* 0x000fe40003f7d000 */
        /* <DEDUP_REMOVED lines=10> */
[----:B------:R-:W-:Y:S02]  /*12820*/  FSEL R10, R3, RZ, P3 ;  /* 0x000000ff030a7208 */ /* 0x000fe40001800000 */
[----:B------:R-:W-:-:S03]  /*12830*/  FMNMX.FTZ R156, R190, R7, !PT ;  /* 0x00000007be9c7209 */ /* 0x000fc60007810000 */
[----:B------:R-:W-:Y:S01]  /*12840*/  FADD.FTZ R7, -R10, R213 ;  /* 0x000000d50a077221 */ /* 0x000fe20000010100 */
[----:B------:R-:W-:Y:S01]  /*12850*/  FMNMX.FTZ R157, R191, R156, !PT ;  /* 0x0000009cbf9d7209 */ /* 0x000fe20007810000 */
[----:B------:R-:W-:-:S03]  /*12860*/  IMAD.U32 R10, RZ, RZ, UR42 ;  /* 0x0000002aff0a7e24 */ /* 0x000fc6000f8e00ff */
[----:B------:R-:W-:Y:S01]  /*12870*/  FMNMX.FTZ R156, R194, R157, !PT ;  /* 0x0000009dc29c7209 */ /* 0x000fe20007810000 */
[-C--:B------:R-:W-:Y:S01]  /*12880*/  FMUL.FTZ R157, R3, R10.reuse ;  /* 0x0000000a039d7220 */ /* 0x080fe20000410000 */
[----:B------:R-:W-:Y:S02]  /*12890*/  FMUL.FTZ R7, R7, R10 ;  /* 0x0000000a07077220 */ /* 0x000fe40000410000 */
[----:B------:R-:W-:Y:S02]  /*128a0*/  FMNMX.FTZ R156, R195, R156, !PT ;  /* 0x0000009cc39c7209 */ /* 0x000fe40007810000 */
[----:B------:R-:W-:Y:S02]  /*128b0*/  FSEL R157, R157, RZ, P3 ;  /* 0x000000ff9d9d7208 */ /* 0x000fe40001800000 */
[----:B------:R-:W-:-:S03]  /*128c0*/  FMNMX.FTZ R156, R198, R156, !PT ;  /* 0x0000009cc69c7209 */ /* 0x000fc60007810000 */
[--C-:B------:R-:W-:Y:S01]  /*128d0*/  FFMA.FTZ R152, R152, R10, -R157.reuse ;  /* 0x0000000a98987223 */ /* 0x100fe2000001089d */
[----:B------:R-:W-:Y:S01]  /*128e0*/  FMNMX.FTZ R156, R199, R156, !PT ;  /* 0x0000009cc79c7209 */ /* 0x000fe20007810000 */
        /* <DEDUP_REMOVED lines=23> */
[----:B------:R-:W-:Y:S01]  /*12a60*/  MUFU.EX2 R152, R152 ;  /* 0x0000009800987308 */ /* 0x000fe20000000800 */
[----:B------:R-:W0:Y:S07]  /*12a70*/  SHFL.BFLY PT, R197, R156, 0x2, 0x1f ;  /* 0x0c401f009cc57f89 */ /* 0x000e2e00000e0000 */
[----:B------:R-:W-:Y:S08]  /*12a80*/  MUFU.EX2 R153, R153 ;  /* 0x0000009900997308 */ /* 0x000ff00000000800 */
[----:B------:R-:W-:Y:S08]  /*12a90*/  MUFU.EX2 R211, R211 ;  /* 0x000000d300d37308 */ /* 0x000ff00000000800 */
[----:B------:R-:W-:Y:S01]  /*12aa0*/  MUFU.EX2 R217, R217 ;  /* 0x000000d900d97308 */ /* 0x000fe20000000800 */
[----:B0-----:R-:W-:-:S05]  /*12ab0*/  FMNMX.FTZ R156, R156, R197, !PT ;  /* 0x000000c59c9c7209 */ /* 0x001fca0007810000 */
[----:B------:R-:W0:Y:S02]  /*12ac0*/  SHFL.BFLY PT, R210, R156, 0x1, 0x1f ;  /* 0x0c201f009cd27f89 */ /* 0x000e2400000e0000 */
[----:B------:R-:W-:Y:S08]  /*12ad0*/  MUFU.EX2 R197, R192 ;  /* 0x000000c000c57308 */ /* 0x000ff00000000800 */
[----:B------:R0:W3:Y:S08]  /*12ae0*/  MUFU.EX2 R192, R7 ;  /* 0x0000000700c07308 */ /* 0x0000f00000000800 */
[----:B------:R-:W4:Y:S01]  /*12af0*/  MUFU.EX2 R160, R160 ;  /* 0x000000a000a07308 */ /* 0x000f220000000800 */
[----:B0-----:R-:W-:-:S07]  /*12b00*/  FMNMX.FTZ R7, R156, R210, !PT ;  /* 0x000000d29c077209 */ /* 0x001fce0007810000 */
[----:B------:R-:W0:Y:S01]  /*12b10*/  MUFU.EX2 R161, R161 ;  /* 0x000000a100a17308 */ /* 0x000e220000000800 */
[----:B---3--:R-:W-:Y:S01]  /*12b20*/  FFMA.FTZ R5, R192, R5, R152 ;  /* 0x00000005c0057223 */ /* 0x008fe20000010098 */
[C---:B------:R-:W-:Y:S01]  /*12b30*/  FSETP.NEU.FTZ.AND P2, PT, R7.reuse, -INF , PT ;  /* 0xff8000000700780b */ /* 0x040fe20003f5d000 */
[----:B------:R-:W-:Y:S01]  /*12b40*/  FMUL.FTZ R213, R7, R10 ;  /* 0x0000000a07d57220 */ /* 0x000fe20000410000 */
[C---:B------:R-:W-:Y:S01]  /*12b50*/  F2FP.F16.F32.PACK_AB R152, R153.reuse, R152 ;  /* 0x000000989998723e */ /* 0x040fe200000000ff */
[----:B------:R-:W-:Y:S01]  /*12b60*/  FADD.FTZ R5, R153, R5 ;  /* 0x0000000599057221 */ /* 0x000fe20000010000 */
[-C--:B------:R-:W-:Y:S01]  /*12b70*/  FMUL.FTZ R24, R24, R192.reuse ;  /* 0x000000c018187220 */ /* 0x080fe20000410000 */
[-C--:B------:R-:W-:Y:S01]  /*12b80*/  FMUL.FTZ R25, R25, R192.reuse ;  /* 0x000000c019197220 */ /* 0x080fe20000410000 */
[----:B------:R-:W3:Y:S01]  /*12b90*/  MUFU.EX2 R164, R164 ;  /* 0x000000a400a47308 */ /* 0x000ee20000000800 */
[----:B------:R-:W-:Y:S01]  /*12ba0*/  FADD.FTZ R5, R211, R5 ;  /* 0x00000005d3057221 */ /* 0x000fe20000010000 */
[----:B------:R-:W-:Y:S01]  /*12bb0*/  FSEL R213, R213, RZ, P2 ;  /* 0x000000ffd5d57208 */ /* 0x000fe20001000000 */
[-C--:B------:R-:W-:Y:S01]  /*12bc0*/  FMUL.FTZ R28, R28, R192.reuse ;  /* 0x000000c01c1c7220 */ /* 0x080fe20000410000 */
[-C--:B------:R-:W-:Y:S01]  /*12bd0*/  FMUL.FTZ R29, R29, R192.reuse ;  /* 0x000000c01d1d7220 */ /* 0x080fe20000410000 */
[----:B------:R-:W-:Y:S01]  /*12be0*/  FADD.FTZ R5, R217, R5 ;  /* 0x00000005d9057221 */ /* 0x000fe20000010000 */
[----:B------:R-:W-:Y:S01]  /*12bf0*/  FMUL.FTZ R32, R32, R192 ;  /* 0x000000c020207220 */ /* 0x000fe20000410000 */
[-C--:B------:R-:W-:Y:S01]  /*12c00*/  FFMA.FTZ R155, R155, R10.reuse, -R213 ;  /* 0x0000000a9b9b7223 */ /* 0x080fe200000108d5 */
[----:B------:R-:W5:Y:S01]  /*12c10*/  MUFU.EX2 R165, R165 ;  /* 0x000000a500a57308 */ /* 0x000f620000000800 */
[----:B----4-:R-:W-:Y:S01]  /*12c20*/  FADD.FTZ R156, R160, R5 ;  /* 0x00000005a09c7221 */ /* 0x010fe20000010000 */
[-CC-:B------:R-:W-:Y:S01]  /*12c30*/  FFMA.FTZ R158, R158, R10.reuse, -R213.reuse ;  /* 0x0000000a9e9e7223 */ /* 0x180fe200000108d5 */
[-CC-:B------:R-:W-:Y:S01]  /*12c40*/  FFMA.FTZ R162, R162, R10.reuse, -R213.reuse ;  /* 0x0000000aa2a27223 */ /* 0x180fe200000108d5 */
[--C-:B------:R-:W-:Y:S01]  /*12c50*/  FFMA.FTZ R154, R154, R10, -R213.reuse ;  /* 0x0000000a9a9a7223 */ /* 0x100fe200000108d5 */
[C---:B0-----:R-:W-:Y:S01]  /*12c60*/  FADD.FTZ R5, R161.reuse, R156 ;  /* 0x0000009ca1057221 */ /* 0x041fe20000010000 */
[----:B------:R-:W-:Y:S01]  /*12c70*/  F2FP.F16.F32.PACK_AB R156, R161, R160 ;  /* 0x000000a0a19c723e */ /* 0x000fe200000000ff */
[-C--:B------:R-:W-:Y:S01]  /*12c80*/  FFMA.FTZ R159, R159, R10.reuse, -R213 ;  /* 0x0000000a9f9f7223 */ /* 0x080fe200000108d5 */
[----:B------:R-:W0:Y:S01]  /*12c90*/  MUFU.EX2 R168, R168 ;  /* 0x000000a800a87308 */ /* 0x000e220000000800 */
[----:B---3--:R-:W-:Y:S01]  /*12ca0*/  FADD.FTZ R216, R164, R5 ;  /* 0x00000005a4d87221 */ /* 0x008fe20000010000 */
[-CC-:B------:R-:W-:Y:S01]  /*12cb0*/  FFMA.FTZ R163, R163, R10.reuse, -R213.reuse ;  /* 0x0000000aa3a37223 */ /* 0x180fe200000108d5 */
[-CC-:B------:R-:W-:Y:S01]  /*12cc0*/  FFMA.FTZ R166, R166, R10.reuse, -R213.reuse ;  /* 0x0000000aa6a67223 */ /* 0x180fe200000108d5 */
[-CC-:B------:R-:W-:Y:S01]  /*12cd0*/  FFMA.FTZ R167, R167, R10.reuse, -R213.reuse ;  /* 0x0000000aa7a77223 */ /* 0x180fe200000108d5 */
[-CC-:B------:R-:W-:Y:S01]  /*12ce0*/  FFMA.FTZ R170, R170, R10.reuse, -R213.reuse ;  /* 0x0000000aaaaa7223 */ /* 0x180fe200000108d5 */
[-CC-:B------:R-:W-:Y:S01]  /*12cf0*/  FFMA.FTZ R171, R171, R10.reuse, -R213.reuse ;  /* 0x0000000aabab7223 */ /* 0x180fe200000108d5 */
[-CC-:B------:R-:W-:Y:S01]  /*12d00*/  FFMA.FTZ R174, R174, R10.reuse, -R213.reuse ;  /* 0x0000000aaeae7223 */ /* 0x180fe200000108d5 */
[----:B------:R-:W3:Y:S01]  /*12d10*/  MUFU.EX2 R169, R169 ;  /* 0x000000a900a97308 */ /* 0x000ee20000000800 */
[----:B-----5:R-:W-:Y:S01]  /*12d20*/  FADD.FTZ R5, R165, R216 ;  /* 0x000000d8a5057221 */ /* 0x020fe20000010000 */
[-CC-:B------:R-:W-:Y:S01]  /*12d30*/  FFMA.FTZ R175, R175, R10.reuse, -R213.reuse ;  /* 0x0000000aafaf7223 */ /* 0x180fe200000108d5 */
[-CC-:B------:R-:W-:Y:S01]  /*12d40*/  FFMA.FTZ R178, R178, R10.reuse, -R213.reuse ;  /* 0x0000000ab2b27223 */ /* 0x180fe200000108d5 */
[-CC-:B------:R-:W-:Y:S01]  /*12d50*/  FFMA.FTZ R179, R179, R10.reuse, -R213.reuse ;  /* 0x0000000ab3b37223 */ /* 0x180fe200000108d5 */
[-CC-:B------:R-:W-:Y:S01]  /*12d60*/  FFMA.FTZ R182, R182, R10.reuse, -R213.reuse ;  /* 0x0000000ab6b67223 */ /* 0x180fe200000108d5 */
[-CC-:B------:R-:W-:Y:S01]  /*12d70*/  FFMA.FTZ R183, R183, R10.reuse, -R213.reuse ;  /* 0x0000000ab7b77223 */ /* 0x180fe200000108d5 */
[-C--:B------:R-:W-:Y:S01]  /*12d80*/  FFMA.FTZ R186, R186, R10.reuse, -R213 ;  /* 0x0000000ababa7223 */ /* 0x080fe200000108d5 */
[----:B------:R-:W4:Y:S01]  /*12d90*/  MUFU.EX2 R172, R172 ;  /* 0x000000ac00ac7308 */ /* 0x000f220000000800 */
[----:B0-----:R-:W-:Y:S01]  /*12da0*/  FADD.FTZ R160, R168, R5 ;  /* 0x00000005a8a07221 */ /* 0x001fe20000010000 */
[-CC-:B------:R-:W-:Y:S01]  /*12db0*/  FFMA.FTZ R187, R187, R10.reuse, -R213.reuse ;  /* 0x0000000abbbb7223 */ /* 0x180fe200000108d5 */
[-CC-:B------:R-:W-:Y:S01]  /*12dc0*/  FFMA.FTZ R190, R190, R10.reuse, -R213.reuse ;  /* 0x0000000abebe7223 */ /* 0x180fe200000108d5 */
[-CC-:B------:R-:W-:Y:S01]  /*12dd0*/  FFMA.FTZ R191, R191, R10.reuse, -R213.reuse ;  /* 0x0000000abfbf7223 */ /* 0x180fe200000108d5 */
[-CC-:B------:R-:W-:Y:S01]  /*12de0*/  FFMA.FTZ R194, R194, R10.reuse, -R213.reuse ;  /* 0x0000000ac2c27223 */ /* 0x180fe200000108d5 */
[-CC-:B------:R-:W-:Y:S01]  /*12df0*/  FFMA.FTZ R195, R195, R10.reuse, -R213.reuse ;  /* 0x0000000ac3c37223 */ /* 0x180fe200000108d5 */
[--C-:B------:R-:W-:Y:S01]  /*12e00*/  FFMA.FTZ R198, R198, R10, -R213.reuse ;  /* 0x0000000ac6c67223 */ /* 0x100fe200000108d5 */
[----:B------:R-:W0:Y:S01]  /*12e10*/  MUFU.EX2 R173, R173 ;  /* 0x000000ad00ad7308 */ /* 0x000e220000000800 */
[C---:B---3--:R-:W-:Y:S01]  /*12e20*/  FADD.FTZ R5, R169.reuse, R160 ;  /* 0x000000a0a9057221 */ /* 0x048fe20000010000 */
[----:B------:R-:W-:Y:S01]  /*12e30*/  F2FP.F16.F32.PACK_AB R160, R169, R168 ;  /* 0x000000a8a9a0723e */ /* 0x000fe200000000ff */
[----:B------:R-:W-:Y:S01]  /*12e40*/  FFMA.FTZ R199, R199, R10, -R213 ;  /* 0x0000000ac7c77223 */ /* 0x000fe200000108d5 */
        /* <DEDUP_REMOVED lines=35> */
[----:B------:R-:W-:Y:S01]  /*13080*/  FMUL.FTZ R96, R96, R192 ;  /* 0x000000c060607220 */ /* 0x000fe20000410000 */
[----:B------:R-:W2:Y:S01]  /*13090*/  MUFU.EX2 R180, R180 ;  /* 0x000000b400b47308 */ /* 0x000ea20000000800 */
[----:B-1----:R-:W-:Y:S01]  /*130a0*/  F2FP.F16.F32.PACK_AB R158, R165, R164 ;  /* 0x000000a4a59e723e */ /* 0x002fe200000000ff */
[----:B----4-:R-:W-:Y:S01]  /*130b0*/  FADD.FTZ R164, R172, R5 ;  /* 0x00000005aca47221 */ /* 0x010fe20000010000 */
[-C--:B------:R-:W-:Y:S01]  /*130c0*/  FMUL.FTZ R97, R97, R192.reuse ;  /* 0x000000c061617220 */ /* 0x080fe20000410000 */
[-C--:B------:R-:W-:Y:S01]  /*130d0*/  FMUL.FTZ R100, R100, R192.reuse ;  /* 0x000000c064647220 */ /* 0x080fe20000410000 */
[-C--:B------:R-:W-:Y:S01]  /*130e0*/  FMUL.FTZ R101, R101, R192.reuse ;  /* 0x000000c065657220 */ /* 0x080fe20000410000 */
[----:B0-----:R-:W-:Y:S01]  /*130f0*/  FADD.FTZ R5, R173, R164 ;  /* 0x000000a4ad057221 */ /* 0x001fe20000010000 */
[-C--:B------:R-:W-:Y:S01]  /*13100*/  FMUL.FTZ R104, R104, R192.reuse ;  /* 0x000000c068687220 */ /* 0x080fe20000410000 */
[----:B------:R-:W0:Y:S01]  /*13110*/  MUFU.EX2 R181, R181 ;  /* 0x000000b500b57308 */ /* 0x000e220000000800 */
[-C--:B------:R-:W-:Y:S01]  /*13120*/  FMUL.FTZ R105, R105, R192.reuse ;  /* 0x000000c069697220 */ /* 0x080fe20000410000 */
[----:B---3--:R-:W-:Y:S01]  /*13130*/  FADD.FTZ R164, R176, R5 ;  /* 0x00000005b0a47221 */ /* 0x008fe20000010000 */
[-C--:B------:R-:W-:Y:S01]  /*13140*/  FMUL.FTZ R108, R108, R192.reuse ;  /* 0x000000c06c6c7220 */ /* 0x080fe20000410000 */
[-C--:B------:R-:W-:Y:S01]  /*13150*/  FMUL.FTZ R109, R109, R192.reuse ;  /* 0x000000c06d6d7220 */ /* 0x080fe20000410000 */
[----:B------:R-:W-:Y:S01]  /*13160*/  FMUL.FTZ R112, R112, R192 ;  /* 0x000000c070707220 */ /* 0x000fe20000410000 */
[C---:B-----5:R-:W-:Y:S01]  /*13170*/  FADD.FTZ R5, R177.reuse, R164 ;  /* 0x000000a4b1057221 */ /* 0x060fe20000010000 */
[----:B------:R-:W-:Y:S01]  /*13180*/  F2FP.F16.F32.PACK_AB R164, R177, R176 ;  /* 0x000000b0b1a4723e */ /* 0x000fe200000000ff */
        /* <DEDUP_REMOVED lines=25> */
[C---:B--2---:R-:W-:Y:S01]  /*13320*/  FADD.FTZ R5, R185.reuse, R168 ;  /* 0x000000a8b9057221 */ /* 0x044fe20000010000 */
[----:B------:R-:W-:Y:S01]  /*13330*/  F2FP.F16.F32.PACK_AB R168, R185, R184 ;  /* 0x000000b8b9a8723e */ /* 0x000fe200000000ff */
[----:B------:R-:W-:-:S05]  /*13340*/  FMUL.FTZ R149, R149, R192 ;  /* 0x000000c095957220 */ /* 0x000fca0000410000 */
[----:B------:R-:W2:Y:S08]  /*13350*/  MUFU.EX2 R193, R193 ;  /* 0x000000c100c17308 */ /* 0x000eb00000000800 */
[----:B------:R3:W-:Y:S08]  /*13360*/  MUFU.EX2 R161, R162 ;  /* 0x000000a200a17308 */ /* 0x0007f00000000800 */
[----:B------:R-:W4:Y:S01]  /*13370*/  MUFU.EX2 R196, R196 ;  /* 0x000000c400c47308 */ /* 0x000f220000000800 */
[----:B---3--:R-:W-:Y:S01]  /*13380*/  F2FP.F16.F32.PACK_AB R162, R173, R172 ;  /* 0x000000acada2723e */ /* 0x008fe200000000ff */
[----:B0-----:R-:W-:Y:S01]  /*13390*/  FADD.FTZ R172, R188, R5 ;  /* 0x00000005bcac7221 */ /* 0x001fe20000010000 */
[----:B------:R-:W-:-:S03]  /*133a0*/  FSEL R5, R7, RZ, P2 ;  /* 0x000000ff07057208 */ /* 0x000fc60001000000 */
[----:B-1----:R-:W-:Y:S02]  /*133b0*/  FADD.FTZ R172, R189, R172 ;  /* 0x000000acbdac7221 */ /* 0x002fe40000010000 */
[----:B------:R0:W-:Y:S02]  /*133c0*/  MUFU.EX2 R210, R154 ;  /* 0x0000009a00d27308 */ /* 0x0001e40000000800 */
[----:B------:R-:W-:-:S04]  /*133d0*/  FADD.FTZ R172, R197, R172 ;  /* 0x000000acc5ac7221 */ /* 0x000fc80000010000 */
[C---:B--2---:R-:W-:Y:S01]  /*133e0*/  FADD.FTZ R177, R193.reuse, R172 ;  /* 0x000000acc1b17221 */ /* 0x044fe20000010000 */
[----:B------:R-:W-:Y:S01]  /*133f0*/  F2FP.F16.F32.PACK_AB R172, R193, R197 ;  /* 0x000000c5c1ac723e */ /* 0x000fe200000000ff */
[----:B------:R-:W-:Y:S01]  /*13400*/  MUFU.EX2 R159, R159 ;  /* 0x0000009f009f7308 */ /* 0x000fe20000000800 */
[----:B0-----:R-:W-:Y:S01]  /*13410*/  F2FP.F16.F32.PACK_AB R154, R217, R211 ;  /* 0x000000d3d99a723e */ /* 0x001fe200000000ff */
[----:B----4-:R-:W-:Y:S01]  /*13420*/  FADD.FTZ R184, R196, R177 ;  /* 0x000000b1c4b87221 */ /* 0x010fe20000010000 */
[----:B------:R-:W-:-:S04]  /*13430*/  FADD.FTZ R177, -R5, R212 ;  /* 0x000000d405b17221 */ /* 0x000fc80000010100 */
[----:B------:R-:W-:Y:S01]  /*13440*/  FMUL.FTZ R177, R177, R10 ;  /* 0x0000000ab1b17220 */ /* 0x000fe20000410000 */
[----:B------:R-:W-:Y:S08]  /*13450*/  MUFU.EX2 R163, R163 ;  /* 0x000000a300a37308 */ /* 0x000ff00000000800 */
[----:B------:R-:W0:Y:S08]  /*13460*/  MUFU.EX2 R177, R177 ;  /* 0x000000b100b17308 */ /* 0x000e300000000800 */
[----:B------:R1:W-:Y:S08]  /*13470*/  MUFU.EX2 R165, R166 ;  /* 0x000000a600a57308 */ /* 0x0003f00000000800 */
[----:B------:R-:W2:Y:S01]  /*13480*/  MUFU.EX2 R167, R167 ;  /* 0x000000a700a77308 */ /* 0x000ea20000000800 */
[----:B0-----:R-:W-:Y:S01]  /*13490*/  FFMA.FTZ R4, R177, R4, R210 ;  /* 0x00000004b1047223 */ /* 0x001fe200000100d2 */
[----:B-1----:R-:W-:Y:S01]  /*134a0*/  F2FP.F16.F32.PACK_AB R166, R181, R180 ;  /* 0x000000b4b5a6723e */ /* 0x002fe200000000ff */
[-C--:B------:R-:W-:Y:S01]  /*134b0*/  FMUL.FTZ R26, R26, R177.reuse ;  /* 0x000000b11a1a7220 */ /* 0x080fe20000410000 */
[-C--:B------:R-:W-:Y:S01]  /*134c0*/  FMUL.FTZ R27, R27, R177.reuse ;  /* 0x000000b11b1b7220 */ /* 0x080fe20000410000 */
[C---:B------:R-:W-:Y:S01]  /*134d0*/  FADD.FTZ R4, R153.reuse, R4 ;  /* 0x0000000499047221 */ /* 0x040fe20000010000 */
[----:B------:R-:W-:Y:S01]  /*134e0*/  F2FP.F16.F32.PACK_AB R153, R153, R210 ;  /* 0x000000d29999723e */ /* 0x000fe200000000ff */
[----:B------:R-:W-:Y:S01]  /*134f0*/  FMUL.FTZ R30, R30, R177 ;  /* 0x000000b11e1e7220 */ /* 0x000fe20000410000 */
[----:B------:R-:W0:Y:S01]  /*13500*/  MUFU.EX2 R157, R157 ;  /* 0x0000009d009d7308 */ /* 0x000e220000000800 */
[----:B------:R-:W-:Y:S01]  /*13510*/  FADD.FTZ R4, R155, R4 ;  /* 0x000000049b047221 */ /* 0x000fe20000010000 */
[----:B------:R-:W-:Y:S01]  /*13520*/  F2FP.F16.F32.PACK_AB R155, R159, R155 ;  /* 0x0000009b9f9b723e */ /* 0x000fe200000000ff */
[-C--:B------:R-:W-:Y:S01]  /*13530*/  FMUL.FTZ R31, R31, R177.reuse ;  /* 0x000000b11f1f7220 */ /* 0x080fe20000410000 */
[-C--:B------:R-:W-:Y:S01]  /*13540*/  FMUL.FTZ R34, R34, R177.reuse ;  /* 0x000000b122227220 */ /* 0x080fe20000410000 */
[----:B------:R-:W-:Y:S01]  /*13550*/  FADD.FTZ R4, R159, R4 ;  /* 0x000000049f047221 */ /* 0x000fe20000010000 */
[-C--:B------:R-:W-:Y:S01]  /*13560*/  FMUL.FTZ R35, R35, R177.reuse ;  /* 0x000000b123237220 */ /* 0x080fe20000410000 */
[----:B------:R-:W-:Y:S01]  /*13570*/  FMUL.FTZ R38, R38, R177 ;  /* 0x000000b126267220 */ /* 0x000fe20000410000 */
[----:B------:R1:W3:Y:S01]  /*13580*/  MUFU.EX2 R169, R170 ;  /* 0x000000aa00a97308 */ /* 0x0002e20000000800 */
[----:B------:R-:W-:Y:S01]  /*13590*/  FADD.FTZ R4, R161, R4 ;  /* 0x00000004a1047221 */ /* 0x000fe20000010000 */
[----:B--2---:R-:W-:Y:S01]  /*135a0*/  F2FP.F16.F32.PACK_AB R159, R167, R165 ;  /* 0x000000a5a79f723e */ /* 0x004fe200000000ff */
[-C--:B------:R-:W-:Y:S01]  /*135b0*/  FMUL.FTZ R39, R39, R177.reuse ;  /* 0x000000b127277220 */ /* 0x080fe20000410000 */
[-C--:B------:R-:W-:Y:S01]  /*135c0*/  FMUL.FTZ R42, R42, R177.reuse ;  /* 0x000000b12a2a7220 */ /* 0x080fe20000410000 */
[----:B------:R-:W-:Y:S01]  /*135d0*/  FADD.FTZ R4, R163, R4 ;  /* 0x00000004a3047221 */ /* 0x000fe20000010000 */
[-C--:B------:R-:W-:Y:S01]  /*135e0*/  FMUL.FTZ R43, R43, R177.reuse ;  /* 0x000000b12b2b7220 */ /* 0x080fe20000410000 */
[-C--:B------:R-:W-:Y:S01]  /*135f0*/  FMUL.FTZ R46, R46, R177.reuse ;  /* 0x000000b12e2e7220 */ /* 0x080fe20000410000 */
[----:B------:R-:W2:Y:S01]  /*13600*/  MUFU.EX2 R176, R171 ;  /* 0x000000ab00b07308 */ /* 0x000ea20000000800 */
[----:B------:R-:W-:Y:S01]  /*13610*/  FADD.FTZ R4, R165, R4 ;  /* 0x00000004a5047221 */ /* 0x000fe20000010000 */
[----:B0-----:R-:W-:Y:S01]  /*13620*/  FADD.FTZ R5, R157, R184 ;  /* 0x000000b89d057221 */ /* 0x001fe20000010000 */
[----:B-1----:R-:W-:Y:S01]  /*13630*/  F2FP.F16.F32.PACK_AB R170, R189, R188 ;  /* 0x000000bcbdaa723e */ /* 0x002fe200000000ff */
[-C--:B------:R-:W-:Y:S01]  /*13640*/  FMUL.FTZ R47, R47, R177.reuse ;  /* 0x000000b12f2f7220 */ /* 0x080fe20000410000 */
[----:B------:R-:W-:Y:S01]  /*13650*/  FADD.FTZ R4, R167, R4 ;  /* 0x00000004a7047221 */ /* 0x000fe20000010000 */
[-C--:B------:R-:W-:Y:S01]  /*13660*/  FMUL.FTZ R50, R50, R177.reuse ;  /* 0x000000b132327220 */ /* 0x080fe20000410000 */
[-C--:B------:R-:W-:Y:S01]  /*13670*/  FMUL.FTZ R51, R51, R177.reuse ;  /* 0x000000b133337220 */ /* 0x080fe20000410000 */
[----:B------:R0:W1:Y:S01]  /*13680*/  MUFU.EX2 R173, R174 ;  /* 0x000000ae00ad7308 */ /* 0x0000620000000800 */
        /* <DEDUP_REMOVED lines=8> */
[----:B0-----:R-:W-:Y:S01]  /*13710*/  F2FP.F16.F32.PACK_AB R174, R157, R196 ;  /* 0x000000c49dae723e */ /* 0x001fe200000000ff */
[----:B---3--:R-:W-:Y:S01]  /*13720*/  FADD.FTZ R157, R169, R4 ;  /* 0x00000004a99d7221 */ /* 0x008fe20000010000 */
[-C--:B------:R-:W-:Y:S01]  /*13730*/  FMUL.FTZ R67, R67, R177.reuse ;  /* 0x000000b143437220 */ /* 0x080fe20000410000 */
[-C--:B------:R-:W-:Y:S01]  /*13740*/  FMUL.FTZ R70, R70, R177.reuse ;  /* 0x000000b146467220 */ /* 0x080fe20000410000 */
[-C--:B------:R-:W-:Y:S01]  /*13750*/  FMUL.FTZ R71, R71, R177.reuse ;  /* 0x000000b147477220 */ /* 0x080fe20000410000 */
[----:B--2---:R-:W-:Y:S01]  /*13760*/  FADD.FTZ R4, R176, R157 ;  /* 0x0000009db0047221 */ /* 0x004fe20000010000 */
[-C--:B------:R-:W-:Y:S01]  /*13770*/  FMUL.FTZ R74, R74, R177.reuse ;  /* 0x000000b14a4a7220 */ /* 0x080fe20000410000 */
[----:B------:R-:W0:Y:S01]  /*13780*/  MUFU.EX2 R178, R178 ;  /* 0x000000b200b27308 */ /* 0x000e220000000800 */
[-C--:B------:R-:W-:Y:S01]  /*13790*/  FMUL.FTZ R75, R75, R177.reuse ;  /* 0x000000b14b4b7220 */ /* 0x080fe20000410000 */
[----:B-1----:R-:W-:Y:S01]  /*137a0*/  FADD.FTZ R157, R173, R4 ;  /* 0x00000004ad9d7221 */ /* 0x002fe20000010000 */
[-C--:B------:R-:W-:Y:S01]  /*137b0*/  FMUL.FTZ R78, R78, R177.reuse ;  /* 0x000000b14e4e7220 */ /* 0x080fe20000410000 */
[-C--:B------:R-:W-:Y:S01]  /*137c0*/  FMUL.FTZ R79, R79, R177.reuse ;  /* 0x000000b14f4f7220 */ /* 0x080fe20000410000 */
[-C--:B------:R-:W-:Y:S01]  /*137d0*/  FMUL.FTZ R82, R82, R177.reuse ;  /* 0x000000b152527220 */ /* 0x080fe20000410000 */
        /* <DEDUP_REMOVED lines=48> */
[----:B------:R-:W-:-:S02]  /*13ae0*/  FMUL.FTZ R151, R151, R177 ;  /* 0x000000b197977220 */ /* 0x000fc40000410000 */
[----:B------:R-:W1:Y:S01]  /*13af0*/  MUFU.EX2 R4, R191 ;  /* 0x000000bf00047308 */ /* 0x000e620000000800 */
[----:B--2---:R-:W-:-:S07]  /*13b00*/  FADD.FTZ R184, R187, R184 ;  /* 0x000000b8bbb87221 */ /* 0x004fce0000010000 */
[----:B------:R-:W2:Y:S01]  /*13b10*/  MUFU.EX2 R194, R194 ;  /* 0x000000c200c27308 */ /* 0x000ea20000000800 */
[----:B0-----:R-:W-:-:S07]  /*13b20*/  FADD.FTZ R157, R171, R184 ;  /* 0x000000b8ab9d7221 */ /* 0x001fce0000010000 */
[----:B------:R-:W0:Y:S01]  /*13b30*/  MUFU.EX2 R195, R195 ;  /* 0x000000c300c37308 */ /* 0x000e220000000800 */
[C---:B-1----:R-:W-:Y:S01]  /*13b40*/  FADD.FTZ R157, R4.reuse, R157 ;  /* 0x0000009d049d7221 */ /* 0x042fe20000010000 */
[----:B------:R-:W-:-:S06]  /*13b50*/  F2FP.F16.F32.PACK_AB R171, R4, R171 ;  /* 0x000000ab04ab723e */ /* 0x000fcc00000000ff */
[----:B------:R-:W1:Y:S01]  /*13b60*/  MUFU.EX2 R175, R198 ;  /* 0x000000c600af7308 */ /* 0x000e620000000800 */
[----:B--2---:R-:W-:Y:S01]  /*13b70*/  FADD.FTZ R188, R194, R157 ;  /* 0x0000009dc2bc7221 */ /* 0x004fe20000010000 */
[----:B------:R-:W-:Y:S02]  /*13b80*/  F2FP.F16.F32.PACK_AB R157, R163, R161 ;  /* 0x000000a1a39d723e */ /* 0x000fe400000000ff */
[----:B------:R-:W-:Y:S02]  /*13b90*/  F2FP.F16.F32.PACK_AB R161, R176, R169 ;  /* 0x000000a9b0a1723e */ /* 0x000fe400000000ff */
[----:B------:R-:W-:Y:S02]  /*13ba0*/  F2FP.F16.F32.PACK_AB R163, R180, R173 ;  /* 0x000000adb4a3723e */ /* 0x000fe400000000ff */
[----:B------:R-:W2:Y:S01]  /*13bb0*/  MUFU.EX2 R184, R199 ;  /* 0x000000c700b87308 */ /* 0x000ea20000000800 */
[----:B0-----:R-:W-:Y:S01]  /*13bc0*/  FADD.FTZ R188, R195, R188 ;  /* 0x000000bcc3bc7221 */ /* 0x001fe20000010000 */
[----:B------:R-:W-:-:S02]  /*13bd0*/  F2FP.F16.F32.PACK_AB R169, R187, R186 ;  /* 0x000000babba9723e */ /* 0x000fc400000000ff */
[----:B------:R-:W-:Y:S01]  /*13be0*/  F2FP.F16.F32.PACK_AB R173, R195, R194 ;  /* 0x000000c2c3ad723e */ /* 0x000fe200000000ff */
[----:B-1----:R-:W-:-:S04]  /*13bf0*/  FADD.FTZ R179, R175, R188 ;  /* 0x000000bcafb37221 */ /* 0x002fc80000010000 */
[C---:B--2---:R-:W-:Y:S01]  /*13c00*/  FADD.FTZ R4, R184.reuse, R179 ;  /* 0x000000b3b8047221 */ /* 0x044fe20000010000 */
[----:B------:R-:W-:Y:S01]  /*13c10*/  F2FP.F16.F32.PACK_AB R175, R184, R175 ;  /* 0x000000afb8af723e */ /* 0x000fe200000000ff */
[----:B------:R-:W-:Y:S06]  /*13c20*/  @!P0 BRA `(.L_x_2179) ;  /* 0x0000000000048947 */ /* 0x000fec0003800000 */
[----:B------:R-:W-:Y:S01]  /*13c30*/  BPT.TRAP 0x1 ;  /* 0x000000040000795c */ /* 0x000fe20000300000 */
.L_x_2179:
[----:B------:R0:W1:Y:S01]  /*13c40*/  SYNCS.PHASECHK.TRANS64.TRYWAIT P2, [R208+URZ+0x22850], R209 ;  /* 0x022850d1d00075a7 */ /* 0x000062000804017f */
[----:B------:R-:W-:Y:S05]  /*13c50*/  @!P0 BRA `(.L_x_2180) ;  /* 0x0000000000048947 */ /* 0x000fea0003800000 */
[----:B------:R-:W-:Y:S01]  /*13c60*/  BPT.TRAP 0x1 ;  /* 0x000000040000795c */ /* 0x000fe20000300000 */
.L_x_2180:
[----:B------:R-:W-:Y:S04]  /*13c70*/  BSSY B0, `(.L_x_2181) ;  /* 0x0000004000007945 */ /* 0x000fe80003800000 */
[----:B-1----:R-:W-:Y:S05]  /*13c80*/  @P2 BRA `(.L_x_2182) ;  /* 0x0000000000082947 */ /* 0x002fea0003800000 */
[----:B------:R-:W1:Y:S02]  /*13c90*/  SYNCS.PHASECHK.TRANS64.TRYWAIT P2, [R208+URZ+0x22850], R209 ;  /* 0x022850d1d00075a7 */ /* 0x000e64000804017f */
[----:B-1----:R-:W-:Y:S05]  /*13ca0*/  @!P2 BRA `(.L_x_2183) ;  /* 0x000000a80004a947 */ /* 0x002fea0003800000 */
.L_x_2182:
[----:B------:R-:W-:Y:S05]  /*13cb0*/  BSYNC B0 ;  /* 0x0000000000007941 */ /* 0x000fea0003800000 */
.L_x_2181:
[----:B------:R-:W2:Y:S01]  /*13cc0*/  S2R R178, SR_TID.X ;  /* 0x0000000000b27919 */ /* 0x000ea20000002100 */
[----:B------:R-:W-:Y:S01]  /*13cd0*/  IMAD.MOV.U32 R177, RZ, RZ, 0x40000040 ;  /* 0x40000040ffb17424 */ /* 0x000fe200078e00ff */
[----:B------:R-:W-:Y:S05]  /*13ce0*/  WARPSYNC.ALL ;  /* 0x0000000000007948 */ /* 0x000fea0003800000 */
[----:B------:R-:W-:Y:S01]  /*13cf0*/  R2UR UR7, R177 ;  /* 0x00000000b10772ca */ /* 0x000fe200000e0000 */
[----:B------:R-:W-:Y:S01]  /*13d00*/  IMAD R176, R16, 0xc00, R206 ;  /* 0x00000c0010b07824 */ /* 0x000fe200078e02ce */
[----:B------:R-:W-:Y:S01]  /*13d10*/  ISETP.GT.AND P2, PT, R6, R222, PT ;  /* 0x000000de0600720c */ /* 0x000fe20003f44270 */
[----:B01----:R-:W-:-:S02]  /*13d20*/  @!P1 VIADD R208, R208, 0x22860 ;  /* 0x00022860d0d09836 */ /* 0x003fc40000000000 */
[----:B------:R-:W-:Y:S01]  /*13d30*/  VIADD R6, R6, 0xffffffff ;  /* 0xffffffff06067836 */ /* 0x000fe20000000000 */
[----:B------:R-:W-:Y:S01]  /*13d40*/  R2UR UR6, R176 ;  /* 0x00000000b00672ca */ /* 0x000fe200000e0000 */
[----:B------:R-:W-:Y:S01]  /*13d50*/  IMAD.MOV.U32 R212, RZ, RZ, R7 ;  /* 0x000000ffffd47224 */ /* 0x000fe200078e0007 */
[----:B------:R-:W-:Y:S01]  /*13d60*/  @!P1 PRMT R208, RZ, 0x654, R208 ;  /* 0x00000654ffd09816 */ /* 0x000fe200000000d0 */
[----:B------:R-:W-:Y:S01]  /*13d70*/  IMAD.MOV.U32 R213, RZ, RZ, R3 ;  /* 0x000000ffffd57224 */ /* 0x000fe200078e0003 */
        /* <DEDUP_REMOVED lines=47> */
.L_x_2166:
[----:B------:R-:W-:Y:S05]  /*14070*/  WARPSYNC.ALL ;  /* 0x0000000000007948 */ /* 0x000fea0003800000 */
[----:B------:R-:W2:Y:S01]  /*14080*/  SHFL.BFLY PT, R0, R5, 0x2, 0x1f ;  /* 0x0c401f0005007f89 */ /* 0x000ea200000e0000 */
[----:B------:R-:W-:Y:S01]  /*14090*/  VIADD R16, R16, 0x1 ;  /* 0x0000000110107836 */ /* 0x000fe20000000000 */
[----:B------:R3:W-:Y:S08]  /*140a0*/  BAR.ARV R11, 0x100 ;  /* 0x0004000b0000751d */ /* 0x0007f00000002000 */
[----:B------:R-:W-:Y:S06]  /*140b0*/  BAR.ARV 0x8, 0x120 ;  /* 0x0204800000007b1d */ /* 0x000fec0000002000 */
[----:B------:R-:W-:Y:S01]  /*140c0*/  ISETP.NE.AND P1, PT, R16, 0x2, PT ;  /* 0x000000021000780c */ /* 0x000fe20003f25270 */
[----:B------:R-:W-:Y:S01]  /*140d0*/  VIADD R235, R235, 0x1 ;  /* 0x00000001ebeb7836 */ /* 0x000fe20000000000 */
[----:B------:R-:W4:Y:S01]  /*140e0*/  SHFL.BFLY PT, R13, R4, 0x2, 0x1f ;  /* 0x0c401f00040d7f89 */ /* 0x000f2200000e0000 */
[----:B------:R-:W-:-:S02]  /*140f0*/  PLOP3.LUT P0, PT, PT, PT, PT, 0x8, 0x0 ;  /* 0x000000000000781c */ /* 0x000fc40003f0e170 */
[----:B------:R-:W-:Y:S01]  /*14100*/  SEL R16, R16, RZ, P1 ;  /* 0x000000ff10107207 */ /* 0x000fe20000800000 */
[----:B--2---:R-:W-:Y:S01]  /*14110*/  FADD.FTZ R0, R0, R5 ;  /* 0x0000000500007221 */ /* 0x004fe20000010000 */
[----:B------:R-:W-:-:S04]  /*14120*/  SEL R5, RZ, 0x1, P1 ;  /* 0x00000001ff057807 */ /* 0x000fc80000800000 */
[----:B------:R-:W2:Y:S01]  /*14130*/  SHFL.BFLY PT, R9, R0, 0x1, 0x1f ;  /* 0x0c201f0000097f89 */ /* 0x000ea200000e0000 */
[----:B------:R-:W-:Y:S01]  /*14140*/  LOP3.LUT R200, R200, R5, RZ, 0x3c, !PT ;  /* 0x00000005c8c87212 */ /* 0x000fe200078e3cff */
[----:B------:R-:W-:Y:S02]  /*14150*/  IMAD.MOV.U32 R5, RZ, RZ, -0x800000 ;  /* 0xff800000ff057424 */ /* 0x000fe400078e00ff */
[----:B----4-:R-:W-:Y:S01]  /*14160*/  FADD.FTZ R13, R13, R4 ;  /* 0x000000040d0d7221 */ /* 0x010fe20000010000 */
[----:B------:R-:W-:-:S04]  /*14170*/  IMAD.MOV.U32 R4, RZ, RZ, -0x800000 ;  /* 0xff800000ff047424 */ /* 0x000fc800078e00ff */
[----:B------:R-:W4:Y:S01]  /*14180*/  SHFL.BFLY PT, R8, R13, 0x1, 0x1f ;  /* 0x0c201f000d087f89 */ /* 0x000f2200000e0000 */
[----:B--2---:R-:W-:Y:S01]  /*14190*/  FADD.FTZ R6, R0, R9 ;  /* 0x0000000900067221 */ /* 0x004fe20000010000 */
[----:B------:R-:W-:Y:S02]  /*141a0*/  IMAD.MOV.U32 R9, RZ, RZ, RZ ;  /* 0x000000ffff097224 */ /* 0x000fe400078e00ff */
[----:B------:R-:W-:Y:S02]  /*141b0*/  IMAD.MOV.U32 R0, RZ, RZ, RZ ;  /* 0x000000ffff007224 */ /* 0x000fe400078e00ff */
[----:B------:R-:W-:-:S13]  /*141c0*/  FSETP.NE.FTZ.AND P2, PT, R6, RZ, PT ;  /* 0x000000ff0600720b */ /* 0x000fda0003f55000 */
[----:B------:R-:W-:Y:S01]  /*141d0*/  @P2 FMUL.FTZ R12, R10, 0.69314718246459960938 ;  /* 0x3f3172180a0c2820 */ /* 0x000fe20000410000 */
[----:B------:R-:W2:Y:S01]  /*141e0*/  @P2 MUFU.RCP R9, R6 ;  /* 0x0000000600092308 */ /* 0x000ea20000001000 */
[----:B----4-:R-:W-:-:S05]  /*141f0*/  FADD.FTZ R8, R13, R8 ;  /* 0x000000080d087221 */ /* 0x010fca0000010000 */
[----:B------:R-:W-:Y:S02]  /*14200*/  FSETP.NE.FTZ.AND P3, PT, R8, RZ, PT ;  /* 0x000000ff0800720b */ /* 0x000fe40003f75000 */
[----:B---3--:R-:W3:Y:S01]  /*14210*/  @P2 MUFU.LG2 R11, R6 ;  /* 0x00000006000b2308 */ /* 0x008ee20000000c00 */
[-C--:B--2---:R-:W-:Y:S01]  /*14220*/  FMUL.FTZ R24, R24, R9.reuse ;  /* 0x0000000918187220 */ /* 0x084fe20000410000 */
[----:B------:R-:W-:-:S09]  /*14230*/  FMUL.FTZ R25, R25, R9 ;  /* 0x0000000919197220 */ /* 0x000fd20000410000 */
[----:B------:R-:W-:Y:S01]  /*14240*/  @P3 FMUL.FTZ R13, R10, 0.69314718246459960938 ;  /* 0x3f3172180a0d3820 */ /* 0x000fe20000410000 */
[----:B------:R-:W-:Y:S01]  /*14250*/  @P3 MUFU.RCP R0, R8 ;  /* 0x0000000800003308 */ /* 0x000fe20000001000 */
        /* <DEDUP_REMOVED lines=63> */
[----:B---3--:R-:W-:Y:S01]  /*14650*/  @P2 FMUL.FTZ R11, R11, 0.69314718246459960938 ;  /* 0x3f3172180b0b2820 */ /* 0x008fe20000410000 */
        /* <DEDUP_REMOVED lines=67> */
.L_x_2065:
[----:B------:R-:W-:Y:S05]  /*14a90*/  WARPSYNC.ALL ;  /* 0x0000000000007948 */ /* 0x000fea0003800000 */
[----:B------:R-:W2:Y:S08]  /*14aa0*/  S2UR UR5, SR_CgaCtaId ;  /* 0x00000000000579c3 */ /* 0x000eb00000008800 */
[----:B------:R-:W-:Y:S06]  /*14ab0*/  BAR.SYNC.DEFER_BLOCKING 0x5, 0x120 ;  /* 0x0144800000007b1d */ /* 0x000fec0000010000 */
[----:B------:R-:W-:Y:S01]  /*14ac0*/  UMOV UR4, 0x400 ;  /* 0x0000040000047882 */ /* 0x000fe20000000000 */
[----:B------:R-:W-:Y:S01]  /*14ad0*/  BSSY B0, `(.L_x_2185) ;  /* 0x000029a000007945 */ /* 0x000fe20003800000 */
[----:B--2---:R-:W-:-:S06]  /*14ae0*/  ULEA UR4, UR5, UR4, 0x18 ;  /* 0x0000000405047291 */ /* 0x004fcc000f8ec03f */
[----:B------:R-:W-:-:S05]  /*14af0*/  IMAD.U32 R17, RZ, RZ, UR4 ;  /* 0x00000004ff117e24 */ /* 0x000fca000f8e00ff */
[----:B01----:R0:W1:Y:S01]  /*14b00*/  LDS.128 R208, [R17+0x228d0] ;  /* 0x0228d00011d07984 */ /* 0x0030620000000c00 */
[----:B------:R-:W-:Y:S06]  /*14b10*/  BAR.ARV 0x4, 0x120 ;  /* 0x0104800000007b1d */ /* 0x000fec0000002000 */
[----:B------:R-:W-:Y:S05]  /*14b20*/  @P0 BRA `(.L_x_2186) ;  /* 0x0000001c00680947 */ /* 0x000fea0003800000 */
[----:B------:R-:W2:Y:S01]  /*14b30*/  LDL R3, [R1+0x1c] ;  /* 0x00001c0001037983 */ /* 0x000ea20000100800 */
[----:B------:R-:W-:Y:S05]  /*14b40*/  WARPSYNC.ALL ;  /* 0x0000000000007948 */ /* 0x000fea0003800000 */
[----:B------:R-:W3:Y:S01]  /*14b50*/  S2R R12, SR_SWINHI ;  /* 0x00000000000c7919 */ /* 0x000ee20000002f00 */
[----:B------:R-:W-:Y:S01]  /*14b60*/  F2FP.F16.F32.PACK_AB R64, R65, R64 ;  /* 0x000000404140723e */ /* 0x000fe200000000ff */
[----:B------:R-:W-:Y:S01]  /*14b70*/  ULDC.64 UR4, c[0x0][0xbd8] ;  /* 0x0002f60000047ab9 */ /* 0x000fe20000000a00 */
        /* <DEDUP_REMOVED lines=15> */
[----:B------:R-:W-:Y:S02]  /*14c70*/  MOV R10, R17 ;  /* 0x00000011000a7202 */ /* 0x000fe40000000f00 */
[----:B---3--:R-:W-:Y:S02]  /*14c80*/  MOV R11, R12 ;  /* 0x0000000c000b7202 */ /* 0x008fe40000000f00 */
        /* <DEDUP_REMOVED lines=29> */
[----:B------:R-:W-:Y:S01]  /*14e60*/  F2FP.F16.F32.PACK_AB R147, R0, R150 ;  /* 0x000000960093723e */ /* 0x000fe200000000ff */
[----:B--2---:R-:W-:Y:S01]  /*14e70*/  IMAD.WIDE R122, R3, 0x2, R10 ;  /* 0x00000002037a7825 */ /* 0x004fe200078e020a */
[----:B------:R-:W-:Y:S02]  /*14e80*/  BAR.SYNC.DEFER_BLOCKING 0x1, 0x100 ;  /* 0x0044000000007b1d */ /* 0x000fe40000010000 */
[C---:B------:R-:W-:Y:S02]  /*14e90*/  IADD3 R151, P1, R122.reuse, 0x20, RZ ;  /* 0x000000207a977810 */ /* 0x040fe40007f3e0ff */
[----:B------:R-:W-:-:S02]  /*14ea0*/  IADD3 R175, P2, R122, 0x40, RZ ;  /* 0x000000407aaf7810 */ /* 0x000fc40007f5e0ff */
[----:B------:R-:W-:Y:S01]  /*14eb0*/  LOP3.LUT R14, R151, 0x380, RZ, 0xc0, !PT ;  /* 0x00000380970e7812 */ /* 0x000fe200078ec0ff */
[--C-:B------:R-:W-:Y:S01]  /*14ec0*/  IMAD.X R15, RZ, RZ, R123.reuse, P1 ;  /* 0x000000ffff0f7224 */ /* 0x100fe200008e067b */
[----:B------:R-:W-:Y:S01]  /*14ed0*/  IADD3 R177, P3, R122, 0x60, RZ ;  /* 0x000000607ab17810 */ /* 0x000fe20007f7e0ff */
[--C-:B------:R-:W-:Y:S01]  /*14ee0*/  IMAD.X R21, RZ, RZ, R123.reuse, P2 ;  /* 0x000000ffff157224 */ /* 0x100fe200010e067b */
[----:B------:R-:W-:Y:S02]  /*14ef0*/  SHF.R.U64 R14, R14, 0x3, RZ ;  /* 0x000000030e0e7819 */ /* 0x000fe400000012ff */
[C---:B------:R-:W-:Y:S01]  /*14f00*/  IADD3 R94, P2, R122.reuse, 0x8000, RZ ;  /* 0x000080007a5e7810 */ /* 0x040fe20007f5e0ff */
[--C-:B-----5:R-:W-:Y:S01]  /*14f10*/  IMAD.X R31, RZ, RZ, R123.reuse, P3 ;  /* 0x000000ffff1f7224 */ /* 0x120fe200018e067b */
[----:B------:R-:W-:Y:S02]  /*14f20*/  IADD3 R185, P1, R122, 0x4060, RZ ;  /* 0x000040607ab97810 */ /* 0x000fe40007f3e0ff */
[----:B------:R-:W-:Y:S01]  /*14f30*/  LOP3.LUT R14, R14, R151, RZ, 0x3c, !PT ;  /* 0x000000970e0e7212 */ /* 0x000fe200078e3cff */
[--C-:B------:R-:W-:Y:S01]  /*14f40*/  IMAD.X R95, RZ, RZ, R123.reuse, P2 ;  /* 0x000000ffff5f7224 */ /* 0x100fe200010e067b */
[----:B------:R-:W-:Y:S01]  /*14f50*/  IADD3 R98, P3, R122, 0x8020, RZ ;  /* 0x000080207a627810 */ /* 0x000fe20007f7e0ff */
[----:B------:R-:W-:Y:S01]  /*14f60*/  IMAD.X R91, RZ, RZ, R123, P1 ;  /* 0x000000ffff5b7224 */ /* 0x000fe200008e067b */
[----:B------:R-:W-:-:S02]  /*14f70*/  LOP3.LUT R151, R94, 0x380, RZ, 0xc0, !PT ;  /* 0x000003805e977812 */ /* 0x000fc400078ec0ff */
[C---:B------:R-:W-:Y:S01]  /*14f80*/  IADD3 R12, P1, R122.reuse, 0xc020, RZ ;  /* 0x0000c0207a0c7810 */ /* 0x040fe20007f3e0ff */
[--C-:B------:R-:W-:Y:S01]  /*14f90*/  IMAD.X R99, RZ, RZ, R123.reuse, P3 ;  /* 0x000000ffff637224 */ /* 0x100fe200018e067b */
[----:B------:R-:W-:Y:S02]  /*14fa0*/  SHF.R.U64 R151, R151, 0x3, RZ ;  /* 0x0000000397977819 */ /* 0x000fe400000012ff */
[C---:B------:R-:W-:Y:S01]  /*14fb0*/  IADD3 R7, P3, R122.reuse, 0xc060, RZ ;  /* 0x0000c0607a077810 */ /* 0x040fe20007f7e0ff */
[--C-:B------:R-:W-:Y:S01]  /*14fc0*/  IMAD.X R115, RZ, RZ, R123.reuse, P1 ;  /* 0x000000ffff737224 */ /* 0x100fe200008e067b */
[----:B------:R-:W-:Y:S02]  /*14fd0*/  IADD3 R183, P0, R122, 0x4040, RZ ;  /* 0x000040407ab77810 */ /* 0x000fe40007f1e0ff */
[----:B------:R-:W-:Y:S02]  /*14fe0*/  LOP3.LUT R94, R151, R94, RZ, 0x3c, !PT ;  /* 0x0000005e975e7212 */ /* 0x000fe400078e3cff */
[----:B------:R-:W-:Y:S01]  /*14ff0*/  LOP3.LUT R151, R12, 0x380, RZ, 0xc0, !PT ;  /* 0x000003800c977812 */ /* 0x000fe200078ec0ff */
[----:B------:R-:W-:Y:S01]  /*15000*/  IMAD.X R87, RZ, RZ, R123, P0 ;  /* 0x000000ffff577224 */ /* 0x000fe200000e067b */
[----:B------:R-:W-:-:S02]  /*15010*/  LOP3.LUT R176, R7, 0x380, RZ, 0xc0, !PT ;  /* 0x0000038007b07812 */ /* 0x000fc400078ec0ff */
[----:B------:R-:W-:Y:S02]  /*15020*/  LOP3.LUT R20, R175, 0x380, RZ, 0xc0, !PT ;  /* 0x00000380af147812 */ /* 0x000fe400078ec0ff */
[C---:B------:R-:W-:Y:S02]  /*15030*/  LOP3.LUT R13, R122.reuse, 0x380, RZ, 0xc0, !PT ;  /* 0x000003807a0d7812 */ /* 0x040fe400078ec0ff */
[C---:B------:R-:W-:Y:S02]  /*15040*/  IADD3 R179, P4, R122.reuse, 0x4000, RZ ;  /* 0x000040007ab37810 */ /* 0x040fe40007f9e0ff */
[----:B------:R-:W-:Y:S02]  /*15050*/  SHF.R.U64 R151, R151, 0x3, RZ ;  /* 0x0000000397977819 */ /* 0x000fe400000012ff */
[C---:B------:R-:W-:Y:S01]  /*15060*/  IADD3 R181, P5, R122.reuse, 0x4020, RZ ;  /* 0x000040207ab57810 */ /* 0x040fe20007fbe0ff */
[----:B------:R-:W-:Y:S01]  /*15070*/  IMAD.X R39, RZ, RZ, R123, P4 ;  /* 0x000000ffff277224 */ /* 0x000fe200020e067b */
[----:B------:R-:W-:-:S02]  /*15080*/  IADD3 R3, P0, R122, 0xc000, RZ ;  /* 0x0000c0007a037810 */ /* 0x000fc40007f1e0ff */
[----:B------:R-:W-:Y:S01]  /*15090*/  SHF.R.U64 R176, R176, 0x3, RZ ;  /* 0x00000003b0b07819 */ /* 0x000fe200000012ff */
[--C-:B------:R-:W-:Y:S01]  /*150a0*/  IMAD.X R47, RZ, RZ, R123.reuse, P5 ;  /* 0x000000ffff2f7224 */ /* 0x100fe200028e067b */
[----:B------:R-:W-:Y:S01]  /*150b0*/  LOP3.LUT R30, R177, 0x380, RZ, 0xc0, !PT ;  /* 0x00000380b11e7812 */ /* 0x000fe200078ec0ff */
[----:B------:R-:W-:Y:S01]  /*150c0*/  IMAD.X R111, RZ, RZ, R123, P0 ;  /* 0x000000ffff6f7224 */ /* 0x000fe200000e067b */
[----:B------:R-:W-:Y:S02]  /*150d0*/  SHF.R.U64 R20, R20, 0x3, RZ ;  /* 0x0000000314147819 */ /* 0x000fe400000012ff */
[----:B------:R-:W-:Y:S02]  /*150e0*/  SHF.R.U64 R13, R13, 0x3, RZ ;  /* 0x000000030d0d7819 */ /* 0x000fe400000012ff */
[----:B------:R-:W-:Y:S02]  /*150f0*/  LOP3.LUT R38, R179, 0x380, RZ, 0xc0, !PT ;  /* 0x00000380b3267812 */ /* 0x000fe400078ec0ff */
[----:B------:R-:W-:-:S02]  /*15100*/  LOP3.LUT R114, R151, R12, RZ, 0x3c, !PT ;  /* 0x0000000c97727212 */ /* 0x000fc400078e3cff */
[----:B------:R-:W-:Y:S02]  /*15110*/  LOP3.LUT R46, R181, 0x380, RZ, 0xc0, !PT ;  /* 0x00000380b52e7812 */ /* 0x000fe400078ec0ff */
[----:B------:R-:W-:Y:S02]  /*15120*/  LOP3.LUT R12, R176, R7, RZ, 0x3c, !PT ;  /* 0x00000007b00c7212 */ /* 0x000fe400078e3cff */
[----:B------:R-:W-:Y:S01]  /*15130*/  LOP3.LUT R86, R183, 0x380, RZ, 0xc0, !PT ;  /* 0x00000380b7567812 */ /* 0x000fe200078ec0ff */
[----:B------:R-:W2:Y:S01]  /*15140*/  LDC.64 R6, c[0x0][0xbd8] ;  /* 0x0002f600ff067b82 */ /* 0x000ea20000000a00 */
[C---:B------:R-:W-:Y:S02]  /*15150*/  IADD3 R102, P4, R122.reuse, 0x8040, RZ ;  /* 0x000080407a667810 */ /* 0x040fe40007f9e0ff */
[C---:B------:R-:W-:Y:S02]  /*15160*/  IADD3 R106, P5, R122.reuse, 0x8060, RZ ;  /* 0x000080607a6a7810 */ /* 0x040fe40007fbe0ff */
[----:B------:R-:W-:Y:S01]  /*15170*/  IADD3 R118, P2, R122, 0xc040, RZ ;  /* 0x0000c0407a767810 */ /* 0x000fe20007f5e0ff */
[--C-:B------:R-:W-:Y:S01]  /*15180*/  IMAD.X R103, RZ, RZ, R123.reuse, P4 ;  /* 0x000000ffff677224 */ /* 0x100fe200020e067b */
[----:B------:R-:W-:Y:S01]  /*15190*/  SHF.R.U64 R30, R30, 0x3, RZ ;  /* 0x000000031e1e7819 */ /* 0x000fe200000012ff */
[--C-:B------:R-:W-:Y:S01]  /*151a0*/  IMAD.X R107, RZ, RZ, R123.reuse, P5 ;  /* 0x000000ffff6b7224 */ /* 0x100fe200028e067b */
[----:B------:R-:W-:Y:S01]  /*151b0*/  LOP3.LUT R20, R20, R175, RZ, 0x3c, !PT ;  /* 0x000000af14147212 */ /* 0x000fe200078e3cff */
[----:B------:R-:W-:Y:S01]  /*151c0*/  IMAD.X R119, RZ, RZ, R123, P2 ;  /* 0x000000ffff777224 */ /* 0x000fe200010e067b */
[----:B------:R-:W-:-:S02]  /*151d0*/  LOP3.LUT R90, R185, 0x380, RZ, 0xc0, !PT ;  /* 0x00000380b95a7812 */ /* 0x000fc400078ec0ff */
[----:B------:R-:W-:Y:S02]  /*151e0*/  ISETP.NE.U32.AND P0, PT, RZ, UR4, PT ;  /* 0x00000004ff007c0c */ /* 0x000fe4000bf05070 */
[----:B------:R-:W-:Y:S01]  /*151f0*/  LOP3.LUT R122, R13, R122, RZ, 0x3c, !PT ;  /* 0x0000007a0d7a7212 */ /* 0x000fe200078e3cff */
[----:B------:R-:W-:Y:S01]  /*15200*/  IMAD.X R13, RZ, RZ, R123, P3 ;  /* 0x000000ffff0d7224 */ /* 0x000fe200018e067b */
[----:B------:R-:W-:Y:S02]  /*15210*/  SHF.R.U64 R38, R38, 0x3, RZ ;  /* 0x0000000326267819 */ /* 0x000fe400000012ff */
[----:B------:R-:W-:Y:S02]  /*15220*/  LOP3.LUT R175, R98, 0x380, RZ, 0xc0, !PT ;  /* 0x0000038062af7812 */ /* 0x000fe400078ec0ff */
[----:B------:R-:W-:Y:S02]  /*15230*/  SHF.R.U64 R46, R46, 0x3, RZ ;  /* 0x000000032e2e7819 */ /* 0x000fe400000012ff */
[----:B------:R-:W-:Y:S01]  /*15240*/  SHF.R.U64 R86, R86, 0x3, RZ ;  /* 0x0000000356567819 */ /* 0x000fe200000012ff */
[----:B--2---:R-:W-:Y:S01]  /*15250*/  IMAD.WIDE R8, R233, 0x4, R6 ;  /* 0x00000004e9087825 */ /* 0x004fe200078e0206 */
[----:B------:R-:W-:-:S02]  /*15260*/  LOP3.LUT R30, R30, R177, RZ, 0x3c, !PT ;  /* 0x000000b11e1e7212 */ /* 0x000fc400078e3cff */
[----:B------:R-:W-:Y:S02]  /*15270*/  SHF.R.U64 R90, R90, 0x3, RZ ;  /* 0x000000035a5a7819 */ /* 0x000fe400000012ff */
[----:B------:R-:W-:Y:S01]  /*15280*/  ISETP.NE.AND.EX P0, PT, RZ, UR5, PT, P0 ;  /* 0x00000005ff007c0c */ /* 0x000fe2000bf05300 */
[----:B------:R-:W-:Y:S01]  /*15290*/  ULDC.64 UR4, c[0x0][0xbe0] ;  /* 0x0002f80000047ab9 */ /* 0x000fe20000000a00 */
[----:B------:R-:W-:Y:S02]  /*152a0*/  LOP3.LUT R38, R38, R179, RZ, 0x3c, !PT ;  /* 0x000000b326267212 */ /* 0x000fe400078e3cff */
[----:B------:R-:W-:Y:S02]  /*152b0*/  SHF.R.U64 R175, R175, 0x3, RZ ;  /* 0x00000003afaf7819 */ /* 0x000fe400000012ff */
[----:B------:R-:W-:Y:S02]  /*152c0*/  MOV R122, R122 ;  /* 0x0000007a007a7202 */ /* 0x000fe40000000f00 */
[----:B------:R-:W-:-:S02]  /*152d0*/  LOP3.LUT R46, R46, R181, RZ, 0x3c, !PT ;  /* 0x000000b52e2e7212 */ /* 0x000fc400078e3cff */
[----:B------:R-:W-:Y:S01]  /*152e0*/  LOP3.LUT R177, R102, 0x380, RZ, 0xc0, !PT ;  /* 0x0000038066b17812 */ /* 0x000fe200078ec0ff */
[----:B------:R-:W-:Y:S01]  /*152f0*/  STSM.16.M88.4 [R122], R24 ;  /* 0x000000187a007844 */ /* 0x000fe20000000200 */
[----:B------:R-:W-:Y:S02]  /*15300*/  MOV R14, R14 ;  /* 0x0000000e000e7202 */ /* 0x000fe40000000f00 */
[----:B------:R-:W-:Y:S02]  /*15310*/  LOP3.LUT R86, R86, R183, RZ, 0x3c, !PT ;  /* 0x000000b756567212 */ /* 0x000fe400078e3cff */
[----:B------:R-:W-:Y:S01]  /*15320*/  LOP3.LUT R179, R106, 0x380, RZ, 0xc0, !PT ;  /* 0x000003806ab37812 */ /* 0x000fe200078ec0ff */
[----:B------:R2:W-:Y:S01]  /*15330*/  STSM.16.M88.4 [R14], R32 ;  /* 0x000000200e007844 */ /* 0x0005e20000000200 */
[----:B------:R-:W-:Y:S02]  /*15340*/  MOV R20, R20 ;  /* 0x0000001400147202 */ /* 0x000fe40000000f00 */
[----:B------:R-:W-:-:S02]  /*15350*/  ISETP.NE.U32.AND P1, PT, RZ, UR4, PT ;  /* 0x00000004ff007c0c */ /* 0x000fc4000bf25070 */
[----:B------:R-:W-:Y:S01]  /*15360*/  LOP3.LUT R90, R90, R185, RZ, 0x3c, !PT ;  /* 0x000000b95a5a7212 */ /* 0x000fe200078e3cff */
[----:B------:R3:W-:Y:S01]  /*15370*/  STSM.16.M88.4 [R20], R40 ;  /* 0x0000002814007844 */ /* 0x0007e20000000200 */
[----:B------:R-:W-:Y:S02]  /*15380*/  LOP3.LUT R110, R3, 0x380, RZ, 0xc0, !PT ;  /* 0x00000380036e7812 */ /* 0x000fe400078ec0ff */
[----:B------:R-:W-:Y:S02]  /*15390*/  MOV R30, R30 ;  /* 0x0000001e001e7202 */ /* 0x000fe40000000f00 */
[----:B------:R-:W-:Y:S02]  /*153a0*/  LOP3.LUT R98, R175, R98, RZ, 0x3c, !PT ;  /* 0x00000062af627212 */ /* 0x000fe400078e3cff */
[----:B------:R-:W-:Y:S01]  /*153b0*/  MOV R38, R38 ;  /* 0x0000002600267202 */ /* 0x000fe20000000f00 */
[----:B------:R4:W-:Y:S01]  /*153c0*/  STSM.16.M88.4 [R30], R48 ;  /* 0x000000301e007844 */ /* 0x0009e20000000200 */
[----:B------:R-:W-:-:S02]  /*153d0*/  SHF.R.U64 R177, R177, 0x3, RZ ;  /* 0x00000003b1b17819 */ /* 0x000fc400000012ff */
[----:B------:R-:W-:Y:S01]  /*153e0*/  LOP3.LUT R175, R118, 0x380, RZ, 0xc0, !PT ;  /* 0x0000038076af7812 */ /* 0x000fe200078ec0ff */
[----:B------:R-:W-:Y:S01]  /*153f0*/  STSM.16.M88.4 [R38], R56 ;  /* 0x0000003826007844 */ /* 0x000fe20000000200 */
[----:B------:R-:W-:Y:S02]  /*15400*/  MOV R46, R46 ;  /* 0x0000002e002e7202 */ /* 0x000fe40000000f00 */
[----:B------:R-:W-:Y:S02]  /*15410*/  SHF.R.U64 R179, R179, 0x3, RZ ;  /* 0x00000003b3b37819 */ /* 0x000fe400000012ff */
[----:B------:R-:W-:Y:S01]  /*15420*/  MOV R86, R86 ;  /* 0x0000005600567202 */ /* 0x000fe20000000f00 */
[----:B------:R-:W-:Y:S01]  /*15430*/  STSM.16.M88.4 [R46], R64 ;  /* 0x000000402e007844 */ /* 0x000fe20000000200 */
[----:B------:R-:W-:Y:S02]  /*15440*/  ISETP.NE.AND.EX P1, PT, RZ, UR5, PT, P1 ;  /* 0x00000005ff007c0c */ /* 0x000fe4000bf25310 */
[----:B------:R-:W-:Y:S01]  /*15450*/  MOV R21, R12 ;  /* 0x0000000c00157202 */ /* 0x000fe20000000f00 */
[----:B------:R-:W-:Y:S01]  /*15460*/  STSM.16.M88.4 [R86], R72 ;  /* 0x0000004856007844 */ /* 0x000fe20000000200 */
[----:B------:R-:W-:-:S02]  /*15470*/  SHF.R.U64 R110, R110, 0x3, RZ ;  /* 0x000000036e6e7819 */ /* 0x000fc400000012ff */
[----:B------:R-:W-:Y:S02]  /*15480*/  MOV R94, R94 ;  /* 0x0000005e005e7202 */ /* 0x000fe40000000f00 */
[----:B--2---:R-:W-:Y:S02]  /*15490*/  F2FP.F16.F32.PACK_AB R14, R93, R167 ;  /* 0x000000a75d0e723e */ /* 0x004fe400000000ff */
[----:B------:R-:W-:Y:S02]  /*154a0*/  F2FP.F16.F32.PACK_AB R15, R120, R116 ;  /* 0x00000074780f723e */ /* 0x000fe400000000ff */
[----:B------:R-:W-:Y:S01]  /*154b0*/  F2FP.F16.F32.PACK_AB R24, R97, R168 ;  /* 0x000000a86118723e */ /* 0x000fe200000000ff */
[----:B------:R-:W2:Y:S01]  /*154c0*/  @P1 LDC.64 R6, c[0x0][0xbe0] ;  /* 0x0002f800ff061b82 */ /* 0x000ea20000000a00 */
[----:B------:R-:W-:Y:S02]  /*154d0*/  MOV R90, R90 ;  /* 0x0000005a005a7202 */ /* 0x000fe40000000f00 */
[----:B------:R-:W-:-:S02]  /*154e0*/  F2FP.F16.F32.PACK_AB R25, R153, R152 ;  /* 0x000000989919723e */ /* 0x000fc400000000ff */
[----:B------:R-:W-:Y:S01]  /*154f0*/  F2FP.F16.F32.PACK_AB R26, R101, R169 ;  /* 0x000000a9651a723e */ /* 0x000fe200000000ff */
[----:B------:R-:W-:Y:S01]  /*15500*/  STSM.16.M88.4 [R90], R80 ;  /* 0x000000505a007844 */ /* 0x000fe20000000200 */
[----:B------:R-:W-:Y:S02]  /*15510*/  F2FP.F16.F32.PACK_AB R12, R89, R166 ;  /* 0x000000a6590c723e */ /* 0x000fe400000000ff */
[----:B------:R-:W-:Y:S02]  /*15520*/  F2FP.F16.F32.PACK_AB R27, R155, R154 ;  /* 0x0000009a9b1b723e */ /* 0x000fe400000000ff */
[----:B------:R-:W-:Y:S02]  /*15530*/  F2FP.F16.F32.PACK_AB R32, R121, R174 ;  /* 0x000000ae7920723e */ /* 0x000fe400000000ff */
[----:B------:R-:W-:Y:S02]  /*15540*/  F2FP.F16.F32.PACK_AB R33, R165, R164 ;  /* 0x000000a4a521723e */ /* 0x000fe400000000ff */
[----:B------:R-:W-:-:S02]  /*15550*/  F2FP.F16.F32.PACK_AB R34, R125, R124 ;  /* 0x0000007c7d22723e */ /* 0x000fc400000000ff */
[----:B------:R-:W-:Y:S02]  /*15560*/  F2FP.F16.F32.PACK_AB R35, R127, R126 ;  /* 0x0000007e7f23723e */ /* 0x000fe400000000ff */
[----:B------:R-:W-:Y:S01]  /*15570*/  MOV R114, R114 ;  /* 0x0000007200727202 */ /* 0x000fe20000000f00 */
[----:B------:R-:W-:Y:S01]  /*15580*/  ULDC UR4, c[0x0][0xa88] ;  /* 0x0002a20000047ab9 */ /* 0x000fe20000000800 */
[----:B------:R-:W-:Y:S01]  /*15590*/  F2FP.F16.F32.PACK_AB R13, R112, R71 ;  /* 0x00000047700d723e */ /* 0x000fe200000000ff */
[----:B---3--:R-:W-:Y:S01]  /*155a0*/  IMAD.MOV.U32 R20, RZ, RZ, RZ ;  /* 0x000000ffff147224 */ /* 0x008fe200078e00ff */
[----:B------:R-:W-:Y:S02]  /*155b0*/  LOP3.LUT R102, R177, R102, RZ, 0x3c, !PT ;  /* 0x00000066b1667212 */ /* 0x000fe400078e3cff */
[----:B------:R-:W-:Y:S01]  /*155c0*/  SHF.R.U64 R175, R175, 0x3, RZ ;  /* 0x00000003afaf7819 */ /* 0x000fe200000012ff */
[----:B------:R3:W-:Y:S01]  /*155d0*/  STSM.16.M88.4 [R94], R12 ;  /* 0x0000000c5e007844 */ /* 0x0007e20000000200 */
[----:B------:R-:W-:-:S02]  /*155e0*/  LOP3.LUT R106, R179, R106, RZ, 0x3c, !PT ;  /* 0x0000006ab36a7212 */ /* 0x000fc400078e3cff */
[----:B------:R-:W-:Y:S02]  /*155f0*/  LOP3.LUT R110, R110, R3, RZ, 0x3c, !PT ;  /* 0x000000036e6e7212 */ /* 0x000fe400078e3cff */
[----:B------:R-:W-:Y:S02]  /*15600*/  MOV R98, R98 ;  /* 0x0000006200627202 */ /* 0x000fe40000000f00 */
[----:B------:R-:W-:Y:S02]  /*15610*/  LOP3.LUT R118, R175, R118, RZ, 0x3c, !PT ;  /* 0x00000076af767212 */ /* 0x000fe400078e3cff */
[----:B------:R-:W-:Y:S01]  /*15620*/  MOV R102, R102 ;  /* 0x0000006600667202 */ /* 0x000fe20000000f00 */
[----:B------:R-:W-:Y:S01]  /*15630*/  STSM.16.M88.4 [R98], R24 ;  /* 0x0000001862007844 */ /* 0x000fe20000000200 */
[----:B----4-:R-:W-:Y:S02]  /*15640*/  F2FP.F16.F32.PACK_AB R30, R109, R171 ;  /* 0x000000ab6d1e723e */ /* 0x010fe400000000ff */
[----:B------:R-:W-:-:S02]  /*15650*/  F2FP.F16.F32.PACK_AB R31, R159, R158 ;  /* 0x0000009e9f1f723e */ /* 0x000fc400000000ff */
[----:B------:R-:W-:Y:S02]  /*15660*/  MOV R106, R106 ;  /* 0x0000006a006a7202 */ /* 0x000fe40000000f00 */
[----:B---3--:R-:W-:Y:S01]  /*15670*/  F2FP.F16.F32.PACK_AB R12, R113, R172 ;  /* 0x000000ac710c723e */ /* 0x008fe200000000ff */
[----:B------:R-:W-:Y:S01]  /*15680*/  STSM.16.M88.4 [R102], R28 ;  /* 0x0000001c66007844 */ /* 0x000fe20000000200 */
[----:B------:R-:W-:Y:S02]  /*15690*/  F2FP.F16.F32.PACK_AB R13, R161, R160 ;  /* 0x000000a0a10d723e */ /* 0x000fe400000000ff */
[----:B------:R-:W-:Y:S02]  /*156a0*/  F2FP.F16.F32.PACK_AB R14, R117, R173 ;  /* 0x000000ad750e723e */ /* 0x000fe400000000ff */
[----:B------:R-:W-:Y:S02]  /*156b0*/  F2FP.F16.F32.PACK_AB R15, R163, R162 ;  /* 0x000000a2a30f723e */ /* 0x000fe400000000ff */
[----:B------:R-:W-:-:S02]  /*156c0*/  MOV R110, R110 ;  /* 0x0000006e006e7202 */ /* 0x000fc40000000f00 */
[----:B------:R-:W-:Y:S01]  /*156d0*/  MOV R118, R118 ;  /* 0x0000007600767202 */ /* 0x000fe20000000f00 */
[----:B------:R3:W-:Y:S04]  /*156e0*/  STSM.16.M88.4 [R106], R12 ;  /* 0x0000000c6a007844 */ /* 0x0007e80000000200 */
[----:B------:R4:W-:Y:S04]  /*156f0*/  STSM.16.M88.4 [R110], R32 ;  /* 0x000000206e007844 */ /* 0x0009e80000000200 */
[----:B------:R4:W-:Y:S04]  /*15700*/  STSM.16.M88.4 [R114], R128 ;  /* 0x0000008072007844 */ /* 0x0009e80000000200 */
[----:B------:R4:W-:Y:S04]  /*15710*/  STSM.16.M88.4 [R118], R136 ;  /* 0x0000008876007844 */ /* 0x0009e80000000200 */
[----:B------:R4:W-:Y:S01]  /*15720*/  STSM.16.M88.4 [R21], R144 ;  /* 0x0000009015007844 */ /* 0x0009e20000000200 */
[----:B------:R-:W-:Y:S01]  /*15730*/  BAR.SYNC.DEFER_BLOCKING 0x1, 0x100 ;  /* 0x0044000000007b1d */ /* 0x000fe20000010000 */
[----:B------:R-:W-:-:S02]  /*15740*/  IMAD.U32 R0, RZ, RZ, UR4 ;  /* 0x00000004ff007e24 */ /* 0x000fc4000f8e00ff */
[----:B--2---:R-:W-:-:S03]  /*15750*/  @P1 IMAD.WIDE R6, R233, 0x4, R6 ;  /* 0x00000004e9061825 */ /* 0x004fc600078e0206 */
[----:B------:R4:W5:Y:S01]  /*15760*/  @P0 LDG.E R20, desc[UR40][R8.64] ;  /* 0x0000002808140981 */ /* 0x000962000c1e1900 */
[----:B------:R-:W-:-:S03]  /*15770*/  IMAD R3, R220, 0x40, R215 ;  /* 0x00000040dc037824 */ /* 0x000fc600078e02d7 */
[----:B------:R4:W5:Y:S01]  /*15780*/  @P1 LDG.E R0, desc[UR40][R6.64] ;  /* 0x0000002806001981 */ /* 0x000962000c1e1900 */
[----:B------:R-:W-:-:S03]  /*15790*/  IMAD.WIDE R10, R3, 0x2, R10 ;  /* 0x00000002030a7825 */ /* 0x000fc600078e020a */
[----:B---3--:R-:W-:Y:S01]  /*157a0*/  IADD3 R13, P4, R10, 0x1000, RZ ;  /* 0x000010000a0d7810 */ /* 0x008fe20007f9e0ff */
[----:B------:R-:W-:-:S12]  /*157b0*/  @P1 BRA `(.L_x_2187) ;  /* 0x0000000000101947 */ /* 0x000fd80003800000 */
[----:B------:R-:W-:Y:S05]  /*157c0*/  @!P0 BRA `(.L_x_2187) ;  /* 0x00000000000c8947 */ /* 0x000fea0003800000 */
[----:B------:R-:W2:Y:S04]  /*157d0*/  LDG.E R3, desc[UR40][R8.64] ;  /* 0x0000002808037981 */ /* 0x000ea8000c1e1900 */
[----:B-----5:R-:W2:Y:S02]  /*157e0*/  LDG.E R0, desc[UR40][R8.64+0x4] ;  /* 0x0000042808007981 */ /* 0x020ea4000c1e1900 */
[----:B--2---:R-:W-:-:S07]  /*157f0*/  IMAD.IADD R0, R0, 0x1, -R3 ;  /* 0x0000000100007824 */ /* 0x004fce00078e0a03 */
.L_x_2187:
[----:B----4-:R-:W2:Y:S01]  /*15800*/  LDL R8, [R1+0x14] ;  /* 0x0000140001087983 */ /* 0x010ea20000100800 */
[----:B------:R-:W-:Y:S01]  /*15810*/  SHF.R.S32.HI R78, RZ, 0x1f, R232 ;  /* 0x0000001fff4e7819 */ /* 0x000fe200000114e8 */
[----:B------:R-:W-:Y:S01]  /*15820*/  ULDC.64 UR4, c[0x0][0xb70] ;  /* 0x0002dc0000047ab9 */ /* 0x000fe20000000a00 */
[--C-:B-----5:R-:W-:Y:S01]  /*15830*/  SHF.R.S32.HI R21, RZ, 0x1f, R20.reuse ;  /* 0x0000001fff157819 */ /* 0x120fe20000011414 */
[----:B------:R-:W3:Y:S01]  /*15840*/  S2R R15, SR_TID.X ;  /* 0x00000000000f7919 */ /* 0x000ee20000002100 */
[----:B------:R-:W-:Y:S01]  /*15850*/  SHF.R.S32.HI R3, RZ, 0x1f, R233 ;  /* 0x0000001fff037819 */ /* 0x000fe200000114e9 */
[----:B------:R-:W-:Y:S01]  /*15860*/  IMAD R7, R78, UR4, RZ ;  /* 0x000000044e077c24 */ /* 0x000fe2000f8e02ff */
[----:B------:R-:W-:Y:S02]  /*15870*/  SEL R80, R233, RZ, !P0 ;  /* 0x000000ffe9507207 */ /* 0x000fe40004000000 */
[----:B------:R-:W-:Y:S01]  /*15880*/  SEL R81, R3, RZ, !P0 ;  /* 0x000000ff03517207 */ /* 0x000fe20004000000 */
[----:B------:R-:W-:Y:S01]  /*15890*/  IMAD R9, R232, UR5, R7 ;  /* 0x00000005e8097c24 */ /* 0x000fe2000f8e0207 */
[----:B------:R-:W-:Y:S01]  /*158a0*/  IADD3 R29, P0, R10, 0x3000, RZ ;  /* 0x000030000a1d7810 */ /* 0x000fe20007f1e0ff */
[----:B------:R-:W-:Y:S01]  /*158b0*/  IMAD.WIDE.U32 R6, R232, UR4, R20 ;  /* 0x00000004e8067c25 */ /* 0x000fe2000f8e0014 */
[----:B------:R-:W-:Y:S01]  /*158c0*/  ULDC.64 UR4, c[0x0][0xb78] ;  /* 0x0002de0000047ab9 */ /* 0x000fe20000000a00 */
[----:B------:R-:W-:-:S02]  /*158d0*/  IADD3 R25, P3, R10, 0x2000, RZ ;  /* 0x000020000a197810 */ /* 0x000fc40007f7e0ff */
[----:B------:R-:W-:Y:S01]  /*158e0*/  IMAD.IADD R7, R7, 0x1, R9 ;  /* 0x0000000107077824 */ /* 0x000fe200078e0209 */
[C---:B------:R-:W-:Y:S01]  /*158f0*/  IADD3 R37, P2, R10.reuse, 0x5000, RZ ;  /* 0x000050000a257810 */ /* 0x040fe20007f5e0ff */
[----:B------:R-:W-:Y:S01]  /*15900*/  IMAD R3, R81, UR4, RZ ;  /* 0x0000000451037c24 */ /* 0x000fe2000f8e02ff */
[----:B------:R-:W-:Y:S01]  /*15910*/  IADD3 R33, P1, R10, 0x4000, RZ ;  /* 0x000040000a217810 */ /* 0x000fe20007f3e0ff */
[----:B------:R-:W-:Y:S01]  /*15920*/  IMAD.WIDE.U32 R6, R80, UR4, R6 ;  /* 0x0000000450067c25 */ /* 0x000fe2000f8e0006 */
[----:B------:R-:W-:Y:S02]  /*15930*/  LOP3.LUT R28, R29, 0x380, RZ, 0xc0, !PT ;  /* 0x000003801d1c7812 */ /* 0x000fe400078ec0ff */
[----:B------:R-:W-:Y:S02]  /*15940*/  LOP3.LUT R12, R13, 0x380, RZ, 0xc0, !PT ;  /* 0x000003800d0c7812 */ /* 0x000fe400078ec0ff */
[----:B------:R-:W-:Y:S02]  /*15950*/  LOP3.LUT R24, R25, 0x380, RZ, 0xc0, !PT ;  /* 0x0000038019187812 */ /* 0x000fe400078ec0ff */
[----:B------:R-:W-:-:S02]  /*15960*/  LOP3.LUT R36, R37, 0x380, RZ, 0xc0, !PT ;  /* 0x0000038025247812 */ /* 0x000fc400078ec0ff */
[----:B------:R-:W-:Y:S02]  /*15970*/  LOP3.LUT R32, R33, 0x380, RZ, 0xc0, !PT ;  /* 0x0000038021207812 */ /* 0x000fe400078ec0ff */
[----:B------:R-:W-:Y:S02]  /*15980*/  SHF.R.U64 R28, R28, 0x3, RZ ;  /* 0x000000031c1c7819 */ /* 0x000fe400000012ff */
[----:B------:R-:W-:Y:S02]  /*15990*/  SHF.R.U64 R12, R12, 0x3, RZ ;  /* 0x000000030c0c7819 */ /* 0x000fe400000012ff */
[----:B------:R-:W-:Y:S01]  /*159a0*/  SHF.R.U64 R24, R24, 0x3, RZ ;  /* 0x0000000318187819 */ /* 0x000fe200000012ff */
[----:B---3--:R-:W-:Y:S01]  /*159b0*/  VIADD R15, R15, 0xffffff80 ;  /* 0xffffff800f0f7836 */ /* 0x008fe20000000000 */
[----:B------:R-:W-:Y:S02]  /*159c0*/  SHF.R.U64 R36, R36, 0x3, RZ ;  /* 0x0000000324247819 */ /* 0x000fe400000012ff */
[----:B------:R-:W-:-:S02]  /*159d0*/  SHF.R.U64 R32, R32, 0x3, RZ ;  /* 0x0000000320207819 */ /* 0x000fc400000012ff */
[----:B------:R-:W-:Y:S02]  /*159e0*/  SHF.R.S32.HI R14, RZ, 0x1f, R15 ;  /* 0x0000001fff0e7819 */ /* 0x000fe4000001140f */
        /* <DEDUP_REMOVED lines=9> */
[----:B------:R-:W-:Y:S02]  /*15a80*/  LEA.HI R14, R14, R15, RZ, 0x7 ;  /* 0x0000000f0e0e7211 */ /* 0x000fe400078f38ff */
[C---:B------:R-:W-:Y:S02]  /*15a90*/  IADD3 R45, P4, R10.reuse, 0x7000, RZ ;  /* 0x000070000a2d7810 */ /* 0x040fe40007f9e0ff */
[----:B------:R-:W-:Y:S02]  /*15aa0*/  IADD3 R49, P3, R10, 0x8000, RZ ;  /* 0x000080000a317810 */ /* 0x000fe40007f7e0ff */
[----:B------:R-:W-:Y:S01]  /*15ab0*/  LOP3.LUT R32, R32, R33, RZ, 0x3c, !PT ;  /* 0x0000002120207212 */ /* 0x000fe200078e3cff */
[----:B------:R-:W-:Y:S01]  /*15ac0*/  IMAD.X R33, RZ, RZ, R11, P1 ;  /* 0x000000ffff217224 */ /* 0x000fe200008e060b */
[----:B------:R-:W-:Y:S02]  /*15ad0*/  IADD3 R57, P2, R10, 0xb000, RZ ;  /* 0x0000b0000a397810 */ /* 0x000fe40007f5e0ff */
[----:B------:R-:W-:-:S02]  /*15ae0*/  LOP3.LUT R52, R53, 0x380, RZ, 0xc0, !PT ;  /* 0x0000038035347812 */ /* 0x000fc400078ec0ff */
[----:B------:R-:W-:Y:S02]  /*15af0*/  LOP3.LUT R14, R14, 0xffffff80, RZ, 0xc0, !PT ;  /* 0xffffff800e0e7812 */ /* 0x000fe400078ec0ff */
[----:B------:R-:W-:Y:S02]  /*15b00*/  LOP3.LUT R44, R45, 0x380, RZ, 0xc0, !PT ;  /* 0x000003802d2c7812 */ /* 0x000fe400078ec0ff */
[----:B------:R-:W-:Y:S01]  /*15b10*/  LOP3.LUT R48, R49, 0x380, RZ, 0xc0, !PT ;  /* 0x0000038031307812 */ /* 0x000fe200078ec0ff */
[----:B------:R-:W-:Y:S01]  /*15b20*/  IMAD.IADD R14, R15, 0x1, -R14 ;  /* 0x000000010f0e7824 */ /* 0x000fe200078e0a0e */
[----:B------:R-:W-:Y:S02]  /*15b30*/  LOP3.LUT R56, R57, 0x380, RZ, 0xc0, !PT ;  /* 0x0000038039387812 */ /* 0x000fe400078ec0ff */
[----:B------:R-:W-:Y:S02]  /*15b40*/  SHF.R.U64 R52, R52, 0x3, RZ ;  /* 0x0000000334347819 */ /* 0x000fe400000012ff */
[----:B------:R-:W-:-:S02]  /*15b50*/  SHF.R.U64 R44, R44, 0x3, RZ ;  /* 0x000000032c2c7819 */ /* 0x000fc400000012ff */
[----:B------:R-:W-:Y:S02]  /*15b60*/  SHF.R.U64 R48, R48, 0x3, RZ ;  /* 0x0000000330307819 */ /* 0x000fe400000012ff */
[----:B------:R-:W-:Y:S02]  /*15b70*/  SHF.R.U64 R56, R56, 0x3, RZ ;  /* 0x0000000338387819 */ /* 0x000fe400000012ff */
        /* <DEDUP_REMOVED lines=8> */
[----:B------:R-:W-:-:S02]  /*15c00*/  LOP3.LUT P0, RZ, R14, 0x3, RZ, 0xc0, !PT ;  /* 0x000000030eff7812 */ /* 0x000fc4000780c0ff */
[C---:B------:R-:W-:Y:S02]  /*15c10*/  IADD3 R65, P4, R10.reuse, 0xd000, RZ ;  /* 0x0000d0000a417810 */ /* 0x040fe40007f9e0ff */
[----:B------:R-:W-:Y:S02]  /*15c20*/  IADD3 R69, P3, R10, 0xe000, RZ ;  /* 0x0000e0000a457810 */ /* 0x000fe40007f7e0ff */
[----:B------:R-:W-:Y:S02]  /*15c30*/  LOP3.LUT R64, R65, 0x380, RZ, 0xc0, !PT ;  /* 0x0000038041407812 */ /* 0x000fe400078ec0ff */
[----:B------:R-:W-:Y:S02]  /*15c40*/  LOP3.LUT R68, R69, 0x380, RZ, 0xc0, !PT ;  /* 0x0000038045447812 */ /* 0x000fe400078ec0ff */
[----:B------:R-:W-:Y:S02]  /*15c50*/  SHF.R.U64 R64, R64, 0x3, RZ ;  /* 0x0000000340407819 */ /* 0x000fe400000012ff */
[----:B------:R-:W-:-:S02]  /*15c60*/  SHF.R.U64 R68, R68, 0x3, RZ ;  /* 0x0000000344447819 */ /* 0x000fc400000012ff */
[----:B------:R-:W-:Y:S01]  /*15c70*/  LOP3.LUT R64, R64, R65, RZ, 0x3c, !PT ;  /* 0x0000004140407212 */ /* 0x000fe200078e3cff */
[--C-:B------:R-:W-:Y:S01]  /*15c80*/  IMAD.X R65, RZ, RZ, R11.reuse, P4 ;  /* 0x000000ffff417224 */ /* 0x100fe200020e060b */
[----:B------:R-:W-:Y:S01]  /*15c90*/  LOP3.LUT R68, R68, R69, RZ, 0x3c, !PT ;  /* 0x0000004544447212 */ /* 0x000fe200078e3cff */
[----:B------:R-:W-:Y:S01]  /*15ca0*/  IMAD.X R69, RZ, RZ, R11, P3 ;  /* 0x000000ffff457224 */ /* 0x000fe200018e060b */
[--C-:B------:R-:W-:Y:S01]  /*15cb0*/  SHF.R.S32.HI R77, RZ, 0x1f, R215.reuse ;  /* 0x0000001fff4d7819 */ /* 0x100fe200000114d7 */
[----:B------:R-:W-:Y:S02]  /*15cc0*/  IMAD.MOV.U32 R76, RZ, RZ, R215 ;  /* 0x000000ffff4c7224 */ /* 0x000fe400078e00d7 */
[----:B------:R-:W-:-:S05]  /*15cd0*/  IMAD R83, R237, -0x80, R0 ;  /* 0xffffff80ed537824 */ /* 0x000fca00078e0200 */
[----:B------:R-:W-:Y:S02]  /*15ce0*/  ISETP.GE.AND P3, PT, R220, R83, PT ;  /* 0x00000053dc00720c */ /* 0x000fe40003f66270 */
[----:B------:R-:W-:Y:S01]  /*15cf0*/  SHF.R.S32.HI R221, RZ, 0x1f, R220 ;  /* 0x0000001fffdd7819 */ /* 0x000fe200000114dc */
[----:B------:R-:W-:Y:S01]  /*15d00*/  BSSY B1, `(.L_x_2188) ;  /* 0x000006b000017945 */ /* 0x000fe20003800000 */
[----:B--2---:R-:W-:Y:S02]  /*15d10*/  IMAD R9, R237, 0x80, R8 ;  /* 0x00000080ed097824 */ /* 0x004fe400078e0208 */
[----:B------:R-:W-:Y:S01]  /*15d20*/  IMAD R8, R80, UR5, R3 ;  /* 0x0000000550087c24 */ /* 0x000fe2000f8e0203 */
[----:B------:R-:W-:Y:S02]  /*15d30*/  ULDC.64 UR4, c[0x0][0xb40] ;  /* 0x0002d00000047ab9 */ /* 0x000fe40000000a00 */
[----:B------:R-:W-:Y:S02]  /*15d40*/  SHF.R.S32.HI R3, RZ, 0x1f, R9 ;  /* 0x0000001fff037819 */ /* 0x000fe40000011409 */
[----:B------:R-:W-:-:S04]  /*15d50*/  IADD3 R6, P5, R9, R6, RZ ;  /* 0x0000000609067210 */ /* 0x000fc80007fbe0ff */
[----:B------:R-:W-:Y:S02]  /*15d60*/  IADD3.X R3, R3, R7, R8, P5, !PT ;  /* 0x0000000703037210 */ /* 0x000fe40002ffe408 */
[----:B------:R-:W-:Y:S02]  /*15d70*/  LEA R58, P5, R6, UR4, 0x2 ;  /* 0x00000004063a7c11 */ /* 0x000fe4000f8a10ff */
[----:B------:R-:W-:Y:S02]  /*15d80*/  IADD3 R7, P1, R10, 0xa000, RZ ;  /* 0x0000a0000a077810 */ /* 0x000fe40007f3e0ff */
[----:B------:R-:W-:Y:S01]  /*15d90*/  LEA.HI.X R59, R6, UR5, R3, 0x2, P5 ;  /* 0x00000005063b7c11 */ /* 0x000fe2000a8f1403 */
[----:B------:R-:W-:Y:S01]  /*15da0*/  VIADD R3, R9, 0x8 ;  /* 0x0000000809037836 */ /* 0x000fe20000000000 */
[----:B------:R-:W-:Y:S01]  /*15db0*/  IADD3 R41, P5, R10, 0x6000, RZ ;  /* 0x000060000a297810 */ /* 0x000fe20007fbe0ff */
[----:B------:R-:W-:Y:S01]  /*15dc0*/  ULDC.64 UR4, c[0x0][0xaa0] ;  /* 0x0002a80000047ab9 */ /* 0x000fe20000000a00 */
[----:B------:R-:W-:-:S02]  /*15dd0*/  LOP3.LUT R6, R7, 0x380, RZ, 0xc0, !PT ;  /* 0x0000038007067812 */ /* 0x000fc400078ec0ff */
[----:B------:R-:W-:Y:S02]  /*15de0*/  LOP3.LUT R40, R41, 0x380, RZ, 0xc0, !PT ;  /* 0x0000038029287812 */ /* 0x000fe400078ec0ff */
[----:B------:R-:W-:Y:S02]  /*15df0*/  SHF.R.U64 R6, R6, 0x3, RZ ;  /* 0x0000000306067819 */ /* 0x000fe400000012ff */
[----:B------:R-:W-:Y:S02]  /*15e00*/  SHF.R.U64 R40, R40, 0x3, RZ ;  /* 0x0000000328287819 */ /* 0x000fe400000012ff */
[----:B------:R-:W-:Y:S01]  /*15e10*/  LOP3.LUT R6, R6, R7, RZ, 0x3c, !PT ;  /* 0x0000000706067212 */ /* 0x000fe200078e3cff */
[--C-:B------:R-:W-:Y:S01]  /*15e20*/  IMAD.X R7, RZ, RZ, R11.reuse, P1 ;  /* 0x000000ffff077224 */ /* 0x100fe200008e060b */
[----:B------:R-:W-:Y:S01]  /*15e30*/  LOP3.LUT R40, R40, R41, RZ, 0x3c, !PT ;  /* 0x0000002928287212 */ /* 0x000fe200078e3cff */
[----:B------:R-:W-:Y:S01]  /*15e40*/  IMAD.X R41, RZ, RZ, R11, P5 ;  /* 0x000000ffff297224 */ /* 0x000fe200028e060b */
[----:B------:R-:W-:-:S02]  /*15e50*/  IADD3 R61, P5, R10, 0xc000, RZ ;  /* 0x0000c0000a3d7810 */ /* 0x000fc40007fbe0ff */
[C---:B------:R-:W-:Y:S02]  /*15e60*/  IADD3 R8, P2, R10.reuse, 0xf000, RZ ;  /* 0x0000f0000a087810 */ /* 0x040fe40007f5e0ff */
[-C--:B------:R-:W-:Y:S02]  /*15e70*/  ISETP.GE.OR P1, PT, R9, R0.reuse, P0 ;  /* 0x000000000900720c */ /* 0x080fe40000726670 */
[----:B------:R-:W-:Y:S01]  /*15e80*/  LOP3.LUT R60, R61, 0x380, RZ, 0xc0, !PT ;  /* 0x000003803d3c7812 */ /* 0x000fe200078ec0ff */
[----:B------:R-:W-:Y:S01]  /*15e90*/  IMAD.X R73, RZ, RZ, R11, P2 ;  /* 0x000000ffff497224 */ /* 0x000fe200010e060b */
[----:B------:R-:W-:Y:S02]  /*15ea0*/  ISETP.GE.OR P0, PT, R3, R0, P0 ;  /* 0x000000000300720c */ /* 0x000fe40000706670 */
[----:B------:R-:W-:Y:S02]  /*15eb0*/  LOP3.LUT R9, R10, 0x380, RZ, 0xc0, !PT ;  /* 0x000003800a097812 */ /* 0x000fe400078ec0ff */
[----:B------:R-:W-:-:S02]  /*15ec0*/  LOP3.LUT R3, R8, 0x380, RZ, 0xc0, !PT ;  /* 0x0000038008037812 */ /* 0x000fc400078ec0ff */
[----:B------:R-:W-:Y:S02]  /*15ed0*/  SHF.R.U64 R60, R60, 0x3, RZ ;  /* 0x000000033c3c7819 */ /* 0x000fe400000012ff */
[----:B------:R-:W-:Y:S01]  /*15ee0*/  SHF.R.U64 R9, R9, 0x3, RZ ;  /* 0x0000000309097819 */ /* 0x000fe200000012ff */
[----:B------:R-:W-:Y:S01]  /*15ef0*/  @!P1 STG.E desc[UR40][R58.64], R4 ;  /* 0x000000043a009986 */ /* 0x000fe2000c101928 */
[----:B------:R-:W-:Y:S02]  /*15f00*/  SHF.R.U64 R3, R3, 0x3, RZ ;  /* 0x0000000303037819 */ /* 0x000fe400000012ff */
[----:B------:R-:W-:Y:S01]  /*15f10*/  LOP3.LUT R60, R60, R61, RZ, 0x3c, !PT ;  /* 0x0000003d3c3c7212 */ /* 0x000fe200078e3cff */
[----:B------:R-:W-:Y:S01]  /*15f20*/  IMAD.X R61, RZ, RZ, R11, P5 ;  /* 0x000000ffff3d7224 */ /* 0x000fe200028e060b */
[----:B------:R-:W-:Y:S01]  /*15f30*/  LOP3.LUT R10, R9, R10, RZ, 0x3c, !PT ;  /* 0x0000000a090a7212 */ /* 0x000fe200078e3cff */
[----:B------:R2:W-:Y:S01]  /*15f40*/  @!P0 STG.E desc[UR40][R58.64+0x20], R5 ;  /* 0x000020053a008986 */ /* 0x0005e2000c101928 */
[----:B------:R-:W-:-:S03]  /*15f50*/  LOP3.LUT R72, R3, R8, RZ, 0x3c, !PT ;  /* 0x0000000803487212 */ /* 0x000fc600078e3cff */
        /* <DEDUP_REMOVED lines=10> */
[----:B--2---:R-:W5:Y:S04]  /*16000*/  LD.E.128 R4, desc[UR40][R6.64] ;  /* 0x0000002806047980 */ /* 0x004f68000c101d00 */
        /* <DEDUP_REMOVED lines=15> */
[----:B------:R-:W-:Y:S02]  /*16100*/  VIADD R0, R220, 0x40 ;  /* 0x00000040dc007836 */ /* 0x000fe40000000000 */
[----:B------:R-:W-:Y:S02]  /*16110*/  IMAD R21, R78, UR4, RZ ;  /* 0x000000044e157c24 */ /* 0x000fe4000f8e02ff */
[----:B------:R-:W-:Y:S01]  /*16120*/  IMAD.IADD R77, R77, 0x1, R3 ;  /* 0x000000014d4d7824 */ /* 0x000fe200078e0203 */
[----:B------:R-:W-:Y:S01]  /*16130*/  ISETP.GE.AND P0, PT, R0, R83, PT ;  /* 0x000000530000720c */ /* 0x000fe20003f06270 */
[----:B------:R-:W-:Y:S02]  /*16140*/  VIADD R3, R220, 0x20 ;  /* 0x00000020dc037836 */ /* 0x000fe40000000000 */
[----:B------:R-:W-:-:S02]  /*16150*/  IMAD R79, R232, UR5, R21 ;  /* 0x00000005e84f7c24 */ /* 0x000fc4000f8e0215 */
[----:B------:R-:W-:Y:S01]  /*16160*/  IMAD.WIDE.U32 R20, R232, UR4, R76 ;  /* 0x00000004e8147c25 */ /* 0x000fe2000f8e004c */
[----:B------:R-:W-:-:S03]  /*16170*/  ULDC.64 UR4, c[0x0][0xae8] ;  /* 0x0002ba0000047ab9 */ /* 0x000fc60000000a00 */
[----:B------:R-:W-:Y:S01]  /*16180*/  VIADD R0, R17, 0x22820 ;  /* 0x0002282011007836 */ /* 0x000fe20000000000 */
[-C--:B------:R-:W-:Y:S01]  /*16190*/  ISETP.GE.AND P2, PT, R3, R83.reuse, PT ;  /* 0x000000530300720c */ /* 0x080fe20003f46270 */
[----:B------:R-:W-:Y:S02]  /*161a0*/  VIADD R78, R220, 0x60 ;  /* 0x00000060dc4e7836 */ /* 0x000fe40000000000 */
[----:B------:R-:W-:Y:S01]  /*161b0*/  IMAD.IADD R21, R21, 0x1, R79 ;  /* 0x0000000115157824 */ /* 0x000fe200078e024f */
[----:B------:R-:W-:Y:S01]  /*161c0*/  PRMT R0, RZ, 0x654, R0 ;  /* 0x00000654ff007816 */ /* 0x000fe20000000000 */
[----:B------:R-:W-:Y:S01]  /*161d0*/  IMAD R3, R81, UR4, RZ ;  /* 0x0000000451037c24 */ /* 0x000fe2000f8e02ff */
[----:B------:R-:W-:Y:S01]  /*161e0*/  ISETP.GE.AND P1, PT, R78, R83, PT ;  /* 0x000000534e00720c */ /* 0x000fe20003f26270 */
[C---:B------:R-:W-:Y:S01]  /*161f0*/  IMAD.WIDE.U32 R78, R80.reuse, UR4, R20 ;  /* 0x00000004504e7c25 */ /* 0x040fe2000f8e0014 */
[----:B--2---:R2:W-:Y:S03]  /*16200*/  SYNCS.ARRIVE.TRANS64.RED.A1T0 RZ, [R0+URZ], RZ ;  /* 0x000000ff00ff79a7 */ /* 0x0045e6000810043f */
[----:B------:R-:W-:-:S02]  /*16210*/  IMAD R3, R80, UR5, R3 ;  /* 0x0000000550037c24 */ /* 0x000fc4000f8e0203 */
[----:B------:R-:W-:-:S04]  /*16220*/  IMAD.WIDE R76, R237, 0x80, R220 ;  /* 0x00000080ed4c7825 */ /* 0x000fc800078e02dc */
[----:B------:R-:W-:Y:S01]  /*16230*/  IMAD.IADD R83, R79, 0x1, R3 ;  /* 0x000000014f537824 */ /* 0x000fe200078e0203 */
[----:B--2---:R-:W-:Y:S06]  /*16240*/  @P3 BRA `(.L_x_2189) ;  /* 0x0000000000583947 */ /* 0x004fec0003800000 */
        /* <DEDUP_REMOVED lines=14> */
[----:B------:R-:W-:Y:S01]  /*16330*/  LEA.HI.X R81, R20, UR7, R3, 0x1, P3 ;  /* 0x0000000714517c11 */ /* 0x000fe200098f0c03 */
[----:B------:R-:W-:-:S04]  /*16340*/  VIADD R3, R215, 0x80 ;  /* 0x00000080d7037836 */ /* 0x000fc80000000000 */
[----:B-----5:R2:W-:Y:S01]  /*16350*/  @!P5 STG.E.128 desc[UR40][R80.64], R8 ;  /* 0x000000085000d986 */ /* 0x0205e2000c101d28 */
[----:B------:R-:W-:Y:S02]  /*16360*/  ISETP.GE.AND P3, PT, R3, UR4, PT ;  /* 0x0000000403007c0c */ /* 0x000fe4000bf66270 */
[----:B------:R-:W-:-:S03]  /*16370*/  ISETP.GE.AND P5, PT, R0, UR4, PT ;  /* 0x0000000400007c0c */ /* 0x000fc6000bfa6270 */
[----:B------:R2:W-:Y:S08]  /*16380*/  @!P4 STG.E.128 desc[UR40][R80.64+0x80], R32 ;  /* 0x000080205000c986 */ /* 0x0005f0000c101d28 */
[----:B------:R2:W-:Y:S04]  /*16390*/  @!P3 STG.E.128 desc[UR40][R80.64+0x100], R48 ;  /* 0x000100305000b986 */ /* 0x0005e8000c101d28 */
[----:B------:R2:W-:Y:S02]  /*163a0*/  @!P5 STG.E.128 desc[UR40][R80.64+0x180], R60 ;  /* 0x0001803c5000d986 */ /* 0x0005e4000c101d28 */
.L_x_2189:
[----:B------:R-:W-:Y:S05]  /*163b0*/  BSYNC B1 ;  /* 0x0000000000017941 */ /* 0x000fea0003800000 */
.L_x_2188:
[----:B------:R-:W-:Y:S04]  /*163c0*/  BSSY B1, `(.L_x_2190) ;  /* 0x000001a000017945 */ /* 0x000fe80003800000 */
[----:B------:R-:W-:Y:S05]  /*163d0*/  @P2 BRA `(.L_x_2191) ;  /* 0x0000000000602947 */ /* 0x000fea0003800000 */
[----:B------:R-:W-:Y:S01]  /*163e0*/  IADD3 R3, P2, R76, 0x20, RZ ;  /* 0x000000204c037810 */ /* 0x000fe20007f5e0ff */
[----:B------:R-:W-:Y:S01]  /*163f0*/  ULDC.64 UR6, c[0x0][0xad8] ;  /* 0x0002b60000067ab9 */ /* 0x000fe20000000a00 */
[----:B--2--5:R-:W-:Y:S01]  /*16400*/  IMAD.MOV.U32 R8, RZ, RZ, R78 ;  /* 0x000000ffff087224 */ /* 0x024fe200078e004e */
        /* <DEDUP_REMOVED lines=10> */
[----:B------:R-:W-:Y:S01]  /*164b0*/  VIADD R0, R215, 0x80 ;  /* 0x00000080d7007836 */ /* 0x000fe20000000000 */
[----:B------:R-:W-:Y:S01]  /*164c0*/  LEA R10, P5, R8, UR6, 0x1 ;  /* 0x00000006080a7c11 */ /* 0x000fe2000f8a08ff */
[----:B------:R-:W-:Y:S02]  /*164d0*/  IMAD.IADD R3, R9, 0x1, R3 ;  /* 0x0000000109037824 */ /* 0x000fe400078e0203 */
        /* <DEDUP_REMOVED lines=8> */
.L_x_2191:
[----:B------:R-:W-:Y:S05]  /*16560*/  BSYNC B1 ;  /* 0x0000000000017941 */ /* 0x000fea0003800000 */
.L_x_2190:
[----:B------:R-:W-:Y:S04]  /*16570*/  BSSY B1, `(.L_x_2192) ;  /* 0x000001a000017945 */ /* 0x000fe80003800000 */
[----:B------:R-:W-:Y:S05]  /*16580*/  @P0 BRA `(.L_x_2193) ;  /* 0x0000000000600947 */ /* 0x000fea0003800000 */
[----:B------:R-:W-:Y:S01]  /*16590*/  IADD3 R3, P0, R76, 0x40, RZ ;  /* 0x000000404c037810 */ /* 0x000fe20007f1e0ff */
[C---:B--2--5:R-:W-:Y:S01]  /*165a0*/  VIADD R8, R215.reuse, 0x40 ;  /* 0x00000040d7087836 */ /* 0x064fe20000000000 */
        /* <DEDUP_REMOVED lines=10> */
[----:B---3--:R-:W-:Y:S02]  /*16650*/  VIADD R10, R215, 0xc0 ;  /* 0x000000c0d70a7836 */ /* 0x008fe40000000000 */
        /* <DEDUP_REMOVED lines=11> */
.L_x_2193:
[----:B------:R-:W-:Y:S05]  /*16710*/  BSYNC B1 ;  /* 0x0000000000017941 */ /* 0x000fea0003800000 */
.L_x_2192:
[----:B------:R-:W-:Y:S05]  /*16720*/  @P1 BRA `(.L_x_2194) ;  /* 0x0000000c00501947 */ /* 0x000fea0003800000 */
[----:B------:R-:W-:Y:S01]  /*16730*/  IADD3 R3, P0, R76, 0x60, RZ ;  /* 0x000000604c037810 */ /* 0x000fe20007f1e0ff */
[C---:B------:R-:W-:Y:S01]  /*16740*/  VIADD R0, R215.reuse, 0x40 ;  /* 0x00000040d7007836 */ /* 0x040fe20000000000 */
        /* <DEDUP_REMOVED lines=24> */
.L_x_2186:
[----:B------:R-:W-:Y:S01]  /*168d0*/  ULDC.64 UR4, c[0x0][0xbd8] ;  /* 0x0002f60000047ab9 */ /* 0x000fe20000000a00 */
[----:B------:R-:W2:Y:S01]  /*168e0*/  LDC.64 R4, c[0x0][0xbd8] ;  /* 0x0002f600ff047b82 */ /* 0x000ea20000000a00 */
[----:B------:R-:W-:Y:S01]  /*168f0*/  ISETP.NE.U32.AND P0, PT, RZ, UR4, PT ;  /* 0x00000004ff007c0c */ /* 0x000fe2000bf05070 */
[----:B------:R-:W-:-:S03]  /*16900*/  IMAD.MOV.U32 R3, RZ, RZ, RZ ;  /* 0x000000ffff037224 */ /* 0x000fc600078e00ff */
[----:B------:R-:W-:Y:S01]  /*16910*/  ISETP.NE.AND.EX P0, PT, RZ, UR5, PT, P0 ;  /* 0x00000005ff007c0c */ /* 0x000fe2000bf05300 */
[----:B------:R-:W-:Y:S02]  /*16920*/  ULDC.64 UR4, c[0x0][0xbe0] ;  /* 0x0002f80000047ab9 */ /* 0x000fe40000000a00 */
[----:B------:R-:W-:-:S04]  /*16930*/  ISETP.NE.U32.AND P1, PT, RZ, UR4, PT ;  /* 0x00000004ff007c0c */ /* 0x000fc8000bf25070 */
[----:B------:R-:W-:Y:S01]  /*16940*/  ISETP.NE.AND.EX P1, PT, RZ, UR5, PT, P1 ;  /* 0x00000005ff007c0c */ /* 0x000fe2000bf25310 */
[----:B--2---:R-:W-:-:S12]  /*16950*/  IMAD.WIDE R4, R233, 0x4, R4 ;  /* 0x00000004e9047825 */ /* 0x004fd800078e0204 */
[----:B------:R-:W2:Y:S01]  /*16960*/  @P1 LDC.64 R6, c[0x0][0xbe0] ;  /* 0x0002f800ff061b82 */ /* 0x000ea20000000a00 */
[----:B------:R-:W-:Y:S02]  /*16970*/  ULDC UR4, c[0x0][0xa88] ;  /* 0x0002a20000047ab9 */ /* 0x000fe40000000800 */
[----:B------:R-:W-:Y:S01]  /*16980*/  IMAD.U32 R0, RZ, RZ, UR4 ;  /* 0x00000004ff007e24 */ /* 0x000fe2000f8e00ff */
[----:B------:R3:W5:Y:S01]  /*16990*/  @P0 LDG.E R3, desc[UR40][R4.64] ;  /* 0x0000002804030981 */ /* 0x000762000c1e1900 */
[----:B------:R-:W4:Y:S01]  /*169a0*/  S2R R8, SR_TID.X ;  /* 0x0000000000087919 */ /* 0x000f220000002100 */
[----:B--2---:R-:W-:-:S05]  /*169b0*/  @P1 IMAD.WIDE R6, R233, 0x4, R6 ;  /* 0x00000004e9061825 */ /* 0x004fca00078e0206 */
[----:B------:R3:W5:Y:S01]  /*169c0*/  @P1 LDG.E R0, desc[UR40][R6.64] ;  /* 0x0000002806001981 */ /* 0x000762000c1e1900 */
[----:B----4-:R-:W-:-:S05]  /*169d0*/  VIADD R8, R8, 0xffffff80 ;  /* 0xffffff8008087836 */ /* 0x010fca0000000000 */
[----:B------:R-:W-:Y:S01]  /*169e0*/  ISETP.GT.AND P2, PT, R8, 0x7f, PT ;  /* 0x0000007f0800780c */ /* 0x000fe20003f44270 */
[----:B------:R-:W-:-:S12]  /*169f0*/  @P1 BRA `(.L_x_2195) ;  /* 0x0000000000101947 */ /* 0x000fd80003800000 */
[----:B------:R-:W-:Y:S05]  /*16a00*/  @!P0 BRA `(.L_x_2195) ;  /* 0x00000000000c8947 */ /* 0x000fea0003800000 */
[----:B---3--:R-:W2:Y:S04]  /*16a10*/  LDG.E R7, desc[UR40][R4.64] ;  /* 0x0000002804077981 */ /* 0x008ea8000c1e1900 */
[----:B-----5:R-:W2:Y:S02]  /*16a20*/  LDG.E R0, desc[UR40][R4.64+0x4] ;  /* 0x0000042804007981 */ /* 0x020ea4000c1e1900 */
[----:B--2---:R-:W-:-:S07]  /*16a30*/  IMAD.IADD R0, R0, 0x1, -R7 ;  /* 0x0000000100007824 */ /* 0x004fce00078e0a07 */
.L_x_2195:
[----:B---3--:R-:W-:Y:S01]  /*16a40*/  SHF.R.S32.HI R4, RZ, 0x1f, R233 ;  /* 0x0000001fff047819 */ /* 0x008fe200000114e9 */
[----:B------:R-:W-:Y:S01]  /*16a50*/  BSSY B1, `(.L_x_2196) ;  /* 0x000001d000017945 */ /* 0x000fe20003800000 */
[----:B------:R-:W-:Y:S02]  /*16a60*/  SHF.R.S32.HI R9, RZ, 0x1f, R232 ;  /* 0x0000001fff097819 */ /* 0x000fe400000114e8 */
[----:B------:R-:W-:Y:S02]  /*16a70*/  SHF.R.S32.HI R12, RZ, 0x1f, R215 ;  /* 0x0000001fff0c7819 */ /* 0x000fe400000114d7 */
[----:B------:R-:W-:Y:S02]  /*16a80*/  SEL R11, R233, RZ, !P0 ;  /* 0x000000ffe90b7207 */ /* 0x000fe40004000000 */
[----:B------:R-:W-:Y:S02]  /*16a90*/  SEL R10, R4, RZ, !P0 ;  /* 0x000000ff040a7207 */ /* 0x000fe40004000000 */
[----:B-----5:R-:W-:Y:S01]  /*16aa0*/  SHF.R.S32.HI R8, RZ, 0x1f, R3 ;  /* 0x0000001fff087819 */ /* 0x020fe20000011403 */
[----:B------:R-:W-:Y:S06]  /*16ab0*/  @P2 BRA `(.L_x_2197) ;  /* 0x0000000000582947 */ /* 0x000fec0003800000 */
[----:B------:R-:W2:Y:S02]  /*16ac0*/  S2R R4, SR_TID.X ;  /* 0x0000000000047919 */ /* 0x000ea40000002100 */
        /* <DEDUP_REMOVED lines=21> */
.L_x_2197:
[----:B------:R-:W-:Y:S05]  /*16c20*/  BSYNC B1 ;  /* 0x0000000000017941 */ /* 0x000fea0003800000 */
.L_x_2196:
[----:B------:R-:W-:Y:S01]  /*16c30*/  ULDC.64 UR4, c[0x0][0xaa0] ;  /* 0x0002a80000047ab9 */ /* 0x000fe20000000a00 */
[----:B------:R-:W-:Y:S01]  /*16c40*/  IMAD.MOV.U32 R4, RZ, RZ, R215 ;  /* 0x000000ffff047224 */ /* 0x000fe200078e00d7 */
[----:B------:R-:W-:Y:S01]  /*16c50*/  BSSY B1, `(.L_x_2198) ;  /* 0x000002f000017945 */ /* 0x000fe20003800000 */
[----:B--2---:R-:W-:Y:S02]  /*16c60*/  IMAD.MOV.U32 R5, RZ, RZ, R12 ;  /* 0x000000ffff057224 */ /* 0x004fe400078e000c */
        /* <DEDUP_REMOVED lines=19> */
[----:B------:R-:W-:Y:S02]  /*16da0*/  VIADD R0, R220, 0x40 ;  /* 0x00000040dc007836 */ /* 0x000fe40000000000 */
[----:B------:R-:W-:-:S04]  /*16db0*/  IMAD.WIDE R8, R237, 0x80, R8 ;  /* 0x00000080ed087825 */ /* 0x000fc800078e0208 */
        /* <DEDUP_REMOVED lines=24> */
.L_x_2199:
[----:B------:R-:W-:Y:S05]  /*16f40*/  BSYNC B1 ;  /* 0x0000000000017941 */ /* 0x000fea0003800000 */
.L_x_2198:
        /* <DEDUP_REMOVED lines=28> */
.L_x_2201:
[----:B------:R-:W-:Y:S05]  /*17110*/  BSYNC B1 ;  /* 0x0000000000017941 */ /* 0x000fea0003800000 */
.L_x_2200:
        /* <DEDUP_REMOVED lines=27> */
.L_x_2203:
[----:B------:R-:W-:Y:S05]  /*172d0*/  BSYNC B1 ;  /* 0x0000000000017941 */ /* 0x000fea0003800000 */
.L_x_2202:
        /* <DEDUP_REMOVED lines=25> */
.L_x_2194:
[----:B------:R-:W-:Y:S05]  /*17470*/  BSYNC B0 ;  /* 0x0000000000007941 */ /* 0x000fea0003800000 */
.L_x_2185:
[----:B------:R-:W-:Y:S02]  /*17480*/  ULDC UR4, c[0x0][0xc14] ;  /* 0x0003050000047ab9 */ /* 0x000fe40000000800 */
[----:B-1----:R-:W-:-:S13]  /*17490*/  ISETP.GE.AND P0, PT, R211, UR4, PT ;  /* 0x00000004d3007c0c */ /* 0x002fda000bf06270 */
[----:B------:R-:W-:Y:S05]  /*174a0*/  @!P0 BRA `(.L_x_2204) ;  /* 0xfffffe9800c48947 */ /* 0x000fea000383ffff */
[----:B------:R-:W-:Y:S05]  /*174b0*/  BRA `(.L_x_1991) ;  /* 0x0000006000387947 */ /* 0x000fea0003800000 */
.L_x_1989:
[----:B------:R-:W-:-:S08]  /*174c0*/  NOP ;  /* 0x0000000000007918 */ /* 0x000fd00000000000 */
[----:B--2---:R-:W0:-:S00]  /*174d0*/  USETMAXREG.DEALLOC.CTAPOOL 0x18 ;  /* 0x00000018000079c8 */ /* 0x004e0000080e0500 */
[----:B0-----:R-:W-:-:S06]  /*174e0*/  LOP3.LUT R0, R0, 0x3, RZ, 0xc0, !PT ;  /* 0x0000000300007812 */ /* 0x001fcc00078ec0ff */
[----:B------:R-:W0:Y:S02]  /*174f0*/  SHFL.IDX PT, R0, R0, RZ, 0x1f ;  /* 0x00001fff00007589 */ /* 0x000e2400000e0000 */
[----:B0-----:R-:W-:-:S13]  /*17500*/  ISETP.NE.AND P0, PT, R0, RZ, PT ;  /* 0x000000ff0000720c */ /* 0x001fda0003f05270 */
[----:B------:R-:W-:Y:S05]  /*17510*/  @P0 BRA `(.L_x_1991) ;  /* 0x0000006000200947 */ /* 0x000fea0003800000 */
[----:B------:R-:W-:Y:S01]  /*17520*/  LOP3.LUT R7, R3, 0x1f, RZ, 0xc0, !PT ;  /* 0x0000001f03077812 */ /* 0x000fe200078ec0ff */
[----:B------:R-:W-:Y:S01]  /*17530*/  ULDC UR5, c[0x0][0xc14] ;  /* 0x0003050000057ab9 */ /* 0x000fe20000000800 */
[----:B------:R-:W-:Y:S01]  /*17540*/  LOP3.LUT R2, R2, 0xffffffdf, RZ, 0xc0, !PT ;  /* 0xffffffdf02027812 */ /* 0x000fe200078ec0ff */
[----:B------:R-:W-:Y:S01]  /*17550*/  IMAD.MOV.U32 R10, RZ, RZ, RZ ;  /* 0x000000ffff0a7224 */ /* 0x000fe200078e00ff */
[----:B------:R-:W-:Y:S01]  /*17560*/  ISETP.NE.AND P0, PT, R7, 0x1f, PT ;  /* 0x0000001f0700780c */ /* 0x000fe20003f05270 */
[----:B------:R-:W0:Y:S01]  /*17570*/  S2UR UR6, SR_CTAID.X ;  /* 0x00000000000679c3 */ /* 0x000e220000002500 */
[----:B------:R-:W-:-:S11]  /*17580*/  ULDC UR4, c[0x0][0xc10] ;  /* 0x0003040000047ab9 */ /* 0x000fd60000000800 */
[----:B------:R-:W-:Y:S02]  /*17590*/  @P0 LOP3.LUT R2, R2, 0x20, RZ, 0xfc, !PT ;  /* 0x0000002002020812 */ /* 0x000fe400078efcff */
[----:B------:R-:W-:-:S13]  /*175a0*/  ISETP.GE.OR P0, PT, R7, UR5, !P0 ;  /* 0x0000000507007c0c */ /* 0x000fda000c706670 */
[----:B------:R-:W1:Y:S02]  /*175b0*/  @!P0 LDC.64 R4, c[0x0][0xc58] ;  /* 0x00031600ff048b82 */ /* 0x000e640000000a00 */
[----:B-1----:R-:W-:-:S05]  /*175c0*/  @!P0 IMAD.WIDE.U32 R4, R7, 0x4, R4 ;  /* 0x0000000407048825 */ /* 0x002fca00078e0004 */
        /* <DEDUP_REMOVED lines=9> */
[----:B--2---:R-:W1:Y:S02]  /*17660*/  SHFL.UP PT, R0, R10, 0x1, RZ ;  /* 0x042000000a007989 */ /* 0x004e6400000e00ff */
[----:B-1----:R-:W-:-:S05]  /*17670*/  SEL R3, R0, RZ, P1 ;  /* 0x000000ff00037207 */ /* 0x002fca0000800000 */
[----:B------:R-:W-:-:S05]  /*17680*/  IMAD.IADD R3, R10, 0x1, R3 ;  /* 0x000000010a037824 */ /* 0x000fca00078e0203 */
[----:B------:R-:W1:Y:S02]  /*17690*/  SHFL.UP PT, R0, R3, 0x2, RZ ;  /* 0x0440000003007989 */ /* 0x000e6400000e00ff */
[----:B-1----:R-:W-:Y:S02]  /*176a0*/  SEL R0, R0, RZ, P0 ;  /* 0x000000ff00007207 */ /* 0x002fe40000000000 */
[----:B------:R-:W-:-:S03]  /*176b0*/  ISETP.GE.U32.AND P0, PT, R7, 0x4, PT ;  /* 0x000000040700780c */ /* 0x000fc60003f06070 */
[----:B------:R-:W-:-:S05]  /*176c0*/  IMAD.IADD R0, R3, 0x1, R0 ;  /* 0x0000000103007824 */ /* 0x000fca00078e0200 */
[----:B------:R-:W1:Y:S05]  /*176d0*/  SHFL.UP PT, R6, R0, 0x4, RZ ;  /* 0x0480000000067989 */ /* 0x000e6a00000e00ff */
[----:B------:R-:W-:-:S04]  /*176e0*/  @P0 LOP3.LUT R2, R2, 0x8, RZ, 0xfc, !PT ;  /* 0x0000000802020812 */ /* 0x000fc800078efcff */
[----:B------:R-:W-:Y:S02]  /*176f0*/  LOP3.LUT R2, R2, 0xfffffffb, RZ, 0xc0, !PT ;  /* 0xfffffffb02027812 */ /* 0x000fe400078ec0ff */
[----:B-1----:R-:W-:Y:S01]  /*17700*/  SEL R5, R6, RZ, P0 ;  /* 0x000000ff06057207 */ /* 0x002fe20000000000 */
[----:B------:R-:W-:Y:S01]  /*17710*/  IMAD.MOV.U32 R6, RZ, RZ, RZ ;  /* 0x000000ffff067224 */ /* 0x000fe200078e00ff */
[----:B------:R-:W-:-:S03]  /*17720*/  ISETP.GE.U32.AND P0, PT, R7, 0x8, PT ;  /* 0x000000080700780c */ /* 0x000fc60003f06070 */
[----:B------:R-:W-:-:S05]  /*17730*/  IMAD.IADD R5, R0, 0x1, R5 ;  /* 0x0000000100057824 */ /* 0x000fca00078e0205 */
[----:B------:R-:W1:Y:S05]  /*17740*/  SHFL.UP PT, R4, R5, 0x8, RZ ;  /* 0x0500000005047989 */ /* 0x000e6a00000e00ff */
[----:B------:R-:W-:-:S04]  /*17750*/  @P0 LOP3.LUT R2, R2, 0x4, RZ, 0xfc, !PT ;  /* 0x0000000402020812 */ /* 0x000fc800078efcff */
[----:B------:R-:W-:Y:S02]  /*17760*/  LOP3.LUT R2, R2, 0xfffffffd, RZ, 0xc0, !PT ;  /* 0xfffffffd02027812 */ /* 0x000fe400078ec0ff */
[----:B-1----:R-:W-:Y:S02]  /*17770*/  SEL R4, R4, RZ, P0 ;  /* 0x000000ff04047207 */ /* 0x002fe40000000000 */
[----:B------:R-:W-:-:S03]  /*17780*/  ISETP.GE.U32.AND P0, PT, R7, 0x10, PT ;  /* 0x000000100700780c */ /* 0x000fc60003f06070 */
[----:B------:R-:W-:-:S05]  /*17790*/  IMAD.IADD R4, R5, 0x1, R4 ;  /* 0x0000000105047824 */ /* 0x000fca00078e0204 */
[----:B------:R-:W1:Y:S05]  /*177a0*/  SHFL.UP PT, R3, R4, 0x10, RZ ;  /* 0x0600000004037989 */ /* 0x000e6a00000e00ff */
[----:B------:R-:W-:Y:S02]  /*177b0*/  @P0 LOP3.LUT R2, R2, 0x2, RZ, 0xfc, !PT ;  /* 0x0000000202020812 */ /* 0x000fe400078efcff */
[----:B-1----:R-:W-:-:S05]  /*177c0*/  SEL R3, R3, RZ, P0 ;  /* 0x000000ff03037207 */ /* 0x002fca0000000000 */
[----:B------:R-:W-:-:S05]  /*177d0*/  IMAD.IADD R0, R4, 0x1, R3 ;  /* 0x0000000104007824 */ /* 0x000fca00078e0203 */
[----:B------:R-:W1:Y:S02]  /*177e0*/  SHFL.IDX PT, R3, R0, 0x1f, 0x1f ;  /* 0x03e01f0000037f89 */ /* 0x000e6400000e0000 */
[----:B-1----:R-:W-:-:S04]  /*177f0*/  IMAD R3, R3, UR4, RZ ;  /* 0x0000000403037c24 */ /* 0x002fc8000f8e02ff */
[----:B------:R-:W-:Y:S01]  /*17800*/  IMAD.MOV.U32 R4, RZ, RZ, R3 ;  /* 0x000000ffff047224 */ /* 0x000fe200078e0003 */
[----:B0-----:R-:W-:-:S13]  /*17810*/  ISETP.GT.AND P0, PT, R3, UR6, PT ;  /* 0x0000000603007c0c */ /* 0x001fda000bf04270 */
[----:B------:R-:W-:Y:S05]  /*17820*/  @P0 BRA `(.L_x_2205) ;  /* 0x0000000000bc0947 */ /* 0x000fea0003800000 */
[----:B------:R-:W-:Y:S01]  /*17830*/  IMAD.MOV.U32 R3, RZ, RZ, R4 ;  /* 0x000000ffff037224 */ /* 0x000fe200078e0004 */
[----:B------:R-:W-:Y:S01]  /*17840*/  ULDC UR5, c[0x0][0xc14] ;  /* 0x0003050000057ab9 */ /* 0x000fe20000000800 */
[----:B------:R-:W-:Y:S01]  /*17850*/  IMAD.MOV.U32 R6, RZ, RZ, RZ ;  /* 0x000000ffff067224 */ /* 0x000fe200078e00ff */
[----:B------:R-:W-:Y:S01]  /*17860*/  ULDC UR7, c[0x0][0xc14] ;  /* 0x0003050000077ab9 */ /* 0x000fe20000000800 */
[----:B------:R-:W-:-:S05]  /*17870*/  ULDC UR4, c[0x0][0xc10] ;  /* 0x0003040000047ab9 */ /* 0x000fca0000000800 */
.L_x_2209:
        /* <DEDUP_REMOVED lines=15> */
.L_x_2208:
[----:B------:R-:W-:Y:S05]  /*17970*/  BSYNC B0 ;  /* 0x0000000000007941 */ /* 0x000fea0003800000 */
.L_x_2207:
[----:B-----5:R-:W0:Y:S01]  /*17980*/  SHFL.UP PT, R0, R10, 0x1, RZ ;  /* 0x042000000a007989 */ /* 0x020e2200000e00ff */
        /* <DEDUP_REMOVED lines=25> */
.L_x_2205:
        /* <DEDUP_REMOVED lines=20> */
.L_x_2210:
[----:B-12---:R-:W-:Y:S02]  /*17c60*/  IMAD.MOV R0, RZ, RZ, -R5 ;  /* 0x000000ffff007224 */ /* 0x006fe400078e0a05 */
[----:B---3--:R-:W-:Y:S02]  /*17c70*/  IMAD R16, R16, UR4, R7 ;  /* 0x0000000410107c24 */ /* 0x008fe4000f8e0207 */
[----:B------:R-:W-:Y:S02]  /*17c80*/  IMAD R3, R0, R11, RZ ;  /* 0x0000000b00037224 */ /* 0x000fe400078e02ff */
[----:B------:R-:W-:-:S04]  /*17c90*/  IMAD.MOV.U32 R4, RZ, RZ, RZ ;  /* 0x000000ffff047224 */ /* 0x000fc800078e00ff */
[----:B------:R-:W-:Y:S01]  /*17ca0*/  IMAD.HI.U32 R4, R5, R3, R4 ;  /* 0x0000000305047227 */ /* 0x000fe200078e0004 */
[----:B------:R-:W-:Y:S02]  /*17cb0*/  IADD3 R3, -R16, UR6, RZ ;  /* 0x0000000610037c10 */ /* 0x000fe4000fffe1ff */
        /* <DEDUP_REMOVED lines=19> */
[----:B------:R-:W-:Y:S01]  /*17df0*/  VIADDMNMX R8, R5, UR4, R8, PT ;  /* 0x0000000405087c46 */ /* 0x000fe2000b800108 */
[----:B------:R-:W-:-:S03]  /*17e00*/  IMAD.IADD R0, R3, 0x1, R0 ;  /* 0x0000000103007824 */ /* 0x000fc600078e0200 */
[----:B------:R-:W-:-:S04]  /*17e10*/  IABS R7, R8 ;  /* 0x0000000800077213 */ /* 0x000fc80000000000 */
[----:B------:R-:W1:Y:S08]  /*17e20*/  I2F.RP R10, R7 ;  /* 0x00000007000a7306 */ /* 0x000e700000209400 */
[----:B-1----:R-:W1:Y:S02]  /*17e30*/  MUFU.RCP R10, R10 ;  /* 0x0000000a000a7308 */ /* 0x002e640000001000 */
[----:B-1----:R-:W-:-:S06]  /*17e40*/  VIADD R4, R10, 0xffffffe ;  /* 0x0ffffffe0a047836 */ /* 0x002fcc0000000000 */
[----:B------:R1:W2:Y:S02]  /*17e50*/  F2I.FTZ.U32.TRUNC.NTZ R5, R4 ;  /* 0x0000000400057305 */ /* 0x0002a4000021f000 */
[----:B-1----:R-:W-:Y:S02]  /*17e60*/  IMAD.MOV.U32 R4, RZ, RZ, RZ ;  /* 0x000000ffff047224 */ /* 0x002fe400078e00ff */
[----:B--2---:R-:W-:-:S04]  /*17e70*/  IMAD.MOV R6, RZ, RZ, -R5 ;  /* 0x000000ffff067224 */ /* 0x004fc800078e0a05 */
        /* <DEDUP_REMOVED lines=22> */
.L_x_2206:
[----:B------:R-:W-:Y:S02]  /*17fe0*/  IMAD.MOV.U32 R17, RZ, RZ, RZ ;  /* 0x000000ffff117224 */ /* 0x000fe400078e00ff */
[----:B------:R-:W-:Y:S02]  /*17ff0*/  IMAD.U32 R16, RZ, RZ, UR6 ;  /* 0x00000006ff107e24 */ /* 0x000fe4000f8e00ff */
[----:B------:R-:W-:-:S07]  /*18000*/  IMAD.MOV.U32 R18, RZ, RZ, RZ ;  /* 0x000000ffff127224 */ /* 0x000fce00078e00ff */
.L_x_2211:
        /* <DEDUP_REMOVED lines=16> */
[----:B------:R-:W-:Y:S01]  /*18110*/  ULDC.64 UR38, c[0x0][0x198] ;  /* 0x0000660000267ab9 */ /* 0x000fe20000000a00 */
[----:B------:R-:W-:Y:S02]  /*18120*/  ULDC UR36, c[0x0][0xc] ;  /* 0x0000030000247ab9 */ /* 0x000fe40000000800 */
[----:B------:R1:W-:Y:S04]  /*18130*/  STL [R1+0xc], R0 ;  /* 0x00000c0001007387 */ /* 0x0003e80000100800 */
[----:B------:R1:W-:Y:S04]  /*18140*/  STL [R1+0x4], RZ ;  /* 0x000004ff01007387 */ /* 0x0003e80000100800 */
[----:B------:R1:W-:Y:S04]  /*18150*/  STL [R1], RZ ;  /* 0x000000ff01007387 */ /* 0x0003e80000100800 */
[----:B------:R1:W-:Y:S02]  /*18160*/  STL [R1+0x8], R0 ;  /* 0x0000080001007387 */ /* 0x0003e40000100800 */
.L_x_2312:
[----:B------:R-:W-:Y:S05]  /*18170*/  YIELD ;  /* 0x0000000000007946 */ /* 0x000fea0003800000 */
[----:B------:R-:W-:Y:S01]  /*18180*/  ULDC.64 UR4, c[0x0][0xa28] ;  /* 0x00028a0000047ab9 */ /* 0x000fe20000000a00 */
[----:B------:R-:W-:Y:S01]  /*18190*/  IMAD.MOV.U32 R6, RZ, RZ, RZ ;  /* 0x000000ffff067224 */ /* 0x000fe200078e00ff */
[----:B------:R-:W-:Y:S01]  /*181a0*/  ISETP.NE.U32.AND P0, PT, RZ, UR4, PT ;  /* 0x00000004ff007c0c */ /* 0x000fe2000bf05070 */
[----:B-1----:R-:W-:Y:S01]  /*181b0*/  IMAD.MOV.U32 R0, RZ, RZ, RZ ;  /* 0x000000ffff007224 */ /* 0x002fe200078e00ff */
[----:B------:R-:W-:Y:S01]  /*181c0*/  ULDC.64 UR8, c[0x0][0xa08] ;  /* 0x0002820000087ab9 */ /* 0x000fe20000000a00 */
[----:B------:R-:W-:Y:S01]  /*181d0*/  ULDC.64 UR10, c[0x0][0xa10] ;  /* 0x00028400000a7ab9 */ /* 0x000fe20000000a00 */
        /* <DEDUP_REMOVED lines=21> */
[----:B------:R-:W-:Y:S01]  /*18330*/  ISETP.NE.U32.AND P1, PT, RZ, UR8, PT ;  /* 0x00000008ff007c0c */ /* 0x000fe2000bf25070 */
[----:B------:R-:W-:Y:S01]  /*18340*/  ULDC UR6, c[0x0][0x338] ;  /* 0x0000ce0000067ab9 */ /* 0x000fe20000000800 */
[----:B------:R-:W-:Y:S01]  /*18350*/  ULDC UR4, c[0x0][0x404] ;  /* 0x0001010000047ab9 */ /* 0x000fe20000000800 */
[----:B------:R-:W-:Y:S01]  /*18360*/  UISETP.NE.AND.EX UP0, UPT, UR5, URZ, UPT, UP0 ;  /* 0x0000003f0500728c */ /* 0x000fe2000bf05300 */
[----:B------:R-:W-:Y:S01]  /*18370*/  ISETP.NE.AND.EX P3, PT, RZ, UR9, PT, P1 ;  /* 0x00000009ff007c0c */ /* 0x000fe2000bf65310 */
[----:B------:R-:W-:Y:S01]  /*18380*/  IMAD.U32 R9, RZ, RZ, UR6 ;  /* 0x00000006ff097e24 */ /* 0x000fe2000f8e00ff */
[----:B------:R-:W-:Y:S01]  /*18390*/  ULDC UR5, c[0x0][0x2e0] ;  /* 0x0000b80000057ab9 */ /* 0x000fe20000000800 */
[----:B------:R-:W-:Y:S01]  /*183a0*/  USEL UR4, UR4, 0x1, UP0 ;  /* 0x0000000104047887 */ /* 0x000fe20008000000 */
[----:B------:R-:W-:-:S03]  /*183b0*/  ISETP.NE.U32.AND P1, PT, RZ, UR10, PT ;  /* 0x0000000aff007c0c */ /* 0x000fc6000bf25070 */
[----:B------:R-:W-:Y:S01]  /*183c0*/  UIMAD UR4, UR4, UR5, URZ ;  /* 0x00000005040472a4 */ /* 0x000fe2000f8e023f */
[----:B------:R-:W-:-:S05]  /*183d0*/  ISETP.NE.AND.EX P1, PT, RZ, UR11, PT, P1 ;  /* 0x0000000bff007c0c */ /* 0x000fca000bf25310 */
[----:B------:R-:W-:Y:S01]  /*183e0*/  IMAD.U32 R7, RZ, RZ, UR4 ;  /* 0x00000004ff077e24 */ /* 0x000fe2000f8e00ff */
[----:B-1----:R-:W-:Y:S07]  /*183f0*/  @P0 BRA `(.L_x_2213) ;  /* 0x0000000000100947 */ /* 0x002fee0003800000 */
[----:B------:R-:W-:Y:S05]  /*18400*/  @!P2 BRA `(.L_x_2213) ;  /* 0x00000000000ca947 */ /* 0x000fea0003800000 */
[----:B------:R-:W2:Y:S04]  /*18410*/  LDG.E R5, desc[UR40][R2.64] ;  /* 0x0000002802057981 */ /* 0x000ea8000c1e1900 */
[----:B-----5:R-:W2:Y:S02]  /*18420*/  LDG.E R0, desc[UR40][R2.64+0x4] ;  /* 0x0000042802007981 */ /* 0x020ea4000c1e1900 */
[----:B--2---:R-:W-:-:S07]  /*18430*/  IMAD.IADD R0, R0, 0x1, -R5 ;  /* 0x0000000100007824 */ /* 0x004fce00078e0a05 */
.L_x_2213:
[----:B------:R-:W1:Y:S01]  /*18440*/  LDC.64 R4, c[0x0][0xa08] ;  /* 0x00028200ff047b82 */ /* 0x000e620000000a00 */
[----:B------:R-:W-:Y:S01]  /*18450*/  IMAD.MOV.U32 R8, RZ, RZ, RZ ;  /* 0x000000ffff087224 */ /* 0x000fe200078e00ff */
[----:B------:R-:W-:-:S06]  /*18460*/  ULDC.64 UR4, c[0x0][0xa20] ;  /* 0x0002880000047ab9 */ /* 0x000fcc0000000a00 */
[----:B------:R-:W2:Y:S01]  /*18470*/  LDC.64 R2, c[0x0][0xa10] ;  /* 0x00028400ff027b82 */ /* 0x000ea20000000a00 */
[----:B-1----:R-:W-:-:S05]  /*18480*/  IMAD.WIDE R4, R19, 0x4, R4 ;  /* 0x0000000413047825 */ /* 0x002fca00078e0204 */
[----:B------:R-:W3:Y:S01]  /*18490*/  @P3 LDG.E R8, desc[UR40][R4.64] ;  /* 0x0000002804083981 */ /* 0x000ee2000c1e1900 */
[----:B------:R-:W-:Y:S02]  /*184a0*/  IMAD.MOV.U32 R10, RZ, RZ, RZ ;  /* 0x000000ffff0a7224 */ /* 0x000fe400078e00ff */
[----:B--2---:R-:W-:-:S05]  /*184b0*/  IMAD.WIDE R2, R19, 0x4, R2 ;  /* 0x0000000413027825 */ /* 0x004fca00078e0202 */
[----:B------:R1:W5:Y:S01]  /*184c0*/  @P1 LDG.E R10, desc[UR40][R2.64] ;  /* 0x00000028020a1981 */ /* 0x000362000c1e1900 */
[----:B------:R-:W-:-:S04]  /*184d0*/  ISETP.NE.U32.AND P0, PT, RZ, UR4, PT ;  /* 0x00000004ff007c0c */ /* 0x000fc8000bf05070 */
[----:B------:R-:W-:Y:S01]  /*184e0*/  ISETP.NE.AND.EX P0, PT, RZ, UR5, PT, P0 ;  /* 0x00000005ff007c0c */ /* 0x000fe2000bf05300 */
[----:B---3-5:R-:W-:-:S05]  /*184f0*/  IMAD.IADD R8, R8, 0x1, R6 ;  /* 0x0000000108087824 */ /* 0x028fca00078e0206 */
[----:B------:R1:W-:Y:S07]  /*18500*/  STL [R1+0x10], R8 ;  /* 0x0000100801007387 */ /* 0x0003ee0000100800 */
[----:B------:R-:W-:Y:S05]  /*18510*/  @!P0 BRA `(.L_x_2214) ;  /* 0x0000000000108947 */ /* 0x000fea0003800000 */
[----:B------:R-:W2:Y:S02]  /*18520*/  LDC.64 R4, c[0x0][0xa20] ;  /* 0x00028800ff047b82 */ /* 0x000ea40000000a00 */
[----:B--2---:R-:W-:-:S05]  /*18530*/  IMAD.WIDE R4, R19, 0x4, R4 ;  /* 0x0000000413047825 */ /* 0x004fca00078e0204 */
[----:B------:R2:W5:Y:S01]  /*18540*/  LDG.E R7, desc[UR40][R4.64] ;  /* 0x0000002804077981 */ /* 0x000562000c1e1900 */
[----:B------:R-:W-:Y:S05]  /*18550*/  BRA `(.L_x_2215) ;  /* 0x0000000000107947 */ /* 0x000fea0003800000 */
.L_x_2214:
[----:B------:R-:W-:Y:S05]  /*18560*/  @!P3 BRA `(.L_x_2215) ;  /* 0x00000000000cb947 */ /* 0x000fea0003800000 */
[----:B------:R-:W2:Y:S04]  /*18570*/  LDG.E R7, desc[UR40][R4.64] ;  /* 0x0000002804077981 */ /* 0x000ea8000c1e1900 */
[----:B------:R-:W2:Y:S02]  /*18580*/  LDG.E R4, desc[UR40][R4.64+0x4] ;  /* 0x0000042804047981 */ /* 0x000ea4000c1e1900 */
[----:B--2---:R-:W-:-:S07]  /*18590*/  IMAD.IADD R7, R4, 0x1, -R7 ;  /* 0x0000000104077824 */ /* 0x004fce00078e0a07 */
.L_x_2215:
[----:B--2---:R-:W2:Y:S04]  /*185a0*/  @P1 LDG.E R4, desc[UR40][R2.64] ;  /* 0x0000002802041981 */ /* 0x004ea8000c1e1900 */
[----:B-1----:R-:W2:Y:S01]  /*185b0*/  @P1 LDG.E R2, desc[UR40][R2.64+0x4] ;  /* 0x0000042802021981 */ /* 0x002ea2000c1e1900 */
[----:B-----5:R-:W-:Y:S02]  /*185c0*/  IMAD.IADD R5, R7, 0x1, -R6 ;  /* 0x0000000107057824 */ /* 0x020fe400078e0a06 */
[----:B--2---:R-:W-:Y:S01]  /*185d0*/  @P1 IMAD.IADD R9, R2, 0x1, -R4 ;  /* 0x0000000102091824 */ /* 0x004fe200078e0a04 */
[----:B------:R-:W-:-:S03]  /*185e0*/  LEA R4, R17, 0x80, 0x7 ;  /* 0x0000008011047811 */ /* 0x000fc600078e38ff */
[----:B------:R-:W-:-:S04]  /*185f0*/  IMAD.IADD R8, R5, 0x1, R9 ;  /* 0x0000000105087824 */ /* 0x000fc800078e0209 */
[C---:B------:R-:W-:Y:S01]  /*18600*/  VIADD R20, R8.reuse, 0x5f ;  /* 0x0000005f08147836 */ /* 0x040fe20000000000 */
[----:B------:R-:W-:-:S03]  /*18610*/  IADD3 R4, R8, R4, -R0 ;  /* 0x0000000408047210 */ /* 0x000fc60007ffe800 */
[----:B------:R-:W-:-:S05]  /*18620*/  IMAD.HI R20, R20, 0x2aaaaaab, RZ ;  /* 0x2aaaaaab14147827 */ /* 0x000fca00078e02ff */
[----:B------:R-:W-:-:S04]  /*18630*/  SHF.R.U32.HI R2, RZ, 0x1f, R20 ;  /* 0x0000001fff027819 */ /* 0x000fc80000011614 */
[----:B------:R-:W-:Y:S02]  /*18640*/  LEA.HI.SX32 R20, R20, R2, 0x1c ;  /* 0x0000000214147211 */ /* 0x000fe400078fe2ff */
[----:B------:R-:W1:Y:S02]  /*18650*/  LDC.64 R2, c[0x0][0x9e0] ;  /* 0x00027800ff027b82 */ /* 0x000e640000000a00 */
[----:B-1----:R-:W-:Y:S01]  /*18660*/  ISETP.GE.AND P2, PT, R3, 0x1, PT ;  /* 0x000000010300780c */ /* 0x002fe20003f46270 */
[----:B------:R-:W-:-:S12]  /*18670*/  IMAD.IADD R2, R4, 0x1, R2 ;  /* 0x0000000104027824 */ /* 0x000fd800078e0202 */
[----:B------:R-:W-:Y:S05]  /*18680*/  @!P2 BRA `(.L_x_2216) ;  /* 0x000000000048a947 */ /* 0x000fea0003800000 */
        /* <DEDUP_REMOVED lines=11> */
.L_x_2218:
[----:B------:R-:W-:-:S13]  /*18740*/  ISETP.NE.AND P0, PT, R3, 0x1, PT ;  /* 0x000000010300780c */ /* 0x000fda0003f05270 */
[----:B------:R-:W1:Y:S02]  /*18750*/  @P0 LDC.64 R6, c[0x0][0x9e8] ;  /* 0x00027a00ff060b82 */ /* 0x000e640000000a00 */
[----:B-1----:R-:W-:-:S05]  /*18760*/  @P0 IMAD.HI.U32 R6, R11, R6, RZ ;  /* 0x000000060b060227 */ /* 0x002fca00078e00ff */
[----:B------:R-:W-:-:S07]  /*18770*/  @P0 SHF.R.U32.HI R11, RZ, R7, R6 ;  /* 0x00000007ff0b0219 */ /* 0x000fce0000011606 */
.L_x_2219:
[----:B------:R-:W-:Y:S05]  /*18780*/  BSYNC B0 ;  /* 0x0000000000007941 */ /* 0x000fea0003800000 */
.L_x_2217:
[----:B------:R-:W-:-:S05]  /*18790*/  IMAD R11, R11, R3, R3 ;  /* 0x000000030b0b7224 */ /* 0x000fca00078e0203 */
[----:B------:R-:W-:-:S07]  /*187a0*/  VIMNMX R2, R2, R11, PT ;  /* 0x0000000b02027248 */ /* 0x000fce0003fe0100 */
.L_x_2216:
        /* <DEDUP_REMOVED lines=15> */
.L_x_2222:
[----:B------:R-:W-:Y:S01]  /*188a0*/  ISETP.NE.AND P0, PT, R3, 0x1, PT ;  /* 0x000000010300780c */ /* 0x000fe20003f05270 */
[----:B------:R-:W-:-:S12]  /*188b0*/  IMAD.MOV.U32 R11, RZ, RZ, R0 ;  /* 0x000000ffff0b7224 */ /* 0x000fd800078e0000 */
[----:B------:R-:W1:Y:S02]  /*188c0*/  @P0 LDC.64 R6, c[0x0][0x9e8] ;  /* 0x00027a00ff060b82 */ /* 0x000e640000000a00 */
[----:B-1----:R-:W-:-:S05]  /*188d0*/  @P0 IMAD.HI.U32 R6, R0, R6, RZ ;  /* 0x0000000600060227 */ /* 0x002fca00078e00ff */
[----:B------:R-:W-:-:S07]  /*188e0*/  @P0 SHF.R.U32.HI R11, RZ, R7, R6 ;  /* 0x00000007ff0b0219 */ /* 0x000fce0000011606 */
.L_x_2223:
[----:B------:R-:W-:Y:S05]  /*188f0*/  BSYNC B0 ;  /* 0x0000000000007941 */ /* 0x000fea0003800000 */
.L_x_2221:
[----:B------:R-:W-:-:S05]  /*18900*/  IMAD R3, R11, R3, RZ ;  /* 0x000000030b037224 */ /* 0x000fca00078e02ff */
[----:B------:R-:W-:-:S07]  /*18910*/  VIMNMX R8, R8, R3, !PT ;  /* 0x0000000308087248 */ /* 0x000fce0007fe0100 */
.L_x_2220:
[----:B------:R-:W-:Y:S01]  /*18920*/  VIADD R2, R2, 0x5f ;  /* 0x0000005f02027836 */ /* 0x000fe20000000000 */
[----:B------:R-:W-:Y:S01]  /*18930*/  BSSY B0, `(.L_x_2224) ;  /* 0x00000ea000007945 */ /* 0x000fe20003800000 */
[----:B------:R-:W-:Y:S01]  /*18940*/  IMAD.HI R8, R8, 0x2aaaaaab, RZ ;  /* 0x2aaaaaab08087827 */ /* 0x000fe200078e02ff */
[----:B------:R-:W-:-:S03]  /*18950*/  PLOP3.LUT P2, PT, PT, PT, PT, 0x80, 0x0 ;  /* 0x000000000000781c */ /* 0x000fc60003f4f070 */
[----:B------:R-:W-:-:S05]  /*18960*/  IMAD.HI R2, R2, 0x2aaaaaab, RZ ;  /* 0x2aaaaaab02027827 */ /* 0x000fca00078e02ff */
[----:B------:R-:W-:-:S04]  /*18970*/  SHF.R.U32.HI R3, RZ, 0x1f, R2 ;  /* 0x0000001fff037819 */ /* 0x000fc80000011602 */
[----:B------:R-:W-:Y:S02]  /*18980*/  LEA.HI.SX32 R3, R2, R3, 0x1c ;  /* 0x0000000302037211 */ /* 0x000fe400078fe2ff */
[----:B------:R-:W-:Y:S02]  /*18990*/  SHF.R.U32.HI R2, RZ, 0x1f, R8 ;  /* 0x0000001fff027819 */ /* 0x000fe40000011608 */
[----:B------:R-:W-:Y:S02]  /*189a0*/  VIMNMX R3, R20, R3, PT ;  /* 0x0000000314037248 */ /* 0x000fe40003fe0100 */
[----:B------:R-:W-:-:S03]  /*189b0*/  LEA.HI.SX32 R2, R8, R2, 0x1c ;  /* 0x0000000208027211 */ /* 0x000fc600078fe2ff */
[----:B------:R-:W-:Y:S01]  /*189c0*/  IMAD R3, R3, 0x60, -R5 ;  /* 0x0000006003037824 */ /* 0x000fe200078e0a05 */
[----:B------:R-:W-:-:S04]  /*189d0*/  VIMNMX R2, RZ, R2, !PT ;  /* 0x00000002ff027248 */ /* 0x000fc80007fe0100 */
[----:B------:R-:W-:Y:S01]  /*189e0*/  VIMNMX R9, R3, R9, PT ;  /* 0x0000000903097248 */ /* 0x000fe20003fe0100 */
[----:B------:R-:W-:-:S05]  /*189f0*/  IMAD R2, R2, 0x60, -R5 ;  /* 0x0000006002027824 */ /* 0x000fca00078e0a05 */
[----:B------:R-:W-:-:S04]  /*18a00*/  VIMNMX R5, RZ, R2, !PT ;  /* 0x00000002ff057248 */ /* 0x000fc80007fe0100 */
[----:B------:R-:W-:Y:S01]  /*18a10*/  ISETP.GT.AND P0, PT, R9, R5, PT ;  /* 0x000000050900720c */ /* 0x000fe20003f04270 */
[----:B------:R-:W-:-:S05]  /*18a20*/  IMAD.WIDE.U32 R2, R5, -0x55555555, RZ ;  /* 0xaaaaaaab05027825 */ /* 0x000fca00078e00ff */
[----:B------:R-:W-:-:S05]  /*18a30*/  SHF.R.U32.HI R2, RZ, 0x6, R3 ;  /* 0x00000006ff027819 */ /* 0x000fca0000011603 */
[----:B------:R-:W-:Y:S02]  /*18a40*/  IMAD.MOV.U32 R3, RZ, RZ, R2 ;  /* 0x000000ffff037224 */ /* 0x000fe400078e0002 */
[----:B------:R-:W-:-:S04]  /*18a50*/  @P0 VIADD R5, R9, 0x5f ;  /* 0x0000005f09050836 */ /* 0x000fc80000000000 */
[----:B------:R-:W-:-:S05]  /*18a60*/  @P0 IMAD.HI R5, R5, 0x2aaaaaab, RZ ;  /* 0x2aaaaaab05050827 */ /* 0x000fca00078e02ff */
[----:B------:R-:W-:-:S04]  /*18a70*/  @P0 SHF.R.U32.HI R6, RZ, 0x1f, R5 ;  /* 0x0000001fff060819 */ /* 0x000fc80000011605 */
[----:B------:R-:W-:-:S04]  /*18a80*/  @P0 LEA.HI.SX32 R3, R5, R6, 0x1c ;  /* 0x0000000605030211 */ /* 0x000fc800078fe2ff */
[----:B------:R-:W-:-:S13]  /*18a90*/  ISETP.GT.AND P0, PT, R3, R2, PT ;  /* 0x000000020300720c */ /* 0x000fda0003f04270 */
[----:B------:R-:W-:Y:S05]  /*18aa0*/  @!P0 BRA `(.L_x_2225) ;  /* 0x0000000c00488947 */ /* 0x000fea0003800000 */
[----:B------:R-:W1:Y:S01]  /*18ab0*/  LDC R5, c[0x0][0x428] ;  /* 0x00010a00ff057b82 */ /* 0x000e620000000800 */
[----:B------:R-:W-:Y:S01]  /*18ac0*/  UMOV UR4, 0xffffffff ;  /* 0xffffffff00047882 */ /* 0x000fe20000000000 */
[----:B-1----:R-:W-:Y:S01]  /*18ad0*/  ISETP.NE.AND P0, PT, R5, 0x1, PT ;  /* 0x000000010500780c */ /* 0x002fe20003f05270 */
[----:B------:R-:W-:-:S12]  /*18ae0*/  IMAD.MOV.U32 R5, RZ, RZ, R18 ;  /* 0x000000ffff057224 */ /* 0x000fd800078e0012 */
[----:B------:R-:W1:Y:S08]  /*18af0*/  @P0 LDC R7, c[0x0][0x42c] ;  /* 0x00010b00ff070b82 */ /* 0x000e700000000800 */
[----:B------:R-:W2:Y:S01]  /*18b00*/  @P0 LDC R6, c[0x0][0x430] ;  /* 0x00010c00ff060b82 */ /* 0x000ea20000000800 */
[----:B-1----:R-:W-:-:S05]  /*18b10*/  @P0 IMAD.HI.U32 R7, R18, R7, RZ ;  /* 0x0000000712070227 */ /* 0x002fca00078e00ff */
[----:B--2---:R-:W-:Y:S02]  /*18b20*/  @P0 SHF.R.U32.HI R5, RZ, R6, R7 ;  /* 0x00000006ff050219 */ /* 0x004fe40000011607 */
[----:B------:R-:W-:Y:S01]  /*18b30*/  SEL R6, R19, RZ, !P1 ;  /* 0x000000ff13067207 */ /* 0x000fe20004800000 */
[----:B------:R-:W-:Y:S06]  /*18b40*/  BRA.DIV UR4, `(.L_x_2226) ;  /* 0x0000005a04707947 */ /* 0x000fec000b800000 */
.L_x_2382:
[----:B------:R-:W-:-:S03]  /*18b50*/  UMOV UR4, 0xffffffff ;  /* 0xffffffff00047882 */ /* 0x000fc60000000000 */
[----:B------:R-:W-:Y:S05]  /*18b60*/  BRA.DIV UR4, `(.L_x_2227) ;  /* 0x0000005a049c7947 */ /* 0x000fea000b800000 */
[----:B------:R-:W-:-:S13]  /*18b70*/  ELECT P6, URZ, PT ;  /* 0x00000000003f782f */ /* 0x000fda00038c0000 */
.L_x_2385:
[----:B------:R-:W2:Y:S01]  /*18b80*/  LDL R7, [R1+0x24] ;  /* 0x0000240001077983 */ /* 0x000ea20000100800 */
[----:B------:R-:W-:Y:S01]  /*18b90*/  MOV R9, 0x400 ;  /* 0x0000040000097802 */ /* 0x000fe20000000f00 */
[----:B------:R-:W-:Y:S01]  /*18ba0*/  BSSY B1, `(.L_x_2228) ;  /* 0x000000a000017945 */ /* 0x000fe20003800000 */
[----:B--2---:R-:W-:-:S05]  /*18bb0*/  VIADD R8, R7, 0x1 ;  /* 0x0000000107087836 */ /* 0x004fca0000000000 */
[----:B------:R-:W-:-:S04]  /*18bc0*/  LEA.HI R7, R8, R8, RZ, 0x1 ;  /* 0x0000000808077211 */ /* 0x000fc800078f08ff */
[----:B------:R-:W-:-:S05]  /*18bd0*/  LOP3.LUT R7, R7, 0xfffffffe, RZ, 0xc0, !PT ;  /* 0xfffffffe07077812 */ /* 0x000fca00078ec0ff */
[----:B------:R-:W-:Y:S02]  /*18be0*/  IMAD.IADD R8, R8, 0x1, -R7 ;  /* 0x0000000108087824 */ /* 0x000fe400078e0a07 */
[----:B------:R-:W1:Y:S03]  /*18bf0*/  S2R R7, SR_CgaCtaId ;  /* 0x0000000000077919 */ /* 0x000e660000008800 */
[----:B------:R-:W-:Y:S02]  /*18c00*/  SHF.L.U32 R8, R8, 0x1f, RZ ;  /* 0x0000001f08087819 */ /* 0x000fe400000006ff */
[----:B-1----:R-:W-:-:S04]  /*18c10*/  LEA R7, R7, R9, 0x18 ;  /* 0x0000000907077211 */ /* 0x002fc800078ec0ff */
[----:B------:R-:W1:Y:S02]  /*18c20*/  SYNCS.PHASECHK.TRANS64.TRYWAIT P0, [R7+URZ+0x22820], R8 ;  /* 0x02282008070075a7 */ /* 0x000e64000800017f */
[----:B-1----:R-:W-:Y:S05]  /*18c30*/  @!P0 BRA `(.L_x_2229) ;  /* 0x0000005800888947 */ /* 0x002fea0003800000 */
.L_x_2386:
[----:B------:R-:W-:Y:S05]  /*18c40*/  BSYNC B1 ;  /* 0x0000000000017941 */ /* 0x000fea0003800000 */
.L_x_2228:
[----:B------:R-:W-:Y:S04]  /*18c50*/  BSSY B1, `(.L_x_2230) ;  /* 0x000004d000017945 */ /* 0x000fe80003800000 */
[----:B------:R-:W-:Y:S05]  /*18c60*/  @!P6 BRA `(.L_x_2231) ;  /* 0x00000004002ce947 */ /* 0x000fea0003800000 */
[----:B------:R-:W1:Y:S04]  /*18c70*/  LDL R11, [R1+0x4] ;  /* 0x00000400010b7983 */ /* 0x000e680000100800 */
[----:B------:R-:W2:Y:S01]  /*18c80*/  LDL R9, [R1+0xc] ;  /* 0x00000c0001097983 */ /* 0x000ea20000100800 */
[----:B-1----:R-:W-:Y:S01]  /*18c90*/  IMAD R8, R11, 0x8, R7 ;  /* 0x000000080b087824 */ /* 0x002fe200078e0207 */
[----:B--2---:R-:W-:-:S04]  /*18ca0*/  SHF.L.U32 R11, R9, 0x1f, RZ ;  /* 0x0000001f090b7819 */ /* 0x004fc800000006ff */
[----:B------:R-:W1:Y:S02]  /*18cb0*/  SYNCS.PHASECHK.TRANS64.TRYWAIT P0, [R8+URZ+0x228a0], R11 ;  /* 0x0228a00b080075a7 */ /* 0x000e64000800017f */
[----:B-1----:R-:W-:Y:S05]  /*18cc0*/  @!P0 BRA `(.L_x_2232) ;  /* 0x0000005800788947 */ /* 0x002fea0003800000 */
.L_x_2387:
        /* <DEDUP_REMOVED lines=11> */
.L_x_2233:
[----:B--2---:R-:W2:Y:S01]  /*18d80*/  LDL R9, [R1+0x4] ;  /* 0x0000040001097983 */ /* 0x004ea20000100800 */
        /* <DEDUP_REMOVED lines=11> */
[----:B------:R-:W-:-:S04]  /*18e40*/  IMAD R9, R3, 0x60, R10 ;  /* 0x0000006003097824 */ /* 0x000fc800078e020a */
[----:B------:R-:W-:-:S05]  /*18e50*/  VIADD R9, R9, 0xffffffa0 ;  /* 0xffffffa009097836 */ /* 0x000fca0000000000 */
[----:B------:R-:W-:-:S03]  /*18e60*/  R2UR UR11, R9 ;  /* 0x00000000090b72ca */ /* 0x000fc600000e0000 */
[----:B------:R-:W-:-:S10]  /*18e70*/  UIADD3 UR8, UR8, 0x1c400, URZ ;  /* 0x0001c40008087890 */ /* 0x000fd4000fffe03f */
[----:B------:R2:W-:Y:S01]  /*18e80*/  UTMALDG.4D [UR8], [UR4], desc[UR6] ;  /* 0x00000608040075b4 */ /* 0x0005e20008019000 */
[----:B------:R-:W3:Y:S02]  /*18e90*/  SYNCS.PHASECHK.TRANS64.TRYWAIT P0, [R8+URZ+0x228c0], R11 ;  /* 0x0228c00b080075a7 */ /* 0x000ee4000800017f */
[----:B--23--:R-:W-:Y:S05]  /*18ea0*/  @!P0 BRA `(.L_x_2234) ;  /* 0x0000005800148947 */ /* 0x00cfea0003800000 */
.L_x_2388:
        /* <DEDUP_REMOVED lines=8> */
.L_x_2235:
[----:B-12---:R-:W2:Y:S01]  /*18f30*/  LDL R11, [R1+0x4] ;  /* 0x00000400010b7983 */ /* 0x006ea20000100800 */
        /* <DEDUP_REMOVED lines=30> */
.L_x_2231:
[----:B------:R-:W-:Y:S05]  /*19120*/  BSYNC B1 ;  /* 0x0000000000017941 */ /* 0x000fea0003800000 */
.L_x_2230:
[----:B-1----:R-:W2:Y:S04]  /*19130*/  LDL.LU R8, [R1+0x4] ;  /* 0x0000040001087983 */ /* 0x002ea80000300800 */
        /* <DEDUP_REMOVED lines=12> */
[C---:B------:R-:W-:Y:S02]  /*19200*/  IMAD R8, R3.reuse, 0x60, R10 ;  /* 0x0000006003087824 */ /* 0x040fe400078e020a */
[----:B------:R-:W-:Y:S02]  /*19210*/  VIADD R3, R3, 0xffffffff ;  /* 0xffffffff03037836 */ /* 0x000fe40000000000 */
[----:B------:R-:W-:-:S07]  /*19220*/  VIADD R8, R8, 0xffffff40 ;  /* 0xffffff4008087836 */ /* 0x000fce0000000000 */
.L_x_2242:
[----:B------:R-:W-:Y:S05]  /*19230*/  YIELD ;  /* 0x0000000000007946 */ /* 0x000fea0003800000 */
[----:B------:R-:W-:Y:S04]  /*19240*/  BSSY B1, `(.L_x_2236) ;  /* 0x000004b000017945 */ /* 0x000fe80003800000 */
[----:B-1----:R-:W-:Y:S05]  /*19250*/  @!P6 BRA `(.L_x_2237) ;  /* 0x000000040024e947 */ /* 0x002fea0003800000 */
[----:B------:R-:W2:Y:S04]  /*19260*/  LDL R9, [R1+0x4] ;  /* 0x0000040001097983 */ /* 0x000ea80000100800 */
[----:B------:R-:W3:Y:S01]  /*19270*/  LDL R10, [R1+0xc] ;  /* 0x00000c00010a7983 */ /* 0x000ee20000100800 */
[----:B--2---:R-:W-:Y:S01]  /*19280*/  IMAD R9, R9, 0x8, R7 ;  /* 0x0000000809097824 */ /* 0x004fe200078e0207 */
[----:B---3--:R-:W-:-:S04]  /*19290*/  SHF.L.U32 R10, R10, 0x1f, RZ ;  /* 0x0000001f0a0a7819 */ /* 0x008fc800000006ff */
[----:B------:R-:W1:Y:S02]  /*192a0*/  SYNCS.PHASECHK.TRANS64.TRYWAIT P0, [R9+URZ+0x228a0], R10 ;  /* 0x0228a00a090075a7 */ /* 0x000e64000800017f */
[----:B-1----:R-:W-:Y:S05]  /*192b0*/  @!P0 BRA `(.L_x_2238) ;  /* 0x0000005400248947 */ /* 0x002fea0003800000 */
.L_x_2389:
        /* <DEDUP_REMOVED lines=11> */
.L_x_2239:
[----:B--2---:R-:W2:Y:S01]  /*19370*/  LDL R11, [R1+0x4] ;  /* 0x00000400010b7983 */ /* 0x004ea20000100800 */
        /* <DEDUP_REMOVED lines=14> */
[----:B------:R-:W3:Y:S02]  /*19460*/  SYNCS.PHASECHK.TRANS64.TRYWAIT P1, [R9+URZ+0x228c0], R10 ;  /* 0x0228c00a090075a7 */ /* 0x000ee4000802017f */
[----:B--23--:R-:W-:Y:S05]  /*19470*/  @!P1 BRA `(.L_x_2240) ;  /* 0x0000005000c89947 */ /* 0x00cfea0003800000 */
.L_x_2390:
        /* <DEDUP_REMOVED lines=8> */
.L_x_2241:
        /* <DEDUP_REMOVED lines=31> */
.L_x_2237:
[----:B------:R-:W-:Y:S05]  /*196f0*/  BSYNC B1 ;  /* 0x0000000000017941 */ /* 0x000fea0003800000 */
.L_x_2236:
        /* <DEDUP_REMOVED lines=13> */
.L_x_2225:
[----:B------:R-:W-:Y:S05]  /*197d0*/  BSYNC B0 ;  /* 0x0000000000007941 */ /* 0x000fea0003800000 */
.L_x_2224:
[----:B------:R-:W2:Y:S01]  /*197e0*/  LDC.64 R2, c[0x0][0x9e0] ;  /* 0x00027800ff027b82 */ /* 0x000ea20000000a00 */
[----:B------:R-:W-:Y:S07]  /*197f0*/  @!P2 WARPSYNC.ALL ;  /* 0x000000000000a948 */ /* 0x000fee0003800000 */
[----:B------:R-:W-:Y:S01]  /*19800*/  @!P2 BAR.SYNC.DEFER_BLOCKING 0xc, 0x120 ;  /* 0x030480000000ab1d */ /* 0x000fe20000010000 */
[----:B--2---:R-:W-:Y:S01]  /*19810*/  ISETP.GE.AND P0, PT, R3, 0x1, PT ;  /* 0x000000010300780c */ /* 0x004fe20003f06270 */
        /* <DEDUP_REMOVED lines=8> */
[----:B------:R-:W2:Y:S02]  /*198a0*/  @P1 LDC.64 R6, c[0x0][0x9e8] ;  /* 0x00027a00ff061b82 */ /* 0x000ea40000000a00 */
[----:B--2---:R-:W-:-:S05]  /*198b0*/  @P1 IMAD.HI.U32 R6, R4, R6, RZ ;  /* 0x0000000604061227 */ /* 0x004fca00078e00ff */
[----:B------:R-:W-:-:S04]  /*198c0*/  @P1 SHF.R.U32.HI R4, RZ, R7, R6 ;  /* 0x00000007ff041219 */ /* 0x000fc80000011606 */
[----:B------:R-:W-:Y:S01]  /*198d0*/  LOP3.LUT R6, RZ, R4, RZ, 0x33, !PT ;  /* 0x00000004ff067212 */ /* 0x000fe200078e33ff */
[----:B------:R-:W-:Y:S06]  /*198e0*/  BRA `(.L_x_2246) ;  /* 0x0000000000107947 */ /* 0x000fec0003800000 */
.L_x_2245:
[----:B------:R-:W-:-:S13]  /*198f0*/  ISETP.NE.AND P1, PT, R3, 0x1, PT ;  /* 0x000000010300780c */ /* 0x000fda0003f25270 */
[----:B------:R-:W2:Y:S02]  /*19900*/  @P1 LDC.64 R4, c[0x0][0x9e8] ;  /* 0x00027a00ff041b82 */ /* 0x000ea40000000a00 */
[----:B--2---:R-:W-:-:S05]  /*19910*/  @P1 IMAD.HI.U32 R4, R6, R4, RZ ;  /* 0x0000000406041227 */ /* 0x004fca00078e00ff */
[----:B------:R-:W-:-:S07]  /*19920*/  @P1 SHF.R.U32.HI R6, RZ, R5, R4 ;  /* 0x00000005ff061219 */ /* 0x000fce0000011604 */
.L_x_2246:
[----:B------:R-:W-:Y:S05]  /*19930*/  BSYNC B0 ;  /* 0x0000000000007941 */ /* 0x000fea0003800000 */
.L_x_2244:
[----:B------:R-:W-:-:S05]  /*19940*/  IMAD R5, R6, R3, R3 ;  /* 0x0000000306057224 */ /* 0x000fca00078e0203 */
[----:B------:R-:W-:-:S07]  /*19950*/  VIMNMX R2, R2, R5, PT ;  /* 0x0000000502027248 */ /* 0x000fce0003fe0100 */
.L_x_2243:
[----:B------:R-:W-:Y:S01]  /*19960*/  VIADD R2, R2, 0x5f ;  /* 0x0000005f02027836 */ /* 0x000fe20000000000 */
[----:B------:R-:W-:-:S03]  /*19970*/  ULDC UR4, c[0x0][0x9dc] ;  /* 0x0002770000047ab9 */ /* 0x000fc60000000800 */
[----:B------:R-:W-:-:S05]  /*19980*/  IMAD.HI R2, R2, 0x2aaaaaab, RZ ;  /* 0x2aaaaaab02027827 */ /* 0x000fca00078e02ff */
[----:B------:R-:W-:-:S04]  /*19990*/  SHF.R.U32.HI R5, RZ, 0x1f, R2 ;  /* 0x0000001fff057819 */ /* 0x000fc80000011602 */
[----:B------:R-:W-:Y:S01]  /*199a0*/  LEA.HI.SX32 R5, R2, R5, 0x1c ;  /* 0x0000000502057211 */ /* 0x000fe200078fe2ff */
[----:B------:R-:W-:-:S03]  /*199b0*/  VIADD R2, R0, -UR4 ;  /* 0x8000000400027c36 */ /* 0x000fc60008000000 */
[----:B------:R-:W-:-:S05]  /*199c0*/  VIMNMX R6, R20, R5, PT ;  /* 0x0000000514067248 */ /* 0x000fca0003fe0100 */
[----:B------:R2:W-:Y:S01]  /*199d0*/  STL [R1+0x20], R6 ;  /* 0x0000200601007387 */ /* 0x0005e20000100800 */
[----:B------:R-:W-:Y:S05]  /*199e0*/  @!P0 BRA `(.L_x_2247) ;  /* 0x0000000000448947 */ /* 0x000fea0003800000 */
[----:B------:R-:W-:Y:S01]  /*199f0*/  ISETP.GT.AND P0, PT, R0, -0x1, PT ;  /* 0xffffffff0000780c */ /* 0x000fe20003f04270 */
[----:B------:R-:W-:-:S12]  /*19a00*/  BSSY B0, `(.L_x_2248) ;  /* 0x000000d000007945 */ /* 0x000fd80003800000 */
[----:B------:R-:W-:Y:S05]  /*19a10*/  @P0 BRA `(.L_x_2249) ;  /* 0x00000000001c0947 */ /* 0x000fea0003800000 */
[----:B------:R-:W-:Y:S02]  /*19a20*/  ISETP.NE.AND P0, PT, R3, 0x1, PT ;  /* 0x000000010300780c */ /* 0x000fe40003f05270 */
[----:B------:R-:W-:-:S11]  /*19a30*/  LOP3.LUT R7, RZ, R0, RZ, 0x33, !PT ;  /* 0x00000000ff077212 */ /* 0x000fd600078e33ff */
[----:B------:R-:W3:Y:S02]  /*19a40*/  @P0 LDC.64 R4, c[0x0][0x9e8] ;  /* 0x00027a00ff040b82 */ /* 0x000ee40000000a00 */
[----:B---3--:R-:W-:-:S05]  /*19a50*/  @P0 IMAD.HI.U32 R4, R7, R4, RZ ;  /* 0x0000000407040227 */ /* 0x008fca00078e00ff */
[----:B------:R-:W-:-:S04]  /*19a60*/  @P0 SHF.R.U32.HI R7, RZ, R5, R4 ;  /* 0x00000005ff070219 */ /* 0x000fc80000011604 */
[----:B------:R-:W-:Y:S01]  /*19a70*/  LOP3.LUT R0, RZ, R7, RZ, 0x33, !PT ;  /* 0x00000007ff007212 */ /* 0x000fe200078e33ff */
[----:B------:R-:W-:Y:S06]  /*19a80*/  BRA `(.L_x_2250) ;  /* 0x0000000000107947 */ /* 0x000fec0003800000 */
.L_x_2249:
[----:B------:R-:W-:-:S13]  /*19a90*/  ISETP.NE.AND P0, PT, R3, 0x1, PT ;  /* 0x000000010300780c */ /* 0x000fda0003f05270 */
[----:B------:R-:W3:Y:S02]  /*19aa0*/  @P0 LDC.64 R4, c[0x0][0x9e8] ;  /* 0x00027a00ff040b82 */ /* 0x000ee40000000a00 */
[----:B---3--:R-:W-:-:S05]  /*19ab0*/  @P0 IMAD.HI.U32 R4, R0, R4, RZ ;  /* 0x0000000400040227 */ /* 0x008fca00078e00ff */
[----:B------:R-:W-:-:S07]  /*19ac0*/  @P0 SHF.R.U32.HI R0, RZ, R5, R4 ;  /* 0x00000005ff000219 */ /* 0x000fce0000011604 */
.L_x_2250:
[----:B------:R-:W-:Y:S05]  /*19ad0*/  BSYNC B0 ;  /* 0x0000000000007941 */ /* 0x000fea0003800000 */
.L_x_2248:
[----:B------:R-:W-:-:S05]  /*19ae0*/  IMAD R3, R0, R3, RZ ;  /* 0x0000000300037224 */ /* 0x000fca00078e02ff */
[----:B------:R-:W-:-:S07]  /*19af0*/  VIMNMX R2, R2, R3, !PT ;  /* 0x0000000302027248 */ /* 0x000fce0007fe0100 */
.L_x_2247:
[----:B------:R-:W-:Y:S01]  /*19b00*/  IMAD.HI R2, R2, 0x2aaaaaab, RZ ;  /* 0x2aaaaaab02027827 */ /* 0x000fe200078e02ff */
[----:B------:R-:W-:Y:S04]  /*19b10*/  BSSY B6, `(.L_x_2251) ;  /* 0x00002ad000067945 */ /* 0x000fe80003800000 */
[----:B------:R-:W-:-:S04]  /*19b20*/  SHF.R.U32.HI R3, RZ, 0x1f, R2 ;  /* 0x0000001fff037819 */ /* 0x000fc80000011602 */
[----:B------:R-:W-:-:S04]  /*19b30*/  LEA.HI.SX32 R3, R2, R3, 0x1c ;  /* 0x0000000302037211 */ /* 0x000fc800078fe2ff */
[----:B------:R-:W-:-:S04]  /*19b40*/  VIMNMX R0, RZ, R3, !PT ;  /* 0x00000003ff007248 */ /* 0x000fc80007fe0100 */
[----:B------:R-:W-:Y:S01]  /*19b50*/  ISETP.GT.AND P0, PT, R6, R0, PT ;  /* 0x000000000600720c */ /* 0x000fe20003f04270 */
[----:B------:R3:W-:-:S12]  /*19b60*/  STL [R1+0x18], R0 ;  /* 0x0000180001007387 */ /* 0x0007d80000100800 */
[----:B---3--:R-:W-:Y:S05]  /*19b70*/  @P0 BRA `(.L_x_2252) ;  /* 0x0000000000440947 */ /* 0x008fea0003800000 */
[----:B------:R-:W3:Y:S02]  /*19b80*/  S2R R0, SR_TID.X ;  /* 0x0000000000007919 */ /* 0x000ee40000002100 */
[----:B---3--:R-:W-:-:S04]  /*19b90*/  LOP3.LUT R0, R0, 0x1f, RZ, 0xc0, !PT ;  /* 0x0000001f00007812 */ /* 0x008fc800078ec0ff */
[----:B------:R-:W-:-:S13]  /*19ba0*/  ISETP.NE.AND P1, PT, R0, RZ, PT ;  /* 0x000000ff0000720c */ /* 0x000fda0003f25270 */
[----:B------:R-:W-:Y:S05]  /*19bb0*/  @P1 BRA `(.L_x_2253) ;  /* 0x0000002800881947 */ /* 0x000fea0003800000 */
[----:B------:R-:W3:Y:S01]  /*19bc0*/  S2R R7, SR_LANEID ;  /* 0x0000000000077919 */ /* 0x000ee20000000000 */
[----:B------:R-:W-:Y:S01]  /*19bd0*/  VOTEU.ANY UR4, UPT, PT ;  /* 0x0000000000047886 */ /* 0x000fe200038e0100 */
[----:B------:R-:W4:Y:S01]  /*19be0*/  LDC.64 R2, c[0x0][0xc38] ;  /* 0x00030e00ff027b82 */ /* 0x000f220000000a00 */
[----:B------:R-:W3:Y:S08]  /*19bf0*/  FLO.U32 R0, UR4 ;  /* 0x0000000400007d00 */ /* 0x000ef000080e0000 */
[----:B------:R-:W4:Y:S01]  /*19c00*/  POPC R5, UR4 ;  /* 0x0000000400057d09 */ /* 0x000f220008000000 */
[----:B---3--:R-:W-:-:S13]  /*19c10*/  ISETP.EQ.U32.AND P0, PT, R0, R7, PT ;  /* 0x000000070000720c */ /* 0x008fda0003f02070 */
[----:B----4-:R-:W3:Y:S01]  /*19c20*/  @P0 ATOMG.E.ADD.STRONG.GPU PT, R3, desc[UR40][R2.64], R5 ;  /* 0x00000005020309a8 */ /* 0x010ee200081ee1e8 */
[----:B------:R-:W4:Y:S02]  /*19c30*/  S2R R4, SR_LTMASK ;  /* 0x0000000000047919 */ /* 0x000f240000003900 */
[----:B----4-:R-:W-:-:S04]  /*19c40*/  LOP3.LUT R4, R4, UR4, RZ, 0xc0, !PT ;  /* 0x0000000404047c12 */ /* 0x010fc8000f8ec0ff */
[----:B------:R-:W4:Y:S01]  /*19c50*/  POPC R7, R4 ;  /* 0x0000000400077309 */ /* 0x000f220000000000 */
[----:B---3--:R-:W4:Y:S02]  /*19c60*/  SHFL.IDX PT, R0, R3, R0, 0x1f ;  /* 0x00001f0003007589 */ /* 0x008f2400000e0000 */
[----:B----4-:R-:W-:Y:S01]  /*19c70*/  IADD3 R16, R0, UR36, R7 ;  /* 0x0000002400107c10 */ /* 0x010fe2000fffe007 */
[----:B------:R-:W-:Y:S06]  /*19c80*/  BRA `(.L_x_2253) ;  /* 0x0000002800547947 */ /* 0x000fec0003800000 */
.L_x_2252:
[----:B------:R-:W3:Y:S01]  /*19c90*/  S2R R3, SR_CgaCtaId ;  /* 0x0000000000037919 */ /* 0x000ee20000008800 */
[----:B------:R-:W-:-:S04]  /*19ca0*/  MOV R0, 0x400 ;  /* 0x0000040000007802 */ /* 0x000fc80000000f00 */
[----:B---3--:R-:W-:-:S05]  /*19cb0*/  LEA R2, R3, R0, 0x18 ;  /* 0x0000000003027211 */ /* 0x008fca00078ec0ff */
[----:B------:R3:W-:Y:S01]  /*19cc0*/  STL [R1+0x1c], R2 ;  /* 0x00001c0201007387 */ /* 0x0007e20000100800 */
[----:B------:R-:W-:-:S05]  /*19cd0*/  VIADD R0, R2, 0x1c400 ;  /* 0x0001c40002007836 */ /* 0x000fca0000000000 */
[----:B------:R-:W-:-:S13]  /*19ce0*/  LOP3.LUT P0, RZ, R0, 0x3ff, RZ, 0xc0, !PT ;  /* 0x000003ff00ff7812 */ /* 0x000fda000780c0ff */
[----:B---3--:R-:W-:Y:S05]  /*19cf0*/  @!P0 BRA `(.L_x_2254) ;  /* 0x0000000000408947 */ /* 0x008fea0003800000 */
[----:B------:R-:W-:Y:S01]  /*19d00*/  MOV R2, 0x0 ;  /* 0x0000000000027802 */ /* 0x000fe20000000f00 */
[----:B------:R-:W-:Y:S01]  /*19d10*/  ULDC.64 UR6, c[0x4][0x90] ;  /* 0x0100240000067ab9 */ /* 0x000fe20000000a00 */
[----:B------:R-:W-:Y:S01]  /*19d20*/  ULDC.64 UR8, c[0x4][0x98] ;  /* 0x0100260000087ab9 */ /* 0x000fe20000000a00 */
[----:B------:R-:W-:Y:S01]  /*19d30*/  ULDC.64 UR4, c[0x4][0x8] ;  /* 0x0100020000047ab9 */ /* 0x000fe20000000a00 */
[----:B------:R-:W-:Y:S02]  /*19d40*/  IMAD.U32 R4, RZ, RZ, UR6 ;  /* 0x00000006ff047e24 */ /* 0x000fe4000f8e00ff */
[----:B------:R-:W3:Y:S01]  /*19d50*/  LDC.64 R2, c[0x4][R2] ;  /* 0x0100000002027b82 */ /* 0x000ee20000000a00 */
[----:B------:R-:W-:Y:S02]  /*19d60*/  IMAD.U32 R5, RZ, RZ, UR7 ;  /* 0x00000007ff057e24 */ /* 0x000fe4000f8e00ff */
[----:B--2---:R-:W-:Y:S02]  /*19d70*/  IMAD.U32 R6, RZ, RZ, UR8 ;  /* 0x00000008ff067e24 */ /* 0x004fe4000f8e00ff */
[----:B------:R-:W-:-:S02]  /*19d80*/  IMAD.U32 R7, RZ, RZ, UR9 ;  /* 0x00000009ff077e24 */ /* 0x000fc4000f8e00ff */
[----:B------:R-:W-:Y:S02]  /*19d90*/  IMAD.U32 R10, RZ, RZ, UR4 ;  /* 0x00000004ff0a7e24 */ /* 0x000fe4000f8e00ff */
[----:B-1----:R-:W-:Y:S02]  /*19da0*/  IMAD.U32 R11, RZ, RZ, UR5 ;  /* 0x00000005ff0b7e24 */ /* 0x002fe4000f8e00ff */
[----:B------:R-:W-:Y:S02]  /*19db0*/  IMAD.MOV.U32 R8, RZ, RZ, 0x70 ;  /* 0x00000070ff087424 */ /* 0x000fe400078e00ff */
[----:B------:R-:W-:Y:S02]  /*19dc0*/  IMAD.MOV.U32 R12, RZ, RZ, 0x1 ;  /* 0x00000001ff0c7424 */ /* 0x000fe400078e00ff */
[----:B0-----:R-:W-:-:S07]  /*19dd0*/  IMAD.MOV.U32 R13, RZ, RZ, RZ ;  /* 0x000000ffff0d7224 */ /* 0x001fce00078e00ff */
[----:B------:R-:W-:-:S07]  /*19de0*/  LEPC R20, `(.L_x_2254) ;  /* 0x000000001014794e */ /* 0x000fce0000000000 */
[----:B---3--:R-:W-:Y:S05]  /*19df0*/  CALL.ABS.NOINC R2 ;  /* 0x0000000002007343 */ /* 0x008fea0003c00000 */
.L_x_2254:
[----:B------:R-:W3:Y:S02]  /*19e00*/  LDL R2, [R1+0x1c] ;  /* 0x00001c0001027983 */ /* 0x000ee40000100800 */
[----:B---3--:R-:W-:-:S05]  /*19e10*/  VIADD R0, R2, 0x400 ;  /* 0x0000040002007836 */ /* 0x008fca0000000000 */
[----:B------:R-:W-:-:S13]  /*19e20*/  LOP3.LUT P0, RZ, R0, 0x3ff, RZ, 0xc0, !PT ;  /* 0x000003ff00ff7812 */ /* 0x000fda000780c0ff */
[----:B------:R-:W-:Y:S05]  /*19e30*/  @!P0 BRA `(.L_x_2255) ;  /* 0x0000000000808947 */ /* 0x000fea0003800000 */
[----:B------:R-:W-:Y:S01]  /*19e40*/  MOV R0, 0x0 ;  /* 0x0000000000007802 */ /* 0x000fe20000000f00 */
[----:B------:R-:W-:Y:S01]  /*19e50*/  ULDC.64 UR6, c[0x4][0x90] ;  /* 0x0100240000067ab9 */ /* 0x000fe20000000a00 */
[----:B------:R-:W-:Y:S01]  /*19e60*/  ULDC.64 UR8, c[0x4][0x98] ;  /* 0x0100260000087ab9 */ /* 0x000fe20000000a00 */
[----:B------:R-:W-:Y:S01]  /*19e70*/  ULDC.64 UR4, c[0x4][0x10] ;  /* 0x0100040000047ab9 */ /* 0x000fe20000000a00 */
[----:B------:R3:W4:Y:S01]  /*19e80*/  LDC.64 R2, c[0x4][R0] ;  /* 0x0100000000027b82 */ /* 0x0007220000000a00 */
[----:B------:R-:W-:Y:S02]  /*19e90*/  IMAD.U32 R4, RZ, RZ, UR6 ;  /* 0x00000006ff047e24 */ /* 0x000fe4000f8e00ff */
[----:B------:R-:W-:Y:S02]  /*19ea0*/  IMAD.U32 R5, RZ, RZ, UR7 ;  /* 0x00000007ff057e24 */ /* 0x000fe4000f8e00ff */
[----:B--2---:R-:W-:Y:S02]  /*19eb0*/  IMAD.U32 R6, RZ, RZ, UR8 ;  /* 0x00000008ff067e24 */ /* 0x004fe4000f8e00ff */
[----:B------:R-:W-:-:S02]  /*19ec0*/  IMAD.U32 R7, RZ, RZ, UR9 ;  /* 0x00000009ff077e24 */ /* 0x000fc4000f8e00ff */
[----:B------:R-:W-:Y:S02]  /*19ed0*/  IMAD.U32 R10, RZ, RZ, UR4 ;  /* 0x00000004ff0a7e24 */ /* 0x000fe4000f8e00ff */
[----:B-1----:R-:W-:Y:S02]  /*19ee0*/  IMAD.U32 R11, RZ, RZ, UR5 ;  /* 0x00000005ff0b7e24 */ /* 0x002fe4000f8e00ff */
[----:B------:R-:W-:Y:S02]  /*19ef0*/  IMAD.MOV.U32 R8, RZ, RZ, 0x70 ;  /* 0x00000070ff087424 */ /* 0x000fe400078e00ff */
[----:B------:R-:W-:Y:S02]  /*19f00*/  IMAD.MOV.U32 R12, RZ, RZ, 0x1 ;  /* 0x00000001ff0c7424 */ /* 0x000fe400078e00ff */
[----:B0--3--:R-:W-:-:S07]  /*19f10*/  IMAD.MOV.U32 R13, RZ, RZ, RZ ;  /* 0x000000ffff0d7224 */ /* 0x009fce00078e00ff */
[----:B------:R-:W-:-:S07]  /*19f20*/  LEPC R20, `(.L_x_2256) ;  /* 0x000000001014794e */ /* 0x000fce0000000000 */
[----:B----4-:R-:W-:Y:S05]  /*19f30*/  CALL.ABS.NOINC R2 ;  /* 0x0000000002007343 */ /* 0x010fea0003c00000 */
.L_x_2256:
        /* <DEDUP_REMOVED lines=16> */
.L_x_2255:
[----:B------:R-:W3:Y:S01]  /*1a040*/  LDL.LU R4, [R1+0x28] ;  /* 0x0000280001047983 */ /* 0x000ee20000300800 */
[----:B------:R-:W4:Y:S01]  /*1a050*/  LDC R0, c[0x0][0x428] ;  /* 0x00010a00ff007b82 */ /* 0x000f220000000800 */
[----:B------:R-:W-:Y:S01]  /*1a060*/  ULDC.64 UR4, c[0x0][0x9f8] ;  /* 0x00027e0000047ab9 */ /* 0x000fe20000000a00 */
[----:B------:R-:W0:Y:S01]  /*1a070*/  S2R R5, SR_TID.X ;  /* 0x0000000000057919 */ /* 0x000e220000002100 */
[----:B----4-:R-:W-:Y:S01]  /*1a080*/  ISETP.NE.AND P0, PT, R0, 0x1, PT ;  /* 0x000000010000780c */ /* 0x010fe20003f05270 */
[----:B------:R-:W-:Y:S01]  /*1a090*/  IMAD.MOV.U32 R0, RZ, RZ, R18 ;  /* 0x000000ffff007224 */ /* 0x000fe200078e0012 */
[----:B0-----:R-:W-:-:S11]  /*1a0a0*/  LOP3.LUT R5, R5, 0x1f, RZ, 0xc0, !PT ;  /* 0x0000001f05057812 */ /* 0x001fd600078ec0ff */
[----:B------:R-:W0:Y:S08]  /*1a0b0*/  @P0 LDC R3, c[0x0][0x42c] ;  /* 0x00010b00ff030b82 */ /* 0x000e300000000800 */
[----:B------:R-:W4:Y:S01]  /*1a0c0*/  @P0 LDC R2, c[0x0][0x430] ;  /* 0x00010c00ff020b82 */ /* 0x000f220000000800 */
[----:B0-----:R-:W-:-:S05]  /*1a0d0*/  @P0 IMAD.HI.U32 R3, R18, R3, RZ ;  /* 0x0000000312030227 */ /* 0x001fca00078e00ff */
[----:B----4-:R-:W-:Y:S02]  /*1a0e0*/  @P0 SHF.R.U32.HI R0, RZ, R2, R3 ;  /* 0x00000002ff000219 */ /* 0x010fe40000011603 */
[----:B------:R-:W-:-:S04]  /*1a0f0*/  ISETP.NE.U32.AND P0, PT, RZ, UR4, PT ;  /* 0x00000004ff007c0c */ /* 0x000fc8000bf05070 */
[----:B------:R-:W-:Y:S01]  /*1a100*/  ISETP.NE.AND.EX P0, PT, RZ, UR5, PT, P0 ;  /* 0x00000005ff007c0c */ /* 0x000fe2000bf05300 */
[----:B------:R-:W-:-:S12]  /*1a110*/  ULDC.64 UR4, c[0x0][0xa00] ;  /* 0x0002800000047ab9 */ /* 0x000fd80000000a00 */
[----:B------:R-:W0:Y:S01]  /*1a120*/  @P0 LDC.64 R2, c[0x0][0x9f8] ;  /* 0x00027e00ff020b82 */ /* 0x000e220000000a00 */
[----:B------:R-:W-:-:S04]  /*1a130*/  ISETP.NE.AND P6, PT, R5, RZ, PT ;  /* 0x000000ff0500720c */ /* 0x000fc80003fc5270 */
[----:B------:R-:W-:-:S09]  /*1a140*/  PLOP3.LUT P1, PT, P6, PT, PT, 0x8, 0x0 ;  /* 0x000000000000781c */ /* 0x000fd2000372e170 */
[----:B------:R-:W-:Y:S01]  /*1a150*/  VOTEU.ALL UP1, P6 ;  /* 0x00000000003f7886 */ /* 0x000fe20003020000 */
[----:B0-----:R-:W-:-:S04]  /*1a160*/  @P0 IMAD.WIDE R2, R19, 0x4, R2 ;  /* 0x0000000413020825 */ /* 0x001fc800078e0202 */
[----:B------:R-:W-:-:S04]  /*1a170*/  @!UP1 UIADD3 UR8, UP0, UR38, 0x270, URZ ;  /* 0x0000027026089890 */ /* 0x000fc8000ff1e03f */
[----:B------:R-:W-:-:S03]  /*1a180*/  @!UP1 UIADD3.X UR9, URZ, UR39, URZ, UP0, !UPT ;  /* 0x000000273f099290 */ /* 0x000fc600087fe43f */
[----:B------:R-:W-:Y:S01]  /*1a190*/  VOTEU.ALL UP0, P6 ;  /* 0x00000000003f7886 */ /* 0x000fe20003000000 */
[----:B---3--:R-:W-:Y:S02]  /*1a1a0*/  IMAD R17, R17, 0x80, R4 ;  /* 0x0000008011117824 */ /* 0x008fe400078e0204 */
[----:B------:R-:W-:-:S06]  /*1a1b0*/  IMAD.MOV.U32 R4, RZ, RZ, R19 ;  /* 0x000000ffff047224 */ /* 0x000fcc00078e0013 */
[----:B------:R0:W5:Y:S01]  /*1a1c0*/  @P0 LDG.E R4, desc[UR40][R2.64] ;  /* 0x0000002802040981 */ /* 0x000162000c1e1900 */
[----:B------:R-:W-:-:S04]  /*1a1d0*/  ISETP.NE.U32.AND P0, PT, RZ, UR4, PT ;  /* 0x00000004ff007c0c */ /* 0x000fc8000bf05070 */
[----:B------:R-:W-:-:S04]  /*1a1e0*/  ISETP.NE.AND.EX P0, PT, RZ, UR5, PT, P0 ;  /* 0x00000005ff007c0c */ /* 0x000fc8000bf05300 */
[----:B0-----:R-:W-:-:S09]  /*1a1f0*/  SEL R2, R19, RZ, !P0 ;  /* 0x000000ff13027207 */ /* 0x001fd20004000000 */
.L_x_2257:
        /* <DEDUP_REMOVED lines=10> */
[----:B------:R-:W3:Y:S01]  /*1a2a0*/  LDL R3, [R1+0x20] ;  /* 0x0000200001037983 */ /* 0x000ee20000100800 */
[----:B------:R-:W0:Y:S01]  /*1a2b0*/  LDC.64 R20, c[0x0][0x3f8] ;  /* 0x0000fe00ff147b82 */ /* 0x000e220000000a00 */
[----:B------:R-:W-:Y:S02]  /*1a2c0*/  ULDC.64 UR4, c[0x0][0xa08] ;  /* 0x0002820000047ab9 */ /* 0x000fe40000000a00 */
[----:B0-----:R-:W-:Y:S01]  /*1a2d0*/  LOP3.LUT P0, RZ, R20, UR4, RZ, 0xfc, !PT ;  /* 0x0000000414ff7c12 */ /* 0x001fe2000f80fcff */
[----:B------:R-:W-:-:S03]  /*1a2e0*/  UMOV UR4, 0xffffffff ;  /* 0xffffffff00047882 */ /* 0x000fc60000000000 */
[----:B------:R-:W-:-:S04]  /*1a2f0*/  LOP3.LUT P0, RZ, R21, UR5, RZ, 0xfc, P0 ;  /* 0x0000000515ff7c12 */ /* 0x000fc8000800fcff */
[----:B--2--5:R-:W-:Y:S01]  /*1a300*/  SEL R6, R4, RZ, !P0 ;  /* 0x000000ff04067207 */ /* 0x024fe20004000000 */
[----:B---3--:R-:W-:Y:S01]  /*1a310*/  VIADD R3, R3, 0xffffffff ;  /* 0xffffffff03037836 */ /* 0x008fe20000000000 */
[----:B------:R-:W-:Y:S07]  /*1a320*/  BRA.DIV UR4, `(.L_x_2258) ;  /* 0x0000004604307947 */ /* 0x000fee000b800000 */
.L_x_2393:
[----:B------:R-:W-:Y:S01]  /*1a330*/  UMOV UR4, 0xffffffff ;  /* 0xffffffff00047882 */ /* 0x000fe20000000000 */
[----:B------:R-:W-:Y:S02]  /*1a340*/  SHF.R.S32.HI R8, RZ, 0x1f, R4 ;  /* 0x0000001fff087819 */ /* 0x000fe40000011404 */
[----:B------:R-:W-:Y:S05]  /*1a350*/  BRA.DIV UR4, `(.L_x_2259) ;  /* 0x0000004604587947 */ /* 0x000fea000b800000 */
[----:B------:R-:W-:-:S13]  /*1a360*/  ELECT P6, URZ, PT ;  /* 0x00000000003f782f */ /* 0x000fda00038c0000 */
.L_x_2396:
[----:B------:R-:W-:Y:S05]  /*1a370*/  @!P6 BRA `(.L_x_2260) ;  /* 0x0000000000fce947 */ /* 0x000fea0003800000 */
[----:B------:R-:W-:-:S04]  /*1a380*/  ISETP.NE.U32.AND P0, PT, R20, RZ, PT ;  /* 0x000000ff1400720c */ /* 0x000fc80003f05070 */
[----:B------:R-:W-:-:S13]  /*1a390*/  ISETP.NE.AND.EX P0, PT, R21, RZ, PT, P0 ;  /* 0x000000ff1500720c */ /* 0x000fda0003f05300 */
[----:B------:R-:W-:Y:S05]  /*1a3a0*/  @!P0 BRA `(.L_x_2261) ;  /* 0x0000000000488947 */ /* 0x000fea0003800000 */
[----:B-1----:R-:W0:Y:S01]  /*1a3b0*/  LDC R9, c[0x0][0x41c] ;  /* 0x00010700ff097b82 */ /* 0x002e220000000800 */
[----:B------:R-:W-:Y:S01]  /*1a3c0*/  IMAD.MOV.U32 R5, RZ, RZ, R3 ;  /* 0x000000ffff057224 */ /* 0x000fe200078e0003 */
[----:B------:R-:W-:Y:S01]  /*1a3d0*/  ULDC.64 UR4, c[0x0][0x408] ;  /* 0x0001020000047ab9 */ /* 0x000fe20000000a00 */
[----:B0-----:R-:W-:-:S13]  /*1a3e0*/  ISETP.NE.AND P0, PT, R9, 0x1, PT ;  /* 0x000000010900780c */ /* 0x001fda0003f05270 */
[----:B------:R-:W0:Y:S02]  /*1a3f0*/  @P0 LDC.64 R6, c[0x0][0x420] ;  /* 0x00010800ff060b82 */ /* 0x000e240000000a00 */
[----:B0-----:R-:W-:-:S05]  /*1a400*/  @P0 IMAD.HI.U32 R6, R3, R6, RZ ;  /* 0x0000000603060227 */ /* 0x001fca00078e00ff */
[----:B------:R-:W-:-:S04]  /*1a410*/  @P0 SHF.R.U32.HI R5, RZ, R7, R6 ;  /* 0x00000007ff050219 */ /* 0x000fc80000011606 */
[--C-:B------:R-:W-:Y:S01]  /*1a420*/  SHF.R.S32.HI R7, RZ, 0x1f, R5.reuse ;  /* 0x0000001fff077819 */ /* 0x100fe20000011405 */
[----:B------:R-:W-:-:S04]  /*1a430*/  IMAD.MOV R6, RZ, RZ, -R5 ;  /* 0x000000ffff067224 */ /* 0x000fc800078e0a05 */
[----:B------:R-:W-:Y:S02]  /*1a440*/  IMAD R3, R9, R6, R3 ;  /* 0x0000000609037224 */ /* 0x000fe400078e0203 */
[----:B------:R-:W-:-:S04]  /*1a450*/  IMAD R6, R8, UR4, RZ ;  /* 0x0000000408067c24 */ /* 0x000fc8000f8e02ff */
[----:B------:R-:W-:Y:S02]  /*1a460*/  IMAD R9, R4, UR5, R6 ;  /* 0x0000000504097c24 */ /* 0x000fe4000f8e0206 */
[----:B------:R-:W-:-:S04]  /*1a470*/  IMAD.MOV.U32 R6, RZ, RZ, R5 ;  /* 0x000000ffff067224 */ /* 0x000fc800078e0005 */
[----:B------:R-:W-:-:S04]  /*1a480*/  IMAD.WIDE.U32 R6, R4, UR4, R6 ;  /* 0x0000000404067c25 */ /* 0x000fc8000f8e0006 */
[----:B------:R-:W-:Y:S01]  /*1a490*/  IMAD.IADD R5, R7, 0x1, R9 ;  /* 0x0000000107057824 */ /* 0x000fe200078e0209 */
[----:B------:R-:W-:-:S04]  /*1a4a0*/  LEA R10, P0, R6, R20, 0x2 ;  /* 0x00000014060a7211 */ /* 0x000fc800078010ff */
[----:B------:R-:W-:-:S05]  /*1a4b0*/  LEA.HI.X R11, R6, R21, R5, 0x2, P0 ;  /* 0x00000015060b7211 */ /* 0x000fca00000f1405 */
[----:B------:R0:W5:Y:S04]  /*1a4c0*/  LDG.E R6, desc[UR40][R10.64] ;  /* 0x000000280a067981 */ /* 0x000168000c1e1900 */
.L_x_2261:
[----:B------:R-:W2:Y:S01]  /*1a4d0*/  LDL R5, [R1] ;  /* 0x0000000001057983 */ /* 0x000ea20000100800 */
[----:B-1----:R-:W-:-:S03]  /*1a4e0*/  MOV R9, 0x400 ;  /* 0x0000040000097802 */ /* 0x002fc60000000f00 */
[----:B------:R-:W3:Y:S01]  /*1a4f0*/  LDL R7, [R1+0x8] ;  /* 0x0000080001077983 */ /* 0x000ee20000100800 */
[----:B0-----:R-:W0:Y:S02]  /*1a500*/  S2R R10, SR_CgaCtaId ;  /* 0x00000000000a7919 */ /* 0x001e240000008800 */
[----:B0-----:R-:W-:-:S05]  /*1a510*/  LEA R9, R10, R9, 0x18 ;  /* 0x000000090a097211 */ /* 0x001fca00078ec0ff */
[----:B--2---:R-:W-:Y:S01]  /*1a520*/  IMAD R5, R5, 0x8, R9 ;  /* 0x0000000805057824 */ /* 0x004fe200078e0209 */
[----:B---3--:R-:W-:-:S04]  /*1a530*/  SHF.L.U32 R7, R7, 0x1f, RZ ;  /* 0x0000001f07077819 */ /* 0x008fc800000006ff */
[----:B------:R-:W0:Y:S02]  /*1a540*/  SYNCS.PHASECHK.TRANS64.TRYWAIT P0, [R5+URZ+0x22840], R7 ;  /* 0x02284007050075a7 */ /* 0x000e24000800017f */
[----:B0-----:R-:W-:Y:S05]  /*1a550*/  @!P0 BRA `(.L_x_2262) ;  /* 0x0000004000f88947 */ /* 0x001fea0003800000 */
.L_x_2397:
        /* <DEDUP_REMOVED lines=11> */
.L_x_2263:
[----:B------:R-:W2:Y:S01]  /*1a610*/  LDL R9, [R1] ;  /* 0x0000000001097983 */ /* 0x000ea20000100800 */
[----:B------:R-:W-:-:S03]  /*1a620*/  MOV R10, 0x400 ;  /* 0x00000400000a7802 */ /* 0x000fc60000000f00 */
[----:B0-----:R-:W3:Y:S01]  /*1a630*/  LDL R7, [R1+0x10] ;  /* 0x0000100001077983 */ /* 0x001ee20000100800 */
[----:B------:R-:W0:Y:S01]  /*1a640*/  S2R R11, SR_CgaCtaId ;  /* 0x00000000000b7919 */ /* 0x000e220000008800 */
        /* <DEDUP_REMOVED lines=17> */
[----:B0-----:R-:W-:Y:S01]  /*1a760*/  NOP ;  /* 0x0000000000007918 */ /* 0x001fe20000000000 */
.L_x_2260:
[----:B------:R-:W2:Y:S01]  /*1a770*/  LDL.LU R10, [R1+0x24] ;  /* 0x00002400010a7983 */ /* 0x000ea20000300800 */
[----:B------:R-:W-:Y:S01]  /*1a780*/  MOV R7, 0x400 ;  /* 0x0000040000077802 */ /* 0x000fe20000000f00 */
[----:B------:R-:W-:Y:S05]  /*1a790*/  WARPSYNC.ALL ;  /* 0x0000000000007948 */ /* 0x000fea0003800000 */
[----:B-1----:R-:W0:Y:S01]  /*1a7a0*/  S2R R9, SR_CgaCtaId ;  /* 0x0000000000097919 */ /* 0x002e220000008800 */
        /* <DEDUP_REMOVED lines=26> */
.L_x_2398:
[----:B------:R-:W-:Y:S05]  /*1a950*/  BSYNC B0 ;  /* 0x0000000000007941 */ /* 0x000fea0003800000 */
.L_x_2264:
        /* <DEDUP_REMOVED lines=11> */
.L_x_2399:
        /* <DEDUP_REMOVED lines=11> */
.L_x_2269:
        /* <DEDUP_REMOVED lines=8> */
[----:B------:R-:W-:Y:S02]  /*1ab40*/  R2UR UR13, R6 ;  /* 0x00000000060d72ca */ /* 0x000fe400000e0000 */
[----:B0-----:R-:W-:-:S05]  /*1ab50*/  LEA R9, R10, R9, 0x18 ;  /* 0x000000090a097211 */ /* 0x001fca00078ec0ff */
        /* <DEDUP_REMOVED lines=27> */
.L_x_2267:
[----:B------:R-:W-:Y:S05]  /*1ad10*/  BSYNC B0 ;  /* 0x0000000000007941 */ /* 0x000fea0003800000 */
.L_x_2266:
[----:B------:R-:W2:Y:S04]  /*1ad20*/  LDL R3, [R1+0x20] ;  /* 0x0000200001037983 */ /* 0x000ea80000100800 */
[----:B0-----:R-:W3:Y:S01]  /*1ad30*/  LDL R2, [R1+0x18] ;  /* 0x0000180001027983 */ /* 0x001ee20000100800 */
        /* <DEDUP_REMOVED lines=27> */
[----:B------:R-:W-:Y:S01]  /*1aef0*/  ULDC.64 UR4, c[0x0][0x408] ;  /* 0x0001020000047ab9 */ /* 0x000fe20000000a00 */
[----:B-1----:R-:W-:-:S13]  /*1af00*/  ISETP.NE.AND P0, PT, R11, 0x1, PT ;  /* 0x000000010b00780c */ /* 0x002fda0003f05270 */
[----:B------:R-:W1:Y:S02]  /*1af10*/  @P0 LDC.64 R2, c[0x0][0x420] ;  /* 0x00010800ff020b82 */ /* 0x000e640000000a00 */
[----:B-1----:R-:W-:-:S04]  /*1af20*/  @P0 IMAD.HI.U32 R6, R5, R2, RZ ;  /* 0x0000000205060227 */ /* 0x002fc800078e00ff */
[----:B------:R-:W-:Y:S01]  /*1af30*/  IMAD.MOV.U32 R2, RZ, RZ, R5 ;  /* 0x000000ffff027224 */ /* 0x000fe200078e0005 */
[----:B------:R-:W-:Y:S01]  /*1af40*/  @P0 SHF.R.U32.HI R2, RZ, R3, R6 ;  /* 0x00000003ff020219 */ /* 0x000fe20000011606 */
[----:B------:R-:W-:-:S03]  /*1af50*/  IMAD R6, R8, UR4, RZ ;  /* 0x0000000408067c24 */ /* 0x000fc6000f8e02ff */
[----:B------:R-:W-:Y:S01]  /*1af60*/  SHF.R.S32.HI R3, RZ, 0x1f, R2 ;  /* 0x0000001fff037819 */ /* 0x000fe20000011402 */
[C---:B------:R-:W-:Y:S02]  /*1af70*/  IMAD R10, R4.reuse, UR5, R6 ;  /* 0x00000005040a7c24 */ /* 0x040fe4000f8e0206 */
[----:B------:R-:W-:-:S04]  /*1af80*/  IMAD.WIDE.U32 R6, R4, UR4, R2 ;  /* 0x0000000404067c25 */ /* 0x000fc8000f8e0002 */
[----:B------:R-:W-:Y:S01]  /*1af90*/  IMAD.IADD R10, R10, 0x1, R7 ;  /* 0x000000010a0a7824 */ /* 0x000fe200078e0207 */
[----:B------:R-:W-:Y:S01]  /*1afa0*/  LEA R20, P0, R6, R20, 0x2 ;  /* 0x0000001406147211 */ /* 0x000fe200078010ff */
[----:B------:R-:W-:-:S03]  /*1afb0*/  IMAD.MOV R2, RZ, RZ, -R2 ;  /* 0x000000ffff027224 */ /* 0x000fc600078e0a02 */
[----:B------:R-:W-:Y:S01]  /*1afc0*/  LEA.HI.X R21, R6, R21, R10, 0x2, P0 ;  /* 0x0000001506157211 */ /* 0x000fe200000f140a */
[----:B------:R-:W-:-:S04]  /*1afd0*/  IMAD R5, R11, R2, R5 ;  /* 0x000000020b057224 */ /* 0x000fc800078e0205 */
[----:B------:R1:W5:Y:S04]  /*1afe0*/  LDG.E R6, desc[UR40][R20.64] ;  /* 0x0000002814067981 */ /* 0x000368000c1e1900 */
.L_x_2276:
[----:B------:R-:W2:Y:S01]  /*1aff0*/  S2R R3, SR_CgaCtaId ;  /* 0x0000000000037919 */ /* 0x000ea20000008800 */
[----:B------:R-:W-:-:S04]  /*1b000*/  MOV R2, 0x400 ;  /* 0x0000040000027802 */ /* 0x000fc80000000f00 */
[----:B--2---:R-:W-:Y:S02]  /*1b010*/  LEA R2, R3, R2, 0x18 ;  /* 0x0000000203027211 */ /* 0x004fe400078ec0ff */
[----:B------:R-:W-:-:S03]  /*1b020*/  SHF.L.U32 R3, R12, 0x1f, RZ ;  /* 0x0000001f0c037819 */ /* 0x000fc600000006ff */
[----:B------:R-:W-:-:S04]  /*1b030*/  IMAD R2, R13, 0x8, R2 ;  /* 0x000000080d027824 */ /* 0x000fc800078e0202 */
[----:B------:R-:W2:Y:S02]  /*1b040*/  SYNCS.PHASECHK.TRANS64.TRYWAIT P0, [R2+URZ+0x22840], R3 ;  /* 0x02284003020075a7 */ /* 0x000ea4000800017f */
[----:B--2---:R-:W-:Y:S05]  /*1b050*/  @!P0 BRA `(.L_x_2277) ;  /* 0x0000003800808947 */ /* 0x004fea0003800000 */
.L_x_2400:
        /* <DEDUP_REMOVED lines=11> */
.L_x_2278:
[----:B---3--:R-:W3:Y:S01]  /*1b110*/  LDL R7, [R1] ;  /* 0x0000000001077983 */ /* 0x008ee20000100800 */
[----:B------:R-:W-:-:S03]  /*1b120*/  MOV R11, 0x400 ;  /* 0x00000400000b7802 */ /* 0x000fc60000000f00 */
        /* <DEDUP_REMOVED lines=20> */
.L_x_2401:
        /* <DEDUP_REMOVED lines=8> */
.L_x_2280:
        /* <DEDUP_REMOVED lines=34> */
.L_x_2275:
[----:B------:R-:W-:Y:S05]  /*1b510*/  BSYNC B2 ;  /* 0x0000000000027941 */ /* 0x000fea0003800000 */
.L_x_2274:
[----:B------:R-:W2:Y:S02]  /*1b520*/  LDL R2, [R1+0x20] ;  /* 0x0000200001027983 */ /* 0x000ea40000100800 */
[----:B--2---:R-:W-:-:S07]  /*1b530*/  VIADD R5, R2, 0xfffffffd ;  /* 0xfffffffd02057836 */ /* 0x004fce0000000000 */
.L_x_2273:
[----:B------:R-:W-:Y:S05]  /*1b540*/  BSYNC B1 ;  /* 0x0000000000017941 */ /* 0x000fea0003800000 */
.L_x_2272:
[----:B------:R-:W2:Y:S01]  /*1b550*/  LDL.LU R2, [R1+0x20] ;  /* 0x0000200001027983 */ /* 0x000ea20000300800 */
[----:B------:R-:W-:Y:S01]  /*1b560*/  VIADD R9, R9, 0xfffffffe ;  /* 0xfffffffe09097836 */ /* 0x000fe20000000000 */
[----:B--2---:R-:W-:-:S04]  /*1b570*/  LOP3.LUT R2, RZ, R2, RZ, 0x33, !PT ;  /* 0x00000002ff027212 */ /* 0x004fc800078e33ff */
[----:B------:R-:W-:-:S13]  /*1b580*/  ISETP.NE.AND P0, PT, R9, R2, PT ;  /* 0x000000020900720c */ /* 0x000fda0003f05270 */
[----:B------:R-:W-:Y:S05]  /*1b590*/  @!P0 BRA `(.L_x_2271) ;  /* 0x0000000c00a08947 */ /* 0x000fea0003800000 */
.L_x_2295:
        /* <DEDUP_REMOVED lines=9> */
[----:B0-----:R-:W-:Y:S06]  /*1b630*/  @!P6 BRA `(.L_x_2282) ;  /* 0x000000040098e947 */ /* 0x001fec0003800000 */
        /* <DEDUP_REMOVED lines=22> */
.L_x_2283:
[----:B------:R-:W3:Y:S01]  /*1b7a0*/  S2R R3, SR_CgaCtaId ;  /* 0x0000000000037919 */ /* 0x000ee20000008800 */
[----:B------:R-:W-:-:S04]  /*1b7b0*/  MOV R2, 0x400 ;  /* 0x0000040000027802 */ /* 0x000fc80000000f00 */
[----:B---3--:R-:W-:Y:S02]  /*1b7c0*/  LEA R2, R3, R2, 0x18 ;  /* 0x0000000203027211 */ /* 0x008fe400078ec0ff */
[----:B------:R-:W-:-:S03]  /*1b7d0*/  SHF.L.U32 R3, R9, 0x1f, RZ ;  /* 0x0000001f09037819 */ /* 0x000fc600000006ff */
[----:B------:R-:W-:-:S04]  /*1b7e0*/  IMAD R2, R10, 0x8, R2 ;  /* 0x000000080a027824 */ /* 0x000fc800078e0202 */
[----:B------:R-:W3:Y:S02]  /*1b7f0*/  SYNCS.PHASECHK.TRANS64.TRYWAIT P0, [R2+URZ+0x22840], R3 ;  /* 0x02284003020075a7 */ /* 0x000ee4000800017f */
[----:B---3--:R-:W-:Y:S05]  /*1b800*/  @!P0 BRA `(.L_x_2284) ;  /* 0x0000003000bc8947 */ /* 0x008fea0003800000 */
.L_x_2402:
[----:B--2---:R-:W2:Y:S02]  /*1b810*/  S2R R7, SR_TID.X ;  /* 0x0000000000077919 */ /* 0x004ea40000002100 */
        /* <DEDUP_REMOVED lines=10> */
.L_x_2285:
[----:B0-----:R-:W4:Y:S01]  /*1b8c0*/  LDL R12, [R1+0x10] ;  /* 0x00001000010c7983 */ /* 0x001f220000100800 */
[----:B--2---:R-:W-:Y:S01]  /*1b8d0*/  MOV R7, 0x400 ;  /* 0x0000040000077802 */ /* 0x004fe20000000f00 */
        /* <DEDUP_REMOVED lines=17> */
[----:B------:R-:W2:Y:S02]  /*1b9f0*/  SYNCS.PHASECHK.TRANS64.TRYWAIT P1, [R2+URZ+0x22860], R3 ;  /* 0x02286003020075a7 */ /* 0x000ea4000802017f */
[----:B0-2---:R-:W-:Y:S05]  /*1ba00*/  @!P1 BRA `(.L_x_2286) ;  /* 0x0000003000509947 */ /* 0x005fea0003800000 */
.L_x_2403:
[----:B------:R-:W-:Y:S05]  /*1ba10*/  @P0 BRA `(.L_x_2287) ;  /* 0x00000000001c0947 */ /* 0x000fea0003800000 */
[----:B------:R-:W2:Y:S01]  /*1ba20*/  S2R R11, SR_TID.X ;  /* 0x00000000000b7919 */ /* 0x000ea20000002100 */
[----:B0--3--:R-:W-:-:S04]  /*1ba30*/  IMAD.MOV.U32 R3, RZ, RZ, 0xc000 ;  /* 0x0000c000ff037424 */ /* 0x009fc800078e00ff */
[----:B------:R4:W-:Y:S01]  /*1ba40*/  SYNCS.ARRIVE.TRANS64 RZ, [R2+URZ+0x22850], R3 ;  /* 0x0228500302ff79a7 */ /* 0x0009e2000800003f */
[----:B--2---:R-:W-:-:S04]  /*1ba50*/  LOP3.LUT R11, R11, 0x1f, RZ, 0xc0, !PT ;  /* 0x0000001f0b0b7812 */ /* 0x004fc800078ec0ff */
[----:B------:R-:W-:-:S13]  /*1ba60*/  ISETP.NE.AND P1, PT, R11, RZ, PT ;  /* 0x000000ff0b00720c */ /* 0x000fda0003f25270 */
[----:B----4-:R-:W-:Y:S05]  /*1ba70*/  @!P1 BRA `(.L_x_2287) ;  /* 0x0000000000049947 */ /* 0x010fea0003800000 */
[----:B------:R-:W-:Y:S01]  /*1ba80*/  BPT.TRAP 0x1 ;  /* 0x000000040000795c */ /* 0x000fe20000300000 */
.L_x_2287:
[----:B------:R-:W2:Y:S01]  /*1ba90*/  S2R R11, SR_CgaCtaId ;  /* 0x00000000000b7919 */ /* 0x000ea20000008800 */
[----:B0--3--:R-:W-:Y:S01]  /*1baa0*/  MOV R3, 0x400 ;  /* 0x0000040000037802 */ /* 0x009fe20000000f00 */
        /* <DEDUP_REMOVED lines=11> */
[----:B--2---:R-:W-:-:S05]  /*1bb60*/  LEA R3, R11, R3, 0x18 ;  /* 0x000000030b037211 */ /* 0x004fca00078ec0ff */
        /* <DEDUP_REMOVED lines=19> */
.L_x_2282:
[----:B------:R-:W-:Y:S05]  /*1bca0*/  BSYNC B1 ;  /* 0x0000000000017941 */ /* 0x000fea0003800000 */
.L_x_2281:
[----:B------:R-:W-:Y:S01]  /*1bcb0*/  VIADD R10, R10, 0x1 ;  /* 0x000000010a0a7836 */ /* 0x000fe20000000000 */
[----:B------:R-:W-:Y:S04]  /*1bcc0*/  BSSY B1, `(.L_x_2288) ;  /* 0x0000071000017945 */ /* 0x000fe80003800000 */
[----:B------:R-:W-:-:S04]  /*1bcd0*/  ISETP.NE.AND P0, PT, R10, 0x2, PT ;  /* 0x000000020a00780c */ /* 0x000fc80003f05270 */
[----:B------:R-:W-:Y:S02]  /*1bce0*/  SEL R2, RZ, 0x1, P0 ;  /* 0x00000001ff027807 */ /* 0x000fe40000000000 */
[----:B0-----:R-:W-:Y:S02]  /*1bcf0*/  SEL R12, R10, RZ, P0 ;  /* 0x000000ff0a0c7207 */ /* 0x001fe40000000000 */
[----:B------:R-:W-:Y:S01]  /*1bd00*/  LOP3.LUT R11, R9, R2, RZ, 0x3c, !PT ;  /* 0x00000002090b7212 */ /* 0x000fe200078e3cff */
[----:B------:R-:W-:-:S04]  /*1bd10*/  VIADD R9, R5, 0xffffffff ;  /* 0xffffffff05097836 */ /* 0x000fc80000000000 */
        /* <DEDUP_REMOVED lines=18> */
[----:B------:R-:W-:Y:S01]  /*1be40*/  IMAD R10, R10, R3, R9 ;  /* 0x000000030a0a7224 */ /* 0x000fe200078e0209 */
[----:B------:R-:W-:-:S03]  /*1be50*/  SHF.R.S32.HI R3, RZ, 0x1f, R2 ;  /* 0x0000001fff037819 */ /* 0x000fc60000011402 */
[----:B------:R-:W-:-:S04]  /*1be60*/  IMAD.WIDE.U32 R2, R4, UR6, R2 ;  /* 0x0000000604027c25 */ /* 0x000fc8000f8e0002 */
[----:B------:R-:W-:Y:S01]  /*1be70*/  IMAD.IADD R3, R6, 0x1, R3 ;  /* 0x0000000106037824 */ /* 0x000fe200078e0203 */
[----:B------:R-:W-:-:S04]  /*1be80*/  LEA R6, P0, R2, UR4, 0x2 ;  /* 0x0000000402067c11 */ /* 0x000fc8000f8010ff */
[----:B------:R-:W-:-:S05]  /*1be90*/  LEA.HI.X R7, R2, UR5, R3, 0x2, P0 ;  /* 0x0000000502077c11 */ /* 0x000fca00080f1403 */
[----:B------:R2:W5:Y:S04]  /*1bea0*/  LDG.E R6, desc[UR40][R6.64] ;  /* 0x0000002806067981 */ /* 0x000568000c1e1900 */
.L_x_2290:
[----:B------:R-:W3:Y:S01]  /*1beb0*/  S2R R3, SR_CgaCtaId ;  /* 0x0000000000037919 */ /* 0x000ee20000008800 */
[----:B------:R-:W-:-:S04]  /*1bec0*/  MOV R2, 0x400 ;  /* 0x0000040000027802 */ /* 0x000fc80000000f00 */
[----:B---3--:R-:W-:Y:S02]  /*1bed0*/  LEA R2, R3, R2, 0x18 ;  /* 0x0000000203027211 */ /* 0x008fe400078ec0ff */
[----:B------:R-:W-:-:S03]  /*1bee0*/  SHF.L.U32 R3, R11, 0x1f, RZ ;  /* 0x0000001f0b037819 */ /* 0x000fc600000006ff */
[----:B------:R-:W-:-:S04]  /*1bef0*/  IMAD R2, R12, 0x8, R2 ;  /* 0x000000080c027824 */ /* 0x000fc800078e0202 */
[----:B------:R-:W3:Y:S02]  /*1bf00*/  SYNCS.PHASECHK.TRANS64.TRYWAIT P0, [R2+URZ+0x22840], R3 ;  /* 0x02284003020075a7 */ /* 0x000ee4000800017f */
[----:B---3--:R-:W-:Y:S05]  /*1bf10*/  @!P0 BRA `(.L_x_2291) ;  /* 0x0000002c00208947 */ /* 0x008fea0003800000 */
.L_x_2404:
        /* <DEDUP_REMOVED lines=11> */
.L_x_2292:
[----:B--2---:R-:W2:Y:S01]  /*1bfd0*/  LDL R7, [R1] ;  /* 0x0000000001077983 */ /* 0x004ea20000100800 */
        /* <DEDUP_REMOVED lines=20> */
[----:B0-2---:R-:W-:Y:S05]  /*1c120*/  @!P1 BRA `(.L_x_2293) ;  /* 0x0000002800b09947 */ /* 0x005fea0003800000 */
.L_x_2405:
        /* <DEDUP_REMOVED lines=8> */
.L_x_2294:
        /* <DEDUP_REMOVED lines=34> */
.L_x_2289:
[----:B------:R-:W-:Y:S05]  /*1c3d0*/  BSYNC B1 ;  /* 0x0000000000017941 */ /* 0x000fea0003800000 */
.L_x_2288:
[----:B------:R-:W2:Y:S01]  /*1c3e0*/  LDL R2, [R1+0x18] ;  /* 0x0000180001027983 */ /* 0x000ea20000100800 */
[----:B------:R-:W-:Y:S01]  /*1c3f0*/  VIADD R5, R5, 0xfffffffe ;  /* 0xfffffffe05057836 */ /* 0x000fe20000000000 */
[----:B--2---:R-:W-:-:S13]  /*1c400*/  ISETP.GT.AND P0, PT, R9, R2, PT ;  /* 0x000000020900720c */ /* 0x004fda0003f04270 */
[----:B------:R-:W-:Y:S05]  /*1c410*/  @P0 BRA `(.L_x_2295) ;  /* 0xfffffff000600947 */ /* 0x000fea000383ffff */
.L_x_2271:
[----:B------:R-:W-:Y:S05]  /*1c420*/  BSYNC B0 ;  /* 0x0000000000007941 */ /* 0x000fea0003800000 */
.L_x_2270:
        /* <DEDUP_REMOVED lines=23> */
.L_x_2297:
[----:B------:R-:W-:Y:S05]  /*1c5a0*/  BSYNC B0 ;  /* 0x0000000000007941 */ /* 0x000fea0003800000 */
.L_x_2296:
[----:B--2---:R-:W2:Y:S02]  /*1c5b0*/  LDL.LU R2, [R1+0x8] ;  /* 0x0000080001027983 */ /* 0x004ea40000300800 */
[----:B--2---:R-:W-:-:S05]  /*1c5c0*/  LOP3.LUT R2, R2, R0, RZ, 0x3c, !PT ;  /* 0x0000000002027212 */ /* 0x004fca00078e3cff */
[----:B------:R3:W-:Y:S02]  /*1c5d0*/  STL [R1+0x8], R2 ;  /* 0x0000080201007387 */ /* 0x0007e40000100800 */
.L_x_2253:
[----:B------:R-:W-:Y:S05]  /*1c5e0*/  BSYNC B6 ;  /* 0x0000000000067941 */ /* 0x000fea0003800000 */
.L_x_2251:
[----:B------:R-:W-:-:S03]  /*1c5f0*/  UMOV UR4, 0xffffffff ;  /* 0xffffffff00047882 */ /* 0x000fc60000000000 */
[----:B------:R-:W-:Y:S05]  /*1c600*/  BRA.DIV UR4, `(.L_x_2298) ;  /* 0x00000026048c7947 */ /* 0x000fea000b800000 */
[----:B------:R4:W0:Y:S04]  /*1c610*/  SHFL.IDX PT, R4, R16, RZ, 0x1f ;  /* 0x00001fff10047589 */ /* 0x00082800000e0000 */
[----:B------:R-:W0:Y:S02]  /*1c620*/  SHFL.IDX PT, R16, R16, 0x1, 0x1f ;  /* 0x00201f0010107f89 */ /* 0x000e2400000e0000 */
.L_x_2409:
[----:B------:R-:W5:Y:S01]  /*1c630*/  S2R R7, SR_TID.X ;  /* 0x0000000000077919 */ /* 0x000f620000002100 */
[----:B------:R-:W-:Y:S01]  /*1c640*/  ULDC UR4, c[0x0][0xc14] ;  /* 0x0003050000047ab9 */ /* 0x000fe20000000800 */
[----:B------:R-:W-:Y:S01]  /*1c650*/  BSSY B0, `(.L_x_2299) ;  /* 0x000000b000007945 */ /* 0x000fe20003800000 */
[----:B------:R-:W-:Y:S02]  /*1c660*/  IMAD.U32 R0, RZ, RZ, UR4 ;  /* 0x00000004ff007e24 */ /* 0x000fe4000f8e00ff */
[----:B------:R-:W-:Y:S01]  /*1c670*/  IMAD.MOV.U32 R17, RZ, RZ, RZ ;  /* 0x000000ffff117224 */ /* 0x000fe200078e00ff */
[----:B-----5:R-:W-:-:S04]  /*1c680*/  LOP3.LUT R7, R7, 0x1f, RZ, 0xc0, !PT ;  /* 0x0000001f07077812 */ /* 0x020fc800078ec0ff */
[C---:B------:R-:W-:Y:S01]  /*1c690*/  ISETP.NE.AND P0, PT, R7.reuse, 0x1f, PT ;  /* 0x0000001f0700780c */ /* 0x040fe20003f05270 */
[----:B------:R-:W-:-:S05]  /*1c6a0*/  IMAD.IADD R5, R7, 0x1, R19 ;  /* 0x0000000107057824 */ /* 0x000fca00078e0213 */
[----:B------:R-:W-:-:S13]  /*1c6b0*/  ISETP.GE.OR P0, PT, R5, R0, !P0 ;  /* 0x000000000500720c */ /* 0x000fda0004706670 */
[----:B------:R-:W-:Y:S05]  /*1c6c0*/  @P0 BRA `(.L_x_2300) ;  /* 0x00000000000c0947 */ /* 0x000fea0003800000 */
[----:B---3--:R-:W3:Y:S02]  /*1c6d0*/  LDC.64 R2, c[0x0][0xc58] ;  /* 0x00031600ff027b82 */ /* 0x008ee40000000a00 */
[----:B---3--:R-:W-:-:S05]  /*1c6e0*/  IMAD.WIDE R2, R5, 0x4, R2 ;  /* 0x0000000405027825 */ /* 0x008fca00078e0202 */
[----:B------:R3:W5:Y:S02]  /*1c6f0*/  LDG.E R17, desc[UR40][R2.64] ;  /* 0x0000002802117981 */ /* 0x000764000c1e1900 */
.L_x_2300:
[----:B------:R-:W-:Y:S05]  /*1c700*/  BSYNC B0 ;  /* 0x0000000000007941 */ /* 0x000fea0003800000 */
.L_x_2299:
[----:B------:R-:W-:-:S03]  /*1c710*/  UMOV UR4, 0xffffffff ;  /* 0xffffffff00047882 */ /* 0x000fc60000000000 */
[----:B------:R-:W-:Y:S05]  /*1c720*/  BRA.DIV UR4, `(.L_x_2301) ;  /* 0x0000002604907947 */ /* 0x000fea000b800000 */
        /* <DEDUP_REMOVED lines=9> */
[----:B---3--:R-:W-:-:S05]  /*1c7c0*/  IMAD.IADD R3, R13, 0x1, R14 ;  /* 0x000000010d037824 */ /* 0x008fca00078e020e */
[----:B------:R-:W0:Y:S02]  /*1c7d0*/  SHFL.UP PT, R14, R3, 0x4, RZ ;  /* 0x04800000030e7989 */ /* 0x000e2400000e00ff */
[----:B0-----:R-:W-:Y:S02]  /*1c7e0*/  SEL R14, R14, RZ, P0 ;  /* 0x000000ff0e0e7207 */ /* 0x001fe40000000000 */
[----:B------:R-:W-:-:S03]  /*1c7f0*/  ISETP.GE.U32.AND P0, PT, R7, 0x10, PT ;  /* 0x000000100700780c */ /* 0x000fc60003f06070 */
[----:B------:R-:W-:-:S05]  /*1c800*/  IMAD.IADD R5, R3, 0x1, R14 ;  /* 0x0000000103057824 */ /* 0x000fca00078e020e */
[----:B------:R-:W2:Y:S02]  /*1c810*/  SHFL.UP PT, R14, R5, 0x8, RZ ;  /* 0x05000000050e7989 */ /* 0x000ea400000e00ff */
[----:B--2---:R-:W-:-:S05]  /*1c820*/  SEL R6, R14, RZ, P1 ;  /* 0x000000ff0e067207 */ /* 0x004fca0000800000 */
[----:B------:R-:W-:-:S05]  /*1c830*/  IMAD.IADD R6, R5, 0x1, R6 ;  /* 0x0000000105067824 */ /* 0x000fca00078e0206 */
[----:B------:R-:W0:Y:S02]  /*1c840*/  SHFL.UP PT, R14, R6, 0x10, RZ ;  /* 0x06000000060e7989 */ /* 0x000e2400000e00ff */
[----:B0-----:R-:W-:-:S05]  /*1c850*/  SEL R7, R14, RZ, P0 ;  /* 0x000000ff0e077207 */ /* 0x001fca0000000000 */
[----:B------:R-:W-:-:S05]  /*1c860*/  IMAD.IADD R2, R6, 0x1, R7 ;  /* 0x0000000106027824 */ /* 0x000fca00078e0207 */
[----:B------:R0:W2:Y:S02]  /*1c870*/  SHFL.IDX PT, R14, R2, 0x1f, 0x1f ;  /* 0x03e01f00020e7f89 */ /* 0x0000a400000e0000 */
.L_x_2417:
[----:B------:R-:W-:Y:S02]  /*1c880*/  ULDC UR4, c[0x0][0xc10] ;  /* 0x0003040000047ab9 */ /* 0x000fe40000000800 */
[----:B------:R-:W-:-:S04]  /*1c890*/  IMAD.U32 R5, RZ, RZ, UR4 ;  /* 0x00000004ff057e24 */ /* 0x000fc8000f8e00ff */
[----:B--2---:R-:W-:-:S04]  /*1c8a0*/  IMAD R3, R14, R5, RZ ;  /* 0x000000050e037224 */ /* 0x004fc800078e02ff */
[----:B----4-:R-:W-:-:S05]  /*1c8b0*/  IMAD.IADD R16, R16, 0x1, R3 ;  /* 0x0000000110107824 */ /* 0x010fca00078e0203 */
[----:B------:R-:W-:-:S13]  /*1c8c0*/  ISETP.GT.AND P0, PT, R16, R4, PT ;  /* 0x000000041000720c */ /* 0x000fda0003f04270 */
[----:B------:R-:W-:Y:S05]  /*1c8d0*/  @P0 BRA `(.L_x_2302) ;  /* 0x0000000000b40947 */ /* 0x000fea0003800000 */
[----:B------:R-:W2:Y:S02]  /*1c8e0*/  LDC R0, c[0x0][0xc14] ;  /* 0x00030500ff007b82 */ /* 0x000ea40000000800 */
.L_x_2307:
[----:B------:R-:W-:-:S05]  /*1c8f0*/  VIADD R19, R19, 0x1f ;  /* 0x0000001f13137836 */ /* 0x000fca0000000000 */
[----:B--2---:R-:W-:-:S13]  /*1c900*/  ISETP.GE.AND P0, PT, R19, R0, PT ;  /* 0x000000001300720c */ /* 0x004fda0003f06270 */
[----:B------:R-:W-:Y:S05]  /*1c910*/  @P0 BRA `(.L_x_2303) ;  /* 0x0000000400ec0947 */ /* 0x000fea0003800000 */
[----:B------:R-:W2:Y:S01]  /*1c920*/  S2R R7, SR_TID.X ;  /* 0x0000000000077919 */ /* 0x000ea20000002100 */
[----:B------:R-:W-:Y:S01]  /*1c930*/  BSSY B0, `(.L_x_2304) ;  /* 0x000000a000007945 */ /* 0x000fe20003800000 */
[----:B------:R-:W-:Y:S01]  /*1c940*/  IMAD.MOV.U32 R17, RZ, RZ, RZ ;  /* 0x000000ffff117224 */ /* 0x000fe200078e00ff */
[----:B--2---:R-:W-:-:S04]  /*1c950*/  LOP3.LUT R7, R7, 0x1f, RZ, 0xc0, !PT ;  /* 0x0000001f07077812 */ /* 0x004fc800078ec0ff */
[C---:B------:R-:W-:Y:S01]  /*1c960*/  ISETP.NE.AND P1, PT, R7.reuse, 0x1f, PT ;  /* 0x0000001f0700780c */ /* 0x040fe20003f25270 */
[----:B------:R-:W-:-:S05]  /*1c970*/  IMAD.IADD R5, R7, 0x1, R19 ;  /* 0x0000000107057824 */ /* 0x000fca00078e0213 */
[----:B------:R-:W-:-:S13]  /*1c980*/  ISETP.GE.OR P0, PT, R5, R0, !P1 ;  /* 0x000000000500720c */ /* 0x000fda0004f06670 */
[----:B------:R-:W-:Y:S05]  /*1c990*/  @P0 BRA `(.L_x_2305) ;  /* 0x00000000000c0947 */ /* 0x000fea0003800000 */
[----:B0-----:R-:W0:Y:S02]  /*1c9a0*/  LDC.64 R2, c[0x0][0xc58] ;  /* 0x00031600ff027b82 */ /* 0x001e240000000a00 */
[----:B0-----:R-:W-:-:S05]  /*1c9b0*/  IMAD.WIDE R2, R5, 0x4, R2 ;  /* 0x0000000405027825 */ /* 0x001fca00078e0202 */
[----:B------:R2:W5:Y:S02]  /*1c9c0*/  LDG.E R17, desc[UR40][R2.64] ;  /* 0x0000002802117981 */ /* 0x000564000c1e1900 */
.L_x_2305:
[----:B------:R-:W-:Y:S05]  /*1c9d0*/  BSYNC B0 ;  /* 0x0000000000007941 */ /* 0x000fea0003800000 */
.L_x_2304:
[----:B------:R-:W-:-:S03]  /*1c9e0*/  UMOV UR4, 0xffffffff ;  /* 0xffffffff00047882 */ /* 0x000fc60000000000 */
[----:B------:R-:W-:Y:S05]  /*1c9f0*/  BRA.DIV UR4, `(.L_x_2306) ;  /* 0x0000002604ac7947 */ /* 0x000fea000b800000 */
[----:B-----5:R-:W3:Y:S01]  /*1ca00*/  SHFL.UP PT, R14, R17, 0x1, RZ ;  /* 0x04200000110e7989 */ /* 0x020ee200000e00ff */
[C---:B------:R-:W-:Y:S02]  /*1ca10*/  ISETP.NE.AND P0, PT, R7.reuse, RZ, PT ;  /* 0x000000ff0700720c */ /* 0x040fe40003f05270 */
[C---:B------:R-:W-:Y:S02]  /*1ca20*/  ISETP.GE.U32.AND P1, PT, R7.reuse, 0x2, PT ;  /* 0x000000020700780c */ /* 0x040fe40003f26070 */
[----:B---3--:R-:W-:Y:S02]  /*1ca30*/  SEL R14, R14, RZ, P0 ;  /* 0x000000ff0e0e7207 */ /* 0x008fe40000000000 */
[----:B------:R-:W-:-:S03]  /*1ca40*/  ISETP.GE.U32.AND P0, PT, R7, 0x4, PT ;  /* 0x000000040700780c */ /* 0x000fc60003f06070 */
[----:B------:R-:W-:-:S05]  /*1ca50*/  IMAD.IADD R13, R17, 0x1, R14 ;  /* 0x00000001110d7824 */ /* 0x000fca00078e020e */
[----:B------:R-:W3:Y:S02]  /*1ca60*/  SHFL.UP PT, R14, R13, 0x2, RZ ;  /* 0x044000000d0e7989 */ /* 0x000ee400000e00ff */
[----:B---3--:R-:W-:Y:S02]  /*1ca70*/  SEL R14, R14, RZ, P1 ;  /* 0x000000ff0e0e7207 */ /* 0x008fe40000800000 */
[----:B------:R-:W-:-:S03]  /*1ca80*/  ISETP.GE.U32.AND P1, PT, R7, 0x8, PT ;  /* 0x000000080700780c */ /* 0x000fc60003f26070 */
[----:B--2---:R-:W-:-:S05]  /*1ca90*/  IMAD.IADD R3, R13, 0x1, R14 ;  /* 0x000000010d037824 */ /* 0x004fca00078e020e */
[----:B------:R-:W2:Y:S02]  /*1caa0*/  SHFL.UP PT, R14, R3, 0x4, RZ ;  /* 0x04800000030e7989 */ /* 0x000ea400000e00ff */
[----:B--2---:R-:W-:Y:S02]  /*1cab0*/  SEL R14, R14, RZ, P0 ;  /* 0x000000ff0e0e7207 */ /* 0x004fe40000000000 */
[----:B------:R-:W-:-:S03]  /*1cac0*/  ISETP.GE.U32.AND P0, PT, R7, 0x10, PT ;  /* 0x000000100700780c */ /* 0x000fc60003f06070 */
[----:B------:R-:W-:-:S05]  /*1cad0*/  IMAD.IADD R5, R3, 0x1, R14 ;  /* 0x0000000103057824 */ /* 0x000fca00078e020e */
[----:B------:R-:W2:Y:S02]  /*1cae0*/  SHFL.UP PT, R14, R5, 0x8, RZ ;  /* 0x05000000050e7989 */ /* 0x000ea400000e00ff */
[----:B--2---:R-:W-:-:S05]  /*1caf0*/  SEL R6, R14, RZ, P1 ;  /* 0x000000ff0e067207 */ /* 0x004fca0000800000 */
[----:B------:R-:W-:-:S05]  /*1cb00*/  IMAD.IADD R6, R5, 0x1, R6 ;  /* 0x0000000105067824 */ /* 0x000fca00078e0206 */
[----:B------:R-:W2:Y:S02]  /*1cb10*/  SHFL.UP PT, R14, R6, 0x10, RZ ;  /* 0x06000000060e7989 */ /* 0x000ea400000e00ff */
[----:B--2---:R-:W-:-:S05]  /*1cb20*/  SEL R7, R14, RZ, P0 ;  /* 0x000000ff0e077207 */ /* 0x004fca0000000000 */
[----:B0-----:R-:W-:-:S05]  /*1cb30*/  IMAD.IADD R2, R6, 0x1, R7 ;  /* 0x0000000106027824 */ /* 0x001fca00078e0207 */
[----:B------:R0:W2:Y:S02]  /*1cb40*/  SHFL.IDX PT, R14, R2, 0x1f, 0x1f ;  /* 0x03e01f00020e7f89 */ /* 0x0000a400000e0000 */
.L_x_2425:
[----:B------:R-:W-:Y:S02]  /*1cb50*/  ULDC UR4, c[0x0][0xc10] ;  /* 0x0003040000047ab9 */ /* 0x000fe40000000800 */
[----:B------:R-:W-:-:S04]  /*1cb60*/  IMAD.U32 R5, RZ, RZ, UR4 ;  /* 0x00000004ff057e24 */ /* 0x000fc8000f8e00ff */
[----:B--2---:R-:W-:-:S04]  /*1cb70*/  IMAD R3, R14, R5, RZ ;  /* 0x000000050e037224 */ /* 0x004fc800078e02ff */
[----:B------:R-:W-:-:S05]  /*1cb80*/  IMAD.IADD R16, R3, 0x1, R16 ;  /* 0x0000000103107824 */ /* 0x000fca00078e0210 */
[----:B------:R-:W-:-:S13]  /*1cb90*/  ISETP.GT.AND P0, PT, R16, R4, PT ;  /* 0x000000041000720c */ /* 0x000fda0003f04270 */
[----:B------:R-:W-:Y:S05]  /*1cba0*/  @!P0 BRA `(.L_x_2307) ;  /* 0xfffffffc00508947 */ /* 0x000fea000383ffff */
.L_x_2302:
        /* <DEDUP_REMOVED lines=8> */
.L_x_2429:
[----:B------:R-:W-:Y:S01]  /*1cc30*/  ISETP.NE.AND P0, PT, R3, RZ, PT ;  /* 0x000000ff0300720c */ /* 0x000fe20003f05270 */
[----:B------:R-:W-:-:S12]  /*1cc40*/  IMAD.MOV.U32 R7, RZ, RZ, RZ ;  /* 0x000000ffff077224 */ /* 0x000fd800078e00ff */
[----:B------:R-:W-:Y:S05]  /*1cc50*/  @!P0 BRA `(.L_x_2309) ;  /* 0x0000000000108947 */ /* 0x000fea0003800000 */
[----:B------:R-:W-:Y:S01]  /*1cc60*/  UMOV UR4, 0xffffffff ;  /* 0xffffffff00047882 */ /* 0x000fe20000000000 */
[----:B------:R-:W-:Y:S02]  /*1cc70*/  VIADD R12, R6, 0xffffffff ;  /* 0xffffffff060c7836 */ /* 0x000fe40000000000 */
[----:B------:R-:W-:Y:S05]  /*1cc80*/  BRA.DIV UR4, `(.L_x_2310) ;  /* 0x0000002a04207947 */ /* 0x000fea000b800000 */
[----:B------:R4:W0:Y:S02]  /*1cc90*/  SHFL.IDX PT, R7, R2, R12, 0x1f ;  /* 0x00001f0c02077589 */ /* 0x00082400000e0000 */
.L_x_2309:
[----:B0---4-:R-:W0:Y:S01]  /*1cca0*/  LDC.64 R2, c[0x0][0xc68] ;  /* 0x00031a00ff027b82 */ /* 0x011e220000000a00 */
[----:B------:R-:W-:-:S04]  /*1ccb0*/  IMAD.IADD R19, R6, 0x1, R19 ;  /* 0x0000000106137824 */ /* 0x000fc800078e0213 */
[----:B0-----:R-:W-:-:S05]  /*1ccc0*/  IMAD.WIDE R2, R19, 0x4, R2 ;  /* 0x0000000413027825 */ /* 0x001fca00078e0202 */
[----:B-1----:R-:W2:Y:S01]  /*1ccd0*/  LDG.E R9, desc[UR40][R2.64] ;  /* 0x0000002802097981 */ /* 0x002ea2000c1e1900 */
[----:B------:R-:W-:-:S04]  /*1cce0*/  IMAD R16, R7, R5, R16 ;  /* 0x0000000507107224 */ /* 0x000fc800078e0210 */
[----:B------:R-:W-:Y:S02]  /*1ccf0*/  IMAD.IADD R7, R4, 0x1, -R16 ;  /* 0x0000000104077824 */ /* 0x000fe400078e0a10 */
[----:B--23--:R-:W-:-:S05]  /*1cd00*/  IMAD R6, R17, R9, RZ ;  /* 0x0000000911067224 */ /* 0x00cfca00078e02ff */
[----:B------:R-:W-:-:S04]  /*1cd10*/  IABS R8, R6 ;  /* 0x0000000600087213 */ /* 0x000fc80000000000 */
[----:B------:R-:W0:Y:S08]  /*1cd20*/  I2F.RP R11, R8 ;  /* 0x00000008000b7306 */ /* 0x000e300000209400 */
[----:B0-----:R-:W0:Y:S02]  /*1cd30*/  MUFU.RCP R11, R11 ;  /* 0x0000000b000b7308 */ /* 0x001e240000001000 */
[----:B0-----:R-:W-:-:S06]  /*1cd40*/  VIADD R12, R11, 0xffffffe ;  /* 0x0ffffffe0b0c7836 */ /* 0x001fcc0000000000 */
[----:B------:R-:W0:Y:S02]  /*1cd50*/  F2I.FTZ.U32.TRUNC.NTZ R3, R12 ;  /* 0x0000000c00037305 */ /* 0x000e24000021f000 */
[----:B0-----:R-:W-:-:S04]  /*1cd60*/  IMAD.MOV R2, RZ, RZ, -R3 ;  /* 0x000000ffff027224 */ /* 0x001fc800078e0a03 */
[----:B------:R-:W-:Y:S02]  /*1cd70*/  IMAD R10, R2, R8, RZ ;  /* 0x00000008020a7224 */ /* 0x000fe400078e02ff */
[----:B------:R-:W-:-:S04]  /*1cd80*/  IMAD.MOV.U32 R2, RZ, RZ, RZ ;  /* 0x000000ffff027224 */ /* 0x000fc800078e00ff */
[----:B------:R-:W-:Y:S01]  /*1cd90*/  IMAD.HI.U32 R10, R3, R10, R2 ;  /* 0x0000000a030a7227 */ /* 0x000fe200078e0002 */
[----:B------:R-:W-:Y:S02]  /*1cda0*/  IABS R3, R7 ;  /* 0x0000000700037213 */ /* 0x000fe40000000000 */
[----:B------:R-:W-:-:S03]  /*1cdb0*/  IABS R2, R6 ;  /* 0x0000000600027213 */ /* 0x000fc60000000000 */
[----:B------:R-:W-:-:S04]  /*1cdc0*/  IMAD.HI.U32 R10, R10, R3, RZ ;  /* 0x000000030a0a7227 */ /* 0x000fc800078e00ff */
[----:B------:R-:W-:-:S04]  /*1cdd0*/  IMAD.MOV R2, RZ, RZ, -R2 ;  /* 0x000000ffff027224 */ /* 0x000fc800078e0a02 */
[----:B------:R-:W-:-:S05]  /*1cde0*/  IMAD R3, R10, R2, R3 ;  /* 0x000000020a037224 */ /* 0x000fca00078e0203 */
[----:B------:R-:W-:-:S13]  /*1cdf0*/  ISETP.GT.U32.AND P0, PT, R8, R3, PT ;  /* 0x000000030800720c */ /* 0x000fda0003f04070 */
[----:B------:R-:W-:Y:S02]  /*1ce00*/  @!P0 IMAD.IADD R3, R3, 0x1, -R8 ;  /* 0x0000000103038824 */ /* 0x000fe400078e0a08 */
[----:B------:R-:W-:-:S03]  /*1ce10*/  @!P0 VIADD R10, R10, 0x1 ;  /* 0x000000010a0a8836 */ /* 0x000fc60000000000 */
[----:B------:R-:W-:Y:S02]  /*1ce20*/  ISETP.GE.U32.AND P0, PT, R3, R8, PT ;  /* 0x000000080300720c */ /* 0x000fe40003f06070 */
[----:B------:R-:W-:-:S11]  /*1ce30*/  LOP3.LUT R3, R7, R6, RZ, 0x3c, !PT ;  /* 0x0000000607037212 */ /* 0x000fd600078e3cff */
        /* <DEDUP_REMOVED lines=10> */
[----:B------:R-:W-:-:S04]  /*1cee0*/  VIADDMNMX R9, R8, R5, R9, PT ;  /* 0x0000000508097246 */ /* 0x000fc80003800109 */
        /* <DEDUP_REMOVED lines=13> */
[----:B------:R-:W-:Y:S01]  /*1cfc0*/  IMAD R8, R2, R8, R3 ;  /* 0x0000000802087224 */ /* 0x000fe200078e0203 */
[----:B------:R-:W-:-:S04]  /*1cfd0*/  LOP3.LUT R3, R6, R9, RZ, 0x3c, !PT ;  /* 0x0000000906037212 */ /* 0x000fc800078e3cff */
[----:B------:R-:W-:-:S13]  /*1cfe0*/  ISETP.GT.U32.AND P0, PT, R5, R8, PT ;  /* 0x000000080500720c */ /* 0x000fda0003f04070 */
[----:B------:R-:W-:Y:S02]  /*1cff0*/  @!P0 IMAD.IADD R8, R8, 0x1, -R5 ;  /* 0x0000000108088824 */ /* 0x000fe400078e0a05 */
[----:B------:R-:W-:-:S03]  /*1d000*/  @!P0 VIADD R2, R2, 0x1 ;  /* 0x0000000102028836 */ /* 0x000fc60000000000 */
[----:B------:R-:W-:-:S13]  /*1d010*/  ISETP.GE.U32.AND P0, PT, R8, R5, PT ;  /* 0x000000050800720c */ /* 0x000fda0003f06070 */
[----:B------:R-:W-:Y:S01]  /*1d020*/  @P0 VIADD R2, R2, 0x1 ;  /* 0x0000000102020836 */ /* 0x000fe20000000000 */
[----:B------:R-:W-:Y:S01]  /*1d030*/  ISETP.GE.AND P0, PT, R3, RZ, PT ;  /* 0x000000ff0300720c */ /* 0x000fe20003f06270 */
[----:B------:R-:W-:-:S12]  /*1d040*/  IMAD.IADD R3, R6, 0x1, R4 ;  /* 0x0000000106037824 */ /* 0x000fd800078e0204 */
        /* <DEDUP_REMOVED lines=8> */
.L_x_2303:
[----:B------:R-:W-:Y:S01]  /*1d0d0*/  UMOV UR4, URZ ;  /* 0x0000003f00047c82 */ /* 0x000fe20008000000 */
[----:B------:R-:W-:Y:S01]  /*1d0e0*/  UMOV UR5, URZ ;  /* 0x0000003f00057c82 */ /* 0x000fe20008000000 */
[----:B------:R-:W-:Y:S01]  /*1d0f0*/  ULDC UR6, c[0x0][0xc14] ;  /* 0x0003050000067ab9 */ /* 0x000fe20000000800 */
[----:B------:R-:W-:Y:S02]  /*1d100*/  IMAD.MOV.U32 R16, RZ, RZ, R4 ;  /* 0x000000ffff107224 */ /* 0x000fe400078e0004 */
[----:B------:R-:W-:Y:S02]  /*1d110*/  IMAD.U32 R17, RZ, RZ, UR4 ;  /* 0x00000004ff117e24 */ /* 0x000fe4000f8e00ff */
[----:B------:R-:W-:Y:S02]  /*1d120*/  IMAD.U32 R18, RZ, RZ, UR5 ;  /* 0x00000005ff127e24 */ /* 0x000fe4000f8e00ff */
[----:B------:R-:W-:-:S07]  /*1d130*/  IMAD.U32 R19, RZ, RZ, UR6 ;  /* 0x00000006ff137e24 */ /* 0x000fce000f8e00ff */
.L_x_2311:
        /* <DEDUP_REMOVED lines=12> */
.L_x_2212:
        /* <DEDUP_REMOVED lines=12> */
.L_x_2432:
[----:B------:R-:W-:Y:S05]  /*1d2c0*/  BSYNC B0 ;  /* 0x0000000000007941 */ /* 0x000fea0003800000 */
.L_x_2313:
[----:B------:R-:W-:-:S03]  /*1d2d0*/  UMOV UR4, 0xffffffff ;  /* 0xffffffff00047882 */ /* 0x000fc60000000000 */
[----:B------:R-:W-:Y:S05]  /*1d2e0*/  BRA.DIV UR4, `(.L_x_2315) ;  /* 0x0000002204c47947 */ /* 0x000fea000b800000 */
[----:B------:R-:W2:Y:S02]  /*1d2f0*/  S2R R2, SR_TID.X ;  /* 0x0000000000027919 */ /* 0x000ea40000002100 */
[----:B--2---:R-:W-:-:S04]  /*1d300*/  SHF.R.U32.HI R2, RZ, 0x5, R2 ;  /* 0x00000005ff027819 */ /* 0x004fc80000011602 */
[----:B------:R-:W-:-:S05]  /*1d310*/  LOP3.LUT R2, R2, 0x3, RZ, 0xc0, !PT ;  /* 0x0000000302027812 */ /* 0x000fca00078ec0ff */
[----:B------:R2:W3:Y:S02]  /*1d320*/  SHFL.IDX PT, R14, R2, RZ, 0x1f ;  /* 0x00001fff020e7589 */ /* 0x0004e400000e0000 */
.L_x_2435:
[----:B---3--:R-:W-:-:S13]  /*1d330*/  ISETP.NE.AND P0, PT, R14, RZ, PT ;  /* 0x000000ff0e00720c */ /* 0x008fda0003f05270 */
[----:B------:R-:W-:Y:S05]  /*1d340*/  @P0 BRA `(.L_x_1991) ;  /* 0x0000000000940947 */ /* 0x000fea0003800000 */
[----:B------:R-:W-:-:S03]  /*1d350*/  UMOV UR4, 0xffffffff ;  /* 0xffffffff00047882 */ /* 0x000fc60000000000 */
[----:B------:R-:W-:Y:S05]  /*1d360*/  BRA.DIV UR4, `(.L_x_2316) ;  /* 0x0000002204d87947 */ /* 0x000fea000b800000 */
[----:B------:R-:W-:-:S13]  /*1d370*/  ELECT P6, URZ, PT ;  /* 0x00000000003f782f */ /* 0x000fda00038c0000 */
.L_x_2438:
[----:B------:R-:W-:Y:S05]  /*1d380*/  @!P6 BRA `(.L_x_1991) ;  /* 0x000000000084e947 */ /* 0x000fea0003800000 */
[----:B--2---:R-:W2:Y:S02]  /*1d390*/  LDL.LU R2, [R1+0x2c] ;  /* 0x00002c0001027983 */ /* 0x004ea40000300800 */
[----:B--2---:R-:W-:-:S04]  /*1d3a0*/  LOP3.LUT R2, R2, 0x2, RZ, 0xfc, !PT ;  /* 0x0000000202027812 */ /* 0x004fc800078efcff */
[----:B------:R-:W-:-:S13]  /*1d3b0*/  ISETP.NE.AND P2, PT, R2, 0x3, PT ;  /* 0x000000030200780c */ /* 0x000fda0003f45270 */
[----:B------:R-:W-:Y:S05]  /*1d3c0*/  @!P2 BRA `(.L_x_2317) ;  /* 0x000000000004a947 */ /* 0x000fea0003800000 */
[----:B------:R-:W-:Y:S01]  /*1d3d0*/  BPT.TRAP 0x1 ;  /* 0x000000040000795c */ /* 0x000fe20000300000 */
.L_x_2317:
        /* <DEDUP_REMOVED lines=14> */
.L_x_2439:
[----:B------:R-:W2:Y:S02]  /*1d4c0*/  SYNCS.PHASECHK.TRANS64.TRYWAIT P0, [R7+URZ], R2 ;  /* 0x00000002070075a7 */ /* 0x000ea4000800017f */
[----:B--2---:R-:W-:Y:S05]  /*1d4d0*/  @!P0 BRA `(.L_x_2319) ;  /* 0x0000002000b08947 */ /* 0x004fea0003800000 */
.L_x_2440:
[----:B------:R-:W-:Y:S05]  /*1d4e0*/  @!P2 BRA `(.L_x_2320) ;  /* 0x000000000004a947 */ /* 0x000fea0003800000 */
[----:B------:R-:W-:Y:S01]  /*1d4f0*/  BPT.TRAP 0x1 ;  /* 0x000000040000795c */ /* 0x000fe20000300000 */
.L_x_2320:
[----:B------:R-:W3:Y:S01]  /*1d500*/  LDL.LU R4, [R1] ;  /* 0x0000000001047983 */ /* 0x000ee20000300800 */
[----:B------:R-:W-:-:S04]  /*1d510*/  VIADD R0, R0, 0x22860 ;  /* 0x0002286000007836 */ /* 0x000fc80000000000 */
[----:B---3--:R-:W-:-:S04]  /*1d520*/  IMAD R4, R4, 0x8, R0 ;  /* 0x0000000804047824 */ /* 0x008fc800078e0200 */
[----:B------:R-:W3:Y:S02]  /*1d530*/  SYNCS.PHASECHK.TRANS64.TRYWAIT P0, [R4+URZ], R5 ;  /* 0x00000005040075a7 */ /* 0x000ee4000800017f */
[----:B---3--:R-:W-:Y:S05]  /*1d540*/  @!P0 BRA `(.L_x_2321) ;  /* 0x0000002000a88947 */ /* 0x008fea0003800000 */
.L_x_2441:
[----:B------:R-:W-:-:S07]  /*1d550*/  IMAD R3, R3, 0x8, R0 ;  /* 0x0000000803037824 */ /* 0x000fce00078e0200 */
.L_x_2322:
[----:B----4-:R4:W0:Y:S02]  /*1d560*/  SYNCS.PHASECHK.TRANS64.TRYWAIT P0, [R3+URZ], R2 ;  /* 0x00000002030075a7 */ /* 0x010824000800017f */
[----:B0-----:R-:W-:Y:S05]  /*1d570*/  @!P0 NANOSLEEP.SYNCS 0x989680 ;  /* 0x009896800000895d */ /* 0x001fea0003900000 */
[----:B------:R-:W0:Y:S02]  /*1d580*/  @!P0 SYNCS.PHASECHK.TRANS64 P0, [R3+URZ], R2 ;  /* 0x00000002030085a7 */ /* 0x000e24000800007f */
[----:B0-----:R-:W-:Y:S05]  /*1d590*/  @!P0 BRA `(.L_x_2322) ;  /* 0xfffffffc00f08947 */ /* 0x001fea000383ffff */
.L_x_1991:
[----:B------:R-:W-:Y:S05]  /*1d5a0*/  BSYNC B7 ;  /* 0x0000000000077941 */ /* 0x000fea0003800000 */
.L_x_1988:
[----:B------:R-:W-:Y:S05]  /*1d5b0*/  EXIT ;  /* 0x000000000000794d */ /* 0x000fea0003800000 */
.L_x_2017:
[----:B0-----:R0:W1:Y:S02]  /*1d5c0*/  SYNCS.PHASECHK.TRANS64.TRYWAIT P6, [R90+URZ+0x22890], R111 ;  /* 0x0228906f5a0075a7 */ /* 0x00106400080c017f */
[----:B-1----:R-:W-:Y:S05]  /*1d5d0*/  @!P6 NANOSLEEP.SYNCS 0x989680 ;  /* 0x009896800000e95d */ /* 0x002fea0003900000 */
[----:B------:R-:W1:Y:S02]  /*1d5e0*/  @!P6 SYNCS.PHASECHK.TRANS64 P6, [R90+URZ+0x22890], R111 ;  /* 0x0228906f5a00e5a7 */ /* 0x000e6400080c007f */
[----:B-1----:R-:W-:Y:S05]  /*1d5f0*/  @!P6 BRA `(.L_x_2017) ;  /* 0xfffffffc00f0e947 */ /* 0x002fea000383ffff */
[----:B------:R-:W-:Y:S05]  /*1d600*/  BRA `(.L_x_2323) ;  /* 0xfffffe58002c7947 */ /* 0x000fea000383ffff */
.L_x_2035:
[----:B0-----:R0:W1:Y:S02]  /*1d610*/  SYNCS.PHASECHK.TRANS64.TRYWAIT P5, [R90+URZ+0x22890], R111 ;  /* 0x0228906f5a0075a7 */ /* 0x00106400080a017f */
[----:B-1----:R-:W-:Y:S05]  /*1d620*/  @!P5 NANOSLEEP.SYNCS 0x989680 ;  /* 0x009896800000d95d */ /* 0x002fea0003900000 */
[----:B------:R-:W1:Y:S02]  /*1d630*/  @!P5 SYNCS.PHASECHK.TRANS64 P5, [R90+URZ+0x22890], R111 ;  /* 0x0228906f5a00d5a7 */ /* 0x000e6400080a007f */
[----:B-1----:R-:W-:Y:S05]  /*1d640*/  @!P5 BRA `(.L_x_2035) ;  /* 0xfffffffc00f0d947 */ /* 0x002fea000383ffff */
[----:B------:R-:W-:Y:S05]  /*1d650*/  BRA `(.L_x_2324) ;  /* 0xfffffe68007c7947 */ /* 0x000fea000383ffff */
.L_x_2044:
[----:B0-----:R0:W1:Y:S02]  /*1d660*/  SYNCS.PHASECHK.TRANS64.TRYWAIT P4, [R90+URZ+0x22890], R111 ;  /* 0x0228906f5a0075a7 */ /* 0x001064000808017f */
[----:B-1----:R-:W-:Y:S05]  /*1d670*/  @!P4 NANOSLEEP.SYNCS 0x989680 ;  /* 0x009896800000c95d */ /* 0x002fea0003900000 */
[----:B------:R-:W1:Y:S02]  /*1d680*/  @!P4 SYNCS.PHASECHK.TRANS64 P4, [R90+URZ+0x22890], R111 ;  /* 0x0228906f5a00c5a7 */ /* 0x000e64000808007f */
[----:B-1----:R-:W-:Y:S05]  /*1d690*/  @!P4 BRA `(.L_x_2044) ;  /* 0xfffffffc00f0c947 */ /* 0x002fea000383ffff */
[----:B------:R-:W-:Y:S05]  /*1d6a0*/  BRA `(.L_x_2325) ;  /* 0xfffffe7800587947 */ /* 0x000fea000383ffff */
.L_x_2050:
[----:B--2---:R2:W3:Y:S02]  /*1d6b0*/  SYNCS.PHASECHK.TRANS64.TRYWAIT P3, [R90+URZ+0x228b0], R111 ;  /* 0x0228b06f5a0075a7 */ /* 0x0044e4000806017f */
[----:B---3--:R-:W-:Y:S05]  /*1d6c0*/  @!P3 NANOSLEEP.SYNCS 0x989680 ;  /* 0x009896800000b95d */ /* 0x008fea0003900000 */
[----:B------:R-:W3:Y:S02]  /*1d6d0*/  @!P3 SYNCS.PHASECHK.TRANS64 P3, [R90+URZ+0x228b0], R111 ;  /* 0x0228b06f5a00b5a7 */ /* 0x000ee4000806007f */
[----:B---3--:R-:W-:Y:S05]  /*1d6e0*/  @!P3 BRA `(.L_x_2050) ;  /* 0xfffffffc00f0b947 */ /* 0x008fea000383ffff */
[----:B------:R-:W-:Y:S05]  /*1d6f0*/  BRA `(.L_x_2326) ;  /* 0xfffffe7800e87947 */ /* 0x000fea000383ffff */
.L_x_2066:
[----:B------:R-:W1:Y:S01]  /*1d700*/  S2R R10, SR_TID.X ;  /* 0x00000000000a7919 */ /* 0x000e620000002100 */
[----:B------:R-:W-:Y:S01]  /*1d710*/  BSSY B0, `(.L_x_2327) ;  /* 0x000000c000007945 */ /* 0x000fe20003800000 */
[----:B------:R-:W-:Y:S02]  /*1d720*/  IMAD.MOV.U32 R12, RZ, RZ, RZ ;  /* 0x000000ffff0c7224 */ /* 0x000fe400078e00ff */
[----:B------:R-:W-:Y:S02]  /*1d730*/  IMAD.MOV.U32 R11, RZ, RZ, 0x1f ;  /* 0x0000001fff0b7424 */ /* 0x000fe400078e00ff */
[----:B------:R-:W-:Y:S02]  /*1d740*/  IMAD.MOV.U32 R15, RZ, RZ, -0x1 ;  /* 0xffffffffff0f7424 */ /* 0x000fe400078e00ff */
[----:B-1----:R-:W-:-:S05]  /*1d750*/  VIADD R10, R10, 0xffffff80 ;  /* 0xffffff800a0a7836 */ /* 0x002fca0000000000 */
[----:B------:R-:W-:-:S04]  /*1d760*/  SHF.R.S32.HI R7, RZ, 0x1f, R10 ;  /* 0x0000001fff077819 */ /* 0x000fc8000001140a */
[----:B------:R-:W-:-:S04]  /*1d770*/  LEA.HI R7, R7, R10, RZ, 0x7 ;  /* 0x0000000a07077211 */ /* 0x000fc800078f38ff */
[----:B------:R-:W-:-:S05]  /*1d780*/  SHF.R.S32.HI R7, RZ, 0x7, R7 ;  /* 0x00000007ff077819 */ /* 0x000fca0000011407 */
[----:B------:R-:W-:-:S07]  /*1d790*/  IMAD.MOV.U32 R13, RZ, RZ, R7 ;  /* 0x000000ffff0d7224 */ /* 0x000fce00078e0007 */
[----:B0----5:R-:W-:Y:S05]  /*1d7a0*/  WARPSYNC.COLLECTIVE R15, `(.L_x_2328) ;  /* 0x000000000f087348 */ /* 0x021fea0003c00000 */
[----:B------:R1:W2:Y:S02]  /*1d7b0*/  SHFL.IDX P6, R14, R13, R12, R11 ;  /* 0x0000000c0d0e7389 */ /* 0x0002a400000c000b */
[----:B012--5:R-:W-:Y:S01]  /*1d7c0*/  ENDCOLLECTIVE ;  /* 0x000000000000791b */ /* 0x027fe20003800000 */
.L_x_2328:
[----:B------:R-:W-:Y:S05]  /*1d7d0*/  BSYNC B0 ;  /* 0x0000000000007941 */ /* 0x000fea0003800000 */
.L_x_2327:
[----:B------:R-:W-:Y:S05]  /*1d7e0*/  BRA `(.L_x_2329) ;  /* 0xfffffe8800547947 */ /* 0x000fea000383ffff */
.L_x_2082:
[----:B------:R-:W-:Y:S01]  /*1d7f0*/  BSSY B1, `(.L_x_2330) ;  /* 0x0000008000017945 */ /* 0x000fe20003800000 */
[----:B------:R-:W-:Y:S02]  /*1d800*/  IMAD.MOV.U32 R13, RZ, RZ, R5 ;  /* 0x000000ffff0d7224 */ /* 0x000fe400078e0005 */
[----:B------:R-:W-:Y:S02]  /*1d810*/  IMAD.MOV.U32 R12, RZ, RZ, RZ ;  /* 0x000000ffff0c7224 */ /* 0x000fe400078e00ff */
[----:B------:R-:W-:Y:S02]  /*1d820*/  IMAD.MOV.U32 R11, RZ, RZ, 0x1c1f ;  /* 0x00001c1fff0b7424 */ /* 0x000fe400078e00ff */
[----:B------:R-:W-:-:S07]  /*1d830*/  IMAD.MOV.U32 R15, RZ, RZ, -0x1 ;  /* 0xffffffffff0f7424 */ /* 0x000fce00078e00ff */
[----:B0----5:R-:W-:Y:S05]  /*1d840*/  WARPSYNC.COLLECTIVE R15, `(.L_x_2331) ;  /* 0x000000000f087348 */ /* 0x021fea0003c00000 */
[----:B------:R1:W2:Y:S02]  /*1d850*/  SHFL.IDX P6, R14, R13, R12, R11 ;  /* 0x0000000c0d0e7389 */ /* 0x0002a400000c000b */
[----:B012--5:R-:W-:Y:S01]  /*1d860*/  ENDCOLLECTIVE ;  /* 0x000000000000791b */ /* 0x027fe20003800000 */
.L_x_2331:
[----:B------:R-:W-:Y:S05]  /*1d870*/  BSYNC B1 ;  /* 0x0000000000017941 */ /* 0x000fea0003800000 */
.L_x_2330:
[----:B------:R-:W-:Y:S05]  /*1d880*/  BRA `(.L_x_2332) ;  /* 0xfffffe9400b47947 */ /* 0x000fea000383ffff */
.L_x_2083:
        /* <DEDUP_REMOVED lines=8> */
.L_x_2334:
[----:B------:R-:W-:Y:S05]  /*1d910*/  BSYNC B1 ;  /* 0x0000000000017941 */ /* 0x000fea0003800000 */
.L_x_2333:
[----:B------:R-:W-:Y:S05]  /*1d920*/  BRA `(.L_x_2335) ;  /* 0xfffffe9400947947 */ /* 0x000fea000383ffff */
.L_x_2084:
        /* <DEDUP_REMOVED lines=8> */
.L_x_2337:
[----:B------:R-:W-:Y:S05]  /*1d9b0*/  BSYNC B1 ;  /* 0x0000000000017941 */ /* 0x000fea0003800000 */
.L_x_2336:
[----:B------:R-:W-:Y:S05]  /*1d9c0*/  BRA `(.L_x_2338) ;  /* 0xfffffe9400747947 */ /* 0x000fea000383ffff */
.L_x_2085:
        /* <DEDUP_REMOVED lines=8> */
.L_x_2340:
[----:B------:R-:W-:Y:S05]  /*1da50*/  BSYNC B1 ;  /* 0x0000000000017941 */ /* 0x000fea0003800000 */
.L_x_2339:
[----:B------:R-:W-:Y:S05]  /*1da60*/  BRA `(.L_x_2341) ;  /* 0xfffffe9400547947 */ /* 0x000fea000383ffff */
.L_x_2086:
[----:B------:R-:W-:Y:S01]  /*1da70*/  BSSY B1, `(.L_x_2342) ;  /* 0x0000008000017945 */ /* 0x000fe20003800000 */
[----:B------:R-:W-:Y:S02]  /*1da80*/  IMAD.MOV.U32 R13, RZ, RZ, R5 ;  /* 0x000000ffff0d7224 */ /* 0x000fe400078e0005 */
[----:B------:R-:W-:Y:S02]  /*1da90*/  IMAD.MOV.U32 R12, RZ, RZ, 0x1 ;  /* 0x00000001ff0c7424 */ /* 0x000fe400078e00ff */
[----:B------:R-:W-:Y:S02]  /*1daa0*/  IMAD.MOV.U32 R11, RZ, RZ, 0x1c1f ;  /* 0x00001c1fff0b7424 */ /* 0x000fe400078e00ff */
[----:B------:R-:W-:-:S07]  /*1dab0*/  IMAD.MOV.U32 R15, RZ, RZ, -0x1 ;  /* 0xffffffffff0f7424 */ /* 0x000fce00078e00ff */
[----:B0----5:R-:W-:Y:S05]  /*1dac0*/  WARPSYNC.COLLECTIVE R15, `(.L_x_2343) ;  /* 0x000000000f087348 */ /* 0x021fea0003c00000 */
[----:B------:R1:W2:Y:S02]  /*1dad0*/  SHFL.IDX P6, R14, R13, R12, R11 ;  /* 0x0000000c0d0e7389 */ /* 0x0002a400000c000b */
[----:B012--5:R-:W-:Y:S01]  /*1dae0*/  ENDCOLLECTIVE ;  /* 0x000000000000791b */ /* 0x027fe20003800000 */
.L_x_2343:
[----:B------:R-:W-:Y:S05]  /*1daf0*/  BSYNC B1 ;  /* 0x0000000000017941 */ /* 0x000fea0003800000 */
.L_x_2342:
[----:B------:R-:W-:Y:S05]  /*1db00*/  BRA `(.L_x_2344) ;  /* 0xfffffe9400347947 */ /* 0x000fea000383ffff */
.L_x_2087:
        /* <DEDUP_REMOVED lines=8> */
.L_x_2346:
[----:B------:R-:W-:Y:S05]  /*1db90*/  BSYNC B1 ;  /* 0x0000000000017941 */ /* 0x000fea0003800000 */
.L_x_2345:
[----:B------:R-:W-:Y:S05]  /*1dba0*/  BRA `(.L_x_2347) ;  /* 0xfffffe9400147947 */ /* 0x000fea000383ffff */
.L_x_2088:
        /* <DEDUP_REMOVED lines=8> */
.L_x_2349:
[----:B------:R-:W-:Y:S05]  /*1dc30*/  BSYNC B1 ;  /* 0x0000000000017941 */ /* 0x000fea0003800000 */
.L_x_2348:
[----:B------:R-:W-:Y:S05]  /*1dc40*/  BRA `(.L_x_2350) ;  /* 0xfffffe9000f47947 */ /* 0x000fea000383ffff */
.L_x_2089:
        /* <DEDUP_REMOVED lines=8> */
.L_x_2352:
[----:B------:R-:W-:Y:S05]  /*1dcd0*/  BSYNC B1 ;  /* 0x0000000000017941 */ /* 0x000fea0003800000 */
.L_x_2351:
[----:B------:R-:W-:Y:S05]  /*1dce0*/  BRA `(.L_x_2353) ;  /* 0xfffffe9000d47947 */ /* 0x000fea000383ffff */
.L_x_2091:
[----:B-1----:R1:W2:Y:S02]  /*1dcf0*/  SYNCS.PHASECHK.TRANS64.TRYWAIT P2, [R17+URZ+0x22800], R6 ;  /* 0x02280006110075a7 */ /* 0x0022a4000804017f */
[----:B--2---:R-:W-:Y:S05]  /*1dd00*/  @!P2 NANOSLEEP.SYNCS 0x989680 ;  /* 0x009896800000a95d */ /* 0x004fea0003900000 */
[----:B------:R-:W2:Y:S02]  /*1dd10*/  @!P2 SYNCS.PHASECHK.TRANS64 P2, [R17+URZ+0x22800], R6 ;  /* 0x022800061100a5a7 */ /* 0x000ea4000804007f */
[----:B--2---:R-:W-:Y:S05]  /*1dd20*/  @!P2 BRA `(.L_x_2091) ;  /* 0xfffffffc00f0a947 */ /* 0x004fea000383ffff */
[----:B------:R-:W-:Y:S05]  /*1dd30*/  BRA `(.L_x_2354) ;  /* 0xfffffe94004c7947 */ /* 0x000fea000383ffff */
.L_x_2099:
        /* <DEDUP_REMOVED lines=8> */
.L_x_2356:
[----:B------:R-:W-:Y:S05]  /*1ddc0*/  BSYNC B1 ;  /* 0x0000000000017941 */ /* 0x000fea0003800000 */
.L_x_2355:
[----:B------:R-:W-:Y:S05]  /*1ddd0*/  BRA `(.L_x_2357) ;  /* 0xfffffea400387947 */ /* 0x000fea000383ffff */
.L_x_2100:
        /* <DEDUP_REMOVED lines=8> */
.L_x_2359:
[----:B------:R-:W-:Y:S05]  /*1de60*/  BSYNC B1 ;  /* 0x0000000000017941 */ /* 0x000fea0003800000 */
.L_x_2358:
[----:B------:R-:W-:Y:S05]  /*1de70*/  BRA `(.L_x_2360) ;  /* 0xfffffea400187947 */ /* 0x000fea000383ffff */
.L_x_2101:
        /* <DEDUP_REMOVED lines=8> */
.L_x_2362:
[----:B------:R-:W-:Y:S05]  /*1df00*/  BSYNC B1 ;  /* 0x0000000000017941 */ /* 0x000fea0003800000 */
.L_x_2361:
[----:B------:R-:W-:Y:S05]  /*1df10*/  BRA `(.L_x_2363) ;  /* 0xfffffea000f87947 */ /* 0x000fea000383ffff */
.L_x_2102:
        /* <DEDUP_REMOVED lines=8> */
.L_x_2365:
[----:B------:R-:W-:Y:S05]  /*1dfa0*/  BSYNC B1 ;  /* 0x0000000000017941 */ /* 0x000fea0003800000 */
.L_x_2364:
[----:B------:R-:W-:Y:S05]  /*1dfb0*/  BRA `(.L_x_2366) ;  /* 0xfffffea000d87947 */ /* 0x000fea000383ffff */
.L_x_2103:
        /* <DEDUP_REMOVED lines=8> */
.L_x_2368:
[----:B------:R-:W-:Y:S05]  /*1e040*/  BSYNC B1 ;  /* 0x0000000000017941 */ /* 0x000fea0003800000 */
.L_x_2367:
[----:B------:R-:W-:Y:S05]  /*1e050*/  BRA `(.L_x_2369) ;  /* 0xfffffea000b87947 */ /* 0x000fea000383ffff */
.L_x_2104:
        /* <DEDUP_REMOVED lines=8> */
.L_x_2371:
[----:B------:R-:W-:Y:S05]  /*1e0e0*/  BSYNC B1 ;  /* 0x0000000000017941 */ /* 0x000fea0003800000 */
.L_x_2370:
[----:B------:R-:W-:Y:S05]  /*1e0f0*/  BRA `(.L_x_2372) ;  /* 0xfffffea0009c7947 */ /* 0x000fea000383ffff */
.L_x_2105:
        /* <DEDUP_REMOVED lines=8> */
.L_x_2374:
[----:B------:R-:W-:Y:S05]  /*1e180*/  BSYNC B1 ;  /* 0x0000000000017941 */ /* 0x000fea0003800000 */
.L_x_2373:
[----:B------:R-:W-:Y:S05]  /*1e190*/  BRA `(.L_x_2375) ;  /* 0xfffffea000807947 */ /* 0x000fea000383ffff */
.L_x_2106:
        /* <DEDUP_REMOVED lines=8> */
.L_x_2377:
[----:B------:R-:W-:Y:S05]  /*1e220*/  BSYNC B1 ;  /* 0x0000000000017941 */ /* 0x000fea0003800000 */
.L_x_2376:
[----:B------:R-:W-:Y:S05]  /*1e230*/  BRA `(.L_x_2378) ;  /* 0xfffffea000647947 */ /* 0x000fea000383ffff */
.L_x_2108:
[----:B-1----:R1:W2:Y:S02]  /*1e240*/  SYNCS.PHASECHK.TRANS64.TRYWAIT P2, [R17+URZ+0x22800], R4 ;  /* 0x02280004110075a7 */ /* 0x0022a4000804017f */
[----:B--2---:R-:W-:Y:S05]  /*1e250*/  @!P2 NANOSLEEP.SYNCS 0x989680 ;  /* 0x009896800000a95d */ /* 0x004fea0003900000 */
[----:B------:R-:W2:Y:S02]  /*1e260*/  @!P2 SYNCS.PHASECHK.TRANS64 P2, [R17+URZ+0x22800], R4 ;  /* 0x022800041100a5a7 */ /* 0x000ea4000804007f */
[----:B--2---:R-:W-:Y:S05]  /*1e270*/  @!P2 BRA `(.L_x_2108) ;  /* 0xfffffffc00f0a947 */ /* 0x004fea000383ffff */
[----:B------:R-:W-:Y:S05]  /*1e280*/  BRA `(.L_x_2379) ;  /* 0xfffffea000c07947 */ /* 0x000fea000383ffff */
.L_x_2114:
[----:B---3--:R3:W4:Y:S02]  /*1e290*/  SYNCS.PHASECHK.TRANS64.TRYWAIT P2, [R6+URZ+0x22830], R73 ;  /* 0x02283049060075a7 */ /* 0x008724000804017f */
[----:B----4-:R-:W-:Y:S05]  /*1e2a0*/  @!P2 NANOSLEEP.SYNCS 0x989680 ;  /* 0x009896800000a95d */ /* 0x010fea0003900000 */
[----:B------:R-:W4:Y:S02]  /*1e2b0*/  @!P2 SYNCS.PHASECHK.TRANS64 P2, [R6+URZ+0x22830], R73 ;  /* 0x022830490600a5a7 */ /* 0x000f24000804007f */
[----:B----4-:R-:W-:Y:S05]  /*1e2c0*/  @!P2 BRA `(.L_x_2114) ;  /* 0xfffffffc00f0a947 */ /* 0x010fea000383ffff */
[----:B------:R-:W-:Y:S05]  /*1e2d0*/  BRA `(.L_x_2113) ;  /* 0xfffffeb0002c7947 */ /* 0x000fea000383ffff */
.L_x_2127:
[----:B-1----:R1:W4:Y:S02]  /*1e2e0*/  SYNCS.PHASECHK.TRANS64.TRYWAIT P2, [R6+URZ+0x22850], R73 ;  /* 0x02285049060075a7 */ /* 0x002324000804017f */
[----:B----4-:R-:W-:Y:S05]  /*1e2f0*/  @!P2 NANOSLEEP.SYNCS 0x989680 ;  /* 0x009896800000a95d */ /* 0x010fea0003900000 */
[----:B------:R-:W4:Y:S02]  /*1e300*/  @!P2 SYNCS.PHASECHK.TRANS64 P2, [R6+URZ+0x22850], R73 ;  /* 0x022850490600a5a7 */ /* 0x000f24000804007f */
[----:B----4-:R-:W-:Y:S05]  /*1e310*/  @!P2 BRA `(.L_x_2127) ;  /* 0xfffffffc00f0a947 */ /* 0x010fea000383ffff */
[----:B------:R-:W-:Y:S05]  /*1e320*/  BRA `(.L_x_2126) ;  /* 0xfffffed000e47947 */ /* 0x000fea000383ffff */
.L_x_2136:
[----:B-1----:R1:W2:Y:S02]  /*1e330*/  SYNCS.PHASECHK.TRANS64.TRYWAIT P2, [R210+URZ+0x22830], R211 ;  /* 0x022830d3d20075a7 */ /* 0x0022a4000804017f */
[----:B--2---:R-:W-:Y:S05]  /*1e340*/  @!P2 NANOSLEEP.SYNCS 0x989680 ;  /* 0x009896800000a95d */ /* 0x004fea0003900000 */
[----:B------:R-:W2:Y:S02]  /*1e350*/  @!P2 SYNCS.PHASECHK.TRANS64 P2, [R210+URZ+0x22830], R211 ;  /* 0x022830d3d200a5a7 */ /* 0x000ea4000804007f */
[----:B--2---:R-:W-:Y:S05]  /*1e360*/  @!P2 BRA `(.L_x_2136) ;  /* 0xfffffffc00f0a947 */ /* 0x004fea000383ffff */
[----:B------:R-:W-:Y:S05]  /*1e370*/  BRA `(.L_x_2135) ;  /* 0xfffffed8009c7947 */ /* 0x000fea000383ffff */
.L_x_2149:
[----:B-1----:R1:W2:Y:S02]  /*1e380*/  SYNCS.PHASECHK.TRANS64.TRYWAIT P2, [R210+URZ+0x22850], R211 ;  /* 0x022850d3d20075a7 */ /* 0x0022a4000804017f */
[----:B--2---:R-:W-:Y:S05]  /*1e390*/  @!P2 NANOSLEEP.SYNCS 0x989680 ;  /* 0x009896800000a95d */ /* 0x004fea0003900000 */
[----:B------:R-:W2:Y:S02]  /*1e3a0*/  @!P2 SYNCS.PHASECHK.TRANS64 P2, [R210+URZ+0x22850], R211 ;  /* 0x022850d3d200a5a7 */ /* 0x000ea4000804007f */
[----:B--2---:R-:W-:Y:S05]  /*1e3b0*/  @!P2 BRA `(.L_x_2149) ;  /* 0xfffffffc00f0a947 */ /* 0x004fea000383ffff */
[----:B------:R-:W-:Y:S05]  /*1e3c0*/  BRA `(.L_x_2148) ;  /* 0xffffff0400947947 */ /* 0x000fea000383ffff */
.L_x_2159:
[----:B--2---:R2:W3:Y:S02]  /*1e3d0*/  SYNCS.PHASECHK.TRANS64.TRYWAIT P3, [R6+URZ+0x22830], R208 ;  /* 0x022830d0060075a7 */ /* 0x0044e4000806017f */
[----:B---3--:R-:W-:Y:S05]  /*1e3e0*/  @!P3 NANOSLEEP.SYNCS 0x989680 ;  /* 0x009896800000b95d */ /* 0x008fea0003900000 */
[----:B------:R-:W3:Y:S02]  /*1e3f0*/  @!P3 SYNCS.PHASECHK.TRANS64 P3, [R6+URZ+0x22830], R208 ;  /* 0x022830d00600b5a7 */ /* 0x000ee4000806007f */
[----:B---3--:R-:W-:Y:S05]  /*1e400*/  @!P3 BRA `(.L_x_2159) ;  /* 0xfffffffc00f0b947 */ /* 0x008fea000383ffff */
[----:B------:R-:W-:Y:S05]  /*1e410*/  BRA `(.L_x_2158) ;  /* 0xffffff0c005c7947 */ /* 0x000fea000383ffff */
.L_x_2164:
[----:B-1----:R1:W2:Y:S02]  /*1e420*/  SYNCS.PHASECHK.TRANS64.TRYWAIT P3, [R6+URZ+0x22850], R208 ;  /* 0x022850d0060075a7 */ /* 0x0022a4000806017f */
[----:B--2---:R-:W-:Y:S05]  /*1e430*/  @!P3 NANOSLEEP.SYNCS 0x989680 ;  /* 0x009896800000b95d */ /* 0x004fea0003900000 */
[----:B------:R-:W2:Y:S02]  /*1e440*/  @!P3 SYNCS.PHASECHK.TRANS64 P3, [R6+URZ+0x22850], R208 ;  /* 0x022850d00600b5a7 */ /* 0x000ea4000806007f */
[----:B--2---:R-:W-:Y:S05]  /*1e450*/  @!P3 BRA `(.L_x_2164) ;  /* 0xfffffffc00f0b947 */ /* 0x004fea000383ffff */
[----:B------:R-:W-:Y:S05]  /*1e460*/  BRA `(.L_x_2163) ;  /* 0xffffff2400b87947 */ /* 0x000fea000383ffff */
.L_x_2170:
[----:B--2---:R2:W3:Y:S02]  /*1e470*/  SYNCS.PHASECHK.TRANS64.TRYWAIT P2, [R208+URZ+0x22830], R209 ;  /* 0x022830d1d00075a7 */ /* 0x0044e4000804017f */
[----:B---3--:R-:W-:Y:S05]  /*1e480*/  @!P2 NANOSLEEP.SYNCS 0x989680 ;  /* 0x009896800000a95d */ /* 0x008fea0003900000 */
[----:B------:R-:W3:Y:S02]  /*1e490*/  @!P2 SYNCS.PHASECHK.TRANS64 P2, [R208+URZ+0x22830], R209 ;  /* 0x022830d1d000a5a7 */ /* 0x000ee4000804007f */
[----:B---3--:R-:W-:Y:S05]  /*1e4a0*/  @!P2 BRA `(.L_x_2170) ;  /* 0xfffffffc00f0a947 */ /* 0x008fea000383ffff */
[----:B------:R-:W-:Y:S05]  /*1e4b0*/  BRA `(.L_x_2169) ;  /* 0xffffff2800f07947 */ /* 0x000fea000383ffff */
.L_x_2183:
[----:B-1----:R1:W2:Y:S02]  /*1e4c0*/  SYNCS.PHASECHK.TRANS64.TRYWAIT P2, [R208+URZ+0x22850], R209 ;  /* 0x022850d1d00075a7 */ /* 0x0022a4000804017f */
[----:B--2---:R-:W-:Y:S05]  /*1e4d0*/  @!P2 NANOSLEEP.SYNCS 0x989680 ;  /* 0x009896800000a95d */ /* 0x004fea0003900000 */
[----:B------:R-:W2:Y:S02]  /*1e4e0*/  @!P2 SYNCS.PHASECHK.TRANS64 P2, [R208+URZ+0x22850], R209 ;  /* 0x022850d1d000a5a7 */ /* 0x000ea4000804007f */
[----:B--2---:R-:W-:Y:S05]  /*1e4f0*/  @!P2 BRA `(.L_x_2183) ;  /* 0xfffffffc00f0a947 */ /* 0x004fea000383ffff */
[----:B------:R-:W-:Y:S05]  /*1e500*/  BRA `(.L_x_2182) ;  /* 0xffffff5400e87947 */ /* 0x000fea000383ffff */
.L_x_2226:
[----:B------:R-:W1:Y:S01]  /*1e510*/  S2R R11, SR_TID.X ;  /* 0x00000000000b7919 */ /* 0x000e620000002100 */
[----:B------:R-:W-:Y:S01]  /*1e520*/  BSSY B1, `(.L_x_2380) ;  /* 0x000000a000017945 */ /* 0x000fe20003800000 */
[----:B------:R-:W-:Y:S02]  /*1e530*/  IMAD.MOV.U32 R12, RZ, RZ, RZ ;  /* 0x000000ffff0c7224 */ /* 0x000fe400078e00ff */
[----:B------:R-:W-:Y:S01]  /*1e540*/  IMAD.MOV.U32 R15, RZ, RZ, -0x1 ;  /* 0xffffffffff0f7424 */ /* 0x000fe200078e00ff */
[----:B-1----:R-:W-:-:S04]  /*1e550*/  SHF.R.U32.HI R11, RZ, 0x5, R11 ;  /* 0x00000005ff0b7819 */ /* 0x002fc8000001160b */
[----:B------:R-:W-:-:S05]  /*1e560*/  LOP3.LUT R11, R11, 0x3, RZ, 0xc0, !PT ;  /* 0x000000030b0b7812 */ /* 0x000fca00078ec0ff */
[----:B0-----:R-:W-:Y:S02]  /*1e570*/  IMAD.MOV.U32 R13, RZ, RZ, R11 ;  /* 0x000000ffff0d7224 */ /* 0x001fe400078e000b */
[----:B------:R-:W-:-:S07]  /*1e580*/  IMAD.MOV.U32 R11, RZ, RZ, 0x1f ;  /* 0x0000001fff0b7424 */ /* 0x000fce00078e00ff */
[----:B------:R-:W-:Y:S05]  /*1e590*/  WARPSYNC.COLLECTIVE R15, `(.L_x_2381) ;  /* 0x000000000f087348 */ /* 0x000fea0003c00000 */
[----:B------:R0:W1:Y:S02]  /*1e5a0*/  SHFL.IDX P6, R14, R13, R12, R11 ;  /* 0x0000000c0d0e7389 */ /* 0x00006400000c000b */
[----:B01----:R-:W-:Y:S01]  /*1e5b0*/  ENDCOLLECTIVE ;  /* 0x000000000000791b */ /* 0x003fe20003800000 */
.L_x_2381:
[----:B------:R-:W-:Y:S05]  /*1e5c0*/  BSYNC B1 ;  /* 0x0000000000017941 */ /* 0x000fea0003800000 */
.L_x_2380:
[----:B------:R-:W-:Y:S05]  /*1e5d0*/  BRA `(.L_x_2382) ;  /* 0xffffffa4005c7947 */ /* 0x000fea000383ffff */
.L_x_2227:
[----:B------:R-:W-:Y:S01]  /*1e5e0*/  BSSY B1, `(.L_x_2383) ;  /* 0x0000006000017945 */ /* 0x000fe20003800000 */
[----:B------:R-:W-:-:S07]  /*1e5f0*/  IMAD.MOV.U32 R15, RZ, RZ, -0x1 ;  /* 0xffffffffff0f7424 */ /* 0x000fce00078e00ff */
[----:B0-----:R-:W-:Y:S05]  /*1e600*/  WARPSYNC.COLLECTIVE R15, `(.L_x_2384) ;  /* 0x000000000f0c7348 */ /* 0x001fea0003c00000 */
[----:B------:R-:W-:Y:S02]  /*1e610*/  ELECT P6, UR62, PT ;  /* 0x00000000003e782f */ /* 0x000fe400038c0000 */
[----:B------:R-:W-:Y:S01]  /*1e620*/  MOV R14, UR62 ;  /* 0x0000003e000e7c02 */ /* 0x000fe20008000f00 */
[----:B0-----:R-:W-:Y:S10]  /*1e630*/  ENDCOLLECTIVE ;  /* 0x000000000000791b */ /* 0x001ff40003800000 */
.L_x_2384:
[----:B------:R-:W-:Y:S05]  /*1e640*/  BSYNC B1 ;  /* 0x0000000000017941 */ /* 0x000fea0003800000 */
.L_x_2383:
[----:B------:R-:W-:Y:S05]  /*1e650*/  BRA `(.L_x_2385) ;  /* 0xffffffa400487947 */ /* 0x000fea000383ffff */
.L_x_2229:
[----:B-1----:R1:W2:Y:S02]  /*1e660*/  SYNCS.PHASECHK.TRANS64.TRYWAIT P0, [R7+URZ+0x22820], R8 ;  /* 0x02282008070075a7 */ /* 0x0022a4000800017f */
[----:B--2---:R-:W-:Y:S05]  /*1e670*/  @!P0 NANOSLEEP.SYNCS 0x989680 ;  /* 0x009896800000895d */ /* 0x004fea0003900000 */
[----:B------:R-:W2:Y:S02]  /*1e680*/  @!P0 SYNCS.PHASECHK.TRANS64 P0, [R7+URZ+0x22820], R8 ;  /* 0x02282008070085a7 */ /* 0x000ea4000800007f */
[----:B--2---:R-:W-:Y:S05]  /*1e690*/  @!P0 BRA `(.L_x_2229) ;  /* 0xfffffffc00f08947 */ /* 0x004fea000383ffff */
[----:B------:R-:W-:Y:S05]  /*1e6a0*/  BRA `(.L_x_2386) ;  /* 0xffffffa400647947 */ /* 0x000fea000383ffff */
.L_x_2232:
[----:B-1----:R1:W2:Y:S02]  /*1e6b0*/  SYNCS.PHASECHK.TRANS64.TRYWAIT P0, [R8+URZ+0x228a0], R11 ;  /* 0x0228a00b080075a7 */ /* 0x0022a4000800017f */
[----:B--2---:R-:W-:Y:S05]  /*1e6c0*/  @!P0 NANOSLEEP.SYNCS 0x989680 ;  /* 0x009896800000895d */ /* 0x004fea0003900000 */
[----:B------:R-:W2:Y:S02]  /*1e6d0*/  @!P0 SYNCS.PHASECHK.TRANS64 P0, [R8+URZ+0x228a0], R11 ;  /* 0x0228a00b080085a7 */ /* 0x000ea4000800007f */
[----:B--2---:R-:W-:Y:S05]  /*1e6e0*/  @!P0 BRA `(.L_x_2232) ;  /* 0xfffffffc00f08947 */ /* 0x004fea000383ffff */
[----:B------:R-:W-:Y:S05]  /*1e6f0*/  BRA `(.L_x_2387) ;  /* 0xffffffa400747947 */ /* 0x000fea000383ffff */
.L_x_2234:
[----:B--2---:R2:W3:Y:S02]  /*1e700*/  SYNCS.PHASECHK.TRANS64.TRYWAIT P0, [R8+URZ+0x228c0], R11 ;  /* 0x0228c00b080075a7 */ /* 0x0044e4000800017f */
[----:B---3--:R-:W-:Y:S05]  /*1e710*/  @!P0 NANOSLEEP.SYNCS 0x989680 ;  /* 0x009896800000895d */ /* 0x008fea0003900000 */
[----:B------:R-:W3:Y:S02]  /*1e720*/  @!P0 SYNCS.PHASECHK.TRANS64 P0, [R8+URZ+0x228c0], R11 ;  /* 0x0228c00b080085a7 */ /* 0x000ee4000800007f */
[----:B---3--:R-:W-:Y:S05]  /*1e730*/  @!P0 BRA `(.L_x_2234) ;  /* 0xfffffffc00f08947 */ /* 0x008fea000383ffff */
[----:B------:R-:W-:Y:S05]  /*1e740*/  BRA `(.L_x_2388) ;  /* 0xffffffa400d87947 */ /* 0x000fea000383ffff */
.L_x_2238:
[----:B-1----:R1:W2:Y:S02]  /*1e750*/  SYNCS.PHASECHK.TRANS64.TRYWAIT P0, [R9+URZ+0x228a0], R10 ;  /* 0x0228a00a090075a7 */ /* 0x0022a4000800017f */
[----:B--2---:R-:W-:Y:S05]  /*1e760*/  @!P0 NANOSLEEP.SYNCS 0x989680 ;  /* 0x009896800000895d */ /* 0x004fea0003900000 */
[----:B------:R-:W2:Y:S02]  /*1e770*/  @!P0 SYNCS.PHASECHK.TRANS64 P0, [R9+URZ+0x228a0], R10 ;  /* 0x0228a00a090085a7 */ /* 0x000ea4000800007f */
[----:B--2---:R-:W-:Y:S05]  /*1e780*/  @!P0 BRA `(.L_x_2238) ;  /* 0xfffffffc00f08947 */ /* 0x004fea000383ffff */
[----:B------:R-:W-:Y:S05]  /*1e790*/  BRA `(.L_x_2389) ;  /* 0xffffffa800c87947 */ /* 0x000fea000383ffff */
.L_x_2240:
[----:B--2---:R2:W3:Y:S02]  /*1e7a0*/  SYNCS.PHASECHK.TRANS64.TRYWAIT P1, [R9+URZ+0x228c0], R10 ;  /* 0x0228c00a090075a7 */ /* 0x0044e4000802017f */
[----:B---3--:R-:W-:Y:S05]  /*1e7b0*/  @!P1 NANOSLEEP.SYNCS 0x989680 ;  /* 0x009896800000995d */ /* 0x008fea0003900000 */
[----:B------:R-:W3:Y:S02]  /*1e7c0*/  @!P1 SYNCS.PHASECHK.TRANS64 P1, [R9+URZ+0x228c0], R10 ;  /* 0x0228c00a090095a7 */ /* 0x000ee4000802007f */
[----:B---3--:R-:W-:Y:S05]  /*1e7d0*/  @!P1 BRA `(.L_x_2240) ;  /* 0xfffffffc00f09947 */ /* 0x008fea000383ffff */
[----:B------:R-:W-:Y:S05]  /*1e7e0*/  BRA `(.L_x_2390) ;  /* 0xffffffac00247947 */ /* 0x000fea000383ffff */
.L_x_2258:
[----:B------:R-:W0:Y:S01]  /*1e7f0*/  S2R R5, SR_TID.X ;  /* 0x0000000000057919 */ /* 0x000e220000002100 */
[----:B------:R-:W-:Y:S01]  /*1e800*/  BSSY B0, `(.L_x_2391) ;  /* 0x000000a000007945 */ /* 0x000fe20003800000 */
[----:B------:R-:W-:Y:S02]  /*1e810*/  IMAD.MOV.U32 R12, RZ, RZ, RZ ;  /* 0x000000ffff0c7224 */ /* 0x000fe400078e00ff */
[----:B-1----:R-:W-:Y:S02]  /*1e820*/  IMAD.MOV.U32 R11, RZ, RZ, 0x1f ;  /* 0x0000001fff0b7424 */ /* 0x002fe400078e00ff */
[----:B------:R-:W-:Y:S01]  /*1e830*/  IMAD.MOV.U32 R15, RZ, RZ, -0x1 ;  /* 0xffffffffff0f7424 */ /* 0x000fe200078e00ff */
[----:B0-----:R-:W-:-:S04]  /*1e840*/  SHF.R.U32.HI R5, RZ, 0x5, R5 ;  /* 0x00000005ff057819 */ /* 0x001fc80000011605 */
[----:B------:R-:W-:-:S05]  /*1e850*/  LOP3.LUT R5, R5, 0x3, RZ, 0xc0, !PT ;  /* 0x0000000305057812 */ /* 0x000fca00078ec0ff */
[----:B------:R-:W-:-:S07]  /*1e860*/  IMAD.MOV.U32 R13, RZ, RZ, R5 ;  /* 0x000000ffff0d7224 */ /* 0x000fce00078e0005 */
[----:B------:R-:W-:Y:S05]  /*1e870*/  WARPSYNC.COLLECTIVE R15, `(.L_x_2392) ;  /* 0x000000000f087348 */ /* 0x000fea0003c00000 */
[----:B------:R0:W1:Y:S02]  /*1e880*/  SHFL.IDX P6, R14, R13, R12, R11 ;  /* 0x0000000c0d0e7389 */ /* 0x00006400000c000b */
[----:B01----:R-:W-:Y:S01]  /*1e890*/  ENDCOLLECTIVE ;  /* 0x000000000000791b */ /* 0x003fe20003800000 */
.L_x_2392:
[----:B------:R-:W-:Y:S05]  /*1e8a0*/  BSYNC B0 ;  /* 0x0000000000007941 */ /* 0x000fea0003800000 */
.L_x_2391:
[----:B------:R-:W-:Y:S05]  /*1e8b0*/  BRA `(.L_x_2393) ;  /* 0xffffffb8009c7947 */ /* 0x000fea000383ffff */
.L_x_2259:
[----:B------:R-:W-:Y:S01]  /*1e8c0*/  BSSY B0, `(.L_x_2394) ;  /* 0x0000006000007945 */ /* 0x000fe20003800000 */
[----:B------:R-:W-:-:S07]  /*1e8d0*/  IMAD.MOV.U32 R15, RZ, RZ, -0x1 ;  /* 0xffffffffff0f7424 */ /* 0x000fce00078e00ff */
[----:B-1----:R-:W-:Y:S05]  /*1e8e0*/  WARPSYNC.COLLECTIVE R15, `(.L_x_2395) ;  /* 0x000000000f0c7348 */ /* 0x002fea0003c00000 */
[----:B------:R-:W-:Y:S02]  /*1e8f0*/  ELECT P6, UR62, PT ;  /* 0x00000000003e782f */ /* 0x000fe400038c0000 */
[----:B------:R-:W-:Y:S01]  /*1e900*/  MOV R14, UR62 ;  /* 0x0000003e000e7c02 */ /* 0x000fe20008000f00 */
[----:B-1----:R-:W-:Y:S10]  /*1e910*/  ENDCOLLECTIVE ;  /* 0x000000000000791b */ /* 0x002ff40003800000 */
.L_x_2395:
[----:B------:R-:W-:Y:S05]  /*1e920*/  BSYNC B0 ;  /* 0x0000000000007941 */ /* 0x000fea0003800000 */
.L_x_2394:
[----:B------:R-:W-:Y:S05]  /*1e930*/  BRA `(.L_x_2396) ;  /* 0xffffffb8008c7947 */ /* 0x000fea000383ffff */
.L_x_2262:
[----:B0-----:R0:W1:Y:S02]  /*1e940*/  SYNCS.PHASECHK.TRANS64.TRYWAIT P0, [R5+URZ+0x22840], R7 ;  /* 0x02284007050075a7 */ /* 0x001064000800017f */
[----:B-1----:R-:W-:Y:S05]  /*1e950*/  @!P0 NANOSLEEP.SYNCS 0x989680 ;  /* 0x009896800000895d */ /* 0x002fea0003900000 */
[----:B------:R-:W1:Y:S02]  /*1e960*/  @!P0 SYNCS.PHASECHK.TRANS64 P0, [R5+URZ+0x22840], R7 ;  /* 0x02284007050085a7 */ /* 0x000e64000800007f */
[----:B-1----:R-:W-:Y:S05]  /*1e970*/  @!P0 BRA `(.L_x_2262) ;  /* 0xfffffffc00f08947 */ /* 0x002fea000383ffff */
[----:B------:R-:W-:Y:S05]  /*1e980*/  BRA `(.L_x_2397) ;  /* 0xffffffb800f47947 */ /* 0x000fea000383ffff */
.L_x_2265:
        /* <DEDUP_REMOVED lines=8> */
.L_x_2268:
[----:B0-----:R0:W1:Y:S02]  /*1ea10*/  SYNCS.PHASECHK.TRANS64.TRYWAIT P0, [R2+URZ+0x22860], R5 ;  /* 0x02286005020075a7 */ /* 0x001064000800017f */
[----:B-1----:R-:W-:Y:S05]  /*1ea20*/  @!P0 NANOSLEEP.SYNCS 0x989680 ;  /* 0x009896800000895d */ /* 0x002fea0003900000 */
[----:B------:R-:W1:Y:S02]  /*1ea30*/  @!P0 SYNCS.PHASECHK.TRANS64 P0, [R2+URZ+0x22860], R5 ;  /* 0x02286005020085a7 */ /* 0x000e64000800007f */
[----:B-1----:R-:W-:Y:S05]  /*1ea40*/  @!P0 BRA `(.L_x_2268) ;  /* 0xfffffffc00f08947 */ /* 0x002fea000383ffff */
[----:B------:R-:W-:Y:S05]  /*1ea50*/  BRA `(.L_x_2399) ;  /* 0xffffffbc00ec7947 */ /* 0x000fea000383ffff */
.L_x_2277:
[----:B--2---:R2:W3:Y:S02]  /*1ea60*/  SYNCS.PHASECHK.TRANS64.TRYWAIT P0, [R2+URZ+0x22840], R3 ;  /* 0x02284003020075a7 */ /* 0x0044e4000800017f */
[----:B---3--:R-:W-:Y:S05]  /*1ea70*/  @!P0 NANOSLEEP.SYNCS 0x989680 ;  /* 0x009896800000895d */ /* 0x008fea0003900000 */
[----:B------:R-:W3:Y:S02]  /*1ea80*/  @!P0 SYNCS.PHASECHK.TRANS64 P0, [R2+URZ+0x22840], R3 ;  /* 0x02284003020085a7 */ /* 0x000ee4000800007f */
[----:B---3--:R-:W-:Y:S05]  /*1ea90*/  @!P0 BRA `(.L_x_2277) ;  /* 0xfffffffc00f08947 */ /* 0x008fea000383ffff */
[----:B------:R-:W-:Y:S05]  /*1eaa0*/  BRA `(.L_x_2400) ;  /* 0xffffffc4006c7947 */ /* 0x000fea000383ffff */
.L_x_2279:
[----:B0-----:R0:W3:Y:S02]  /*1eab0*/  SYNCS.PHASECHK.TRANS64.TRYWAIT P0, [R2+URZ+0x22860], R3 ;  /* 0x02286003020075a7 */ /* 0x0010e4000800017f */
[----:B---3--:R-:W-:Y:S05]  /*1eac0*/  @!P0 NANOSLEEP.SYNCS 0x989680 ;  /* 0x009896800000895d */ /* 0x008fea0003900000 */
[----:B------:R-:W3:Y:S02]  /*1ead0*/  @!P0 SYNCS.PHASECHK.TRANS64 P0, [R2+URZ+0x22860], R3 ;  /* 0x02286003020085a7 */ /* 0x000ee4000800007f */
[----:B---3--:R-:W-:Y:S05]  /*1eae0*/  @!P0 BRA `(.L_x_2279) ;  /* 0xfffffffc00f08947 */ /* 0x008fea000383ffff */
[----:B------:R-:W-:Y:S05]  /*1eaf0*/  BRA `(.L_x_2401) ;  /* 0xffffffc400dc7947 */ /* 0x000fea000383ffff */
.L_x_2284:
[----:B---3--:R3:W4:Y:S02]  /*1eb00*/  SYNCS.PHASECHK.TRANS64.TRYWAIT P0, [R2+URZ+0x22840], R3 ;  /* 0x02284003020075a7 */ /* 0x008724000800017f */
[----:B----4-:R-:W-:Y:S05]  /*1eb10*/  @!P0 NANOSLEEP.SYNCS 0x989680 ;  /* 0x009896800000895d */ /* 0x010fea0003900000 */
[----:B------:R-:W4:Y:S02]  /*1eb20*/  @!P0 SYNCS.PHASECHK.TRANS64 P0, [R2+URZ+0x22840], R3 ;  /* 0x02284003020085a7 */ /* 0x000f24000800007f */
[----:B----4-:R-:W-:Y:S05]  /*1eb30*/  @!P0 BRA `(.L_x_2284) ;  /* 0xfffffffc00f08947 */ /* 0x010fea000383ffff */
[----:B------:R-:W-:Y:S05]  /*1eb40*/  BRA `(.L_x_2402) ;  /* 0xffffffcc00307947 */ /* 0x000fea000383ffff */
.L_x_2286:
[----:B0-----:R0:W2:Y:S02]  /*1eb50*/  SYNCS.PHASECHK.TRANS64.TRYWAIT P1, [R2+URZ+0x22860], R3 ;  /* 0x02286003020075a7 */ /* 0x0010a4000802017f */
[----:B--2---:R-:W-:Y:S05]  /*1eb60*/  @!P1 NANOSLEEP.SYNCS 0x989680 ;  /* 0x009896800000995d */ /* 0x004fea0003900000 */
[----:B------:R-:W2:Y:S02]  /*1eb70*/  @!P1 SYNCS.PHASECHK.TRANS64 P1, [R2+URZ+0x22860], R3 ;  /* 0x02286003020095a7 */ /* 0x000ea4000802007f */
[----:B--2---:R-:W-:Y:S05]  /*1eb80*/  @!P1 BRA `(.L_x_2286) ;  /* 0xfffffffc00f09947 */ /* 0x004fea000383ffff */
[----:B------:R-:W-:Y:S05]  /*1eb90*/  BRA `(.L_x_2403) ;  /* 0xffffffcc009c7947 */ /* 0x000fea000383ffff */
.L_x_2291:
[----:B---3--:R3:W4:Y:S02]  /*1eba0*/  SYNCS.PHASECHK.TRANS64.TRYWAIT P0, [R2+URZ+0x22840], R3 ;  /* 0x02284003020075a7 */ /* 0x008724000800017f */
[----:B----4-:R-:W-:Y:S05]  /*1ebb0*/  @!P0 NANOSLEEP.SYNCS 0x989680 ;  /* 0x009896800000895d */ /* 0x010fea0003900000 */
[----:B------:R-:W4:Y:S02]  /*1ebc0*/  @!P0 SYNCS.PHASECHK.TRANS64 P0, [R2+URZ+0x22840], R3 ;  /* 0x02284003020085a7 */ /* 0x000f24000800007f */
[----:B----4-:R-:W-:Y:S05]  /*1ebd0*/  @!P0 BRA `(.L_x_2291) ;  /* 0xfffffffc00f08947 */ /* 0x010fea000383ffff */
[----:B------:R-:W-:Y:S05]  /*1ebe0*/  BRA `(.L_x_2404) ;  /* 0xffffffd000cc7947 */ /* 0x000fea000383ffff */
.L_x_2293:
[----:B0-----:R0:W2:Y:S02]  /*1ebf0*/  SYNCS.PHASECHK.TRANS64.TRYWAIT P1, [R2+URZ+0x22860], R3 ;  /* 0x02286003020075a7 */ /* 0x0010a4000802017f */
[----:B--2---:R-:W-:Y:S05]  /*1ec00*/  @!P1 NANOSLEEP.SYNCS 0x989680 ;  /* 0x009896800000995d */ /* 0x004fea0003900000 */
[----:B------:R-:W2:Y:S02]  /*1ec10*/  @!P1 SYNCS.PHASECHK.TRANS64 P1, [R2+URZ+0x22860], R3 ;  /* 0x02286003020095a7 */ /* 0x000ea4000802007f */
[----:B--2---:R-:W-:Y:S05]  /*1ec20*/  @!P1 BRA `(.L_x_2293) ;  /* 0xfffffffc00f09947 */ /* 0x004fea000383ffff */
[----:B------:R-:W-:Y:S05]  /*1ec30*/  BRA `(.L_x_2405) ;  /* 0xffffffd4003c7947 */ /* 0x000fea000383ffff */
.L_x_2298:
[----:B------:R-:W-:Y:S01]  /*1ec40*/  BSSY B0, `(.L_x_2406) ;  /* 0x0000008000007945 */ /* 0x000fe20003800000 */
[----:B0-----:R-:W-:Y:S02]  /*1ec50*/  IMAD.MOV.U32 R13, RZ, RZ, R16 ;  /* 0x000000ffff0d7224 */ /* 0x001fe400078e0010 */
[----:B------:R-:W-:Y:S02]  /*1ec60*/  IMAD.MOV.U32 R12, RZ, RZ, RZ ;  /* 0x000000ffff0c7224 */ /* 0x000fe400078e00ff */
[----:B-1----:R-:W-:Y:S02]  /*1ec70*/  IMAD.MOV.U32 R11, RZ, RZ, 0x1f ;  /* 0x0000001fff0b7424 */ /* 0x002fe400078e00ff */
[----:B------:R-:W-:-:S07]  /*1ec80*/  IMAD.MOV.U32 R15, RZ, RZ, -0x1 ;  /* 0xffffffffff0f7424 */ /* 0x000fce00078e00ff */
[----:B--23--:R-:W-:Y:S05]  /*1ec90*/  WARPSYNC.COLLECTIVE R15, `(.L_x_2407) ;  /* 0x000000000f087348 */ /* 0x00cfea0003c00000 */
[----:B------:R0:W1:Y:S02]  /*1eca0*/  SHFL.IDX P6, R14, R13, R12, R11 ;  /* 0x0000000c0d0e7389 */ /* 0x00006400000c000b */
[----:B0123--:R-:W-:Y:S01]  /*1ecb0*/  ENDCOLLECTIVE ;  /* 0x000000000000791b */ /* 0x00ffe20003800000 */
.L_x_2407:
[----:B------:R-:W-:Y:S05]  /*1ecc0*/  BSYNC B0 ;  /* 0x0000000000007941 */ /* 0x000fea0003800000 */
.L_x_2406:
        /* <DEDUP_REMOVED lines=8> */
.L_x_2408:
[----:B------:R-:W-:Y:S01]  /*1ed50*/  IMAD.MOV.U32 R16, RZ, RZ, R14 ;  /* 0x000000ffff107224 */ /* 0x000fe200078e000e */
[----:B------:R-:W-:Y:S06]  /*1ed60*/  BRA `(.L_x_2409) ;  /* 0xffffffd800307947 */ /* 0x000fec000383ffff */
.L_x_2301:
[----:B------:R-:W-:Y:S01]  /*1ed70*/  BSSY B0, `(.L_x_2410) ;  /* 0x0000008000007945 */ /* 0x000fe20003800000 */
[----:B0----5:R-:W-:Y:S02]  /*1ed80*/  IMAD.MOV.U32 R13, RZ, RZ, R17 ;  /* 0x000000ffff0d7224 */ /* 0x021fe400078e0011 */
[----:B------:R-:W-:Y:S02]  /*1ed90*/  IMAD.MOV.U32 R12, RZ, RZ, 0x1 ;  /* 0x00000001ff0c7424 */ /* 0x000fe400078e00ff */
[----:B-1----:R-:W-:Y:S02]  /*1eda0*/  IMAD.MOV.U32 R11, RZ, RZ, RZ ;  /* 0x000000ffff0b7224 */ /* 0x002fe400078e00ff */
[----:B------:R-:W-:-:S07]  /*1edb0*/  IMAD.MOV.U32 R15, RZ, RZ, -0x1 ;  /* 0xffffffffff0f7424 */ /* 0x000fce00078e00ff */
[----:B--234-:R-:W-:Y:S05]  /*1edc0*/  WARPSYNC.COLLECTIVE R15, `(.L_x_2411) ;  /* 0x000000000f087348 */ /* 0x01cfea0003c00000 */
[----:B------:R0:W1:Y:S02]  /*1edd0*/  SHFL.UP P6, R14, R13, R12, R11 ;  /* 0x0400000c0d0e7389 */ /* 0x00006400000c000b */
[----:B01234-:R-:W-:Y:S01]  /*1ede0*/  ENDCOLLECTIVE ;  /* 0x000000000000791b */ /* 0x01ffe20003800000 */
.L_x_2411:
[----:B------:R-:W-:Y:S05]  /*1edf0*/  BSYNC B0 ;  /* 0x0000000000007941 */ /* 0x000fea0003800000 */
.L_x_2410:
[C---:B------:R-:W-:Y:S01]  /*1ee00*/  ISETP.NE.AND P0, PT, R7.reuse, RZ, PT ;  /* 0x000000ff0700720c */ /* 0x040fe20003f05270 */
        /* <DEDUP_REMOVED lines=9> */
.L_x_2412:
        /* <DEDUP_REMOVED lines=8> */
.L_x_2413:
        /* <DEDUP_REMOVED lines=8> */
.L_x_2414:
        /* <DEDUP_REMOVED lines=8> */
.L_x_2415:
        /* <DEDUP_REMOVED lines=8> */
.L_x_2416:
[----:B------:R-:W-:Y:S05]  /*1f0a0*/  BRA `(.L_x_2417) ;  /* 0xffffffd400f47947 */ /* 0x000fea000383ffff */
.L_x_2306:
[----:B------:R-:W-:Y:S01]  /*1f0b0*/  BSSY B0, `(.L_x_2418) ;  /* 0x0000008000007945 */ /* 0x000fe20003800000 */
[----:B-----5:R-:W-:Y:S02]  /*1f0c0*/  IMAD.MOV.U32 R13, RZ, RZ, R17 ;  /* 0x000000ffff0d7224 */ /* 0x020fe400078e0011 */
[----:B------:R-:W-:Y:S02]  /*1f0d0*/  IMAD.MOV.U32 R12, RZ, RZ, 0x1 ;  /* 0x00000001ff0c7424 */ /* 0x000fe400078e00ff */
[----:B-1----:R-:W-:Y:S02]  /*1f0e0*/  IMAD.MOV.U32 R11, RZ, RZ, RZ ;  /* 0x000000ffff0b7224 */ /* 0x002fe400078e00ff */
[----:B------:R-:W-:-:S07]  /*1f0f0*/  IMAD.MOV.U32 R15, RZ, RZ, -0x1 ;  /* 0xffffffffff0f7424 */ /* 0x000fce00078e00ff */
[----:B0-2---:R-:W-:Y:S05]  /*1f100*/  WARPSYNC.COLLECTIVE R15, `(.L_x_2419) ;  /* 0x000000000f087348 */ /* 0x005fea0003c00000 */
[----:B------:R1:W3:Y:S02]  /*1f110*/  SHFL.UP P6, R14, R13, R12, R11 ;  /* 0x0400000c0d0e7389 */ /* 0x0002e400000c000b */
[----:B0123--:R-:W-:Y:S01]  /*1f120*/  ENDCOLLECTIVE ;  /* 0x000000000000791b */ /* 0x00ffe20003800000 */
.L_x_2419:
[----:B------:R-:W-:Y:S05]  /*1f130*/  BSYNC B0 ;  /* 0x0000000000007941 */ /* 0x000fea0003800000 */
.L_x_2418:
        /* <DEDUP_REMOVED lines=10> */
.L_x_2420:
        /* <DEDUP_REMOVED lines=8> */
.L_x_2421:
        /* <DEDUP_REMOVED lines=8> */
.L_x_2422:
        /* <DEDUP_REMOVED lines=8> */
.L_x_2423:
        /* <DEDUP_REMOVED lines=8> */
.L_x_2424:
[----:B------:R-:W-:Y:S05]  /*1f3e0*/  BRA `(.L_x_2425) ;  /* 0xffffffd400d87947 */ /* 0x000fea000383ffff */
.L_x_2308:
[----:B------:R-:W-:Y:S01]  /*1f3f0*/  BSSY B0, `(.L_x_2426) ;  /* 0x0000006000007945 */ /* 0x000fe20003800000 */
[----:B------:R-:W-:Y:S01]  /*1f400*/  PLOP3.LUT P6, PT, P6, PT, PT, 0x8, 0x0 ;  /* 0x000000000000781c */ /* 0x000fe200037ce170 */
[----:B------:R-:W-:-:S12]  /*1f410*/  IMAD.MOV.U32 R15, RZ, RZ, -0x1 ;  /* 0xffffffffff0f7424 */ /* 0x000fd800078e00ff */
[----:B01----:R-:W-:Y:S05]  /*1f420*/  WARPSYNC.COLLECTIVE R15, `(.L_x_2427) ;  /* 0x000000000f087348 */ /* 0x003fea0003c00000 */
[----:B------:R-:W-:Y:S01]  /*1f430*/  VOTE.ANY R14, PT, P6 ;  /* 0x00000000000e7806 */ /* 0x000fe200030e0100 */
[----:B01----:R-:W-:Y:S06]  /*1f440*/  ENDCOLLECTIVE ;  /* 0x000000000000791b */ /* 0x003fec0003800000 */
.L_x_2427:
[----:B------:R-:W-:Y:S05]  /*1f450*/  BSYNC B0 ;  /* 0x0000000000007941 */ /* 0x000fea0003800000 */
.L_x_2426:
        /* <DEDUP_REMOVED lines=9> */
.L_x_2428:
[----:B------:R-:W-:Y:S01]  /*1f4f0*/  IMAD.MOV.U32 R17, RZ, RZ, R14 ;  /* 0x000000ffff117224 */ /* 0x000fe200078e000e */
[----:B------:R-:W-:Y:S06]  /*1f500*/  BRA `(.L_x_2429) ;  /* 0xffffffd400c87947 */ /* 0x000fec000383ffff */
.L_x_2310:
[----:B------:R-:W-:Y:S01]  /*1f510*/  BSSY B0, `(.L_x_2430) ;  /* 0x0000007000007945 */ /* 0x000fe20003800000 */
[----:B------:R-:W-:Y:S02]  /*1f520*/  IMAD.MOV.U32 R13, RZ, RZ, R2 ;  /* 0x000000ffff0d7224 */ /* 0x000fe400078e0002 */
[----:B-1----:R-:W-:Y:S02]  /*1f530*/  IMAD.MOV.U32 R11, RZ, RZ, 0x1f ;  /* 0x0000001fff0b7424 */ /* 0x002fe400078e00ff */
[----:B------:R-:W-:-:S07]  /*1f540*/  IMAD.MOV.U32 R15, RZ, RZ, -0x1 ;  /* 0xffffffffff0f7424 */ /* 0x000fce00078e00ff */
[----:B0-23--:R-:W-:Y:S05]  /*1f550*/  WARPSYNC.COLLECTIVE R15, `(.L_x_2431) ;  /* 0x000000000f087348 */ /* 0x00dfea0003c00000 */
[----:B------:R1:W4:Y:S02]  /*1f560*/  SHFL.IDX P6, R14, R13, R12, R11 ;  /* 0x0000000c0d0e7389 */ /* 0x00032400000c000b */
[----:B01234-:R-:W-:Y:S01]  /*1f570*/  ENDCOLLECTIVE ;  /* 0x000000000000791b */ /* 0x01ffe20003800000 */
.L_x_2431:
[----:B------:R-:W-:Y:S05]  /*1f580*/  BSYNC B0 ;  /* 0x0000000000007941 */ /* 0x000fea0003800000 */
.L_x_2430:
[----:B------:R-:W-:Y:S01]  /*1f590*/  IMAD.MOV.U32 R7, RZ, RZ, R14 ;  /* 0x000000ffff077224 */ /* 0x000fe200078e000e */
[----:B------:R-:W-:Y:S06]  /*1f5a0*/  BRA `(.L_x_2309) ;  /* 0xffffffd400bc7947 */ /* 0x000fec000383ffff */
.L_x_2314:
[----:B-1----:R1:W2:Y:S02]  /*1f5b0*/  SYNCS.PHASECHK.TRANS64.TRYWAIT P0, [R0+URZ+0x22820], R3 ;  /* 0x02282003000075a7 */ /* 0x0022a4000800017f */
[----:B--2---:R-:W-:Y:S05]  /*1f5c0*/  @!P0 NANOSLEEP.SYNCS 0x989680 ;  /* 0x009896800000895d */ /* 0x004fea0003900000 */
[----:B------:R-:W2:Y:S02]  /*1f5d0*/  @!P0 SYNCS.PHASECHK.TRANS64 P0, [R0+URZ+0x22820], R3 ;  /* 0x02282003000085a7 */ /* 0x000ea4000800007f */
[----:B--2---:R-:W-:Y:S05]  /*1f5e0*/  @!P0 BRA `(.L_x_2314) ;  /* 0xfffffffc00f08947 */ /* 0x004fea000383ffff */
[----:B------:R-:W-:Y:S05]  /*1f5f0*/  BRA `(.L_x_2432) ;  /* 0xffffffdc00307947 */ /* 0x000fea000383ffff */
.L_x_2315:
        /* <DEDUP_REMOVED lines=11> */
.L_x_2434:
[----:B------:R-:W-:Y:S05]  /*1f6b0*/  BSYNC B0 ;  /* 0x0000000000007941 */ /* 0x000fea0003800000 */
.L_x_2433:
[----:B------:R-:W-:Y:S05]  /*1f6c0*/  BRA `(.L_x_2435) ;  /* 0xffffffdc00187947 */ /* 0x000fea000383ffff */
.L_x_2316:
[----:B------:R-:W-:Y:S01]  /*1f6d0*/  BSSY B0, `(.L_x_2436) ;  /* 0x0000006000007945 */ /* 0x000fe20003800000 */
[----:B------:R-:W-:-:S07]  /*1f6e0*/  IMAD.MOV.U32 R15, RZ, RZ, -0x1 ;  /* 0xffffffffff0f7424 */ /* 0x000fce00078e00ff */
[----:B012---:R-:W-:Y:S05]  /*1f6f0*/  WARPSYNC.COLLECTIVE R15, `(.L_x_2437) ;  /* 0x000000000f0c7348 */ /* 0x007fea0003c00000 */
[----:B------:R-:W-:Y:S02]  /*1f700*/  ELECT P6, UR62, PT ;  /* 0x00000000003e782f */ /* 0x000fe400038c0000 */
[----:B------:R-:W-:Y:S01]  /*1f710*/  MOV R14, UR62 ;  /* 0x0000003e000e7c02 */ /* 0x000fe20008000f00 */
[----:B012---:R-:W-:Y:S10]  /*1f720*/  ENDCOLLECTIVE ;  /* 0x000000000000791b */ /* 0x007ff40003800000 */
.L_x_2437:
[----:B------:R-:W-:Y:S05]  /*1f730*/  BSYNC B0 ;  /* 0x0000000000007941 */ /* 0x000fea0003800000 */
.L_x_2436:
[----:B------:R-:W-:Y:S05]  /*1f740*/  BRA `(.L_x_2438) ;  /* 0xffffffdc000c7947 */ /* 0x000fea000383ffff */
.L_x_2318:
[----:B-1----:R1:W2:Y:S02]  /*1f750*/  SYNCS.PHASECHK.TRANS64.TRYWAIT P0, [R6+URZ], R5 ;  /* 0x00000005060075a7 */ /* 0x0022a4000800017f */
[----:B--2---:R-:W-:Y:S05]  /*1f760*/  @!P0 NANOSLEEP.SYNCS 0x989680 ;  /* 0x009896800000895d */ /* 0x004fea0003900000 */
[----:B------:R-:W2:Y:S02]  /*1f770*/  @!P0 SYNCS.PHASECHK.TRANS64 P0, [R6+URZ], R5 ;  /* 0x00000005060085a7 */ /* 0x000ea4000800007f */
[----:B--2---:R-:W-:Y:S05]  /*1f780*/  @!P0 BRA `(.L_x_2318) ;  /* 0xfffffffc00f08947 */ /* 0x004fea000383ffff */
[----:B------:R-:W-:Y:S05]  /*1f790*/  BRA `(.L_x_2439) ;  /* 0xffffffdc00487947 */ /* 0x000fea000383ffff */
.L_x_2319:
[----:B--2---:R2:W3:Y:S02]  /*1f7a0*/  SYNCS.PHASECHK.TRANS64.TRYWAIT P0, [R7+URZ], R2 ;  /* 0x00000002070075a7 */ /* 0x0044e4000800017f */
[----:B---3--:R-:W-:Y:S05]  /*1f7b0*/  @!P0 NANOSLEEP.SYNCS 0x989680 ;  /* 0x009896800000895d */ /* 0x008fea0003900000 */
[----:B------:R-:W3:Y:S02]  /*1f7c0*/  @!P0 SYNCS.PHASECHK.TRANS64 P0, [R7+URZ], R2 ;  /* 0x00000002070085a7 */ /* 0x000ee4000800007f */
[----:B---3--:R-:W-:Y:S05]  /*1f7d0*/  @!P0 BRA `(.L_x_2319) ;  /* 0xfffffffc00f08947 */ /* 0x008fea000383ffff */
[----:B------:R-:W-:Y:S05]  /*1f7e0*/  BRA `(.L_x_2440) ;  /* 0xffffffdc003c7947 */ /* 0x000fea000383ffff */
.L_x_2321:
[----:B---3--:R3:W4:Y:S02]  /*1f7f0*/  SYNCS.PHASECHK.TRANS64.TRYWAIT P0, [R4+URZ], R5 ;  /* 0x00000005040075a7 */ /* 0x008724000800017f */
[----:B----4-:R-:W-:Y:S05]  /*1f800*/  @!P0 NANOSLEEP.SYNCS 0x989680 ;  /* 0x009896800000895d */ /* 0x010fea0003900000 */
[----:B------:R-:W4:Y:S02]  /*1f810*/  @!P0 SYNCS.PHASECHK.TRANS64 P0, [R4+URZ], R5 ;  /* 0x00000005040085a7 */ /* 0x000f24000800007f */
[----:B----4-:R-:W-:Y:S05]  /*1f820*/  @!P0 BRA `(.L_x_2321) ;  /* 0xfffffffc00f08947 */ /* 0x010fea000383ffff */
[----:B------:R-:W-:Y:S05]  /*1f830*/  BRA `(.L_x_2441) ;  /* 0xffffffdc00447947 */ /* 0x000fea000383ffff */
.L_x_2442:
        /* <DEDUP_REMOVED lines=12> */
.L_x_4724:


//--------------------- .text._ZN7cutlass13device_kernelIN5flash11enable_sm90INS1_16FlashAttnFwdSm90INS1_25CollectiveMainloopFwdSm90ILi2EN4cute5tupleIJNS5_1CILi1EEES8_S8_EEENS6_IJNS7_ILi128EEENS7_ILi96EEENS7_ILi64EEEEEELi256ENS_6half_tEfNS_4arch4Sm90ELb0ELb1ELb0ELb1ELb0ELb0ELb1ELb1ELb0ELb0ELb0ELb0EEENS1_21CollectiveEpilogueFwdINS6_IJSA_NS7_ILi256EEESB_EEES9_SE_SG_Li256ELb1ELb0ELb0ELb0EEENS1_36VarlenDynamicPersistentTileSchedulerILi128ELi96ELi256ELi32ELb0ELb0ELb1ELb1ELb0ELb1EEEEEEEEEvNT_6ParamsE --------------------------
	.section	.text._ZN7cutlass13device_kernelIN5flash11enable_sm90INS1_16FlashAttnFwdSm90INS1_25CollectiveMainloopFwdSm90ILi2EN4cute5tupleIJNS5_1CILi1EEES8_S8_EEENS6_IJNS7_ILi128EEENS7_ILi96EEENS7_ILi64EEEEEELi256ENS_6half_tEfNS_4arch4Sm90ELb0ELb1ELb0ELb1ELb0ELb0ELb1ELb1ELb0ELb0ELb0ELb0EEENS1_21CollectiveEpilogueFwdINS6_IJSA_NS7_ILi256EEESB_EEES9_SE_SG_Li256ELb1ELb0ELb0ELb0EEENS1_36VarlenDynamicPersistentTileSchedulerILi128ELi96ELi256ELi32ELb0ELb0ELb1ELb1ELb0ELb1EEEEEEEEEvNT_6ParamsE,"ax",@progbits
	.align	128
.text._ZN7cutlass13device_kernelIN5flash11enable_sm90INS1_16FlashAttnFwdSm90INS1_25CollectiveMainloopFwdSm90ILi2EN4cute5tupleIJNS5_1CILi1EEES8_S8_EEENS6_IJNS7_ILi128EEENS7_ILi96EEENS7_ILi64EEEEEELi256ENS_6half_tEfNS_4arch4Sm90ELb0ELb1ELb0ELb1ELb0ELb0ELb1ELb1ELb0ELb0ELb0ELb0EEENS1_21CollectiveEpilogueFwdINS6_IJSA_NS7_ILi256EEESB_EEES9_SE_SG_Li256ELb1ELb0ELb0ELb0EEENS1_36VarlenDynamicPersistentTileSchedulerILi128ELi96ELi256ELi32ELb0ELb0ELb1ELb1ELb0ELb1EEEEEEEEEvNT_6ParamsE:
        .type           _ZN7cutlass13device_kernelIN5flash11enable_sm90INS1_16FlashAttnFwdSm90INS1_25CollectiveMainloopFwdSm90ILi2EN4cute5tupleIJNS5_1CILi1EEES8_S8_EEENS6_IJNS7_ILi128EEENS7_ILi96EEENS7_ILi64EEEEEELi256ENS_6half_tEfNS_4arch4Sm90ELb0ELb1ELb0ELb1ELb0ELb0ELb1ELb1ELb0ELb0ELb0ELb0EEENS1_21CollectiveEpilogueFwdINS6_IJSA_NS7_ILi256EEESB_EEES9_SE_SG_Li256ELb1ELb0ELb0ELb0EEENS1_36VarlenDynamicPersistentTileSchedulerILi128ELi96ELi256ELi32ELb0ELb0ELb1ELb1ELb0ELb1EEEEEEEEEvNT_6ParamsE,@function
        .size           _ZN7cutlass13device_kernelIN5flash11enable_sm90INS1_16FlashAttnFwdSm90INS1_25CollectiveMainloopFwdSm90ILi2EN4cute5tupleIJNS5_1CILi1EEES8_S8_EEENS6_IJNS7_ILi128EEENS7_ILi96EEENS7_ILi64EEEEEELi256ENS_6half_tEfNS_4arch4Sm90ELb0ELb1ELb0ELb1ELb0ELb0ELb1ELb1ELb0ELb0ELb0ELb0EEENS1_21CollectiveEpilogueFwdINS6_IJSA_NS7_ILi256EEESB_EEES9_SE_SG_Li256ELb1ELb0ELb0ELb0EEENS1_36VarlenDynamicPersistentTileSchedulerILi128ELi96ELi256ELi32ELb0ELb0ELb1ELb1ELb0ELb1EEEEEEEEEvNT_6ParamsE,(.L_x_4725 - _ZN7cutlass13device_kernelIN5flash11enable_sm90INS1_16FlashAttnFwdSm90INS1_25CollectiveMainloopFwdSm90ILi2EN4cute5tupleIJNS5_1CILi1EEES8_S8_EEENS6_IJNS7_ILi128EEENS7_ILi96EEENS7_ILi64EEEEEELi256ENS_6half_tEfNS_4arch4Sm90ELb0ELb1ELb0ELb1ELb0ELb0ELb1ELb1ELb0ELb0ELb0ELb0EEENS1_21CollectiveEpilogueFwdINS6_IJSA_NS7_ILi256EEESB_EEES9_SE_SG_Li256ELb1ELb0ELb0ELb0EEENS1_36VarlenDynamicPersistentTileSchedulerILi128ELi96ELi256ELi32ELb0ELb0ELb1ELb1ELb0ELb1EEEEEEEEEvNT_6ParamsE)
        .other          _ZN7cutlass13device_kernelIN5flash11enable_sm90INS1_16FlashAttnFwdSm90INS1_25CollectiveMainloopFwdSm90ILi2EN4cute5tupleIJNS5_1CILi1EEES8_S8_EEENS6_IJNS7_ILi128EEENS7_ILi96EEENS7_ILi64EEEEEELi256ENS_6half_tEfNS_4arch4Sm90ELb0ELb1ELb0ELb1ELb0ELb0ELb1ELb1ELb0ELb0ELb0ELb0EEENS1_21CollectiveEpilogueFwdINS6_IJSA_NS7_ILi256EEESB_EEES9_SE_SG_Li256ELb1ELb0ELb0ELb0EEENS1_36VarlenDynamicPersistentTileSchedulerILi128ELi96ELi256ELi32ELb0ELb0ELb1ELb1ELb0ELb1EEEEEEEEEvNT_6ParamsE,@"STO_CUDA_ENTRY STV_DEFAULT"
_ZN7cutlass13device_kernelIN5flash11enable_sm90INS1_16FlashAttnFwdSm90INS1_25CollectiveMainloopFwdSm90ILi2EN4cute5tupleIJNS5_1CILi1EEES8_S8_EEENS6_IJNS7_ILi128EEENS7_ILi96EEENS7_ILi64EEEEEELi256ENS_6half_tEfNS_4arch4Sm90ELb0ELb1ELb0ELb1ELb0ELb0ELb1ELb1ELb0ELb0ELb0ELb0EEENS1_21CollectiveEpilogueFwdINS6_IJSA_NS7_ILi256EEESB_EEES9_SE_SG_Li256ELb1ELb0ELb0ELb0EEENS1_36VarlenDynamicPersistentTileSchedulerILi128ELi96ELi256ELi32ELb0ELb0ELb1ELb1ELb0ELb1EEEEEEEEEvNT_6ParamsE:
[----:B------:R-:W0:Y:S02]  /*0000*/  LDC R1, c[0x0][0x28] ;  /* 0x00000a00ff017b82 */ /* 0x000e240000000800 */
[----:B0-----:R-:W-:Y:S01]  /*0010*/  VIADD R1, R1, 0xfffffb80 ;  /* 0xfffffb8001017836 */ /* 0x001fe20000000000 */
[----:B------:R-:W0:Y:S01]  /*0020*/  S2R R3, SR_TID.X ;  /* 0x0000000000037919 */ /* 0x000e220000002100 */
[----:B------:R-:W-:Y:S01]  /*0030*/  ELECT P0, URZ, PT ;  /* 0x00000000003f782f */ /* 0x000fe20003800000 */
[----:B------:R-:W-:Y:S01]  /*0040*/  BSSY B0, `(.L_x_2443) ;  /* 0x0000018000007945 */ /* 0x000fe20003800000 */
[----:B------:R-:W-:Y:S02]  /*0050*/  ULDC UR4, c[0x0][0x20] ;  /* 0x0000080000047ab9 */ /* 0x000fe40000000800 */
[----:B------:R-:W-:Y:S01]  /*0060*/  IADD3 R16, P1, R1, UR4, RZ ;  /* 0x0000000401107c10 */ /* 0x000fe2000ff3e0ff */
[----:B------:R-:W-:-:S04]  /*0070*/  ULDC UR4, c[0x0][0x24] ;  /* 0x0000090000047ab9 */ /* 0x000fc80000000800 */
[----:B------:R-:W-:Y:S01]  /*0080*/  IMAD.X R17, RZ, RZ, UR4, P1 ;  /* 0x00000004ff117e24 */ /* 0x000fe200088e06ff */
        /* <DEDUP_REMOVED lines=19> */
.L_x_2444:
[----:B------:R-:W-:Y:S05]  /*01c0*/  BSYNC B0 ;  /* 0x0000000000007941 */ /* 0x000fea0003800000 */
.L_x_2443:
        /* <DEDUP_REMOVED lines=43> */
.L_x_2445:
        /* <DEDUP_REMOVED lines=22> */
.L_x_2446:
        /* <DEDUP_REMOVED lines=18> */
.L_x_2447:
        /* <DEDUP_REMOVED lines=22> */
.L_x_2448:
        /* <DEDUP_REMOVED lines=22> */
.L_x_2449:
        /* <DEDUP_REMOVED lines=9> */
[----:B----4-:R-:W-:-:S05]  /*0a50*/  IMAD.X R2, RZ, RZ, R17, P0 ;  /* 0x000000ffff027224 */ /* 0x010fca00000e0611 */
[----:B------:R4:W-:Y:S01]  /*0a60*/  STL [R1+0x464], R2 ;  /* 0x0004640201007387 */ /* 0x0009e20000100800 */
[----:B0123--:R-:W-:Y:S06]  /*0a70*/  BAR.SYNC.DEFER_BLOCKING 0x0 ;  /* 0x0000000000007b1d */ /* 0x00ffec0000010000 */
[----:B------:R-:W-:Y:S05]  /*0a80*/  @!P1 BRA `(.L_x_2450) ;  /* 0x0000020800ec9947 */ /* 0x000fea0003800000 */
.L_x_2451:
[----:B------:R-:W-:-:S08]  /*0a90*/  NOP ;  /* 0x0000000000007918 */ /* 0x000fd00000000000 */
[----:B------:R-:W0:Y:S02]  /*0aa0*/  USETMAXREG.TRY_ALLOC.CTAPOOL UP0, 0xf0 ;  /* 0x000000f0000079c8 */ /* 0x000e240008000600 */
[----:B0-----:R-:W-:-:S13]  /*0ab0*/  PLOP3.LUT P0, PT, PT, PT, UP0, 0x80, 0x0 ;  /* 0x000000000000781c */ /* 0x001fda0003f0f008 */
[----:B------:R-:W-:Y:S05]  /*0ac0*/  @!P0 BRA `(.L_x_2451) ;  /* 0xfffffffc00f08947 */ /* 0x000fea000383ffff */
[----:B------:R-:W-:Y:S01]  /*0ad0*/  ISETP.NE.AND P0, PT, R36, 0x1, PT ;  /* 0x000000012400780c */ /* 0x000fe20003f05270 */
[----:B------:R-:W0:Y:S08]  /*0ae0*/  S2UR UR4, SR_CgaCtaId ;  /* 0x00000000000479c3 */ /* 0x000e300000008800 */
[----:B------:R-:W-:Y:S06]  /*0af0*/  BAR.ARV 0x8, 0x120 ;  /* 0x0204800000007b1d */ /* 0x000fec0000002000 */
[----:B------:R-:W-:-:S02]  /*0b00*/  UMOV UR44, 0x400 ;  /* 0x00000400002c7882 */ /* 0x000fc40000000000 */
[----:B------:R-:W-:Y:S08]  /*0b10*/  @!P0 BAR.ARV 0x9, 0x100 ;  /* 0x0244000000008b1d */ /* 0x000ff00000002000 */
[----:B------:R-:W-:Y:S01]  /*0b20*/  BAR.SYNC.DEFER_BLOCKING 0x5, 0x120 ;  /* 0x0144800000007b1d */ /* 0x000fe20000010000 */
[C---:B------:R-:W-:Y:S02]  /*0b30*/  IADD3 R210, P1, R16.reuse, 0x210, RZ ;  /* 0x0000021010d27810 */ /* 0x040fe40007f3e0ff */
[----:B------:R-:W-:Y:S01]  /*0b40*/  IADD3 R219, P2, R16, 0x21c, RZ ;  /* 0x0000021c10db7810 */ /* 0x000fe20007f5e0ff */
[----:B0-----:R-:W-:-:S02]  /*0b50*/  ULEA UR44, UR4, UR44, 0x18 ;  /* 0x0000002c042c7291 */ /* 0x001fc4000f8ec03f */
[--C-:B------:R-:W-:Y:S01]  /*0b60*/  IMAD.X R209, RZ, RZ, R17.reuse, P1 ;  /* 0x000000ffffd17224 */ /* 0x100fe200008e0611 */
[----:B------:R-:W-:Y:S01]  /*0b70*/  ULDC UR4, c[0x0][0xd14] ;  /* 0x0003450000047ab9 */ /* 0x000fe20000000800 */
[----:B------:R-:W-:Y:S01]  /*0b80*/  STL.64 [R1+0x210], RZ ;  /* 0x000210ff01007387 */ /* 0x000fe20000100a00 */
[----:B------:R-:W-:-:S03]  /*0b90*/  IMAD.X R211, RZ, RZ, R17, P2 ;  /* 0x000000ffffd37224 */ /* 0x000fc600010e0611 */
[----:B------:R-:W-:Y:S04]  /*0ba0*/  STL [R1+0x218], RZ ;  /* 0x000218ff01007387 */ /* 0x000fe80000100800 */
[----:B------:R-:W-:Y:S04]  /*0bb0*/  STL [R1+0x21c], RZ ;  /* 0x00021cff01007387 */ /* 0x000fe80000100800 */
[----:B------:R-:W0:Y:S01]  /*0bc0*/  LDS.128 R8, [UR44+0x324d0] ;  /* 0x0324d02cff087984 */ /* 0x000e220008000c00 */
[----:B------:R-:W-:Y:S06]  /*0bd0*/  BAR.ARV 0x4, 0x120 ;  /* 0x0104800000007b1d */ /* 0x000fec0000002000 */
[----:B0-----:R-:W-:-:S13]  /*0be0*/  ISETP.GE.AND P0, PT, R11, UR4, PT ;  /* 0x000000040b007c0c */ /* 0x001fda000bf06270 */
[----:B------:R-:W-:Y:S05]  /*0bf0*/  @P0 EXIT ;  /* 0x000000000000094d */ /* 0x000fea0003800000 */
[----:B------:R-:W0:Y:S01]  /*0c00*/  S2R R6, SR_TID.X ;  /* 0x0000000000067919 */ /* 0x000e220000002100 */
[----:B------:R-:W1:Y:S01]  /*0c10*/  S2UR UR4, SR_SWINHI ;  /* 0x00000000000479c3 */ /* 0x000e620000002f00 */
[----:B------:R-:W-:Y:S01]  /*0c20*/  IMAD.MOV.U32 R197, RZ, RZ, 0x2 ;  /* 0x00000002ffc57424 */ /* 0x000fe200078e00ff */
[----:B------:R-:W-:Y:S01]  /*0c30*/  R2UR UR5, R9 ;  /* 0x00000000090572ca */ /* 0x000fe200000e0000 */
[----:B------:R-:W-:Y:S01]  /*0c40*/  VIADD R205, R36, 0x8 ;  /* 0x0000000824cd7836 */ /* 0x000fe20000000000 */
[----:B------:R-:W-:Y:S02]  /*0c50*/  R2UR UR6, R11 ;  /* 0x000000000b0672ca */ /* 0x000fe400000e0000 */
[----:B------:R-:W-:Y:S02]  /*0c60*/  R2UR UR7, R10 ;  /* 0x000000000a0772ca */ /* 0x000fe400000e0000 */
[----:B------:R-:W-:Y:S01]  /*0c70*/  IADD3 R204, -R36, 0xb, RZ ;  /* 0x0000000b24cc7810 */ /* 0x000fe20007ffe1ff */
[----:B------:R-:W-:Y:S01]  /*0c80*/  UMOV UR36, UR44 ;  /* 0x0000002c00247c82 */ /* 0x000fe20008000000 */
[----:B-1----:R-:W-:Y:S01]  /*0c90*/  UMOV UR37, UR4 ;  /* 0x0000000400257c82 */ /* 0x002fe20008000000 */
[C---:B0-----:R-:W-:Y:S01]  /*0ca0*/  VIADD R195, R6.reuse, 0xffffff80 ;  /* 0xffffff8006c37836 */ /* 0x041fe20000000000 */
[----:B------:R-:W-:-:S04]  /*0cb0*/  LOP3.LUT R6, R6, 0x7f, RZ, 0xc0, !PT ;  /* 0x0000007f06067812 */ /* 0x000fc800078ec0ff */
[----:B------:R-:W-:Y:S02]  /*0cc0*/  SHF.R.S32.HI R0, RZ, 0x1f, R195 ;  /* 0x0000001fff007819 */ /* 0x000fe400000114c3 */
[----:B------:R-:W-:Y:S02]  /*0cd0*/  ISETP.NE.AND P0, PT, R6, RZ, PT ;  /* 0x000000ff0600720c */ /* 0x000fe40003f05270 */
[CC--:B----4-:R-:W-:Y:S02]  /*0ce0*/  LEA.HI R2, R0.reuse, R195.reuse, RZ, 0x4 ;  /* 0x000000c300027211 */ /* 0x0d0fe400078f20ff */
[CC--:B------:R-:W-:Y:S02]  /*0cf0*/  LEA.HI R3, R0.reuse, R195.reuse, RZ, 0x5 ;  /* 0x000000c300037211 */ /* 0x0c0fe400078f28ff */
[----:B------:R-:W-:Y:S02]  /*0d00*/  LEA.HI R31, R0, R195, RZ, 0x7 ;  /* 0x000000c3001f7211 */ /* 0x000fe400078f38ff */
[----:B------:R-:W-:Y:S01]  /*0d10*/  SHF.R.S32.HI R5, RZ, 0x4, R2 ;  /* 0x00000004ff057819 */ /* 0x000fe20000011402 */
[----:B------:R-:W-:Y:S01]  /*0d20*/  IMAD.SHL.U32 R3, R3, 0x20, RZ ;  /* 0x0000002003037824 */ /* 0x000fe200078e00ff */
[----:B------:R-:W-:-:S02]  /*0d30*/  LOP3.LUT R206, R31, 0xffffff80, RZ, 0xc0, !PT ;  /* 0xffffff801fce7812 */ /* 0x000fc400078ec0ff */
[C---:B------:R-:W-:Y:S02]  /*0d40*/  LOP3.LUT R4, R2.reuse, 0x3fffff0, RZ, 0xc0, !PT ;  /* 0x03fffff002047812 */ /* 0x040fe400078ec0ff */
[----:B------:R-:W-:Y:S01]  /*0d50*/  LEA.HI R2, R2, R5, RZ, 0x1 ;  /* 0x0000000502027211 */ /* 0x000fe200078f08ff */
[----:B------:R-:W-:Y:S01]  /*0d60*/  IMAD.IADD R206, R195, 0x1, -R206 ;  /* 0x00000001c3ce7824 */ /* 0x000fe200078e0ace */
[----:B------:R-:W-:Y:S01]  /*0d70*/  LOP3.LUT R7, R3, 0xfffffc00, RZ, 0xc0, !PT ;  /* 0xfffffc0003077812 */ /* 0x000fe200078ec0ff */
[----:B------:R-:W-:Y:S01]  /*0d80*/  IMAD.IADD R4, R195, 0x1, -R4 ;  /* 0x00000001c3047824 */ /* 0x000fe200078e0a04 */
[----:B------:R-:W-:Y:S02]  /*0d90*/  LOP3.LUT R2, R2, 0x1ffffffe, RZ, 0xc0, !PT ;  /* 0x1ffffffe02027812 */ /* 0x000fe400078ec0ff */
[----:B------:R-:W-:Y:S01]  /*0da0*/  SHF.R.S32.HI R3, RZ, 0x1f, R206 ;  /* 0x0000001fff037819 */ /* 0x000fe200000114ce */
[----:B------:R-:W-:Y:S01]  /*0db0*/  IMAD R7, R4, 0x40, R7 ;  /* 0x0000004004077824 */ /* 0x000fe200078e0207 */
[----:B------:R-:W-:Y:S01]  /*0dc0*/  SHF.R.S32.HI R220, RZ, 0x7, R31 ;  /* 0x00000007ffdc7819 */ /* 0x000fe2000001141f */
[----:B------:R-:W-:Y:S01]  /*0dd0*/  IMAD.IADD R4, R5, 0x1, -R2 ;  /* 0x0000000105047824 */ /* 0x000fe200078e0a02 */
[----:B------:R-:W-:-:S02]  /*0de0*/  LEA.HI R37, R3, R206, RZ, 0x2 ;  /* 0x000000ce03257211 */ /* 0x000fc400078f10ff */
[----:B------:R-:W-:Y:S01]  /*0df0*/  LEA.HI R3, R3, R206, RZ, 0x5 ;  /* 0x000000ce03037211 */ /* 0x000fe200078f28ff */
[----:B------:R-:W-:Y:S01]  /*0e00*/  IMAD R4, R4, 0x8, R7 ;  /* 0x0000000804047824 */ /* 0x000fe200078e0207 */
[--C-:B------:R-:W-:Y:S02]  /*0e10*/  SHF.R.S32.HI R2, RZ, 0x2, R37.reuse ;  /* 0x00000002ff027819 */ /* 0x100fe40000011425 */
[----:B------:R-:W-:Y:S01]  /*0e20*/  SHF.R.S32.HI R5, RZ, 0x1f, R37 ;  /* 0x0000001fff057819 */ /* 0x000fe20000011425 */
[----:B------:R-:W-:Y:S01]  /*0e30*/  IMAD.WIDE R196, R4, R197, UR36 ;  /* 0x0000002404c47e25 */ /* 0x000fe2000f8e02c5 */
[----:B------:R-:W-:Y:S02]  /*0e40*/  SHF.R.S32.HI R3, RZ, 0x5, R3 ;  /* 0x00000005ff037819 */ /* 0x000fe40000011403 */
[----:B------:R-:W-:Y:S02]  /*0e50*/  LEA.HI R5, R5, R2, RZ, 0x3 ;  /* 0x0000000205057211 */ /* 0x000fe400078f18ff */
[----:B------:R-:W-:-:S02]  /*0e60*/  IADD3 R9, P4, R196, 0x20, RZ ;  /* 0x00000020c4097810 */ /* 0x000fc40007f9e0ff */
[----:B------:R-:W-:Y:S02]  /*0e70*/  LOP3.LUT R5, R5, 0xfffffff8, RZ, 0xc0, !PT ;  /* 0xfffffff805057812 */ /* 0x000fe400078ec0ff */
[----:B------:R-:W-:Y:S02]  /*0e80*/  LOP3.LUT R8, R9, 0x380, RZ, 0xc0, !PT ;  /* 0x0000038009087812 */ /* 0x000fe400078ec0ff */
[----:B------:R-:W-:Y:S01]  /*0e90*/  IADD3 R7, P2, R196, 0x60, RZ ;  /* 0x00000060c4077810 */ /* 0x000fe20007f5e0ff */
[----:B------:R-:W-:Y:S01]  /*0ea0*/  IMAD.IADD R2, R2, 0x1, -R5 ;  /* 0x0000000102027824 */ /* 0x000fe200078e0a05 */
[----:B------:R-:W-:Y:S02]  /*0eb0*/  SHF.R.U64 R8, R8, 0x3, RZ ;  /* 0x0000000308087819 */ /* 0x000fe400000012ff */
[----:B------:R-:W-:Y:S01]  /*0ec0*/  IADD3 R5, P3, R196, 0x40, RZ ;  /* 0x00000040c4057810 */ /* 0x000fe20007f7e0ff */
[----:B------:R-:W-:Y:S01]  /*0ed0*/  IMAD R198, R3, 0x10, R2 ;  /* 0x0000001003c67824 */ /* 0x000fe200078e0202 */
[----:B------:R-:W-:Y:S01]  /*0ee0*/  LOP3.LUT R2, R8, R9, RZ, 0x3c, !PT ;  /* 0x0000000908027212 */ /* 0x000fe200078e3cff */
[----:B------:R-:W-:Y:S01]  /*0ef0*/  IMAD.X R3, RZ, RZ, R197, P4 ;  /* 0x000000ffff037224 */ /* 0x000fe200020e06c5 */
[----:B------:R-:W-:-:S02]  /*0f00*/  IADD3 R9, P1, R196, 0x4000, RZ ;  /* 0x00004000c4097810 */ /* 0x000fc40007f3e0ff */
[----:B------:R-:W-:Y:S02]  /*0f10*/  IADD3 R15, P4, R196, 0x4060, RZ ;  /* 0x00004060c40f7810 */ /* 0x000fe40007f9e0ff */
[----:B------:R-:W-:Y:S02]  /*0f20*/  LOP3.LUT R8, R9, 0x380, RZ, 0xc0, !PT ;  /* 0x0000038009087812 */ /* 0x000fe400078ec0ff */
[----:B------:R-:W-:Y:S02]  /*0f30*/  LOP3.LUT R14, R15, 0x380, RZ, 0xc0, !PT ;  /* 0x000003800f0e7812 */ /* 0x000fe400078ec0ff */
[----:B------:R-:W-:Y:S02]  /*0f40*/  SHF.R.U64 R8, R8, 0x3, RZ ;  /* 0x0000000308087819 */ /* 0x000fe400000012ff */
[----:B------:R-:W-:Y:S02]  /*0f50*/  LOP3.LUT R6, R7, 0x380, RZ, 0xc0, !PT ;  /* 0x0000038007067812 */ /* 0x000fe400078ec0ff */
[----:B------:R-:W-:Y:S01]  /*0f60*/  LOP3.LUT R8, R8, R9, RZ, 0x3c, !PT ;  /* 0x0000000908087212 */ /* 0x000fe200078e3cff */
[----:B------:R-:W-:Y:S01]  /*0f70*/  IMAD.X R9, RZ, RZ, R197, P1 ;  /* 0x000000ffff097224 */ /* 0x000fe200008e06c5 */
[----:B------:R-:W-:-:S02]  /*0f80*/  IADD3 R25, P1, R196, 0x8040, RZ ;  /* 0x00008040c4197810 */ /* 0x000fc40007f3e0ff */
[----:B------:R-:W-:Y:S02]  /*0f90*/  LOP3.LUT R4, R5, 0x380, RZ, 0xc0, !PT ;  /* 0x0000038005047812 */ /* 0x000fe400078ec0ff */
[----:B------:R-:W-:Y:S02]  /*0fa0*/  LOP3.LUT R24, R25, 0x380, RZ, 0xc0, !PT ;  /* 0x0000038019187812 */ /* 0x000fe400078ec0ff */
[----:B------:R-:W-:Y:S02]  /*0fb0*/  SHF.R.U64 R14, R14, 0x3, RZ ;  /* 0x000000030e0e7819 */ /* 0x000fe400000012ff */
[----:B------:R-:W-:Y:S02]  /*0fc0*/  SHF.R.U64 R6, R6, 0x3, RZ ;  /* 0x0000000306067819 */ /* 0x000fe400000012ff */
[----:B------:R-:W-:Y:S02]  /*0fd0*/  SHF.R.U64 R24, R24, 0x3, RZ ;  /* 0x0000000318187819 */ /* 0x000fe400000012ff */
[----:B------:R-:W-:-:S02]  /*0fe0*/  SHF.R.U64 R4, R4, 0x3, RZ ;  /* 0x0000000304047819 */ /* 0x000fc400000012ff */
[----:B------:R-:W-:Y:S01]  /*0ff0*/  LOP3.LUT R14, R14, R15, RZ, 0x3c, !PT ;  /* 0x0000000f0e0e7212 */ /* 0x000fe200078e3cff */
[--C-:B------:R-:W-:Y:S01]  /*1000*/  IMAD.X R15, RZ, RZ, R197.reuse, P4 ;  /* 0x000000ffff0f7224 */ /* 0x100fe200020e06c5 */
[----:B------:R-:W-:Y:S01]  /*1010*/  LOP3.LUT R6, R6, R7, RZ, 0x3c, !PT ;  /* 0x0000000706067212 */ /* 0x000fe200078e3cff */
[--C-:B------:R-:W-:Y:S01]  /*1020*/  IMAD.X R7, RZ, RZ, R197.reuse, P2 ;  /* 0x000000ffff077224 */ /* 0x100fe200010e06c5 */
[----:B------:R-:W-:Y:S02]  /*1030*/  LOP3.LUT R24, R24, R25, RZ, 0x3c, !PT ;  /* 0x0000001918187212 */ /* 0x000fe400078e3cff */
[----:B------:R-:W-:Y:S01]  /*1040*/  LOP3.LUT R4, R4, R5, RZ, 0x3c, !PT ;  /* 0x0000000504047212 */ /* 0x000fe200078e3cff */
[----:B------:R-:W-:Y:S01]  /*1050*/  IMAD.X R5, RZ, RZ, R197, P3 ;  /* 0x000000ffff057224 */ /* 0x000fe200018e06c5 */
[C---:B------:R-:W-:Y:S02]  /*1060*/  IADD3 R25, P4, R196.reuse, 0xc020, RZ ;  /* 0x0000c020c4197810 */ /* 0x040fe40007f9e0ff */
[----:B------:R-:W-:-:S02]  /*1070*/  IADD3 R21, P2, R196, 0x8020, RZ ;  /* 0x00008020c4157810 */ /* 0x000fc40007f5e0ff */
[C---:B------:R-:W-:Y:S02]  /*1080*/  IADD3 R11, P6, R196.reuse, 0x4020, RZ ;  /* 0x00004020c40b7810 */ /* 0x040fe40007fde0ff */
[C---:B------:R-:W-:Y:S02]  /*1090*/  IADD3 R13, P5, R196.reuse, 0x4040, RZ ;  /* 0x00004040c40d7810 */ /* 0x040fe40007fbe0ff */
[----:B------:R-:W-:Y:S02]  /*10a0*/  IADD3 R19, P3, R196, 0x8000, RZ ;  /* 0x00008000c4137810 */ /* 0x000fe40007f7e0ff */
[----:B------:R-:W-:Y:S02]  /*10b0*/  LOP3.LUT R30, R25, 0x380, RZ, 0xc0, !PT ;  /* 0x00000380191e7812 */ /* 0x000fe400078ec0ff */
[----:B------:R-:W-:Y:S02]  /*10c0*/  LOP3.LUT R20, R21, 0x380, RZ, 0xc0, !PT ;  /* 0x0000038015147812 */ /* 0x000fe400078ec0ff */
[----:B------:R-:W-:-:S02]  /*10d0*/  LOP3.LUT R10, R11, 0x380, RZ, 0xc0, !PT ;  /* 0x000003800b0a7812 */ /* 0x000fc400078ec0ff */
[----:B------:R-:W-:Y:S02]  /*10e0*/  LOP3.LUT R12, R13, 0x380, RZ, 0xc0, !PT ;  /* 0x000003800d0c7812 */ /* 0x000fe400078ec0ff */
[----:B------:R-:W-:Y:S02]  /*10f0*/  LOP3.LUT R18, R19, 0x380, RZ, 0xc0, !PT ;  /* 0x0000038013127812 */ /* 0x000fe400078ec0ff */
[----:B------:R-:W-:Y:S02]  /*1100*/  SHF.R.U64 R30, R30, 0x3, RZ ;  /* 0x000000031e1e7819 */ /* 0x000fe400000012ff */
[----:B------:R-:W-:Y:S02]  /*1110*/  SHF.R.U64 R20, R20, 0x3, RZ ;  /* 0x0000000314147819 */ /* 0x000fe400000012ff */
[----:B------:R-:W-:Y:S02]  /*1120*/  SHF.R.U64 R10, R10, 0x3, RZ ;  /* 0x000000030a0a7819 */ /* 0x000fe400000012ff */
[----:B------:R-:W-:-:S02]  /*1130*/  SHF.R.U64 R12, R12, 0x3, RZ ;  /* 0x000000030c0c7819 */ /* 0x000fc400000012ff */
[----:B------:R-:W-:Y:S02]  /*1140*/  SHF.R.U64 R18, R18, 0x3, RZ ;  /* 0x0000000312127819 */ /* 0x000fe400000012ff */
[----:B------:R-:W-:Y:S02]  /*1150*/  LOP3.LUT R30, R30, R25, RZ, 0x3c, !PT ;  /* 0x000000191e1e7212 */ /* 0x000fe400078e3cff */
[----:B------:R-:W-:Y:S01]  /*1160*/  LOP3.LUT R20, R20, R21, RZ, 0x3c, !PT ;  /* 0x0000001514147212 */ /* 0x000fe200078e3cff */
[--C-:B------:R-:W-:Y:S01]  /*1170*/  IMAD.X R21, RZ, RZ, R197.reuse, P2 ;  /* 0x000000ffff157224 */ /* 0x100fe200010e06c5 */
[----:B------:R-:W-:Y:S02]  /*1180*/  MOV R25, R2 ;  /* 0x0000000200197202 */ /* 0x000fe40000000f00 */
[----:B------:R-:W-:Y:S01]  /*1190*/  LOP3.LUT R10, R10, R11, RZ, 0x3c, !PT ;  /* 0x0000000b0a0a7212 */ /* 0x000fe200078e3cff */
[--C-:B------:R-:W-:Y:S01]  /*11a0*/  IMAD.X R11, RZ, RZ, R197.reuse, P6 ;  /* 0x000000ffff0b7224 */ /* 0x100fe200030e06c5 */
[----:B------:R-:W-:Y:S01]  /*11b0*/  LOP3.LUT R12, R12, R13, RZ, 0x3c, !PT ;  /* 0x0000000d0c0c7212 */ /* 0x000fe200078e3cff */
[--C-:B------:R-:W-:Y:S01]  /*11c0*/  IMAD.X R13, RZ, RZ, R197.reuse, P5 ;  /* 0x000000ffff0d7224 */ /* 0x100fe200028e06c5 */
[----:B------:R-:W-:Y:S01]  /*11d0*/  LOP3.LUT R18, R18, R19, RZ, 0x3c, !PT ;  /* 0x0000001312127212 */ /* 0x000fe200078e3cff */
[----:B------:R-:W-:Y:S01]  /*11e0*/  IMAD.X R19, RZ, RZ, R197, P3 ;  /* 0x000000ffff137224 */ /* 0x000fe200018e06c5 */
[----:B------:R-:W-:Y:S01]  /*11f0*/  MOV R2, R6 ;  /* 0x0000000600027202 */ /* 0x000fe20000000f00 */
[----:B------:R0:W-:Y:S01]  /*1200*/  STL [R1+0x478], R25 ;  /* 0x0004781901007387 */ /* 0x0001e20000100800 */
[----:B------:R-:W-:-:S02]  /*1210*/  IADD3 R35, P2, R196, 0xc060, RZ ;  /* 0x0000c060c4237810 */ /* 0x000fc40007f5e0ff */
[C---:B------:R-:W-:Y:S01]  /*1220*/  IADD3 R27, P6, R196.reuse, 0x8060, RZ ;  /* 0x00008060c41b7810 */ /* 0x040fe20007fde0ff */
[----:B------:R1:W-:Y:S01]  /*1230*/  STL [R1+0x470], R2 ;  /* 0x0004700201007387 */ /* 0x0003e20000100800 */
[C---:B------:R-:W-:Y:S02]  /*1240*/  IADD3 R29, P5, R196.reuse, 0xc000, RZ ;  /* 0x0000c000c41d7810 */ /* 0x040fe40007fbe0ff */
[----:B------:R-:W-:Y:S02]  /*1250*/  IADD3 R33, P3, R196, 0xc040, RZ ;  /* 0x0000c040c4217810 */ /* 0x000fe40007f7e0ff */
[----:B------:R-:W-:Y:S01]  /*1260*/  MOV R3, R4 ;  /* 0x0000000400037202 */ /* 0x000fe20000000f00 */
[----:B0-----:R-:W-:Y:S01]  /*1270*/  IMAD.X R25, RZ, RZ, R197, P1 ;  /* 0x000000ffff197224 */ /* 0x001fe200008e06c5 */
[----:B------:R-:W-:Y:S02]  /*1280*/  LOP3.LUT R34, R35, 0x380, RZ, 0xc0, !PT ;  /* 0x0000038023227812 */ /* 0x000fe400078ec0ff */
[----:B------:R-:W-:Y:S01]  /*1290*/  LOP3.LUT R26, R27, 0x380, RZ, 0xc0, !PT ;  /* 0x000003801b1a7812 */ /* 0x000fe200078ec0ff */
[----:B------:R0:W-:Y:S01]  /*12a0*/  STL [R1+0x474], R3 ;  /* 0x0004740301007387 */ /* 0x0001e20000100800 */
[----:B------:R-:W-:-:S02]  /*12b0*/  LOP3.LUT R28, R29, 0x380, RZ, 0xc0, !PT ;  /* 0x000003801d1c7812 */ /* 0x000fc400078ec0ff */
[----:B------:R-:W-:Y:S02]  /*12c0*/  LOP3.LUT R32, R33, 0x380, RZ, 0xc0, !PT ;  /* 0x0000038021207812 */ /* 0x000fe400078ec0ff */
[----:B-1----:R-:W-:Y:S01]  /*12d0*/  LEA.HI R2, R31, R220, RZ, 0x1 ;  /* 0x000000dc1f027211 */ /* 0x002fe200078f08ff */
[----:B------:R-:W-:Y:S01]  /*12e0*/  IMAD.X R31, RZ, RZ, R197, P4 ;  /* 0x000000ffff1f7224 */ /* 0x000fe200020e06c5 */
[----:B------:R-:W-:Y:S02]  /*12f0*/  LEA.HI R0, R0, R195, RZ, 0x3 ;  /* 0x000000c300007211 */ /* 0x000fe400078f18ff */
[----:B------:R-:W-:Y:S02]  /*1300*/  SHF.R.U64 R34, R34, 0x3, RZ ;  /* 0x0000000322227819 */ /* 0x000fe400000012ff */
[----:B------:R-:W-:Y:S02]  /*1310*/  SHF.R.U64 R26, R26, 0x3, RZ ;  /* 0x000000031a1a7819 */ /* 0x000fe400000012ff */
[----:B------:R-:W-:-:S02]  /*1320*/  SHF.R.U64 R28, R28, 0x3, RZ ;  /* 0x000000031c1c7819 */ /* 0x000fc400000012ff */
[----:B------:R-:W-:Y:S02]  /*1330*/  SHF.R.U64 R32, R32, 0x3, RZ ;  /* 0x0000000320207819 */ /* 0x000fe400000012ff */
[----:B0-----:R-:W-:Y:S02]  /*1340*/  LOP3.LUT R3, R2, 0x3fffffe, RZ, 0xc0, !PT ;  /* 0x03fffffe02037812 */ /* 0x001fe400078ec0ff */
[----:B------:R-:W-:Y:S02]  /*1350*/  LOP3.LUT R2, R0, 0x1ffffff8, RZ, 0xc0, !PT ;  /* 0x1ffffff800027812 */ /* 0x000fe400078ec0ff */
        /* <DEDUP_REMOVED lines=12> */
[----:B------:R-:W-:Y:S01]  /*1420*/  IADD3 R18, P1, R16, 0x13c, RZ ;  /* 0x0000013c10127810 */ /* 0x000fe20007f3e0ff */
        /* <DEDUP_REMOVED lines=14> */
[----:B------:R-:W-:Y:S02]  /*1510*/  MOV R224, R28 ;  /* 0x0000001c00e07202 */ /* 0x000fe40000000f00 */
[----:B------:R-:W-:Y:S02]  /*1520*/  MOV R223, R30 ;  /* 0x0000001e00df7202 */ /* 0x000fe40000000f00 */
[----:B------:R-:W-:Y:S02]  /*1530*/  MOV R222, R32 ;  /* 0x0000002000de7202 */ /* 0x000fe40000000f00 */
[----:B------:R-:W-:-:S02]  /*1540*/  MOV R221, R34 ;  /* 0x0000002200dd7202 */ /* 0x000fc40000000f00 */
[----:B------:R-:W-:Y:S02]  /*1550*/  SEL R200, RZ, 0x1, P0 ;  /* 0x00000001ffc87807 */ /* 0x000fe40000000000 */
[----:B------:R-:W-:-:S07]  /*1560*/  SHF.R.S32.HI R192, RZ, 0x3, R0 ;  /* 0x00000003ffc07819 */ /* 0x000fce0000011400 */
.L_x_2577:
[----:B------:R-:W-:Y:S01]  /*1570*/  ULDC.64 UR8, c[0x0][0xb20] ;  /* 0x0002c80000087ab9 */ /* 0x000fe20000000a00 */
[----:B------:R-:W-:Y:S01]  /*1580*/  ULDC UR4, c[0x0][0x404] ;  /* 0x0001010000047ab9 */ /* 0x000fe20000000800 */
[----:B------:R-:W-:-:S04]  /*1590*/  UISETP.NE.U32.AND UP0, UPT, UR8, URZ, UPT ;  /* 0x0000003f0800728c */ /* 0x000fc8000bf05070 */
[----:B------:R-:W-:-:S03]  /*15a0*/  UISETP.NE.AND.EX UP0, UPT, UR9, URZ, UPT, UP0 ;  /* 0x0000003f0900728c */ /* 0x000fc6000bf05300 */
[----:B------:R-:W-:Y:S02]  /*15b0*/  ULDC.64 UR8, c[0x0][0xb10] ;  /* 0x0002c40000087ab9 */ /* 0x000fe40000000a00 */
[----:B------:R-:W-:Y:S01]  /*15c0*/  UISETP.NE.U32.AND UP1, UPT, UR8, URZ, UPT ;  /* 0x0000003f0800728c */ /* 0x000fe2000bf25070 */
[----:B------:R-:W-:-:S03]  /*15d0*/  PLOP3.LUT P0, PT, PT, PT, UP0, 0x80, 0x0 ;  /* 0x000000000000781c */ /* 0x000fc60003f0f008 */
[----:B------:R-:W-:-:S03]  /*15e0*/  UISETP.NE.AND.EX UP1, UPT, UR9, URZ, UPT, UP1 ;  /* 0x0000003f0900728c */ /* 0x000fc6000bf25310 */
[----:B------:R-:W-:Y:S02]  /*15f0*/  @UP0 ULDC.64 UR8, c[0x0][0xb20] ;  /* 0x0002c80000080ab9 */ /* 0x000fe40000000a00 */
[----:B------:R-:W-:Y:S01]  /*1600*/  @UP0 UIMAD.WIDE UR8, UR6, 0x4, UR8 ;  /* 0x00000004060808a5 */ /* 0x000fe2000f8e0208 */
[----:B------:R-:W-:-:S05]  /*1610*/  PLOP3.LUT P2, PT, PT, PT, UP1, 0x80, 0x0 ;  /* 0x000000000000781c */ /* 0x000fca0003f4f018 */
[----:B------:R-:W-:Y:S01]  /*1620*/  @UP1 ULDC.64 UR10, c[0x0][0xb10] ;  /* 0x0002c400000a1ab9 */ /* 0x000fe20000000a00 */
[----:B------:R-:W-:Y:S02]  /*1630*/  IMAD.U32 R2, RZ, RZ, UR8 ;  /* 0x00000008ff027e24 */ /* 0x000fe4000f8e00ff */
[----:B------:R-:W-:Y:S01]  /*1640*/  IMAD.U32 R3, RZ, RZ, UR9 ;  /* 0x00000009ff037e24 */ /* 0x000fe2000f8e00ff */
[----:B------:R-:W-:-:S04]  /*1650*/  @UP1 UIMAD.WIDE UR8, UR6, 0x4, UR10 ;  /* 0x00000004060818a5 */ /* 0x000fc8000f8e020a */
[----:B--2---:R-:W2:Y:S02]  /*1660*/  @P0 LDG.E R2, desc[UR54][R2.64] ;  /* 0x0000003602020981 */ /* 0x004ea4000c1e1900 */
[----:B01-345:R-:W-:Y:S02]  /*1670*/  IMAD.U32 R4, RZ, RZ, UR8 ;  /* 0x00000008ff047e24 */ /* 0x03bfe4000f8e00ff */
[----:B------:R-:W-:Y:S01]  /*1680*/  IMAD.U32 R5, RZ, RZ, UR9 ;  /* 0x00000009ff057e24 */ /* 0x000fe2000f8e00ff */
[----:B------:R-:W-:-:S04]  /*1690*/  ULDC.64 UR8, c[0x0][0x3f8] ;  /* 0x0000fe0000087ab9 */ /* 0x000fc80000000a00 */
[----:B------:R-:W3:Y:S01]  /*16a0*/  @P2 LDG.E R4, desc[UR54][R4.64] ;  /* 0x0000003604042981 */ /* 0x000ee2000c1e1900 */
[----:B------:R-:W-:Y:S01]  /*16b0*/  UISETP.NE.U32.AND UP0, UPT, UR8, URZ, UPT ;  /* 0x0000003f0800728c */ /* 0x000fe2000bf05070 */
[----:B------:R-:W-:Y:S01]  /*16c0*/  UMOV UR42, URZ ;  /* 0x0000003f002a7c82 */ /* 0x000fe20008000000 */
[----:B------:R-:W-:Y:S02]  /*16d0*/  ULDC UR38, c[0x0][0x288] ;  /* 0x0000a20000267ab9 */ /* 0x000fe40000000800 */
[----:B------:R-:W-:Y:S01]  /*16e0*/  UISETP.NE.AND.EX UP0, UPT, UR9, URZ, UPT, UP0 ;  /* 0x0000003f0900728c */ /* 0x000fe2000bf05300 */
[----:B------:R-:W-:Y:S02]  /*16f0*/  UMOV UR39, UR7 ;  /* 0x0000000700277c82 */ /* 0x000fe40008000000 */
[----:B------:R-:W-:Y:S01]  /*1700*/  ULDC.64 UR8, c[0x0][0xb18] ;  /* 0x0002c60000087ab9 */ /* 0x000fe20000000a00 */
[----:B------:R-:W-:Y:S01]  /*1710*/  USEL UR4, UR4, 0x1, UP0 ;  /* 0x0000000104047887 */ /* 0x000fe20008000000 */
[----:B------:R-:W-:Y:S01]  /*1720*/  ISETP.NE.U32.AND P1, PT, RZ, UR8, PT ;  /* 0x00000008ff007c0c */ /* 0x000fe2000bf25070 */
[----:B------:R-:W-:-:S02]  /*1730*/  ULDC UR8, c[0x0][0x2e0] ;  /* 0x0000b80000087ab9 */ /* 0x000fc40000000800 */
[----:B------:R-:W-:Y:S01]  /*1740*/  UIMAD UR4, UR4, UR8, URZ ;  /* 0x00000008040472a4 */ /* 0x000fe2000f8e023f */
[----:B------:R-:W-:Y:S02]  /*1750*/  ISETP.NE.AND.EX P1, PT, RZ, UR9, PT, P1 ;  /* 0x00000009ff007c0c */ /* 0x000fe4000bf25310 */
[----:B--2---:R-:W-:Y:S02]  /*1760*/  @P0 R2UR UR42, R2 ;  /* 0x00000000022a02ca */ /* 0x004fe400000e0000 */
        /* <DEDUP_REMOVED lines=15> */
.L_x_2452:
[----:B------:R-:W-:Y:S01]  /*1860*/  UMOV UR40, UR5 ;  /* 0x0000000500287c82 */ /* 0x000fe20008000000 */
[----:B------:R-:W-:Y:S01]  /*1870*/  UMOV UR41, UR6 ;  /* 0x0000000600297c82 */ /* 0x000fe20008000000 */
[----:B------:R-:W-:Y:S05]  /*1880*/  @!P1 BRA `(.L_x_2453) ;  /* 0x00000000001c9947 */ /* 0x000fea0003800000 */
[----:B------:R-:W-:Y:S02]  /*1890*/  ULDC.64 UR8, c[0x0][0xb18] ;  /* 0x0002c60000087ab9 */ /* 0x000fe40000000a00 */
[----:B------:R-:W-:-:S06]  /*18a0*/  UIMAD.WIDE UR6, UR6, 0x4, UR8 ;  /* 0x00000004060678a5 */ /* 0x000fcc000f8e0208 */
[----:B------:R-:W-:Y:S02]  /*18b0*/  IMAD.U32 R2, RZ, RZ, UR6 ;  /* 0x00000006ff027e24 */ /* 0x000fe4000f8e00ff */
[----:B------:R-:W-:-:S05]  /*18c0*/  IMAD.U32 R3, RZ, RZ, UR7 ;  /* 0x00000007ff037e24 */ /* 0x000fca000f8e00ff */
[----:B------:R-:W2:Y:S02]  /*18d0*/  LDG.E R2, desc[UR54][R2.64] ;  /* 0x0000003602027981 */ /* 0x000ea4000c1e1900 */
[----:B--2---:R-:W-:Y:S01]  /*18e0*/  R2UR UR4, R2 ;  /* 0x00000000020472ca */ /* 0x004fe200000e0000 */
[----:B------:R-:W-:-:S14]  /*18f0*/  BRA `(.L_x_2454) ;  /* 0x0000000000347947 */ /* 0x000fdc0003800000 */
.L_x_2453:
        /* <DEDUP_REMOVED lines=13> */
.L_x_2454:
[----:B------:R-:W0:Y:S01]  /*19d0*/  LDC R0, c[0x0][0xa80] ;  /* 0x0002a000ff007b82 */ /* 0x000e220000000800 */
[----:B------:R-:W-:Y:S01]  /*19e0*/  UIADD3 UR8, UP0, UR36, 0x32430, URZ ;  /* 0x0003243024087890 */ /* 0x000fe2000ff1e03f */
[----:B------:R-:W-:Y:S01]  /*19f0*/  IMAD.MOV.U32 R4, RZ, RZ, 0xc000 ;  /* 0x0000c000ff047424 */ /* 0x000fe200078e00ff */
[----:B------:R-:W-:Y:S01]  /*1a00*/  UIADD3 UR10, UP1, UR36, 0x32440, URZ ;  /* 0x00032440240a7890 */ /* 0x000fe2000ff3e03f */
[----:B------:R-:W-:Y:S01]  /*1a10*/  IMAD.U32 R5, RZ, RZ, UR48 ;  /* 0x00000030ff057e24 */ /* 0x000fe2000f8e00ff */
[----:B------:R-:W-:Y:S01]  /*1a20*/  UIADD3 UR6, UP2, UR36, 0x32450, URZ ;  /* 0x0003245024067890 */ /* 0x000fe2000ff5e03f */
[----:B------:R-:W-:Y:S01]  /*1a30*/  IMAD.MOV.U32 R6, RZ, RZ, R200 ;  /* 0x000000ffff067224 */ /* 0x000fe200078e00c8 */
[----:B------:R-:W-:Y:S01]  /*1a40*/  UIADD3 UR12, UP3, UR36, 0x32460, URZ ;  /* 0x00032460240c7890 */ /* 0x000fe2000ff7e03f */
[----:B------:R-:W-:Y:S01]  /*1a50*/  IMAD.MOV.U32 R7, RZ, RZ, 0x100 ;  /* 0x00000100ff077424 */ /* 0x000fe200078e00ff */
[----:B------:R-:W-:Y:S01]  /*1a60*/  UIADD3.X UR9, URZ, UR37, URZ, UP0, !UPT ;  /* 0x000000253f097290 */ /* 0x000fe200087fe43f */
[----:B------:R-:W-:Y:S01]  /*1a70*/  IMAD.MOV.U32 R2, RZ, RZ, 0x3000 ;  /* 0x00003000ff027424 */ /* 0x000fe200078e00ff */
[----:B------:R-:W-:Y:S01]  /*1a80*/  UIADD3.X UR7, URZ, UR37, URZ, UP2, !UPT ;  /* 0x000000253f077290 */ /* 0x000fe200097fe43f */
[----:B------:R-:W-:Y:S01]  /*1a90*/  IMAD.U32 R3, RZ, RZ, UR48 ;  /* 0x00000030ff037e24 */ /* 0x000fe2000f8e00ff */
[----:B------:R-:W-:Y:S01]  /*1aa0*/  UIADD3.X UR13, URZ, UR37, URZ, UP3, !UPT ;  /* 0x000000253f0d7290 */ /* 0x000fe20009ffe43f */
[----:B------:R1:W-:Y:S01]  /*1ab0*/  STL.128 [R1+0x50], R4 ;  /* 0x0000500401007387 */ /* 0x0003e20000100c00 */
[----:B------:R-:W-:Y:S01]  /*1ac0*/  UIADD3.X UR11, URZ, UR37, URZ, UP1, !UPT ;  /* 0x000000253f0b7290 */ /* 0x000fe20008ffe43f */
[----:B------:R-:W-:Y:S01]  /*1ad0*/  IMAD.MOV.U32 R201, RZ, RZ, 0x100 ;  /* 0x00000100ffc97424 */ /* 0x000fe200078e00ff */
[----:B------:R-:W-:Y:S01]  /*1ae0*/  UIADD3 UR42, -UR42, UR4, URZ ;  /* 0x000000042a2a7290 */ /* 0x000fe2000fffe13f */
[----:B------:R2:W-:Y:S01]  /*1af0*/  STL.64 [R1+0x18], R2 ;  /* 0x0000180201007387 */ /* 0x0005e20000100a00 */
[----:B------:R-:W-:Y:S01]  /*1b00*/  IMAD.MOV.U32 R202, RZ, RZ, 0x1 ;  /* 0x00000001ffca7424 */ /* 0x000fe200078e00ff */
[----:B------:R-:W-:Y:S01]  /*1b10*/  ULEA UR4, UR5, 0x80, 0x7 ;  /* 0x0000008005047891 */ /* 0x000fe2000f8e383f */
[----:B------:R-:W-:Y:S01]  /*1b20*/  IMAD.MOV.U32 R203, RZ, RZ, RZ ;  /* 0x000000ffffcb7224 */ /* 0x000fe200078e00ff */
[----:B------:R3:W-:Y:S01]  /*1b30*/  STL.128 [R1+0x430], RZ ;  /* 0x000430ff01007387 */ /* 0x0007e20000100c00 */
[----:B------:R-:W-:Y:S01]  /*1b40*/  IMAD.MOV.U32 R14, RZ, RZ, 0x1 ;  /* 0x00000001ff0e7424 */ /* 0x000fe200078e00ff */
[C---:B------:R-:W-:Y:S01]  /*1b50*/  IADD3 R36, P0, R16.reuse, 0x430, RZ ;  /* 0x0000043010247810 */ /* 0x040fe20007f1e0ff */
[----:B------:R-:W-:Y:S01]  /*1b60*/  IMAD.MOV.U32 R15, RZ, RZ, RZ ;  /* 0x000000ffff0f7224 */ /* 0x000fe200078e00ff */
[----:B------:R3:W-:Y:S01]  /*1b70*/  STL.128 [R1+0x20], R200 ;  /* 0x000020c801007387 */ /* 0x0007e20000100c00 */
[----:B------:R-:W-:Y:S01]  /*1b80*/  IMAD.U32 R12, RZ, RZ, UR5 ;  /* 0x00000005ff0c7e24 */ /* 0x000fe2000f8e00ff */
[----:B------:R-:W-:Y:S01]  /*1b90*/  IADD3 R34, P1, R16, 0x38, RZ ;  /* 0x0000003810227810 */ /* 0x000fe20007f3e0ff */
[----:B------:R-:W-:Y:S01]  /*1ba0*/  IMAD.U32 R8, RZ, RZ, UR6 ;  /* 0x00000006ff087e24 */ /* 0x000fe2000f8e00ff */
[----:B------:R3:W-:Y:S01]  /*1bb0*/  STL.64 [R1+0x60], R14 ;  /* 0x0000600e01007387 */ /* 0x0007e20000100a00 */
[----:B------:R-:W-:-:S02]  /*1bc0*/  IMAD.U32 R10, RZ, RZ, UR12 ;  /* 0x0000000cff0a7e24 */ /* 0x000fc4000f8e00ff */
[----:B-1----:R-:W-:Y:S01]  /*1bd0*/  IMAD.U32 R4, RZ, RZ, UR8 ;  /* 0x00000008ff047e24 */ /* 0x002fe2000f8e00ff */
[----:B------:R3:W-:Y:S01]  /*1be0*/  STL [R1+0x70], R12 ;  /* 0x0000700c01007387 */ /* 0x0007e20000100800 */
[----:B------:R-:W-:Y:S01]  /*1bf0*/  IMAD.U32 R9, RZ, RZ, UR7 ;  /* 0x00000007ff097e24 */ /* 0x000fe2000f8e00ff */
[----:B------:R-:W-:Y:S01]  /*1c00*/  ULDC.64 UR6, c[0x0][0xad8] ;  /* 0x0002b60000067ab9 */ /* 0x000fe20000000a00 */
[----:B------:R-:W-:Y:S01]  /*1c10*/  IMAD.U32 R11, RZ, RZ, UR13 ;  /* 0x0000000dff0b7e24 */ /* 0x000fe2000f8e00ff */
[----:B------:R-:W-:Y:S01]  /*1c20*/  UISETP.GE.AND UP0, UPT, UR7, 0x1, UPT ;  /* 0x000000010700788c */ /* 0x000fe2000bf06270 */
[----:B--2---:R-:W-:Y:S01]  /*1c30*/  IMAD.U32 R2, RZ, RZ, UR10 ;  /* 0x0000000aff027e24 */ /* 0x004fe2000f8e00ff */
[----:B0-----:R3:W-:Y:S01]  /*1c40*/  STL [R1+0x450], R0 ;  /* 0x0004500001007387 */ /* 0x0017e20000100800 */
[----:B------:R-:W-:Y:S01]  /*1c50*/  IMAD.U32 R5, RZ, RZ, UR9 ;  /* 0x00000009ff057e24 */ /* 0x000fe2000f8e00ff */
[----:B------:R-:W-:Y:S01]  /*1c60*/  UIADD3 UR8, UR42, UR4, -UR38 ;  /* 0x000000042a087290 */ /* 0x000fe2000fffe826 */
[----:B------:R-:W-:Y:S01]  /*1c70*/  IMAD.U32 R3, RZ, RZ, UR11 ;  /* 0x0000000bff037e24 */ /* 0x000fe2000f8e00ff */
[----:B------:R3:W-:Y:S01]  /*1c80*/  STL.128 [R1+0x40], R8 ;  /* 0x0000400801007387 */ /* 0x0007e20000100c00 */
[----:B------:R-:W-:Y:S01]  /*1c90*/  PLOP3.LUT P2, PT, PT, PT, UP0, 0x80, 0x0 ;  /* 0x000000000000781c */ /* 0x000fe20003f4f008 */
[----:B------:R-:W-:Y:S01]  /*1ca0*/  UIADD3 UR6, UR8, UR6, URZ ;  /* 0x0000000608067290 */ /* 0x000fe2000fffe03f */
[--C-:B------:R-:W-:Y:S01]  /*1cb0*/  IMAD.X R37, RZ, RZ, R17.reuse, P0 ;  /* 0x000000ffff257224 */ /* 0x100fe200000e0611 */
[----:B------:R3:W-:Y:S01]  /*1cc0*/  STL.64 [R1+0x68], R10 ;  /* 0x0000680a01007387 */ /* 0x0007e20000100a00 */
[----:B------:R-:W-:-:S03]  /*1cd0*/  IMAD.X R35, RZ, RZ, R17, P1 ;  /* 0x000000ffff237224 */ /* 0x000fc600008e0611 */
[----:B------:R3:W-:Y:S04]  /*1ce0*/  STL.64 [R1+0x8], R4 ;  /* 0x0000080401007387 */ /* 0x0007e80000100a00 */
[----:B------:R3:W-:Y:S04]  /*1cf0*/  STL.64 [R1+0x10], R2 ;  /* 0x0000100201007387 */ /* 0x0007e80000100a00 */
[----:B------:R3:W-:Y:S04]  /*1d00*/  STL.64 [R1+0x30], R2 ;  /* 0x0000300201007387 */ /* 0x0007e80000100a00 */
        /* <DEDUP_REMOVED lines=46> */
.L_x_2456:
[----:B------:R-:W-:-:S11]  /*1ff0*/  UISETP.NE.AND UP0, UPT, UR7, 0x1, UPT ;  /* 0x000000010700788c */ /* 0x000fd6000bf05270 */
[----:B------:R-:W-:Y:S02]  /*2000*/  @UP0 ULDC.64 UR10, c[0x0][0xae0] ;  /* 0x0002b800000a0ab9 */ /* 0x000fe40000000a00 */
[----:B------:R-:W-:-:S04]  /*2010*/  UIMAD.WIDE.U32 UR8, UR4, UR10, URZ ;  /* 0x0000000a040872a5 */ /* 0x000fc8000f8e003f */
[----:B------:R-:W-:-:S12]  /*2020*/  @UP0 USHF.R.U32.HI UR4, URZ, UR11, UR9 ;  /* 0x0000000b3f040299 */ /* 0x000fd80008011609 */
.L_x_2457:
[----:B------:R-:W-:-:S04]  /*2030*/  UIMAD UR4, UR4, UR7, UR7 ;  /* 0x00000007040472a4 */ /* 0x000fc8000f8e0207 */
[----:B------:R-:W-:-:S04]  /*2040*/  UISETP.LT.AND UP0, UPT, UR6, UR4, UPT ;  /* 0x000000040600728c */ /* 0x000fc8000bf01270 */
[----:B------:R-:W-:-:S12]  /*2050*/  USEL UR6, UR6, UR4, UP0 ;  /* 0x0000000406067287 */ /* 0x000fd80008000000 */
.L_x_2455:
[----:B------:R-:W-:Y:S02]  /*2060*/  UIADD3 UR8, UR42, 0x5f, URZ ;  /* 0x0000005f2a087890 */ /* 0x000fe4000fffe03f */
[----:B------:R-:W-:Y:S02]  /*2070*/  UIADD3 UR10, UR6, 0x5f, URZ ;  /* 0x0000005f060a7890 */ /* 0x000fe4000fffe03f */
[----:B------:R-:W-:Y:S02]  /*2080*/  UIMAD.WIDE UR8, UR8, 0x2aaaaaab, URZ ;  /* 0x2aaaaaab080878a5 */ /* 0x000fe4000f8e023f */
[----:B------:R-:W-:Y:S02]  /*2090*/  UIMAD.WIDE UR10, UR10, 0x2aaaaaab, URZ ;  /* 0x2aaaaaab0a0a78a5 */ /* 0x000fe4000f8e023f */
[----:B------:R-:W-:Y:S02]  /*20a0*/  USHF.R.U32.HI UR4, URZ, 0x1f, UR9 ;  /* 0x0000001f3f047899 */ /* 0x000fe40008011609 */
[----:B------:R-:W-:-:S02]  /*20b0*/  USHF.R.U32.HI UR6, URZ, 0x1f, UR11 ;  /* 0x0000001f3f067899 */ /* 0x000fc4000801160b */
[----:B------:R-:W-:Y:S02]  /*20c0*/  ULEA UR5, UR5, -UR38, 0x7 ;  /* 0x8000002605057291 */ /* 0x000fe4000f8e383f */
[----:B------:R-:W-:Y:S02]  /*20d0*/  ULEA.HI.SX32 UR4, UR9, UR4, 0x1c ;  /* 0x0000000409047291 */ /* 0x000fe4000f8fe23f */
[----:B------:R-:W-:Y:S02]  /*20e0*/  ULEA.HI.SX32 UR6, UR11, UR6, 0x1c ;  /* 0x000000060b067291 */ /* 0x000fe4000f8fe23f */
[----:B------:R-:W-:Y:S02]  /*20f0*/  UIADD3 UR5, UR42, UR5, URZ ;  /* 0x000000052a057290 */ /* 0x000fe4000fffe03f */
        /* <DEDUP_REMOVED lines=16> */
.L_x_2459:
[----:B------:R-:W-:-:S11]  /*2200*/  UISETP.NE.AND UP0, UPT, UR7, 0x1, UPT ;  /* 0x000000010700788c */ /* 0x000fd6000bf05270 */
[----:B------:R-:W-:Y:S02]  /*2210*/  @UP0 ULDC.64 UR10, c[0x0][0xae0] ;  /* 0x0002b800000a0ab9 */ /* 0x000fe40000000a00 */
[----:B------:R-:W-:-:S04]  /*2220*/  UIMAD.WIDE.U32 UR4, UR6, UR10, URZ ;  /* 0x0000000a060472a5 */ /* 0x000fc8000f8e003f */
[----:B------:R-:W-:-:S12]  /*2230*/  @UP0 USHF.R.U32.HI UR6, URZ, UR11, UR5 ;  /* 0x0000000b3f060299 */ /* 0x000fd80008011605 */
.L_x_2460:
[----:B------:R-:W-:-:S04]  /*2240*/  UIMAD UR6, UR6, UR7, URZ ;  /* 0x00000007060672a4 */ /* 0x000fc8000f8e023f */
[----:B------:R-:W-:-:S04]  /*2250*/  UISETP.LT.AND UP0, UPT, UR8, UR6, UPT ;  /* 0x000000060800728c */ /* 0x000fc8000bf01270 */
[----:B------:R-:W-:-:S12]  /*2260*/  USEL UR8, UR8, UR6, !UP0 ;  /* 0x0000000608087287 */ /* 0x000fd8000c000000 */
.L_x_2458:
        /* <DEDUP_REMOVED lines=9> */
[----:B---3--:R-:W0:Y:S01]  /*2300*/  SHFL.IDX PT, R0, R220, RZ, 0x1f ;  /* 0x00001fffdc007589 */ /* 0x008e2200000e0000 */
        /* <DEDUP_REMOVED lines=23> */
[----:B0-----:R-:W-:Y:S01]  /*2480*/  LEA.HI R2, R0, R0, RZ, 0x1 ;  /* 0x0000000000027211 */ /* 0x001fe200078f08ff */
[----:B------:R-:W-:Y:S01]  /*2490*/  IMAD.U32 R14, RZ, RZ, UR5 ;  /* 0x00000005ff0e7e24 */ /* 0x000fe2000f8e00ff */
[----:B------:R-:W-:Y:S01]  /*24a0*/  ULOP3.LUT UP0, URZ, UR6, 0x1bf, URZ, 0xc0, !UPT ;  /* 0x000001bf063f7892 */ /* 0x000fe2000f80c03f */
[----:B------:R-:W-:Y:S01]  /*24b0*/  IMAD.MOV.U32 R15, RZ, RZ, 0x40000040 ;  /* 0x40000040ff0f7424 */ /* 0x000fe200078e00ff */
[----:B------:R-:W-:Y:S01]  /*24c0*/  LOP3.LUT R3, R2, 0x7fffe, RZ, 0xc0, !PT ;  /* 0x0007fffe02037812 */ /* 0x000fe200078ec0ff */
[----:B------:R0:W-:Y:S01]  /*24d0*/  STL.128 [R1+0xa0], R8 ;  /* 0x0000a00801007387 */ /* 0x0001e20000100c00 */
[----:B------:R-:W-:Y:S01]  /*24e0*/  IMAD.X R44, RZ, RZ, R17, P5 ;  /* 0x000000ffff2c7224 */ /* 0x000fe200028e0611 */
[----:B------:R-:W-:Y:S01]  /*24f0*/  IADD3 R31, P1, R16, 0x118, RZ ;  /* 0x00000118101f7810 */ /* 0x000fe20007f3e0ff */
[----:B-1----:R-:W-:Y:S01]  /*2500*/  IMAD.MOV.U32 R5, RZ, RZ, 0x40000040 ;  /* 0x40000040ff057424 */ /* 0x002fe200078e00ff */
[----:B------:R0:W-:Y:S01]  /*2510*/  STL.64 [R1+0x78], RZ ;  /* 0x000078ff01007387 */ /* 0x0001e20000100a00 */
[----:B------:R-:W-:Y:S01]  /*2520*/  IMAD.IADD R3, R0, 0x1, -R3 ;  /* 0x0000000100037824 */ /* 0x000fe200078e0a03 */
[----:B------:R-:W-:Y:S01]  /*2530*/  PLOP3.LUT P5, PT, PT, PT, UP0, 0x80, 0x0 ;  /* 0x000000000000781c */ /* 0x000fe20003faf008 */
[----:B--2---:R-:W-:Y:S01]  /*2540*/  IMAD.MOV.U32 R13, RZ, RZ, 0x40000040 ;  /* 0x40000040ff0d7424 */ /* 0x004fe200078e00ff */
        /* <DEDUP_REMOVED lines=36> */
[----:B0-----:R-:W-:Y:S01]  /*2790*/  IMAD.U32 R4, RZ, RZ, UR4 ;  /* 0x00000004ff047e24 */ /* 0x001fe2000f8e00ff */
        /* <DEDUP_REMOVED lines=12> */
.L_x_2462:
[----:B------:R-:W1:Y:S01]  /*2860*/  S2R R20, SR_TID.X ;  /* 0x0000000000147919 */ /* 0x000e620000002100 */
[----:B0-----:R-:W0:Y:S01]  /*2870*/  LDC.64 R12, c[0x0][0x428] ;  /* 0x00010a00ff0c7b82 */ /* 0x001e220000000a00 */
[----:B------:R-:W-:Y:S01]  /*2880*/  IADD3 R8, P0, R16, 0x120, RZ ;  /* 0x0000012010087810 */ /* 0x000fe20007f1e0ff */
[----:B------:R-:W-:Y:S01]  /*2890*/  ULDC UR4, c[0x0][0x20] ;  /* 0x0000080000047ab9 */ /* 0x000fe20000000800 */
[----:B------:R-:W-:Y:S01]  /*28a0*/  IMAD.U32 R7, RZ, RZ, UR38 ;  /* 0x00000026ff077e24 */ /* 0x000fe2000f8e00ff */
[----:B------:R-:W-:Y:S01]  /*28b0*/  STL.64 [R1+0x130], R24 ;  /* 0x0001301801007387 */ /* 0x000fe20000100a00 */
[----:B------:R-:W-:Y:S02]  /*28c0*/  IMAD.U32 R11, RZ, RZ, UR42 ;  /* 0x0000002aff0b7e24 */ /* 0x000fe4000f8e00ff */
[----:B------:R-:W-:Y:S01]  /*28d0*/  IMAD.X R9, RZ, RZ, R17, P0 ;  /* 0x000000ffff097224 */ /* 0x000fe200000e0611 */
[----:B------:R-:W2:Y:S01]  /*28e0*/  LDC R21, c[0x0][0xad4] ;  /* 0x0002b500ff157b82 */ /* 0x000ea20000000800 */
[----:B------:R-:W-:Y:S01]  /*28f0*/  VIADD R6, R18, -UR4 ;  /* 0x8000000412067c36 */ /* 0x000fe20008000000 */
[----:B------:R-:W-:Y:S04]  /*2900*/  STL.64 [R1+0x120], R198 ;  /* 0x000120c601007387 */ /* 0x000fe80000100a00 */
[----:B------:R-:W-:Y:S02]  /*2910*/  STL.64 [R1+0x128], R8 ;  /* 0x0001280801007387 */ /* 0x000fe40000100a00 */
[----:B------:R-:W3:Y:S02]  /*2920*/  LDC R15, c[0x0][0x430] ;  /* 0x00010c00ff0f7b82 */ /* 0x000ee40000000800 */
[----:B------:R-:W-:Y:S04]  /*2930*/  STL.U8 [R1+0x138], RZ ;  /* 0x000138ff01007387 */ /* 0x000fe80000100000 */
[----:B------:R4:W-:Y:S02]  /*2940*/  STL [R6+0x4], R7 ;  /* 0x0000040706007387 */ /* 0x0009e40000100800 */
[----:B------:R-:W5:Y:S02]  /*2950*/  LDC.64 R4, c[0x0][0xad8] ;  /* 0x0002b600ff047b82 */ /* 0x000f640000000a00 */
[----:B------:R0:W-:Y:S04]  /*2960*/  STL [R6+0x8], R11 ;  /* 0x0000080b06007387 */ /* 0x0001e80000100800 */
[----:B0-----:R0:W-:Y:S01]  /*2970*/  STL [R6+0x24], R12 ;  /* 0x0000240c06007387 */ /* 0x0011e20000100800 */
[----:B-1----:R-:W-:Y:S01]  /*2980*/  VIADD R195, R20, 0xffffff80 ;  /* 0xffffff8014c37836 */ /* 0x002fe20000000000 */
[----:B------:R-:W1:Y:S02]  /*2990*/  LDC.64 R2, c[0x0][0xae0] ;  /* 0x0002b800ff027b82 */ /* 0x000e640000000a00 */
[----:B------:R0:W-:Y:S04]  /*29a0*/  STL [R6+0x28], R13 ;  /* 0x0000280d06007387 */ /* 0x0001e80000100800 */
[----:B--2---:R0:W-:Y:S04]  /*29b0*/  STL [R6+0xc], R21 ;  /* 0x00000c1506007387 */ /* 0x0041e80000100800 */
[----:B---3--:R0:W-:Y:S04]  /*29c0*/  STL [R6+0x2c], R15 ;  /* 0x00002c0f06007387 */ /* 0x0081e80000100800 */
[----:B------:R0:W-:Y:S04]  /*29d0*/  STL [R6+0x14], RZ ;  /* 0x000014ff06007387 */ /* 0x0001e80000100800 */
[----:B------:R0:W-:Y:S04]  /*29e0*/  STL [R6], R195 ;  /* 0x000000c306007387 */ /* 0x0001e80000100800 */
[----:B-----5:R0:W-:Y:S04]  /*29f0*/  STL [R6+0x10], R4 ;  /* 0x0000100406007387 */ /* 0x0201e80000100800 */
[----:B------:R0:W-:Y:S04]  /*2a00*/  STL [R6+0x18], R5 ;  /* 0x0000180506007387 */ /* 0x0001e80000100800 */
[----:B-1----:R0:W-:Y:S04]  /*2a10*/  STL [R6+0x1c], R2 ;  /* 0x00001c0206007387 */ /* 0x0021e80000100800 */
[----:B------:R0:W-:Y:S04]  /*2a20*/  STL [R6+0x20], R3 ;  /* 0x0000200306007387 */ /* 0x0001e80000100800 */
[----:B----4-:R-:W2:Y:S01]  /*2a30*/  LDL R7, [R1+0x21c] ;  /* 0x00021c0001077983 */ /* 0x010ea20000100800 */
[----:B------:R-:W-:Y:S03]  /*2a40*/  BSSY B0, `(.L_x_2463) ;  /* 0x0000008000007945 */ /* 0x000fe60003800000 */
[----:B------:R0:W-:Y:S01]  /*2a50*/  STL.U8 [R1+0x16c], RZ ;  /* 0x00016cff01007387 */ /* 0x0001e20000100000 */
[----:B--2---:R-:W-:-:S04]  /*2a60*/  LEA.HI R0, R7, R7, RZ, 0x1 ;  /* 0x0000000707007211 */ /* 0x004fc800078f08ff */
[----:B------:R-:W-:-:S05]  /*2a70*/  LOP3.LUT R0, R0, 0xfffffffe, RZ, 0xc0, !PT ;  /* 0xfffffffe00007812 */ /* 0x000fca00078ec0ff */
[----:B------:R-:W-:-:S05]  /*2a80*/  IMAD.IADD R0, R7, 0x1, -R0 ;  /* 0x0000000107007824 */ /* 0x000fca00078e0a00 */
[----:B------:R-:W-:-:S04]  /*2a90*/  SHF.L.U32 R0, R0, 0x1f, RZ ;  /* 0x0000001f00007819 */ /* 0x000fc800000006ff */
[----:B------:R-:W1:Y:S02]  /*2aa0*/  SYNCS.PHASECHK.TRANS64.TRYWAIT P0, [UR44+0x32400], R0 ;  /* 0x03240000ff0075a7 */ /* 0x000e64000800016c */
[----:B01----:R-:W-:Y:S05]  /*2ab0*/  @!P0 BRA `(.L_x_2464) ;  /* 0x0000023c00088947 */ /* 0x003fea0003800000 */
.L_x_2671:
[----:B------:R-:W-:Y:S05]  /*2ac0*/  BSYNC B0 ;  /* 0x0000000000007941 */ /* 0x000fea0003800000 */
.L_x_2463:
[----:B------:R-:W2:Y:S04]  /*2ad0*/  LDL R33, [R1+0x1c] ;  /* 0x00001c0001217983 */ /* 0x000ea80000100800 */
[----:B------:R1:W5:Y:S01]  /*2ae0*/  LDL.64 R24, [R1+0x210] ;  /* 0x0002100001187983 */ /* 0x0003620000100a00 */
[----:B------:R-:W-:Y:S01]  /*2af0*/  IMAD.U32 R8, RZ, RZ, UR36 ;  /* 0x00000024ff087e24 */ /* 0x000fe2000f8e00ff */
[C---:B0-----:R-:W-:Y:S01]  /*2b00*/  IADD3 R0, P2, R16.reuse, 0x420, RZ ;  /* 0x0000042010007810 */ /* 0x041fe20007f5e0ff */
        /* <DEDUP_REMOVED lines=16> */
[----:B0-----:R-:W-:-:S02]  /*2c10*/  IMAD.MOV.U32 R8, RZ, RZ, R34 ;  /* 0x000000ffff087224 */ /* 0x001fc400078e0022 */
[----:B------:R-:W-:Y:S02]  /*2c20*/  IMAD.MOV.U32 R9, RZ, RZ, R35 ;  /* 0x000000ffff097224 */ /* 0x000fe400078e0023 */
[----:B------:R-:W-:Y:S01]  /*2c30*/  IMAD.MOV.U32 R10, RZ, RZ, R26 ;  /* 0x000000ffff0a7224 */ /* 0x000fe200078e001a */
[----:B------:R1:W-:Y:S01]  /*2c40*/  BAR.SYNC.DEFER_BLOCKING R205, 0x100 ;  /* 0x000400cd0000751d */ /* 0x0003e20000010000 */
[----:B------:R-:W-:Y:S01]  /*2c50*/  IMAD.MOV.U32 R11, RZ, RZ, R39 ;  /* 0x000000ffff0b7224 */ /* 0x000fe200078e0027 */
[----:B------:R-:W-:Y:S01]  /*2c60*/  IADD3 R26, P0, R16, 0x16c, RZ ;  /* 0x0000016c101a7810 */ /* 0x000fe20007f1e0ff */
[----:B---3--:R-:W-:Y:S02]  /*2c70*/  IMAD.MOV.U32 R12, RZ, RZ, R27 ;  /* 0x000000ffff0c7224 */ /* 0x008fe400078e001b */
[----:B------:R-:W-:Y:S02]  /*2c80*/  IMAD.MOV.U32 R39, RZ, RZ, R21 ;  /* 0x000000ffff277224 */ /* 0x000fe400078e0015 */
[----:B------:R-:W-:Y:S01]  /*2c90*/  IMAD.X R27, RZ, RZ, R17, P0 ;  /* 0x000000ffff1b7224 */ /* 0x000fe200000e0611 */
[----:B------:R0:W-:Y:S01]  /*2ca0*/  STL.128 [R1+0x1b0], R8 ;  /* 0x0001b00801007387 */ /* 0x0001e20000100c00 */
[----:B------:R-:W-:-:S02]  /*2cb0*/  IMAD.MOV.U32 R13, RZ, RZ, R42 ;  /* 0x000000ffff0d7224 */ /* 0x000fc400078e002a */
[----:B------:R-:W-:Y:S01]  /*2cc0*/  IMAD.MOV.U32 R14, RZ, RZ, R29 ;  /* 0x000000ffff0e7224 */ /* 0x000fe200078e001d */
[----:B------:R-:W-:Y:S01]  /*2cd0*/  STL.128 [R1+0x1e0], R36 ;  /* 0x0001e02401007387 */ /* 0x000fe20000100c00 */
[----:B------:R-:W-:Y:S02]  /*2ce0*/  IMAD.MOV.U32 R15, RZ, RZ, R44 ;  /* 0x000000ffff0f7224 */ /* 0x000fe400078e002c */
[----:B------:R-:W-:-:S03]  /*2cf0*/  IMAD.X R21, RZ, RZ, R17, P1 ;  /* 0x000000ffff157224 */ /* 0x000fc600008e0611 */
[----:B------:R-:W-:Y:S04]  /*2d00*/  STL.128 [R1+0x190], R12 ;  /* 0x0001900c01007387 */ /* 0x000fe80000100c00 */
[----:B------:R-:W-:Y:S01]  /*2d10*/  STL.128 [R1+0x180], R20 ;  /* 0x0001801401007387 */ /* 0x000fe20000100c00 */
[----:B0-----:R-:W-:Y:S02]  /*2d20*/  IMAD.MOV.U32 R8, RZ, RZ, R30 ;  /* 0x000000ffff087224 */ /* 0x001fe400078e001e */
[----:B------:R-:W-:Y:S02]  /*2d30*/  IMAD.MOV.U32 R9, RZ, RZ, R45 ;  /* 0x000000ffff097224 */ /* 0x000fe400078e002d */
[----:B------:R-:W-:Y:S02]  /*2d40*/  IMAD.MOV.U32 R10, RZ, RZ, R31 ;  /* 0x000000ffff0a7224 */ /* 0x000fe400078e001f */
[----:B------:R-:W-:-:S05]  /*2d50*/  IMAD.MOV.U32 R11, RZ, RZ, R32 ;  /* 0x000000ffff0b7224 */ /* 0x000fca00078e0020 */
[----:B------:R0:W-:Y:S02]  /*2d60*/  STL.128 [R1+0x1c0], R8 ;  /* 0x0001c00801007387 */ /* 0x0001e40000100c00 */
[----:B0-----:R-:W-:Y:S02]  /*2d70*/  IMAD.MOV.U32 R10, RZ, RZ, R26 ;  /* 0x000000ffff0a7224 */ /* 0x001fe400078e001a */
[----:B------:R-:W-:Y:S02]  /*2d80*/  IMAD.MOV.U32 R11, RZ, RZ, R27 ;  /* 0x000000ffff0b7224 */ /* 0x000fe400078e001b */
[----:B------:R-:W-:Y:S01]  /*2d90*/  IMAD.MOV.U32 R8, RZ, RZ, R0 ;  /* 0x000000ffff087224 */ /* 0x000fe200078e0000 */
[----:B------:R-:W-:Y:S01]  /*2da0*/  IADD3 R0, P0, R16, 0xa8, RZ ;  /* 0x000000a810007810 */ /* 0x000fe20007f1e0ff */
[----:B------:R-:W-:-:S04]  /*2db0*/  IMAD.MOV.U32 R9, RZ, RZ, R7 ;  /* 0x000000ffff097224 */ /* 0x000fc800078e0007 */
[----:B------:R-:W-:Y:S01]  /*2dc0*/  IMAD.X R7, RZ, RZ, R17, P0 ;  /* 0x000000ffff077224 */ /* 0x000fe200000e0611 */
[----:B------:R0:W-:Y:S02]  /*2dd0*/  STL.128 [R1+0x1d0], R8 ;  /* 0x0001d00801007387 */ /* 0x0001e40000100c00 */
[----:B0-----:R-:W-:Y:S02]  /*2de0*/  IMAD.MOV.U32 R10, RZ, RZ, R28 ;  /* 0x000000ffff0a7224 */ /* 0x001fe400078e001c */
[----:B------:R-:W-:Y:S02]  /*2df0*/  IMAD.MOV.U32 R11, RZ, RZ, R43 ;  /* 0x000000ffff0b7224 */ /* 0x000fe400078e002b */
[----:B------:R-:W-:Y:S02]  /*2e00*/  IMAD.MOV.U32 R8, RZ, RZ, R208 ;  /* 0x000000ffff087224 */ /* 0x000fe400078e00d0 */
[----:B------:R-:W-:-:S05]  /*2e10*/  IMAD.MOV.U32 R9, RZ, RZ, R207 ;  /* 0x000000ffff097224 */ /* 0x000fca00078e00cf */
[----:B------:R0:W-:Y:S02]  /*2e20*/  STL.128 [R1+0x1f0], R8 ;  /* 0x0001f00801007387 */ /* 0x0001e40000100c00 */
[----:B0-----:R-:W-:Y:S02]  /*2e30*/  IMAD.MOV.U32 R8, RZ, RZ, R40 ;  /* 0x000000ffff087224 */ /* 0x001fe400078e0028 */
[----:B------:R-:W-:Y:S02]  /*2e40*/  IMAD.MOV.U32 R9, RZ, RZ, R41 ;  /* 0x000000ffff097224 */ /* 0x000fe400078e0029 */
[----:B------:R-:W-:Y:S02]  /*2e50*/  IMAD.MOV.U32 R10, RZ, RZ, R0 ;  /* 0x000000ffff0a7224 */ /* 0x000fe400078e0000 */
[----:B------:R-:W-:-:S05]  /*2e60*/  IMAD.MOV.U32 R11, RZ, RZ, R7 ;  /* 0x000000ffff0b7224 */ /* 0x000fca00078e0007 */
[----:B------:R1:W-:Y:S01]  /*2e70*/  STL.128 [R1+0x200], R8 ;  /* 0x0002000801007387 */ /* 0x0003e20000100c00 */
[----:B--2---:R-:W-:-:S04]  /*2e80*/  LOP3.LUT R0, R33, 0x1, RZ, 0xfc, !PT ;  /* 0x0000000121007812 */ /* 0x004fc800078efcff */
[----:B------:R-:W-:-:S13]  /*2e90*/  ISETP.NE.AND P1, PT, R0, 0x3, PT ;  /* 0x000000030000780c */ /* 0x000fda0003f25270 */
[----:B-1----:R-:W-:Y:S05]  /*2ea0*/  @!P1 BRA `(.L_x_2466) ;  /* 0x0000000000049947 */ /* 0x002fea0003800000 */
[----:B------:R-:W-:Y:S01]  /*2eb0*/  BPT.TRAP 0x1 ;  /* 0x000000040000795c */ /* 0x000fe20000300000 */
.L_x_2466:
[----:B------:R-:W-:Y:S05]  /*2ec0*/  BSYNC B0 ;  /* 0x0000000000007941 */ /* 0x000fea0003800000 */
.L_x_2465:
[----:B------:R-:W2:Y:S01]  /*2ed0*/  LDL.64 R8, [R1+0x8] ;  /* 0x0000080001087983 */ /* 0x000ea20000100a00 */
[----:B-----5:R-:W-:Y:S01]  /*2ee0*/  SHF.L.U32 R25, R25, 0x1f, RZ ;  /* 0x0000001f19197819 */ /* 0x020fe200000006ff */
[----:B------:R-:W-:Y:S01]  /*2ef0*/  BSSY B0, `(.L_x_2467) ;  /* 0x0000006000007945 */ /* 0x000fe20003800000 */
[----:B--2---:R-:W-:-:S05]  /*2f00*/  MOV R7, R8 ;  /* 0x0000000800077202 */ /* 0x004fca0000000f00 */
[----:B------:R-:W-:-:S04]  /*2f10*/  IMAD R24, R24, 0x8, R7 ;  /* 0x0000000818187824 */ /* 0x000fc800078e0207 */
[----:B------:R0:W1:Y:S01]  /*2f20*/  SYNCS.PHASECHK.TRANS64.TRYWAIT P0, [R24+URZ], R25 ;  /* 0x00000019180075a7 */ /* 0x000062000800017f */
[----:B------:R-:W-:Y:S05]  /*2f30*/  @!P1 BRA `(.L_x_2468) ;  /* 0x0000000000049947 */ /* 0x000fea0003800000 */
[----:B------:R-:W-:Y:S01]  /*2f40*/  BPT.TRAP 0x1 ;  /* 0x000000040000795c */ /* 0x000fe20000300000 */
.L_x_2468:
[----:B------:R-:W-:Y:S05]  /*2f50*/  BSYNC B0 ;  /* 0x0000000000007941 */ /* 0x000fea0003800000 */
.L_x_2467:
[----:B------:R-:W-:Y:S04]  /*2f60*/  BSSY B0, `(.L_x_2469) ;  /* 0x0000004000007945 */ /* 0x000fe80003800000 */
[----:B-1----:R-:W-:Y:S05]  /*2f70*/  @P0 BRA `(.L_x_2470) ;  /* 0x0000000000080947 */ /* 0x002fea0003800000 */
[----:B------:R-:W1:Y:S02]  /*2f80*/  SYNCS.PHASECHK.TRANS64.TRYWAIT P0, [R24+URZ], R25 ;  /* 0x00000019180075a7 */ /* 0x000e64000800017f */
[----:B-1----:R-:W-:Y:S05]  /*2f90*/  @!P0 BRA `(.L_x_2471) ;  /* 0x0000023400e88947 */ /* 0x002fea0003800000 */
.L_x_2470:
[----:B------:R-:W-:Y:S05]  /*2fa0*/  BSYNC B0 ;  /* 0x0000000000007941 */ /* 0x000fea0003800000 */
.L_x_2469:
[----:B------:R-:W2:Y:S04]  /*2fb0*/  LDL R13, [R1+0x210] ;  /* 0x00021000010d7983 */ /* 0x000ea80000100800 */
[----:B------:R-:W2:Y:S01]  /*2fc0*/  LDL.64 R8, [R1+0xa0] ;  /* 0x0000a00001087983 */ /* 0x000ea20000100a00 */
[----:B------:R-:W-:Y:S05]  /*2fd0*/  WARPSYNC.ALL ;  /* 0x0000000000007948 */ /* 0x000fea0003800000 */
[----:B01----:R-:W3:Y:S04]  /*2fe0*/  LDL.64 R24, [R1+0x98] ;  /* 0x0000980001187983 */ /* 0x003ee80000100a00 */
[----:B------:R-:W4:Y:S04]  /*2ff0*/  LDL.64 R10, [R1+0x98] ;  /* 0x00009800010a7983 */ /* 0x000f280000100a00 */
[----:B------:R-:W5:Y:S01]  /*3000*/  LDL.64 R14, [R1+0x98] ;  /* 0x00009800010e7983 */ /* 0x000f620000100a00 */
[----:B--2---:R-:W-:-:S03]  /*3010*/  IMAD R8, R13, 0x300, R8 ;  /* 0x000003000d087824 */ /* 0x004fc600078e0208 */
[----:B------:R-:W2:Y:S01]  /*3020*/  LDL.64 R20, [R1+0x98] ;  /* 0x0000980001147983 */ /* 0x000ea20000100a00 */
[----:B------:R-:W-:Y:S02]  /*3030*/  R2UR UR7, R9 ;  /* 0x00000000090772ca */ /* 0x000fe400000e0000 */
[C---:B------:R-:W-:Y:S01]  /*3040*/  R2UR UR6, R8.reuse ;  /* 0x00000000080672ca */ /* 0x040fe200000e0000 */
[----:B------:R-:W2:Y:S01]  /*3050*/  LDL R7, [R1+0x21c] ;  /* 0x00021c0001077983 */ /* 0x000ea20000100800 */
[----:B------:R-:W-:Y:S01]  /*3060*/  VIADD R12, R8, 0x2 ;  /* 0x00000002080c7836 */ /* 0x000fe20000000000 */
[----:B------:R-:W-:Y:S01]  /*3070*/  BSSY B0, `(.L_x_2472) ;  /* 0x000002e000007945 */ /* 0x000fe20003800000 */
[----:B------:R-:W-:Y:S01]  /*3080*/  IMAD.MOV.U32 R13, RZ, RZ, R9 ;  /* 0x000000ffff0d7224 */ /* 0x000fe200078e0009 */
[----:B------:R0:W-:Y:S01]  /*3090*/  STL [R1+0x80], RZ ;  /* 0x000080ff01007387 */ /* 0x0001e20000100800 */
[----:B---3--:R-:W-:Y:S02]  /*30a0*/  R2UR UR4, R24 ;  /* 0x00000000180472ca */ /* 0x008fe400000e0000 */
[----:B------:R-:W-:-:S02]  /*30b0*/  R2UR UR5, R25 ;  /* 0x00000000190572ca */ /* 0x000fc400000e0000 */
[----:B------:R-:W-:Y:S01]  /*30c0*/  WARPGROUP.ARRIVE ;  /* 0x00000000000079c5 */ /* 0x000fe20000000000 */
[----:B----4-:R-:W-:Y:S02]  /*30d0*/  VIADD R10, R10, 0x2 ;  /* 0x000000020a0a7836 */ /* 0x010fe40000000000 */
[----:B-----5:R-:W-:Y:S02]  /*30e0*/  VIADD R14, R14, 0x4 ;  /* 0x000000040e0e7836 */ /* 0x020fe40000000000 */
[----:B--2---:R-:W-:-:S06]  /*30f0*/  VIADD R20, R20, 0x6 ;  /* 0x0000000614147836 */ /* 0x004fcc0000000000 */
        /* <DEDUP_REMOVED lines=35> */
[----:B------:R-:W1:Y:S02]  /*3330*/  SYNCS.PHASECHK.TRANS64.TRYWAIT P0, [UR44+0x32410], R7 ;  /* 0x03241007ff0075a7 */ /* 0x000e64000800016c */
[----:B01----:R-:W-:Y:S05]  /*3340*/  @!P0 BRA `(.L_x_2473) ;  /* 0x0000023400108947 */ /* 0x003fea0003800000 */
.L_x_2672:
[----:B------:R-:W-:Y:S05]  /*3350*/  BSYNC B0 ;  /* 0x0000000000007941 */ /* 0x000fea0003800000 */
.L_x_2472:
[----:B0-----:R-:W2:Y:S04]  /*3360*/  LDL R7, [R1+0x54] ;  /* 0x0000540001077983 */ /* 0x001ea80000100800 */
[----:B------:R0:W5:Y:S01]  /*3370*/  LDL.64 R8, [R1+0x210] ;  /* 0x0002100001087983 */ /* 0x0001620000100a00 */
[----:B------:R-:W-:Y:S01]  /*3380*/  BSSY B0, `(.L_x_2474) ;  /* 0x0000005000007945 */ /* 0x000fe20003800000 */
[----:B--2---:R-:W-:-:S04]  /*3390*/  LOP3.LUT R7, R7, 0x1, RZ, 0xfc, !PT ;  /* 0x0000000107077812 */ /* 0x004fc800078efcff */
[----:B------:R-:W-:-:S13]  /*33a0*/  ISETP.NE.AND P1, PT, R7, 0x3, PT ;  /* 0x000000030700780c */ /* 0x000fda0003f25270 */
[----:B0-----:R-:W-:Y:S05]  /*33b0*/  @!P1 BRA `(.L_x_2475) ;  /* 0x0000000000049947 */ /* 0x001fea0003800000 */
[----:B------:R-:W-:Y:S01]  /*33c0*/  BPT.TRAP 0x1 ;  /* 0x000000040000795c */ /* 0x000fe20000300000 */
.L_x_2475:
[----:B------:R-:W-:Y:S05]  /*33d0*/  BSYNC B0 ;  /* 0x0000000000007941 */ /* 0x000fea0003800000 */
.L_x_2474:
        /* <DEDUP_REMOVED lines=8> */
.L_x_2477:
[----:B------:R-:W-:Y:S05]  /*3460*/  BSYNC B0 ;  /* 0x0000000000007941 */ /* 0x000fea0003800000 */
.L_x_2476:
[----:B------:R-:W-:Y:S04]  /*3470*/  BSSY B0, `(.L_x_2478) ;  /* 0x0000004000007945 */ /* 0x000fe80003800000 */
[----:B-1----:R-:W-:Y:S05]  /*3480*/  @P0 BRA `(.L_x_2479) ;  /* 0x0000000000080947 */ /* 0x002fea0003800000 */
[----:B------:R-:W1:Y:S02]  /*3490*/  SYNCS.PHASECHK.TRANS64.TRYWAIT P0, [R8+URZ], R9 ;  /* 0x00000009080075a7 */ /* 0x000e64000800017f */
[----:B-1----:R-:W-:Y:S05]  /*34a0*/  @!P0 BRA `(.L_x_2480) ;  /* 0x0000023000d08947 */ /* 0x002fea0003800000 */
.L_x_2479:
[----:B------:R-:W-:Y:S05]  /*34b0*/  BSYNC B0 ;  /* 0x0000000000007941 */ /* 0x000fea0003800000 */
.L_x_2478:
[----:B------:R-:W2:Y:S04]  /*34c0*/  LDL R19, [R1+0x210] ;  /* 0x0002100001137983 */ /* 0x000ea80000100800 */
[----:B01----:R-:W2:Y:S04]  /*34d0*/  LDL.64 R8, [R1+0x118] ;  /* 0x0001180001087983 */ /* 0x003ea80000100a00 */
[----:B------:R-:W3:Y:S04]  /*34e0*/  LDL R7, [R1+0x90] ;  /* 0x0000900001077983 */ /* 0x000ee80000100800 */
[----:B------:R-:W4:Y:S04]  /*34f0*/  LDL.64 R10, [R1+0x110] ;  /* 0x00011000010a7983 */ /* 0x000f280000100a00 */
[----:B------:R-:W5:Y:S04]  /*3500*/  LDL.64 R12, [R1+0x110] ;  /* 0x00011000010c7983 */ /* 0x000f680000100a00 */
[----:B------:R-:W5:Y:S04]  /*3510*/  LDL.64 R14, [R1+0x110] ;  /* 0x00011000010e7983 */ /* 0x000f680000100a00 */
[----:B------:R-:W5:Y:S01]  /*3520*/  LDL.64 R20, [R1+0x110] ;  /* 0x0001100001147983 */ /* 0x000f620000100a00 */
[----:B------:R-:W-:Y:S05]  /*3530*/  WARPSYNC.ALL ;  /* 0x0000000000007948 */ /* 0x000fea0003800000 */
[----:B------:R-:W-:Y:S01]  /*3540*/  WARPGROUP.ARRIVE ;  /* 0x00000000000079c5 */ /* 0x000fe20000000000 */
[----:B------:R-:W5:Y:S04]  /*3550*/  LDL.64 R72, [R1+0x110] ;  /* 0x0001100001487983 */ /* 0x000f680000100a00 */
[----:B------:R-:W5:Y:S01]  /*3560*/  LDL.LU R74, [R1+0x460] ;  /* 0x00046000014a7983 */ /* 0x000f620000300800 */
[----:B--2---:R-:W-:Y:S01]  /*3570*/  IMAD R8, R19, 0xc00, R8 ;  /* 0x00000c0013087824 */ /* 0x004fe200078e0208 */
[----:B---3--:R-:W-:-:S04]  /*3580*/  ISETP.NE.U32.AND P0, PT, R7, RZ, PT ;  /* 0x000000ff0700720c */ /* 0x008fc80003f05070 */
[----:B------:R-:W-:Y:S02]  /*3590*/  R2UR UR6, R8 ;  /* 0x00000000080672ca */ /* 0x000fe400000e0000 */
[----:B------:R-:W-:Y:S02]  /*35a0*/  R2UR UR7, R9 ;  /* 0x00000000090772ca */ /* 0x000fe400000e0000 */
[----:B----4-:R-:W-:Y:S02]  /*35b0*/  R2UR UR4, R10 ;  /* 0x000000000a0472ca */ /* 0x010fe400000e0000 */
[----:B------:R-:W-:-:S03]  /*35c0*/  R2UR UR5, R11 ;  /* 0x000000000b0572ca */ /* 0x000fc600000e0000 */
[----:B------:R-:W-:-:S10]  /*35d0*/  VOTEU.ANY UP0, P0 ;  /* 0x00000000003f7886 */ /* 0x000fd40000000100 */
        /* <DEDUP_REMOVED lines=129> */
[----:B------:R-:W0:Y:S01]  /*3df0*/  S2R R75, SR_TID.X ;  /* 0x00000000004b7919 */ /* 0x000e220000002100 */
[----:B------:R-:W-:Y:S01]  /*3e00*/  LOP3.LUT R74, R74, 0xffefffff, RZ, 0xc0, !PT ;  /* 0xffefffff4a4a7812 */ /* 0x000fe200078ec0ff */
[----:B------:R-:W-:Y:S02]  /*3e10*/  WARPGROUP.DEPBAR.LE gsb0, 0x0 ;  /* 0x00008000000079c5 */ /* 0x000fe40000010000 */
[----:B------:R-:W-:-:S08]  /*3e20*/  WARPGROUP.ARRIVE ;  /* 0x00000000000079c5 */ /* 0x000fd00000000000 */
[----:B------:R-:W-:Y:S01]  /*3e30*/  HGMMA.64x96x16.F32 R24, gdesc[UR4], R24, gsb0 ;  /* 0x01600000041879f0 */ /* 0x000fe20008000818 */
[----:B0-----:R-:W-:Y:S01]  /*3e40*/  LOP3.LUT P1, RZ, R75, 0x7f, RZ, 0xc0, !PT ;  /* 0x0000007f4bff7812 */ /* 0x001fe2000782c0ff */
[----:B--2---:R-:W-:-:S12]  /*3e50*/  VIADD R12, R12, 0xc02 ;  /* 0x00000c020c0c7836 */ /* 0x004fd80000000000 */
[----:B------:R-:W-:Y:S01]  /*3e60*/  @P1 LOP3.LUT R74, R74, 0x100000, RZ, 0xfc, !PT ;  /* 0x001000004a4a1812 */ /* 0x000fe200078efcff */
[----:B------:R-:W2:Y:S04]  /*3e70*/  @!P1 LDL R7, [R1+0x210] ;  /* 0x0002100001079983 */ /* 0x000ea80000100800 */
[----:B------:R0:W-:Y:S01]  /*3e80*/  STL [R1+0x460], R74 ;  /* 0x0004604a01007387 */ /* 0x0001e20000100800 */
[----:B------:R-:W-:Y:S02]  /*3e90*/  VIADD R10, R8, 0x902 ;  /* 0x00000902080a7836 */ /* 0x000fe40000000000 */
[----:B------:R-:W-:Y:S01]  /*3ea0*/  IMAD.MOV.U32 R11, RZ, RZ, R9 ;  /* 0x000000ffff0b7224 */ /* 0x000fe200078e0009 */
[----:B0-----:R-:W5:Y:S02]  /*3eb0*/  @!P1 LDL.64 R74, [R1+0x30] ;  /* 0x00003000014a9983 */ /* 0x001f640000100a00 */
[----:B------:R-:W-:-:S02]  /*3ec0*/  R2UR UR6, R10 ;  /* 0x000000000a0672ca */ /* 0x000fc400000e0000 */
[----:B------:R-:W-:Y:S02]  /*3ed0*/  R2UR UR7, R11 ;  /* 0x000000000b0772ca */ /* 0x000fe400000e0000 */
[----:B------:R-:W-:Y:S02]  /*3ee0*/  R2UR UR4, R12 ;  /* 0x000000000c0472ca */ /* 0x000fe400000e0000 */
[----:B------:R-:W-:Y:S01]  /*3ef0*/  R2UR UR5, R13 ;  /* 0x000000000d0572ca */ /* 0x000fe200000e0000 */
[----:B------:R-:W-:Y:S02]  /*3f00*/  WARPGROUP.DEPBAR.LE gsb0, 0x0 ;  /* 0x00008000000079c5 */ /* 0x000fe40000010000 */
        /* <DEDUP_REMOVED lines=23> */
[----:B-----5:R-:W-:Y:S01]  /*4080*/  @!P1 MOV R74, R74 ;  /* 0x0000004a004a9202 */ /* 0x020fe20000000f00 */
[----:B------:R0:W-:Y:S04]  /*4090*/  STL [R1+0x90], R0 ;  /* 0x0000900001007387 */ /* 0x0001e80000100800 */
[----:B------:R0:W-:Y:S01]  /*40a0*/  STL [R1+0x90], R0 ;  /* 0x0000900001007387 */ /* 0x0001e20000100800 */
[----:B--2---:R-:W-:-:S03]  /*40b0*/  @!P1 IMAD R7, R7, 0x8, R74 ;  /* 0x0000000807079824 */ /* 0x004fc600078e024a */
        /* <DEDUP_REMOVED lines=16> */
[----:B------:R-:W2:Y:S04]  /*41c0*/  LDL R15, [R1+0x70] ;  /* 0x00007000010f7983 */ /* 0x000ea80000100800 */
[----:B------:R-:W3:Y:S04]  /*41d0*/  LDL R11, [R6+0x8] ;  /* 0x00000800060b7983 */ /* 0x000ee80000100800 */
[----:B-1----:R-:W4:Y:S04]  /*41e0*/  LDL R7, [R6] ;  /* 0x0000000006077983 */ /* 0x002f280000100800 */
[----:B------:R-:W5:Y:S04]  /*41f0*/  LDL R19, [R6+0x18] ;  /* 0x0000180006137983 */ /* 0x000f680000100800 */
[----:B------:R-:W5:Y:S04]  /*4200*/  LDL R12, [R6+0x4] ;  /* 0x00000400060c7983 */ /* 0x000f680000100800 */
[----:B------:R-:W5:Y:S04]  /*4210*/  LDL R13, [R6+0xc] ;  /* 0x00000c00060d7983 */ /* 0x000f680000100800 */
[----:B------:R-:W5:Y:S04]  /*4220*/  LDL R9, [R6+0x10] ;  /* 0x0000100006097983 */ /* 0x000f680000100800 */
[----:B------:R-:W5:Y:S01]  /*4230*/  LDL R14, [R6+0x14] ;  /* 0x00001400060e7983 */ /* 0x000f620000100800 */
[----:B------:R-:W-:-:S02]  /*4240*/  UMOV UR4, 0xffffffa0 ;  /* 0xffffffa000047882 */ /* 0x000fc40000000000 */
[----:B------:R-:W-:Y:S01]  /*4250*/  UIMAD UR4, UR45, UR4, 0x60 ;  /* 0x000000602d0474a4 */ /* 0x000fe2000f8e0204 */
[----:B------:R-:W-:Y:S01]  /*4260*/  BSSY B0, `(.L_x_2481) ;  /* 0x000003e000007945 */ /* 0x000fe20003800000 */
[----:B----4-:R-:W-:-:S04]  /*4270*/  SHF.R.S32.HI R8, RZ, 0x1f, R7 ;  /* 0x0000001fff087819 */ /* 0x010fc80000011407 */
        /* <DEDUP_REMOVED lines=11> */
[----:B--2---:R-:W-:Y:S01]  /*4330*/  IMAD R74, R15, 0x8, R74 ;  /* 0x000000080f4a7824 */ /* 0x004fe200078e024a */
[----:B------:R-:W-:Y:S01]  /*4340*/  LOP3.LUT R21, R20, 0x7ffffffc, RZ, 0xc0, !PT ;  /* 0x7ffffffc14157812 */ /* 0x000fe200078ec0ff */
[----:B---3--:R-:W-:Y:S01]  /*4350*/  VIADD R15, R11, UR4 ;  /* 0x000000040b0f7c36 */ /* 0x008fe20008000000 */
        /* <DEDUP_REMOVED lines=20> */
[----:B0-----:R-:W-:Y:S06]  /*44a0*/  @!P0 BRA `(.L_x_2482) ;  /* 0x0000000000648947 */ /* 0x001fec0003800000 */
        /* <DEDUP_REMOVED lines=12> */
.L_x_2486:
[----:B------:R-:W-:Y:S05]  /*4570*/  BSYNC B2 ;  /* 0x0000000000027941 */ /* 0x000fea0003800000 */
.L_x_2485:
[----:B------:R-:W-:Y:S01]  /*4580*/  LOP3.LUT R8, RZ, R8, RZ, 0x33, !PT ;  /* 0x00000008ff087212 */ /* 0x000fe200078e33ff */
[----:B------:R-:W-:Y:S06]  /*4590*/  BRA `(.L_x_2487) ;  /* 0x0000000000187947 */ /* 0x000fec0003800000 */
.L_x_2484:
[----:B------:R-:W-:-:S13]  /*45a0*/  ISETP.NE.AND P0, PT, R19, 0x1, PT ;  /* 0x000000011300780c */ /* 0x000fda0003f05270 */
[----:B------:R-:W-:Y:S05]  /*45b0*/  @!P0 BRA `(.L_x_2487) ;  /* 0x0000000000108947 */ /* 0x000fea0003800000 */
[----:B------:R-:W2:Y:S04]  /*45c0*/  LDL R9, [R6+0x1c] ;  /* 0x00001c0006097983 */ /* 0x000ea80000100800 */
[----:B------:R-:W3:Y:S01]  /*45d0*/  LDL R13, [R6+0x20] ;  /* 0x00002000060d7983 */ /* 0x000ee20000100800 */
[----:B--2---:R-:W-:-:S05]  /*45e0*/  IMAD.HI.U32 R8, R8, R9, RZ ;  /* 0x0000000908087227 */ /* 0x004fca00078e00ff */
[----:B---3--:R-:W-:-:S07]  /*45f0*/  SHF.R.U32.HI R8, RZ, R13, R8 ;  /* 0x0000000dff087219 */ /* 0x008fce0000011608 */
.L_x_2487:
[----:B------:R-:W-:Y:S05]  /*4600*/  BSYNC B1 ;  /* 0x0000000000017941 */ /* 0x000fea0003800000 */
.L_x_2483:
[----:B------:R-:W-:-:S05]  /*4610*/  IMAD R8, R19, R8, R21 ;  /* 0x0000000813087224 */ /* 0x000fca00078e0215 */
[----:B------:R-:W-:Y:S02]  /*4620*/  VIMNMX R7, R7, R8, !PT ;  /* 0x0000000807077248 */ /* 0x000fe40007fe0100 */
[----:B------:R-:W-:-:S07]  /*4630*/  VIADDMNMX R10, R8, R19, R10, PT ;  /* 0x00000013080a7246 */ /* 0x000fce000380010a */
.L_x_2482:
[----:B------:R-:W-:Y:S05]  /*4640*/  BSYNC B0 ;  /* 0x0000000000007941 */ /* 0x000fea0003800000 */
.L_x_2481:
        /* <DEDUP_REMOVED lines=132> */
.L_x_2493:
[----:B------:R-:W-:Y:S05]  /*4e90*/  BSYNC B2 ;  /* 0x0000000000027941 */ /* 0x000fea0003800000 */
.L_x_2492:
[----:B------:R-:W-:Y:S01]  /*4ea0*/  LOP3.LUT R12, RZ, R12, RZ, 0x33, !PT ;  /* 0x0000000cff0c7212 */ /* 0x000fe200078e33ff */
[----:B------:R-:W-:Y:S06]  /*4eb0*/  BRA `(.L_x_2494) ;  /* 0x0000000000187947 */ /* 0x000fec0003800000 */
.L_x_2491:
[----:B------:R-:W-:-:S13]  /*4ec0*/  ISETP.NE.AND P6, PT, R19, 0x1, PT ;  /* 0x000000011300780c */ /* 0x000fda0003fc5270 */
[----:B------:R-:W-:Y:S05]  /*4ed0*/  @!P6 BRA `(.L_x_2494) ;  /* 0x000000000010e947 */ /* 0x000fea0003800000 */
[----:B------:R-:W2:Y:S04]  /*4ee0*/  LDL R11, [R6+0x1c] ;  /* 0x00001c00060b7983 */ /* 0x000ea80000100800 */
[----:B------:R-:W3:Y:S01]  /*4ef0*/  LDL R13, [R6+0x20] ;  /* 0x00002000060d7983 */ /* 0x000ee20000100800 */
[----:B--2---:R-:W-:-:S05]  /*4f00*/  IMAD.HI.U32 R12, R12, R11, RZ ;  /* 0x0000000b0c0c7227 */ /* 0x004fca00078e00ff */
[----:B---3--:R-:W-:-:S07]  /*4f10*/  SHF.R.U32.HI R12, RZ, R13, R12 ;  /* 0x0000000dff0c7219 */ /* 0x008fce000001160c */
.L_x_2494:
[----:B------:R-:W-:Y:S05]  /*4f20*/  BSYNC B1 ;  /* 0x0000000000017941 */ /* 0x000fea0003800000 */
.L_x_2490:
[----:B------:R-:W-:-:S05]  /*4f30*/  IMAD R12, R19, R12, R21 ;  /* 0x0000000c130c7224 */ /* 0x000fca00078e0215 */
[----:B------:R-:W-:Y:S02]  /*4f40*/  VIADDMNMX R10, R12, R19, R10, PT ;  /* 0x000000130c0a7246 */ /* 0x000fe4000380010a */
[----:B------:R-:W-:-:S07]  /*4f50*/  VIMNMX R7, R7, R12, !PT ;  /* 0x0000000c07077248 */ /* 0x000fce0007fe0100 */
.L_x_2489:
[----:B------:R-:W-:Y:S05]  /*4f60*/  BSYNC B0 ;  /* 0x0000000000007941 */ /* 0x000fea0003800000 */
.L_x_2488:
        /* <DEDUP_REMOVED lines=13> */
[----:B------:R-:W5:Y:S01]  /*5040*/  LDL R20, [R1+0x36c] ;  /* 0x00036c0001147983 */ /* 0x000f620000100800 */
[----:B------:R-:W-:Y:S02]  /*5050*/  ISETP.LT.OR P0, PT, R10, 0xa, P0 ;  /* 0x0000000a0a00780c */ /* 0x000fe40000701670 */
[----:B------:R-:W-:Y:S01]  /*5060*/  ISETP.NE.AND P6, PT, R36, RZ, PT ;  /* 0x000000ff2400720c */ /* 0x000fe20003fc5270 */
[----:B------:R-:W5:Y:S01]  /*5070*/  LDL R25, [R1+0x310] ;  /* 0x0003100001197983 */ /* 0x000f620000100800 */
[----:B------:R-:W-:-:S02]  /*5080*/  FSEL R45, R31, -INF , !P0 ;  /* 0xff8000001f2d7808 */ /* 0x000fc40004000000 */
[----:B------:R-:W-:Y:S01]  /*5090*/  ISETP.NE.AND P0, PT, R28, RZ, PT ;  /* 0x000000ff1c00720c */ /* 0x000fe20003f05270 */
[----:B------:R-:W5:Y:S01]  /*50a0*/  LDL R176, [R1+0x2e0] ;  /* 0x0002e00001b07983 */ /* 0x000f620000100800 */
[C---:B------:R-:W-:Y:S02]  /*50b0*/  ISETP.GT.AND P5, PT, R7.reuse, RZ, !P5 ;  /* 0x000000ff0700720c */ /* 0x040fe40006fa4270 */
[----:B------:R-:W-:Y:S01]  /*50c0*/  ISETP.GT.AND P0, PT, R7, 0x10, !P0 ;  /* 0x000000100700780c */ /* 0x000fe20004704270 */
[----:B------:R-:W5:Y:S01]  /*50d0*/  LDL R21, [R1+0x300] ;  /* 0x0003000001157983 */ /* 0x000f620000100800 */
[C---:B------:R-:W-:Y:S02]  /*50e0*/  ISETP.LT.OR P5, PT, R10.reuse, 0x1, P5 ;  /* 0x000000010a00780c */ /* 0x040fe40002fa1670 */
[----:B------:R-:W-:Y:S01]  /*50f0*/  ISETP.LT.OR P0, PT, R10, 0x11, P0 ;  /* 0x000000110a00780c */ /* 0x000fe20000701670 */
[----:B------:R-:W5:Y:S01]  /*5100*/  LDL R126, [R1+0x220] ;  /* 0x00022000017e7983 */ /* 0x000f620000100800 */
[----:B------:R-:W-:-:S02]  /*5110*/  FSEL R177, R26, -INF , !P5 ;  /* 0xff8000001ab17808 */ /* 0x000fc40006800000 */
[----:B------:R-:W-:Y:S01]  /*5120*/  FSEL R188, R34, -INF , !P0 ;  /* 0xff80000022bc7808 */ /* 0x000fe20004000000 */
[----:B------:R-:W5:Y:S01]  /*5130*/  LDL R128, [R1+0x230] ;  /* 0x0002300001807983 */ /* 0x000f620000100800 */
[----:B------:R-:W-:Y:S02]  /*5140*/  ISETP.NE.AND P0, PT, R29, RZ, PT ;  /* 0x000000ff1d00720c */ /* 0x000fe40003f05270 */
[----:B------:R-:W-:Y:S01]  /*5150*/  FMNMX.FTZ R11, R61, R154, !PT ;  /* 0x0000009a3d0b7209 */ /* 0x000fe20007810000 */
[----:B------:R-:W5:Y:S01]  /*5160*/  LDL R130, [R1+0x240] ;  /* 0x0002400001827983 */ /* 0x000f620000100800 */
[----:B------:R-:W-:Y:S02]  /*5170*/  ISETP.GT.AND P0, PT, R7, 0x11, !P0 ;  /* 0x000000110700780c */ /* 0x000fe40004704270 */
[----:B------:R-:W-:Y:S01]  /*5180*/  FMNMX.FTZ R6, R177, R53, !PT ;  /* 0x00000035b1067209 */ /* 0x000fe20007810000 */
[----:B------:R-:W5:Y:S01]  /*5190*/  LDL R132, [R1+0x250] ;  /* 0x0002500001847983 */ /* 0x000f620000100800 */
[----:B------:R-:W-:-:S02]  /*51a0*/  ISETP.LT.OR P0, PT, R10, 0x12, P0 ;  /* 0x000000120a00780c */ /* 0x000fc40000701670 */
[----:B------:R-:W-:Y:S01]  /*51b0*/  FMNMX.FTZ R11, R152, R11, !PT ;  /* 0x0000000b980b7209 */ /* 0x000fe20007810000 */
[----:B------:R-:W5:Y:S01]  /*51c0*/  LDL R134, [R1+0x260] ;  /* 0x0002600001867983 */ /* 0x000f620000100800 */
[----:B------:R-:W-:Y:S02]  /*51d0*/  FSEL R191, R35, -INF , !P0 ;  /* 0xff80000023bf7808 */ /* 0x000fe40004000000 */
[----:B------:R-:W-:Y:S01]  /*51e0*/  ISETP.GT.AND P0, PT, R7, 0x18, !P1 ;  /* 0x000000180700780c */ /* 0x000fe20004f04270 */
[----:B------:R-:W5:Y:S01]  /*51f0*/  LDL R35, [R1+0x234] ;  /* 0x0002340001237983 */ /* 0x000f620000100800 */
[----:B------:R-:W-:Y:S02]  /*5200*/  FMNMX.FTZ R6, R49, R6, !PT ;  /* 0x0000000631067209 */ /* 0x000fe40007810000 */
[----:B------:R-:W-:Y:S01]  /*5210*/  ISETP.LT.OR P0, PT, R10, 0x19, P0 ;  /* 0x000000190a00780c */ /* 0x000fe20000701670 */
[----:B------:R-:W5:Y:S01]  /*5220*/  LDL R65, [R1+0x26c] ;  /* 0x00026c0001417983 */ /* 0x000f620000100800 */
[----:B------:R-:W-:-:S02]  /*5230*/  FMNMX.FTZ R11, R148, R11, !PT ;  /* 0x0000000b940b7209 */ /* 0x000fc40007810000 */
        /* <DEDUP_REMOVED lines=30> */
[----:B------:R-:W-:Y:S01]  /*5420*/  ISETP.NE.AND P0, PT, R40, RZ, PT ;  /* 0x000000ff2800720c */ /* 0x000fe20003f05270 */
[----:B------:R-:W5:Y:S01]  /*5430*/  LDL R43, [R1+0x248] ;  /* 0x00024800012b7983 */ /* 0x000f620000100800 */
[----:B------:R-:W-:Y:S02]  /*5440*/  FMNMX.FTZ R12, R213, R12, !PT ;  /* 0x0000000cd50c7209 */ /* 0x000fe40007810000 */
[----:B------:R-:W-:Y:S01]  /*5450*/  ISETP.GT.AND P0, PT, R7, 0x28, !P0 ;  /* 0x000000280700780c */ /* 0x000fe20004704270 */
[----:B------:R-:W5:Y:S01]  /*5460*/  LDL R79, [R1+0x294] ;  /* 0x00029400014f7983 */ /* 0x000f620000100800 */
[----:B------:R-:W-:-:S02]  /*5470*/  FMNMX.FTZ R6, R160, R11, !PT ;  /* 0x0000000ba0067209 */ /* 0x000fc40007810000 */
[----:B------:R-:W-:Y:S01]  /*5480*/  ISETP.LT.OR P0, PT, R10, 0x29, P0 ;  /* 0x000000290a00780c */ /* 0x000fe20000701670 */
[----:B------:R-:W5:Y:S01]  /*5490*/  LDL R81, [R1+0x298] ;  /* 0x0002980001517983 */ /* 0x000f620000100800 */
[----:B------:R-:W-:Y:S02]  /*54a0*/  FMNMX.FTZ R11, R181, R12, !PT ;  /* 0x0000000cb50b7209 */ /* 0x000fe40007810000 */
[----:B------:R-:W-:Y:S01]  /*54b0*/  FSEL R189, R46, -INF , !P0 ;  /* 0xff8000002ebd7808 */ /* 0x000fe20004000000 */
[----:B------:R-:W5:Y:S01]  /*54c0*/  LDL R83, [R1+0x29c] ;  /* 0x00029c0001537983 */ /* 0x000f620000100800 */
[----:B------:R-:W-:Y:S02]  /*54d0*/  ISETP.NE.AND P0, PT, R41, RZ, PT ;  /* 0x000000ff2900720c */ /* 0x000fe40003f05270 */
[----:B------:R-:W-:Y:S01]  /*54e0*/  FMNMX.FTZ R6, R163, R6, !PT ;  /* 0x00000006a3067209 */ /* 0x000fe20007810000 */
[----:B------:R-:W5:Y:S01]  /*54f0*/  LDL R41, [R1+0x244] ;  /* 0x0002440001297983 */ /* 0x000f620000100800 */
[----:B------:R-:W-:-:S02]  /*5500*/  ISETP.GT.AND P0, PT, R7, 0x29, !P0 ;  /* 0x000000290700780c */ /* 0x000fc40004704270 */
[----:B------:R-:W-:Y:S01]  /*5510*/  FMNMX.FTZ R12, R184, R11, !PT ;  /* 0x0000000bb80c7209 */ /* 0x000fe20007810000 */
[----:B------:R-:W5:Y:S01]  /*5520*/  LDL R142, [R1+0x2a0] ;  /* 0x0002a000018e7983 */ /* 0x000f620000100800 */
[----:B------:R-:W-:Y:S02]  /*5530*/  ISETP.LT.OR P0, PT, R10, 0x2a, P0 ;  /* 0x0000002a0a00780c */ /* 0x000fe40000701670 */
[----:B------:R-:W-:Y:S01]  /*5540*/  FMNMX.FTZ R11, R167, R6, !PT ;  /* 0x00000006a70b7209 */ /* 0x000fe20007810000 */
[----:B------:R-:W5:Y:S01]  /*5550*/  LDL R85, [R1+0x2a4] ;  /* 0x0002a40001557983 */ /* 0x000f620000100800 */
[----:B------:R-:W-:Y:S02]  /*5560*/  FSEL R194, R47, -INF , !P0 ;  /* 0xff8000002fc27808 */ /* 0x000fe40004000000 */
[----:B------:R-:W-:Y:S01]  /*5570*/  ISETP.NE.AND P0, PT, R44, RZ, PT ;  /* 0x000000ff2c00720c */ /* 0x000fe20003f05270 */
[----:B------:R-:W5:Y:S01]  /*5580*/  LDL R47, [R1+0x24c] ;  /* 0x00024c00012f7983 */ /* 0x000f620000100800 */
[----:B------:R-:W-:-:S02]  /*5590*/  ISETP.NE.AND P1, PT, R75, RZ, PT ;  /* 0x000000ff4b00720c */ /* 0x000fc40003f25270 */
[----:B------:R-:W-:Y:S01]  /*55a0*/  ISETP.GT.AND P0, PT, R7, 0x30, !P0 ;  /* 0x000000300700780c */ /* 0x000fe20004704270 */
[----:B------:R-:W5:Y:S01]  /*55b0*/  LDL R75, [R1+0x288] ;  /* 0x00028800014b7983 */ /* 0x000f620000100800 */
[----:B------:R-:W-:Y:S02]  /*55c0*/  FMNMX.FTZ R13, R189, R12, !PT ;  /* 0x0000000cbd0d7209 */ /* 0x000fe40007810000 */
[----:B------:R-:W-:Y:S01]  /*55d0*/  ISETP.LT.OR P0, PT, R10, 0x31, P0 ;  /* 0x000000310a00780c */ /* 0x000fe20000701670 */
[----:B------:R-:W5:Y:S01]  /*55e0*/  LDL R87, [R1+0x2a8] ;  /* 0x0002a80001577983 */ /* 0x000f620000100800 */
[----:B------:R-:W-:Y:S02]  /*55f0*/  FMNMX.FTZ R6, R170, R11, !PT ;  /* 0x0000000baa067209 */ /* 0x000fe40007810000 */
[----:B------:R-:W-:Y:S01]  /*5600*/  FSEL R178, R50, -INF , !P0 ;  /* 0xff80000032b27808 */ /* 0x000fe20004000000 */
[----:B------:R-:W5:Y:S01]  /*5610*/  LDL R89, [R1+0x2ac] ;  /* 0x0002ac0001597983 */ /* 0x000f620000100800 */
[----:B------:R-:W-:-:S02]  /*5620*/  ISETP.NE.AND P0, PT, R48, RZ, PT ;  /* 0x000000ff3000720c */ /* 0x000fc40003f05270 */
[----:B------:R-:W-:Y:S01]  /*5630*/  FMNMX.FTZ R13, R194, R13, !PT ;  /* 0x0000000dc20d7209 */ /* 0x000fe20007810000 */
[----:B------:R-:W5:Y:S01]  /*5640*/  LDL R144, [R1+0x2b0] ;  /* 0x0002b00001907983 */ /* 0x000f620000100800 */
[----:B------:R-:W-:Y:S02]  /*5650*/  ISETP.GT.AND P0, PT, R7, 0x31, !P0 ;  /* 0x000000310700780c */ /* 0x000fe40004704270 */
[----:B------:R-:W-:Y:S01]  /*5660*/  FMNMX.FTZ R6, R157, R6, !PT ;  /* 0x000000069d067209 */ /* 0x000fe20007810000 */
[----:B------:R-:W5:Y:S01]  /*5670*/  LDL R91, [R1+0x2b4] ;  /* 0x0002b400015b7983 */ /* 0x000f620000100800 */
[----:B------:R-:W-:Y:S02]  /*5680*/  ISETP.LT.OR P0, PT, R10, 0x32, P0 ;  /* 0x000000320a00780c */ /* 0x000fe40000701670 */
[----:B------:R-:W-:Y:S01]  /*5690*/  ISETP.NE.AND P6, PT, R56, RZ, PT ;  /* 0x000000ff3800720c */ /* 0x000fe20003fc5270 */
[----:B------:R-:W5:Y:S01]  /*56a0*/  LDL R93, [R1+0x2b8] ;  /* 0x0002b800015d7983 */ /* 0x000f620000100800 */
[----:B------:R-:W-:-:S02]  /*56b0*/  FSEL R180, R51, -INF , !P0 ;  /* 0xff80000033b47808 */ /* 0x000fc40004000000 */
[----:B------:R-:W-:Y:S01]  /*56c0*/  ISETP.NE.AND P0, PT, R74, RZ, PT ;  /* 0x000000ff4a00720c */ /* 0x000fe20003f05270 */
[----:B------:R-:W5:Y:S01]  /*56d0*/  LDL R51, [R1+0x254] ;  /* 0x0002540001337983 */ /* 0x000f620000100800 */
[----:B------:R-:W-:Y:S02]  /*56e0*/  FMNMX.FTZ R13, R178, R13, !PT ;  /* 0x0000000db20d7209 */ /* 0x000fe40007810000 */
        /* <DEDUP_REMOVED lines=12> */
[----:B------:R-:W-:Y:S01]  /*57b0*/  ISETP.NE.AND P5, PT, R57, RZ, PT ;  /* 0x000000ff3900720c */ /* 0x000fe20003fa5270 */
        /* <DEDUP_REMOVED lines=10> */
[----:B------:R-:W-:-:S02]  /*5860*/  ISETP.NE.AND P1, PT, R60, RZ, PT ;  /* 0x000000ff3c00720c */ /* 0x000fc40003f25270 */
[----:B------:R-:W-:Y:S01]  /*5870*/  FSEL R179, R58, -INF , !P0 ;  /* 0xff8000003ab37808 */ /* 0x000fe20004000000 */
[----:B------:R-:W5:Y:S01]  /*5880*/  LDL R103, [R1+0x2d4] ;  /* 0x0002d40001677983 */ /* 0x000f620000100800 */
[----:B------:R-:W-:Y:S02]  /*5890*/  ISETP.GT.AND P0, PT, R7, 0x41, !P6 ;  /* 0x000000410700780c */ /* 0x000fe40007704270 */
[----:B------:R-:W-:Y:S01]  /*58a0*/  FMNMX.FTZ R6, R185, R6, !PT ;  /* 0x00000006b9067209 */ /* 0x000fe20007810000 */
[----:B------:R-:W5:Y:S01]  /*58b0*/  LDL R105, [R1+0x2d8] ;  /* 0x0002d80001697983 */ /* 0x000f620000100800 */
[----:B------:R-:W-:Y:S02]  /*58c0*/  ISETP.LT.OR P0, PT, R10, 0x42, P0 ;  /* 0x000000420a00780c */ /* 0x000fe40000701670 */
[----:B------:R-:W-:Y:S01]  /*58d0*/  FMNMX.FTZ R11, R156, R11, !PT ;  /* 0x0000000b9c0b7209 */ /* 0x000fe20007810000 */
[----:B------:R-:W5:Y:S01]  /*58e0*/  LDL R107, [R1+0x2dc] ;  /* 0x0002dc00016b7983 */ /* 0x000f620000100800 */
[----:B------:R-:W-:-:S02]  /*58f0*/  FSEL R183, R59, -INF , !P0 ;  /* 0xff8000003bb77808 */ /* 0x000fc40004000000 */
[C---:B------:R-:W-:Y:S01]  /*5900*/  ISETP.GT.AND P0, PT, R7.reuse, 0x48, !P5 ;  /* 0x000000480700780c */ /* 0x040fe20006f04270 */
[----:B------:R-:W5:Y:S01]  /*5910*/  LDL R59, [R1+0x264] ;  /* 0x00026400013b7983 */ /* 0x000f620000100800 */
[----:B------:R-:W-:Y:S02]  /*5920*/  ISETP.GT.AND P1, PT, R7, 0x49, !P1 ;  /* 0x000000490700780c */ /* 0x000fe40004f24270 */
[----:B------:R-:W-:Y:S01]  /*5930*/  ISETP.LT.OR P0, PT, R10, 0x49, P0 ;  /* 0x000000490a00780c */ /* 0x000fe20000701670 */
[----:B------:R-:W5:Y:S01]  /*5940*/  LDL R109, [R1+0x2e4] ;  /* 0x0002e400016d7983 */ /* 0x000f620000100800 */
[----:B------:R-:W-:Y:S02]  /*5950*/  FMNMX.FTZ R6, R179, R6, !PT ;  /* 0x00000006b3067209 */ /* 0x000fe40007810000 */
[----:B------:R-:W-:Y:S01]  /*5960*/  FMNMX.FTZ R11, R158, R11, !PT ;  /* 0x0000000b9e0b7209 */ /* 0x000fe20007810000 */
[----:B------:R-:W5:Y:S01]  /*5970*/  LDL R111, [R1+0x2e8] ;  /* 0x0002e800016f7983 */ /* 0x000f620000100800 */
[----:B------:R-:W-:-:S02]  /*5980*/  ISETP.NE.AND P6, PT, R14, RZ, PT ;  /* 0x000000ff0e00720c */ /* 0x000fc40003fc5270 */
[----:B------:R-:W-:Y:S01]  /*5990*/  ISETP.GT.AND P2, PT, R7, 0x50, !P2 ;  /* 0x000000500700780c */ /* 0x000fe20005744270 */
[----:B------:R-:W5:Y:S01]  /*59a0*/  LDL R14, [R1+0x39c] ;  /* 0x00039c00010e7983 */ /* 0x000f620000100800 */
[----:B------:R-:W-:Y:S02]  /*59b0*/  ISETP.LT.OR P1, PT, R10, 0x4a, P1 ;  /* 0x0000004a0a00780c */ /* 0x000fe40000f21670 */
[----:B------:R-:W-:Y:S01]  /*59c0*/  FSEL R187, R62, -INF , !P0 ;  /* 0xff8000003ebb7808 */ /* 0x000fe20004000000 */
[----:B------:R-:W5:Y:S01]  /*59d0*/  LDL R113, [R1+0x2ec] ;  /* 0x0002ec0001717983 */ /* 0x000f620000100800 */
[----:B------:R-:W-:Y:S02]  /*59e0*/  FMNMX.FTZ R6, R183, R6, !PT ;  /* 0x00000006b7067209 */ /* 0x000fe40007810000 */
[----:B------:R-:W-:Y:S01]  /*59f0*/  FMNMX.FTZ R11, R162, R11, !PT ;  /* 0x0000000ba20b7209 */ /* 0x000fe20007810000 */
[----:B------:R-:W5:Y:S01]  /*5a00*/  LDL R115, [R1+0x2f4] ;  /* 0x0002f40001737983 */ /* 0x000f620000100800 */
[----:B------:R-:W-:-:S02]  /*5a10*/  ISETP.GT.AND P3, PT, R7, 0x51, !P3 ;  /* 0x000000510700780c */ /* 0x000fc40005f64270 */
[C---:B------:R-:W-:Y:S01]  /*5a20*/  ISETP.GT.AND P4, PT, R7.reuse, 0x58, !P4 ;  /* 0x000000580700780c */ /* 0x040fe20006784270 */
[----:B------:R-:W5:Y:S01]  /*5a30*/  LDL R117, [R1+0x2f8] ;  /* 0x0002f80001757983 */ /* 0x000f620000100800 */
[----:B------:R-:W-:Y:S02]  /*5a40*/  ISETP.GT.AND P5, PT, R7, 0x59, !P6 ;  /* 0x000000590700780c */ /* 0x000fe400077a4270 */
[----:B------:R-:W-:Y:S01]  /*5a50*/  ISETP.LT.OR P2, PT, R10, 0x51, P2 ;  /* 0x000000510a00780c */ /* 0x000fe20001741670 */
[----:B------:R-:W5:Y:S01]  /*5a60*/  LDL R119, [R1+0x2fc] ;  /* 0x0002fc0001777983 */ /* 0x000f620000100800 */
[----:B------:R-:W-:Y:S02]  /*5a70*/  FSEL R190, R63, -INF , !P1 ;  /* 0xff8000003fbe7808 */ /* 0x000fe40004800000 */
[----:B------:R-:W-:Y:S01]  /*5a80*/  FMNMX.FTZ R7, R187, R6, !PT ;  /* 0x00000006bb077209 */ /* 0x000fe20007810000 */
[----:B------:R-:W5:Y:S01]  /*5a90*/  LDL R63, [R1+0x268] ;  /* 0x00026800013f7983 */ /* 0x000f620000100800 */
[----:B------:R-:W-:-:S02]  /*5aa0*/  FMNMX.FTZ R11, R166, R11, !PT ;  /* 0x0000000ba60b7209 */ /* 0x000fc40007810000 */
[----:B------:R-:W-:Y:S01]  /*5ab0*/  ISETP.LT.OR P3, PT, R10, 0x52, P3 ;  /* 0x000000520a00780c */ /* 0x000fe20001f61670 */
[----:B------:R-:W5:Y:S01]  /*5ac0*/  LDL R121, [R1+0x304] ;  /* 0x0003040001797983 */ /* 0x000f620000100800 */
[----:B------:R-:W-:Y:S02]  /*5ad0*/  FSEL R201, R66, -INF , !P2 ;  /* 0xff80000042c97808 */ /* 0x000fe40005000000 */
[----:B------:R-:W-:Y:S01]  /*5ae0*/  FMNMX.FTZ R6, R190, R7, !PT ;  /* 0x00000007be067209 */ /* 0x000fe20007810000 */
[----:B------:R-:W5:Y:S01]  /*5af0*/  LDL R123, [R1+0x308] ;  /* 0x00030800017b7983 */ /* 0x000f620000100800 */
[----:B------:R-:W-:Y:S02]  /*5b00*/  FMNMX.FTZ R12, R168, R11, !PT ;  /* 0x0000000ba80c7209 */ /* 0x000fe40007810000 */
[----:B------:R-:W-:Y:S01]  /*5b10*/  ISETP.LT.OR P4, PT, R10, 0x59, P4 ;  /* 0x000000590a00780c */ /* 0x000fe20002781670 */
[----:B------:R-:W5:Y:S01]  /*5b20*/  LDL R125, [R1+0x30c] ;  /* 0x00030c00017d7983 */ /* 0x000f620000100800 */
[----:B------:R-:W-:-:S02]  /*5b30*/  FSEL R202, R67, -INF , !P3 ;  /* 0xff80000043ca7808 */ /* 0x000fc40005800000 */
[----:B------:R-:W-:Y:S01]  /*5b40*/  FMNMX.FTZ R7, R201, R6, !PT ;  /* 0x00000006c9077209 */ /* 0x000fe20007810000 */
[----:B------:R-:W5:Y:S01]  /*5b50*/  LDL R67, [R1+0x274] ;  /* 0x0002740001437983 */ /* 0x000f620000100800 */
[----:B------:R-:W-:Y:S02]  /*5b60*/  FMNMX.FTZ R11, R169, R12, !PT ;  /* 0x0000000ca90b7209 */ /* 0x000fe40007810000 */
[----:B------:R-:W-:Y:S01]  /*5b70*/  FSEL R212, R70, -INF , !P4 ;  /* 0xff80000046d47808 */ /* 0x000fe20006000000 */
[----:B------:R-:W5:Y:S01]  /*5b80*/  LDL R127, [R1+0x314] ;  /* 0x00031400017f7983 */ /* 0x000f620000100800 */
[----:B------:R-:W-:Y:S02]  /*5b90*/  FMNMX.FTZ R7, R202, R7, !PT ;  /* 0x00000007ca077209 */ /* 0x000fe40007810000 */
[----:B------:R-:W-:Y:S01]  /*5ba0*/  ISETP.LT.OR P5, PT, R10, 0x5a, P5 ;  /* 0x0000005a0a00780c */ /* 0x000fe20002fa1670 */
[----:B------:R-:W5:Y:S01]  /*5bb0*/  LDL R129, [R1+0x318] ;  /* 0x0003180001817983 */ /* 0x000f620000100800 */
[----:B------:R-:W-:-:S02]  /*5bc0*/  FMNMX.FTZ R11, R172, R11, !PT ;  /* 0x0000000bac0b7209 */ /* 0x000fc40007810000 */
[----:B------:R-:W-:Y:S01]  /*5bd0*/  FMNMX.FTZ R7, R212, R7, !PT ;  /* 0x00000007d4077209 */ /* 0x000fe20007810000 */
[----:B------:R-:W5:Y:S01]  /*5be0*/  LDL R131, [R1+0x31c] ;  /* 0x00031c0001837983 */ /* 0x000f620000100800 */
[----:B------:R-:W-:Y:S02]  /*5bf0*/  FSEL R214, R71, -INF , !P5 ;  /* 0xff80000047d67808 */ /* 0x000fe40006800000 */
[----:B------:R-:W-:Y:S01]  /*5c00*/  FMNMX.FTZ R10, R174, R11, !PT ;  /* 0x0000000bae0a7209 */ /* 0x000fe20007810000 */
[----:B------:R-:W5:Y:S01]  /*5c10*/  LDL R71, [R1+0x27c] ;  /* 0x00027c0001477983 */ /* 0x000f620000100800 */
[----:B------:R-:W-:-:S03]  /*5c20*/  FMNMX.FTZ R11, R214, R7, !PT ;  /* 0x00000007d60b7209 */ /* 0x000fc60007810000 */
[----:B------:R-:W0:Y:S04]  /*5c30*/  SHFL.BFLY PT, R7, R10, 0x2, 0x1f ;  /* 0x0c401f000a077f89 */ /* 0x000e2800000e0000 */
[----:B------:R-:W-:Y:S04]  /*5c40*/  STL.64 [R1+0x430], R10 ;  /* 0x0004300a01007387 */ /* 0x000fe80000100a00 */
[----:B------:R-:W4:Y:S04]  /*5c50*/  LDL R29, [R1+0x434] ;  /* 0x00043400011d7983 */ /* 0x000f280000100800 */
[----:B------:R-:W5:Y:S04]  /*5c60*/  LDL R27, [R1+0x320] ;  /* 0x00032000011b7983 */ /* 0x000f680000100800 */
[----:B------:R-:W5:Y:S04]  /*5c70*/  LDL R133, [R1+0x324] ;  /* 0x0003240001857983 */ /* 0x000f680000100800 */
[----:B------:R-:W5:Y:S01]  /*5c80*/  LDL R118, [R1+0x328] ;  /* 0x0003280001767983 */ /* 0x000f620000100800 */
[----:B0-----:R-:W-:-:S03]  /*5c90*/  FMNMX.FTZ R12, R10, R7, !PT ;  /* 0x000000070a0c7209 */ /* 0x001fc60007810000 */
[----:B------:R-:W5:Y:S04]  /*5ca0*/  LDL R120, [R1+0x32c] ;  /* 0x00032c0001787983 */ /* 0x000f680000100800 */
[----:B------:R-:W0:Y:S04]  /*5cb0*/  SHFL.BFLY PT, R13, R12, 0x1, 0x1f ;  /* 0x0c201f000c0d7f89 */ /* 0x000e2800000e0000 */
[----:B------:R-:W5:Y:S04]  /*5cc0*/  LDL.64 R6, [R1+0xa8] ;  /* 0x0000a80001067983 */ /* 0x000f680000100a00 */
[----:B------:R-:W5:Y:S04]  /*5cd0*/  LDL R122, [R1+0x330] ;  /* 0x00033000017a7983 */ /* 0x000f680000100800 */
[----:B------:R-:W5:Y:S04]  /*5ce0*/  LDL R124, [R1+0x334] ;  /* 0x00033400017c7983 */ /* 0x000f680000100800 */
[----:B------:R-:W5:Y:S04]  /*5cf0*/  LDL R110, [R1+0x338] ;  /* 0x00033800016e7983 */ /* 0x000f680000100800 */
[----:B------:R-:W5:Y:S01]  /*5d00*/  LDL R112, [R1+0x33c] ;  /* 0x00033c0001707983 */ /* 0x000f620000100800 */
[----:B0-----:R-:W-:-:S03]  /*5d10*/  FMNMX.FTZ R12, R12, R13, !PT ;  /* 0x0000000d0c0c7209 */ /* 0x001fc60007810000 */
[----:B------:R-:W5:Y:S04]  /*5d20*/  LDL R114, [R1+0x340] ;  /* 0x0003400001727983 */ /* 0x000f680000100800 */
[----:B------:R0:W-:Y:S04]  /*5d30*/  STL [R1+0x430], R12 ;  /* 0x0004300c01007387 */ /* 0x0001e80000100800 */
[----:B------:R-:W5:Y:S04]  /*5d40*/  LDL R31, [R1+0x430] ;  /* 0x00043000011f7983 */ /* 0x000f680000100800 */
[----:B------:R-:W5:Y:S04]  /*5d50*/  LDL R13, [R1+0x450] ;  /* 0x00045000010d7983 */ /* 0x000f680000100800 */
[----:B0-----:R-:W5:Y:S04]  /*5d60*/  LDL R12, [R1+0x3cc] ;  /* 0x0003cc00010c7983 */ /* 0x001f680000100800 */
        /* <DEDUP_REMOVED lines=46> */
[----:B--2---:R0:W-:Y:S04]  /*6050*/  STL [R1+0x224], R226 ;  /* 0x000224e201007387 */ /* 0x0041e80000100800 */
[----:B---3--:R1:W-:Y:S04]  /*6060*/  STL [R1+0x228], R228 ;  /* 0x000228e401007387 */ /* 0x0083e80000100800 */
[----:B------:R-:W2:Y:S04]  /*6070*/  LDL R230, [R1+0x40c] ;  /* 0x00040c0001e67983 */ /* 0x000ea80000100800 */
[----:B0-----:R-:W3:Y:S04]  /*6080*/  LDL R226, [R1+0x410] ;  /* 0x0004100001e27983 */ /* 0x001ee80000100800 */
[----:B------:R-:W3:Y:S04]  /*6090*/  LDL R227, [R1+0x414] ;  /* 0x0004140001e37983 */ /* 0x000ee80000100800 */
[----:B-1----:R-:W3:Y:S04]  /*60a0*/  LDL R228, [R1+0x418] ;  /* 0x0004180001e47983 */ /* 0x002ee80000100800 */
[----:B------:R-:W3:Y:S04]  /*60b0*/  LDL R229, [R1+0x41c] ;  /* 0x00041c0001e57983 */ /* 0x000ee80000100800 */
[----:B----4-:R-:W0:Y:S02]  /*60c0*/  SHFL.BFLY PT, R10, R29, 0x2, 0x1f ;  /* 0x0c401f001d0a7f89 */ /* 0x010e2400000e0000 */
[----:B0-----:R-:W-:-:S05]  /*60d0*/  FMNMX.FTZ R11, R10, R29, !PT ;  /* 0x0000001d0a0b7209 */ /* 0x001fca0007810000 */
[----:B------:R-:W0:Y:S04]  /*60e0*/  SHFL.BFLY PT, R10, R11, 0x1, 0x1f ;  /* 0x0c201f000b0a7f89 */ /* 0x000e2800000e0000 */
[----:B------:R1:W-:Y:S01]  /*60f0*/  STL [R1+0x2f0], R19 ;  /* 0x0002f01301007387 */ /* 0x0003e20000100800 */
[----:B-----5:R-:W-:-:S03]  /*6100*/  IMAD R6, R15, 0xc00, R6 ;  /* 0x00000c000f067824 */ /* 0x020fc600078e0206 */
[----:B------:R4:W-:Y:S01]  /*6110*/  STL [R1+0x36c], R20 ;  /* 0x00036c1401007387 */ /* 0x0009e20000100800 */
[----:B0-----:R-:W-:Y:S02]  /*6120*/  FMNMX.FTZ R10, R11, R10, !PT ;  /* 0x0000000a0b0a7209 */ /* 0x001fe40007810000 */
[----:B------:R-:W-:Y:S01]  /*6130*/  FSETP.NEU.FTZ.AND P0, PT, R31, -INF , PT ;  /* 0xff8000001f00780b */ /* 0x000fe20003f1d000 */
[----:B-1----:R-:W-:Y:S02]  /*6140*/  FMUL.FTZ R19, R13, R31 ;  /* 0x0000001f0d137220 */ /* 0x002fe40000410000 */
[----:B------:R-:W-:-:S03]  /*6150*/  FMUL.FTZ R15, R10, R13 ;  /* 0x0000000d0a0f7220 */ /* 0x000fc60000410000 */
[----:B------:R-:W-:Y:S02]  /*6160*/  FSEL R19, R19, RZ, P0 ;  /* 0x000000ff13137208 */ /* 0x000fe40000000000 */
[----:B------:R-:W-:-:S04]  /*6170*/  FSETP.NEU.FTZ.AND P0, PT, R10, -INF , PT ;  /* 0xff8000000a00780b */ /* 0x000fc80003f1d000 */
[----:B----4-:R-:W-:Y:S01]  /*6180*/  FSEL R20, R15, RZ, P0 ;  /* 0x000000ff0f147208 */ /* 0x010fe20000000000 */
[----:B------:R0:W-:Y:S01]  /*6190*/  STL [R1+0x310], R25 ;  /* 0x0003101901007387 */ /* 0x0001e20000100800 */
[-CC-:B------:R-:W-:Y:S01]  /*61a0*/  FFMA.FTZ R175, R152, R13.reuse, -R19.reuse ;  /* 0x0000000d98af7223 */ /* 0x180fe20000010813 */
[-C--:B------:R-:W-:Y:S02]  /*61b0*/  FFMA.FTZ R11, R148, R13.reuse, -R19 ;  /* 0x0000000d940b7223 */ /* 0x080fe40000010813 */
[----:B------:R1:W-:Y:S01]  /*61c0*/  STL [R1+0x2e0], R176 ;  /* 0x0002e0b001007387 */ /* 0x0003e20000100800 */
[-CC-:B------:R-:W-:Y:S01]  /*61d0*/  FFMA.FTZ R177, R177, R13.reuse, -R20.reuse ;  /* 0x0000000db1b17223 */ /* 0x180fe20000010814 */
[-CC-:B------:R-:W-:Y:S02]  /*61e0*/  FFMA.FTZ R15, R49, R13.reuse, -R20.reuse ;  /* 0x0000000d310f7223 */ /* 0x180fe40000010814 */
[----:B------:R4:W-:Y:S01]  /*61f0*/  STL [R1+0x300], R21 ;  /* 0x0003001501007387 */ /* 0x0009e20000100800 */
[----:B0-----:R-:W-:-:S03]  /*6200*/  FFMA.FTZ R25, R53, R13, -R20 ;  /* 0x0000000d35197223 */ /* 0x001fc60000010814 */
[----:B------:R0:W-:Y:S01]  /*6210*/  STL [R1+0x39c], R14 ;  /* 0x00039c0e01007387 */ /* 0x0001e20000100800 */
[-CC-:B-1----:R-:W-:Y:S01]  /*6220*/  FFMA.FTZ R176, R61, R13.reuse, -R19.reuse ;  /* 0x0000000d3db07223 */ /* 0x182fe20000010813 */
[-C--:B----4-:R-:W-:Y:S01]  /*6230*/  FFMA.FTZ R21, R154, R13.reuse, -R19 ;  /* 0x0000000d9a157223 */ /* 0x090fe20000010813 */
[----:B0-----:R0:W-:Y:S01]  /*6240*/  MUFU.EX2 R14, R25 ;  /* 0x00000019000e7308 */ /* 0x0011e20000000800 */
[----:B------:R1:W-:Y:S01]  /*6250*/  STL [R1+0x3cc], R12 ;  /* 0x0003cc0c01007387 */ /* 0x0003e20000100800 */
[----:B0-----:R-:W-:-:S06]  /*6260*/  FFMA.FTZ R25, R45, R13, -R20 ;  /* 0x0000000d2d197223 */ /* 0x001fcc0000010814 */
[----:B------:R-:W-:Y:S08]  /*6270*/  MUFU.EX2 R176, R176 ;  /* 0x000000b000b07308 */ /* 0x000ff00000000800 */
[----:B------:R-:W0:Y:S08]  /*6280*/  MUFU.EX2 R21, R21 ;  /* 0x0000001500157308 */ /* 0x000e300000000800 */
[----:B------:R-:W-:Y:S08]  /*6290*/  MUFU.EX2 R175, R175 ;  /* 0x000000af00af7308 */ /* 0x000ff00000000800 */
[----:B------:R-:W4:Y:S08]  /*62a0*/  MUFU.EX2 R11, R11 ;  /* 0x0000000b000b7308 */ /* 0x000f300000000800 */
[----:B------:R-:W5:Y:S08]  /*62b0*/  MUFU.EX2 R177, R177 ;  /* 0x000000b100b17308 */ /* 0x000f700000000800 */
[----:B------:R-:W-:Y:S08]  /*62c0*/  MUFU.EX2 R15, R15 ;  /* 0x0000000f000f7308 */ /* 0x000ff00000000800 */
[----:B-1----:R-:W1:Y:S01]  /*62d0*/  MUFU.EX2 R12, R25 ;  /* 0x00000019000c7308 */ /* 0x002e620000000800 */
[----:B------:R5:W-:Y:S01]  /*62e0*/  STL [R1+0x23c], R39 ;  /* 0x00023c2701007387 */ /* 0x000be20000100800 */
[----:B------:R-:W-:-:S02]  /*62f0*/  R2UR UR6, R6 ;  /* 0x00000000060672ca */ /* 0x000fc400000e0000 */
[----:B------:R-:W-:Y:S01]  /*6300*/  R2UR UR7, R7 ;  /* 0x00000000070772ca */ /* 0x000fe200000e0000 */
[----:B------:R1:W-:Y:S01]  /*6310*/  STL [R1+0x3d8], R38 ;  /* 0x0003d82601007387 */ /* 0x0003e20000100800 */
[----:B0-----:R-:W-:Y:S02]  /*6320*/  F2FP.F16.F32.PACK_AB R152, R21, R176 ;  /* 0x000000b01598723e */ /* 0x001fe400000000ff */
[----:B----4-:R-:W-:Y:S01]  /*6330*/  F2FP.F16.F32.PACK_AB R154, R11, R175 ;  /* 0x000000af0b9a723e */ /* 0x010fe200000000ff */
[----:B-----5:R-:W-:Y:S01]  /*6340*/  IMAD.MOV.U32 R39, RZ, RZ, R7 ;  /* 0x000000ffff277224 */ /* 0x020fe200078e0007 */
        /* <DEDUP_REMOVED lines=115> */
[----:B0-----:R-:W-:-:S06]  /*6a80*/  WARPGROUP.ARRIVE ;  /* 0x00000000000079c5 */ /* 0x001fcc0000000000 */
[----:B------:R-:W-:Y:S01]  /*6a90*/  HGMMA.64x256x16.F32 R24, R152, gdesc[UR4].tnspB, RZ, !UPT, gsb0 ;  /* 0x43e0000498187df0 */ /* 0x000fe2000c0008ff */
[----:B------:R0:W-:Y:S01]  /*6aa0*/  STL [R1+0x404], R218 ;  /* 0x000404da01007387 */ /* 0x0001e20000100800 */
[-CC-:B------:R-:W-:Y:S01]  /*6ab0*/  FFMA.FTZ R215, R8, R13.reuse, -R19.reuse ;  /* 0x0000000d08d77223 */ /* 0x180fe20000010813 */
[-CC-:B------:R-:W-:Y:S02]  /*6ac0*/  FFMA.FTZ R171, R171, R13.reuse, -R19.reuse ;  /* 0x0000000dabab7223 */ /* 0x180fe40000010813 */
[----:B------:R4:W-:Y:S01]  /*6ad0*/  STL [R1+0x408], R217 ;  /* 0x000408d901007387 */ /* 0x0009e20000100800 */
[----:B------:R-:W-:-:S03]  /*6ae0*/  FFMA.FTZ R173, R173, R13, -R19 ;  /* 0x0000000dadad7223 */ /* 0x000fc60000010813 */
[----:B------:R5:W-:Y:S01]  /*6af0*/  STL [R1+0x400], R216 ;  /* 0x000400d801007387 */ /* 0x000be20000100800 */
[-CC-:B0-----:R-:W-:Y:S01]  /*6b00*/  FFMA.FTZ R218, R191, R13.reuse, -R20.reuse ;  /* 0x0000000dbfda7223 */ /* 0x181fe20000010814 */
[-CC-:B------:R-:W-:Y:S01]  /*6b10*/  FFMA.FTZ R191, R213, R13.reuse, -R20.reuse ;  /* 0x0000000dd5bf7223 */ /* 0x180fe20000010814 */
[-CC-:B----4-:R-:W-:Y:S01]  /*6b20*/  FFMA.FTZ R217, R188, R13.reuse, -R20.reuse ;  /* 0x0000000dbcd97223 */ /* 0x190fe20000010814 */
[-CC-:B------:R-:W-:Y:S01]  /*6b30*/  FFMA.FTZ R188, R203, R13.reuse, -R20.reuse ;  /* 0x0000000dcbbc7223 */ /* 0x180fe20000010814 */
[-CC-:B-----5:R-:W-:Y:S01]  /*6b40*/  FFMA.FTZ R216, R9, R13.reuse, -R19.reuse ;  /* 0x0000000d09d87223 */ /* 0x1a0fe20000010813 */
[----:B------:R-:W-:Y:S08]  /*6b50*/  MUFU.EX2 R215, R215 ;  /* 0x000000d700d77308 */ /* 0x000ff00000000800 */
[----:B------:R-:W0:Y:S08]  /*6b60*/  MUFU.EX2 R216, R216 ;  /* 0x000000d800d87308 */ /* 0x000e300000000800 */
[----:B------:R-:W-:Y:S08]  /*6b70*/  MUFU.EX2 R171, R171 ;  /* 0x000000ab00ab7308 */ /* 0x000ff00000000800 */
[----:B------:R-:W4:Y:S08]  /*6b80*/  MUFU.EX2 R173, R173 ;  /* 0x000000ad00ad7308 */ /* 0x000f300000000800 */
[----:B------:R-:W-:Y:S08]  /*6b90*/  MUFU.EX2 R217, R217 ;  /* 0x000000d900d97308 */ /* 0x000ff00000000800 */
[----:B------:R-:W5:Y:S08]  /*6ba0*/  MUFU.EX2 R218, R218 ;  /* 0x000000da00da7308 */ /* 0x000f700000000800 */
[----:B------:R-:W-:Y:S08]  /*6bb0*/  MUFU.EX2 R188, R188 ;  /* 0x000000bc00bc7308 */ /* 0x000ff00000000800 */
[----:B------:R-:W1:Y:S01]  /*6bc0*/  MUFU.EX2 R191, R191 ;  /* 0x000000bf00bf7308 */ /* 0x000e620000000800 */
[----:B--2---:R-:W-:Y:S04]  /*6bd0*/  STL [R1+0x40c], R230 ;  /* 0x00040ce601007387 */ /* 0x004fe80000100800 */
[----:B---3--:R-:W-:Y:S04]  /*6be0*/  STL [R1+0x410], R226 ;  /* 0x000410e201007387 */ /* 0x008fe80000100800 */
[----:B------:R-:W-:Y:S04]  /*6bf0*/  STL [R1+0x414], R227 ;  /* 0x000414e301007387 */ /* 0x000fe80000100800 */
[----:B------:R-:W-:Y:S04]  /*6c00*/  STL [R1+0x418], R228 ;  /* 0x000418e401007387 */ /* 0x000fe80000100800 */
        /* <DEDUP_REMOVED lines=10> */
[----:B------:R-:W2:Y:S01]  /*6cb0*/  MUFU.EX2 R163, R163 ;  /* 0x000000a300a37308 */ /* 0x000ea20000000800 */
[----:B------:R-:W-:-:S02]  /*6cc0*/  WARPGROUP.DEPBAR.LE gsb0, 0x0 ;  /* 0x00008000000079c5 */ /* 0x000fc40000010000 */
[----:B0-----:R-:W-:Y:S02]  /*6cd0*/  F2FP.F16.F32.PACK_AB R152, R216, R215 ;  /* 0x000000d7d898723e */ /* 0x001fe400000000ff */
[----:B----4-:R-:W-:Y:S02]  /*6ce0*/  F2FP.F16.F32.PACK_AB R154, R173, R171 ;  /* 0x000000abad9a723e */ /* 0x010fe400000000ff */
[----:B-----5:R-:W-:Y:S02]  /*6cf0*/  F2FP.F16.F32.PACK_AB R153, R218, R217 ;  /* 0x000000d9da99723e */ /* 0x020fe400000000ff */
        /* <DEDUP_REMOVED lines=33> */
[----:B0-----:R-:W-:-:S06]  /*6f10*/  WARPGROUP.ARRIVE ;  /* 0x00000000000079c5 */ /* 0x001fcc0000000000 */
[----:B------:R-:W-:Y:S01]  /*6f20*/  HGMMA.64x256x16.F32 R24, R152, gdesc[UR8].tnspB, R24, gsb0 ;  /* 0x43e0000898187df0 */ /* 0x000fe20008000818 */
[----:B------:R-:W-:Y:S08]  /*6f30*/  MUFU.EX2 R167, R167 ;  /* 0x000000a700a77308 */ /* 0x000ff00000000800 */
[----:B------:R-:W0:Y:S08]  /*6f40*/  MUFU.EX2 R170, R170 ;  /* 0x000000aa00aa7308 */ /* 0x000e300000000800 */
[----:B------:R-:W-:Y:S08]  /*6f50*/  MUFU.EX2 R181, R181 ;  /* 0x000000b500b57308 */ /* 0x000ff00000000800 */
[----:B------:R-:W1:Y:S08]  /*6f60*/  MUFU.EX2 R184, R184 ;  /* 0x000000b800b87308 */ /* 0x000e700000000800 */
[----:B------:R-:W-:Y:S08]  /*6f70*/  MUFU.EX2 R189, R189 ;  /* 0x000000bd00bd7308 */ /* 0x000ff00000000800 */
[----:B------:R-:W3:Y:S01]  /*6f80*/  MUFU.EX2 R194, R194 ;  /* 0x000000c200c27308 */ /* 0x000ee20000000800 */
        /* <DEDUP_REMOVED lines=13> */
[----:B------:R-:W4:Y:S08]  /*7060*/  MUFU.EX2 R159, R159 ;  /* 0x0000009f009f7308 */ /* 0x000f300000000800 */
[----:B------:R-:W-:Y:S08]  /*7070*/  MUFU.EX2 R161, R161 ;  /* 0x000000a100a17308 */ /* 0x000ff00000000800 */
[----:B------:R-:W5:Y:S08]  /*7080*/  MUFU.EX2 R164, R164 ;  /* 0x000000a400a47308 */ /* 0x000f700000000800 */
[----:B------:R-:W-:Y:S08]  /*7090*/  MUFU.EX2 R178, R178 ;  /* 0x000000b200b27308 */ /* 0x000ff00000000800 */
[----:B------:R-:W5:Y:S08]  /*70a0*/  MUFU.EX2 R180, R180 ;  /* 0x000000b400b47308 */ /* 0x000f700000000800 */
[----:B------:R-:W-:Y:S01]  /*70b0*/  MUFU.EX2 R182, R182 ;  /* 0x000000b600b67308 */ /* 0x000fe20000000800 */
[----:B------:R-:W-:-:S02]  /*70c0*/  WARPGROUP.DEPBAR.LE gsb0, 0x0 ;  /* 0x00008000000079c5 */ /* 0x000fc40000010000 */
[----:B--2---:R-:W-:Y:S02]  /*70d0*/  F2FP.F16.F32.PACK_AB R152, R163, R160 ;  /* 0x000000a0a398723e */ /* 0x004fe400000000ff */
[----:B0-----:R-:W-:Y:S02]  /*70e0*/  F2FP.F16.F32.PACK_AB R154, R170, R167 ;  /* 0x000000a7aa9a723e */ /* 0x001fe400000000ff */
[----:B-1----:R-:W-:Y:S02]  /*70f0*/  F2FP.F16.F32.PACK_AB R153, R184, R181 ;  /* 0x000000b5b899723e */ /* 0x002fe400000000ff */
[----:B---3--:R-:W-:Y:S01]  /*7100*/  F2FP.F16.F32.PACK_AB R155, R194, R189 ;  /* 0x000000bdc29b723e */ /* 0x008fe200000000ff */
        /* <DEDUP_REMOVED lines=34> */
[----:B------:R-:W0:Y:S01]  /*7330*/  MUFU.EX2 R185, R185 ;  /* 0x000000b900b97308 */ /* 0x000e220000000800 */
[----:B------:R-:W-:Y:S02]  /*7340*/  VIADD R8, R6, 0x180 ;  /* 0x0000018006087836 */ /* 0x000fe40000000000 */
[----:B------:R-:W-:-:S03]  /*7350*/  IMAD.MOV.U32 R9, RZ, RZ, R7 ;  /* 0x000000ffff097224 */ /* 0x000fc600078e0007 */
[----:B------:R-:W-:Y:S02]  /*7360*/  R2UR UR6, R8 ;  /* 0x00000000080672ca */ /* 0x000fe400000e0000 */
[----:B------:R-:W-:Y:S01]  /*7370*/  R2UR UR7, R9 ;  /* 0x00000000090772ca */ /* 0x000fe200000e0000 */
        /* <DEDUP_REMOVED lines=9> */
[-C--:B------:R-:W-:Y:S01]  /*7410*/  FFMA.FTZ R19, R183, R13.reuse, -R20 ;  /* 0x0000000db7137223 */ /* 0x080fe20000010814 */
[----:B------:R-:W-:Y:S01]  /*7420*/  FADD.FTZ R14, R177, R14 ;  /* 0x0000000eb10e7221 */ /* 0x000fe20000010000 */
[-CC-:B------:R-:W-:Y:S01]  /*7430*/  FFMA.FTZ R187, R187, R13.reuse, -R20.reuse ;  /* 0x0000000dbbbb7223 */ /* 0x180fe20000010814 */
[-CC-:B------:R-:W-:Y:S01]  /*7440*/  FFMA.FTZ R190, R190, R13.reuse, -R20.reuse ;  /* 0x0000000dbebe7223 */ /* 0x180fe20000010814 */
[-CC-:B------:R-:W-:Y:S01]  /*7450*/  FFMA.FTZ R201, R201, R13.reuse, -R20.reuse ;  /* 0x0000000dc9c97223 */ /* 0x180fe20000010814 */
[-CC-:B------:R-:W-:Y:S01]  /*7460*/  FFMA.FTZ R202, R202, R13.reuse, -R20.reuse ;  /* 0x0000000dcaca7223 */ /* 0x180fe20000010814 */
[-CC-:B------:R-:W-:Y:S01]  /*7470*/  FFMA.FTZ R212, R212, R13.reuse, -R20.reuse ;  /* 0x0000000dd4d47223 */ /* 0x180fe20000010814 */
[----:B------:R-:W-:Y:S01]  /*7480*/  FFMA.FTZ R20, R214, R13, -R20 ;  /* 0x0000000dd6147223 */ /* 0x000fe20000010814 */
[----:B------:R-:W-:Y:S01]  /*7490*/  FADD.FTZ R15, R15, R14 ;  /* 0x0000000e0f0f7221 */ /* 0x000fe20000010000 */
[----:B------:R-:W-:Y:S08]  /*74a0*/  MUFU.EX2 R156, R156 ;  /* 0x0000009c009c7308 */ /* 0x000ff00000000800 */
[----:B------:R-:W1:Y:S08]  /*74b0*/  MUFU.EX2 R158, R158 ;  /* 0x0000009e009e7308 */ /* 0x000e700000000800 */
[----:B------:R-:W-:Y:S08]  /*74c0*/  MUFU.EX2 R162, R162 ;  /* 0x000000a200a27308 */ /* 0x000ff00000000800 */
[----:B------:R-:W2:Y:S08]  /*74d0*/  MUFU.EX2 R166, R166 ;  /* 0x000000a600a67308 */ /* 0x000eb00000000800 */
[----:B------:R3:W-:Y:S08]  /*74e0*/  MUFU.EX2 R168, R8 ;  /* 0x0000000800a87308 */ /* 0x0007f00000000800 */
[----:B------:R-:W2:Y:S08]  /*74f0*/  MUFU.EX2 R19, R19 ;  /* 0x0000001300137308 */ /* 0x000eb00000000800 */
[----:B------:R-:W-:Y:S08]  /*7500*/  MUFU.EX2 R13, R187 ;  /* 0x000000bb000d7308 */ /* 0x000ff00000000800 */
[----:B------:R-:W2:Y:S01]  /*7510*/  MUFU.EX2 R14, R190 ;  /* 0x000000be000e7308 */ /* 0x000ea20000000800 */
[----:B---3--:R-:W-:-:S02]  /*7520*/  VIADD R8, R6, 0x200 ;  /* 0x0000020006087836 */ /* 0x008fc40000000000 */
[----:B------:R-:W-:Y:S01]  /*7530*/  IMAD.MOV.U32 R9, RZ, RZ, R7 ;  /* 0x000000ffff097224 */ /* 0x000fe200078e0007 */
[----:B------:R-:W-:Y:S02]  /*7540*/  WARPGROUP.DEPBAR.LE gsb0, 0x0 ;  /* 0x00008000000079c5 */ /* 0x000fe40000010000 */
[----:B----4-:R-:W-:Y:S02]  /*7550*/  F2FP.F16.F32.PACK_AB R152, R159, R157 ;  /* 0x0000009d9f98723e */ /* 0x010fe400000000ff */
[----:B-----5:R-:W-:Y:S02]  /*7560*/  F2FP.F16.F32.PACK_AB R154, R164, R161 ;  /* 0x000000a1a49a723e */ /* 0x020fe400000000ff */
[----:B------:R-:W-:Y:S02]  /*7570*/  F2FP.F16.F32.PACK_AB R153, R180, R178 ;  /* 0x000000b2b499723e */ /* 0x000fe400000000ff */
[----:B0-----:R-:W-:Y:S01]  /*7580*/  F2FP.F16.F32.PACK_AB R155, R185, R182 ;  /* 0x000000b6b99b723e */ /* 0x001fe200000000ff */
        /* <DEDUP_REMOVED lines=34> */
[----:B------:R-:W-:Y:S02]  /*77b0*/  R2UR UR6, R8 ;  /* 0x00000000080672ca */ /* 0x000fe400000e0000 */
[----:B------:R-:W-:Y:S01]  /*77c0*/  R2UR UR7, R9 ;  /* 0x00000000090772ca */ /* 0x000fe200000e0000 */
[----:B------:R-:W-:Y:S01]  /*77d0*/  FADD.FTZ R12, R12, R15 ;  /* 0x0000000f0c0c7221 */ /* 0x000fe20000010000 */
[----:B------:R-:W-:Y:S08]  /*77e0*/  MUFU.EX2 R179, R179 ;  /* 0x000000b300b37308 */ /* 0x000ff00000000800 */
[----:B------:R-:W0:Y:S08]  /*77f0*/  MUFU.EX2 R8, R169 ;  /* 0x000000a900087308 */ /* 0x000e300000000800 */
[----:B------:R-:W-:Y:S08]  /*7800*/  MUFU.EX2 R172, R172 ;  /* 0x000000ac00ac7308 */ /* 0x000ff00000000800 */
[----:B------:R-:W3:Y:S08]  /*7810*/  MUFU.EX2 R9, R174 ;  /* 0x000000ae00097308 */ /* 0x000ef00000000800 */
[----:B------:R-:W-:Y:S08]  /*7820*/  MUFU.EX2 R201, R201 ;  /* 0x000000c900c97308 */ /* 0x000ff00000000800 */
[----:B------:R-:W4:Y:S08]  /*7830*/  MUFU.EX2 R202, R202 ;  /* 0x000000ca00ca7308 */ /* 0x000f300000000800 */
[----:B------:R-:W-:Y:S08]  /*7840*/  MUFU.EX2 R212, R212 ;  /* 0x000000d400d47308 */ /* 0x000ff00000000800 */
[----:B------:R-:W5:Y:S01]  /*7850*/  MUFU.EX2 R15, R20 ;  /* 0x00000014000f7308 */ /* 0x000f620000000800 */
[----:B------:R-:W-:Y:S01]  /*7860*/  VIADD R6, R6, 0x280 ;  /* 0x0000028006067836 */ /* 0x000fe20000000000 */
[----:B------:R-:W-:-:S02]  /*7870*/  WARPGROUP.DEPBAR.LE gsb0, 0x0 ;  /* 0x00008000000079c5 */ /* 0x000fc40000010000 */
[----:B-1----:R-:W-:Y:S02]  /*7880*/  F2FP.F16.F32.PACK_AB R152, R158, R156 ;  /* 0x0000009c9e98723e */ /* 0x002fe400000000ff */
[----:B--2---:R-:W-:Y:S02]  /*7890*/  F2FP.F16.F32.PACK_AB R154, R166, R162 ;  /* 0x000000a2a69a723e */ /* 0x004fe400000000ff */
[----:B------:R-:W-:Y:S02]  /*78a0*/  F2FP.F16.F32.PACK_AB R153, R19, R168 ;  /* 0x000000a81399723e */ /* 0x000fe400000000ff */
        /* <DEDUP_REMOVED lines=36> */
[----:B------:R-:W-:Y:S01]  /*7af0*/  R2UR UR7, R7 ;  /* 0x00000000070772ca */ /* 0x000fe200000e0000 */
[----:B------:R-:W1:Y:S01]  /*7b00*/  S2R R203, SR_TID.X ;  /* 0x0000000000cb7919 */ /* 0x000e620000002100 */
[----:B------:R-:W-:-:S04]  /*7b10*/  FADD.FTZ R176, R176, R21 ;  /* 0x00000015b0b07221 */ /* 0x000fc80000010000 */
[----:B------:R-:W-:-:S04]  /*7b20*/  FADD.FTZ R176, R175, R176 ;  /* 0x000000b0afb07221 */ /* 0x000fc80000010000 */
[----:B------:R-:W-:Y:S01]  /*7b30*/  FADD.FTZ R176, R11, R176 ;  /* 0x000000b00bb07221 */ /* 0x000fe20000010000 */
[----:B------:R-:W-:Y:S01]  /*7b40*/  FADD.FTZ R21, R217, R12 ;  /* 0x0000000cd9157221 */ /* 0x000fe20000010000 */
[----:B-1----:R-:W-:Y:S02]  /*7b50*/  LOP3.LUT P6, RZ, R203, 0x7f, RZ, 0xc0, !PT ;  /* 0x0000007fcbff7812 */ /* 0x002fe400078cc0ff */
[----:B------:R-:W-:-:S11]  /*7b60*/  FADD.FTZ R215, R215, R176 ;  /* 0x000000b0d7d77221 */ /* 0x000fd60000010000 */
[----:B------:R-:W2:Y:S04]  /*7b70*/  @!P6 LDL.64 R6, [R1+0x68] ;  /* 0x000068000106e983 */ /* 0x000ea80000100a00 */
[----:B------:R-:W2:Y:S01]  /*7b80*/  @!P6 LDL R11, [R1+0x210] ;  /* 0x00021000010be983 */ /* 0x000ea20000100800 */
[----:B------:R-:W-:Y:S01]  /*7b90*/  FADD.FTZ R21, R218, R21 ;  /* 0x00000015da157221 */ /* 0x000fe20000010000 */
[----:B------:R-:W-:Y:S02]  /*7ba0*/  WARPGROUP.DEPBAR.LE gsb0, 0x0 ;  /* 0x00008000000079c5 */ /* 0x000fe40000010000 */
[----:B0-----:R-:W-:Y:S02]  /*7bb0*/  F2FP.F16.F32.PACK_AB R152, R8, R179 ;  /* 0x000000b30898723e */ /* 0x001fe400000000ff */
[----:B---3--:R-:W-:-:S02]  /*7bc0*/  F2FP.F16.F32.PACK_AB R154, R9, R172 ;  /* 0x000000ac099a723e */ /* 0x008fc400000000ff */
[----:B----4-:R-:W-:Y:S02]  /*7bd0*/  F2FP.F16.F32.PACK_AB R153, R202, R201 ;  /* 0x000000c9ca99723e */ /* 0x010fe400000000ff */
[----:B-----5:R-:W-:Y:S01]  /*7be0*/  F2FP.F16.F32.PACK_AB R155, R15, R212 ;  /* 0x000000d40f9b723e */ /* 0x020fe200000000ff */
        /* <DEDUP_REMOVED lines=75> */
[----:B------:R-:W-:Y:S04]  /*80a0*/  STL.128 [R1+0x3e0], R136 ;  /* 0x0003e08801007387 */ /* 0x000fe80000100c00 */
[----:B------:R-:W-:Y:S04]  /*80b0*/  STL.128 [R1+0x3f0], R140 ;  /* 0x0003f08c01007387 */ /* 0x000fe80000100c00 */
[----:B------:R-:W-:Y:S04]  /*80c0*/  STL.128 [R1+0x400], R144 ;  /* 0x0004009001007387 */ /* 0x000fe80000100c00 */
[----:B------:R1:W-:Y:S04]  /*80d0*/  STL.128 [R1+0x410], R148 ;  /* 0x0004109401007387 */ /* 0x0003e80000100c00 */
[----:B------:R-:W3:Y:S04]  /*80e0*/  LDL R169, [R1+0x220] ;  /* 0x0002200001a97983 */ /* 0x000ee80000100800 */
[----:B------:R-:W4:Y:S04]  /*80f0*/  LDL R155, [R1+0x224] ;  /* 0x00022400019b7983 */ /* 0x000f280000100800 */
        /* <DEDUP_REMOVED lines=60> */
[----:B-1----:R-:W5:Y:S04]  /*84c0*/  LDL R150, [R1+0x318] ;  /* 0x0003180001967983 */ /* 0x002f680000100800 */
        /* <DEDUP_REMOVED lines=64> */
[----:B------:R-:W5:Y:S01]  /*88d0*/  LDL R20, [R1+0x41c] ;  /* 0x00041c0001147983 */ /* 0x000f620000100800 */
        /* <DEDUP_REMOVED lines=20> */
[----:B--2---:R-:W-:Y:S02]  /*8a20*/  @!P6 MOV R6, R6 ;  /* 0x000000060006e202 */ /* 0x004fe40000000f00 */
[----:B------:R-:W-:Y:S01]  /*8a30*/  FADD.FTZ R179, R8, R179 ;  /* 0x000000b308b37221 */ /* 0x000fe20000010000 */
[----:B------:R-:W-:-:S03]  /*8a40*/  FADD.FTZ R212, R212, R201 ;  /* 0x000000c9d4d47221 */ /* 0x000fc60000010000 */
[----:B------:R-:W-:Y:S01]  /*8a50*/  FADD.FTZ R8, R172, R179 ;  /* 0x000000b3ac087221 */ /* 0x000fe20000010000 */
[----:B------:R-:W-:Y:S01]  /*8a60*/  @!P6 IMAD R11, R11, 0x8, R6 ;  /* 0x000000080b0be824 */ /* 0x000fe200078e0206 */
        /* <DEDUP_REMOVED lines=12> */
[----:B---3--:R2:W-:Y:S04]  /*8b30*/  STL [R1+0x220], R169 ;  /* 0x000220a901007387 */ /* 0x0085e80000100800 */
        /* <DEDUP_REMOVED lines=128> */
[----:B0-----:R-:W3:Y:S01]  /*9340*/  LDL R0, [R1+0x70] ;  /* 0x0000700001007983 */ /* 0x001ee20000100800 */
[----:B------:R-:W-:Y:S01]  /*9350*/  ISETP.GE.AND P0, PT, R5, 0x1, PT ;  /* 0x000000010500780c */ /* 0x000fe20003f06270 */
[----:B------:R-:W-:Y:S01]  /*9360*/  IMAD.U32 R7, RZ, RZ, UR38 ;  /* 0x00000026ff077e24 */ /* 0x000fe2000f8e00ff */
[----:B------:R-:W-:-:S06]  /*9370*/  UIADD3 UR45, UR45, -0x2, URZ ;  /* 0xfffffffe2d2d7890 */ /* 0x000fcc000fffe03f */
[----:B-1----:R-:W-:Y:S02]  /*9380*/  IMAD.U32 R10, RZ, RZ, UR45 ;  /* 0x0000002dff0a7e24 */ /* 0x002fe4000f8e00ff */
[----:B---3--:R-:W-:-:S05]  /*9390*/  IMAD.SHL.U32 R0, R0, 0x80, RZ ;  /* 0x0000008000007824 */ /* 0x008fca00078e00ff */
[----:B------:R-:W-:-:S05]  /*93a0*/  IADD3 R7, R0, UR42, -R7 ;  /* 0x0000002a00077c10 */ /* 0x000fca000fffe807 */
[----:B------:R-:W-:Y:S01]  /*93b0*/  IMAD.IADD R4, R7, 0x1, R4 ;  /* 0x0000000107047824 */ /* 0x000fe200078e0204 */
[----:B--2---:R-:W-:Y:S06]  /*93c0*/  @!P0 BRA `(.L_x_2495) ;  /* 0x0000000000408947 */ /* 0x004fec0003800000 */
        /* <DEDUP_REMOVED lines=10> */
.L_x_2497:
[----:B------:R-:W-:-:S13]  /*9470*/  ISETP.NE.AND P0, PT, R5, 0x1, PT ;  /* 0x000000010500780c */ /* 0x000fda0003f05270 */
[----:B------:R-:W-:-:S05]  /*9480*/  @P0 IMAD.HI.U32 R2, R6, R2, RZ ;  /* 0x0000000206020227 */ /* 0x000fca00078e00ff */
[----:B------:R-:W-:-:S07]  /*9490*/  @P0 SHF.R.U32.HI R6, RZ, R3, R2 ;  /* 0x00000003ff060219 */ /* 0x000fce0000011602 */
.L_x_2498:
[----:B------:R-:W-:Y:S05]  /*94a0*/  BSYNC B0 ;  /* 0x0000000000007941 */ /* 0x000fea0003800000 */
.L_x_2496:
[----:B------:R-:W-:-:S05]  /*94b0*/  IMAD R5, R6, R5, R5 ;  /* 0x0000000506057224 */ /* 0x000fca00078e0205 */
[----:B------:R-:W-:-:S07]  /*94c0*/  VIMNMX R4, R4, R5, PT ;  /* 0x0000000504047248 */ /* 0x000fce0003fe0100 */
.L_x_2495:
        /* <DEDUP_REMOVED lines=8> */
.L_x_2503:
[----:B------:R-:W-:Y:S01]  /*9550*/  BSSY B0, `(.L_x_2502) ;  /* 0x0000004000007945 */ /* 0x000fe20003800000 */
[----:B------:R-:W-:Y:S01]  /*9560*/  VIADD R0, R16, 0x170 ;  /* 0x0000017010007836 */ /* 0x000fe20000000000 */
[----:B------:R-:W-:-:S07]  /*9570*/  MOV R202, 0x9590 ;  /* 0x0000959000ca7802 */ /* 0x000fce0000000f00 */
[----:B------:R-:W-:Y:S05]  /*9580*/  CALL.REL.NOINC `($_ZN7cutlass13device_kernelIN5flash11enable_sm90INS1_16FlashAttnFwdSm90INS1_25CollectiveMainloopFwdSm90ILi2EN4cute5tupleIJNS5_1CILi1EEES8_S8_EEENS6_IJNS7_ILi128EEENS7_ILi96EEENS7_ILi64EEEEEELi256ENS_6half_tEfNS_4arch4Sm90ELb0ELb1ELb0ELb1ELb0ELb0ELb1ELb1ELb0ELb0ELb0ELb0EEENS1_21CollectiveEpilogueFwdINS6_IJSA_NS7_ILi256EEESB_EEES9_SE_SG_Li256ELb1ELb0ELb0ELb0EEENS1_36VarlenDynamicPersistentTileSchedulerILi128ELi96ELi256ELi32ELb0ELb0ELb1ELb1ELb0ELb1EEEEEEEEEvNT_6ParamsE$_ZZN5flash25CollectiveMainloopFwdSm90ILi2EN4cute5tupleIJNS1_1CILi1EEES4_S4_EEENS2_IJNS3_ILi128EEENS3_ILi96EEENS3_ILi64EEEEEELi256EN7cutlass6half_tEfNSA_4arch4Sm90ELb0ELb1ELb0ELb1ELb0ELb0ELb1ELb1ELb0ELb0ELb0ELb0EE3mmaINS_16FlashAttnFwdSm90ISE_NS_21CollectiveEpilogueFwdINS2_IJS6_NS3_ILi256EEES7_EEES5_SB_SD_Li256ELb1ELb0ELb0ELb0EEENS_36VarlenDynamicPersistentTileSchedulerILi128ELi96ELi256ELi32ELb0ELb0ELb1ELb1ELb0ELb1EEEE13SharedStorageENS1_6TensorINS1_11ArrayEngineIfLm128EEENS1_6LayoutINS2_IJNS2_IJNS3_ILi2EEEST_NS3_ILi32EEEEEES4_S4_EEENS2_IJNS2_IJS4_ST_NS3_ILi4EEEEEENS3_ILi0EEESZ_EEEEEEENS_7SoftmaxILi2ELi0EEEEEbRKNSE_6ParamsENSA_25PipelineTmaAsyncNoClusterILi2ENSA_16PipelineTmaAsyncILi2EEEEES1B_RNSA_13PipelineStateILj2EEERT0_RT1_iRiRKNS_16SeqlenInfoQKNewKILb1ELb0EEENS2_IJiiiiEEERT_ENKUliT_T0_T1_E_clIZSF_ISO_S12_S14_EbS17_S1B_S1B_S1E_S1G_S1I_iS1J_S1N_S1O_S1Q_EUlRS1R_iE1_NS3_ILb0EEENS3_ILb1EEEEEDaiS1R_S1S_S1T_) ;  /* 0x000001e4000c7944 */ /* 0x000fea0003c00000 */
[----:B------:R-:W-:Y:S05]  /*9590*/  BSYNC B0 ;  /* 0x0000000000007941 */ /* 0x000fea0003800000 */
.L_x_2502:
[C---:B------:R-:W-:Y:S01]  /*95a0*/  ISETP.GT.AND P0, PT, R10.reuse, R191, PT ;  /* 0x000000bf0a00720c */ /* 0x040fe20003f04270 */
[----:B------:R-:W-:-:S12]  /*95b0*/  VIADD R10, R10, 0xffffffff ;  /* 0xffffffff0a0a7836 */ /* 0x000fd80000000000 */
[----:B------:R-:W-:Y:S05]  /*95c0*/  @P0 BRA `(.L_x_2503) ;  /* 0xfffffffc00e00947 */ /* 0x000fea000383ffff */
[----:B------:R-:W-:Y:S05]  /*95d0*/  BSYNC B1 ;  /* 0x0000000000017941 */ /* 0x000fea0003800000 */
.L_x_2501:
[----:B------:R-:W2:Y:S02]  /*95e0*/  LDL R0, [R1+0x70] ;  /* 0x0000700001007983 */ /* 0x000ea40000100800 */
[----:B--2---:R-:W-:-:S07]  /*95f0*/  IMAD.SHL.U32 R0, R0, 0x80, RZ ;  /* 0x0000008000007824 */ /* 0x004fce00078e00ff */
.L_x_2500:
[----:B------:R-:W-:Y:S05]  /*9600*/  BSYNC B2 ;  /* 0x0000000000027941 */ /* 0x000fea0003800000 */
.L_x_2499:
[----:B------:R-:W0:Y:S01]  /*9610*/  LDC R5, c[0x0][0xadc] ;  /* 0x0002b700ff057b82 */ /* 0x000e220000000800 */
[----:B------:R-:W-:-:S06]  /*9620*/  UIADD3 UR4, UR42, 0x80, -UR38 ;  /* 0x000000802a047890 */ /* 0x000fcc000fffe826 */
[----:B------:R-:W-:Y:S01]  /*9630*/  VIADD R0, R0, UR4 ;  /* 0x0000000400007c36 */ /* 0x000fe20008000000 */
[----:B------:R-:W-:-:S03]  /*9640*/  ULDC UR4, c[0x0][0xad4] ;  /* 0x0002b50000047ab9 */ /* 0x000fc60000000800 */
[----:B------:R-:W-:Y:S01]  /*9650*/  VIADD R2, R0, -UR4 ;  /* 0x8000000400027c36 */ /* 0x000fe20008000000 */
[----:B0-----:R-:W-:-:S13]  /*9660*/  ISETP.GE.AND P0, PT, R5, 0x1, PT ;  /* 0x000000010500780c */ /* 0x001fda0003f06270 */
[----:B------:R-:W-:Y:S05]  /*9670*/  @!P0 BRA `(.L_x_2504) ;  /* 0x0000000000448947 */ /* 0x000fea0003800000 */
        /* <DEDUP_REMOVED lines=10> */
.L_x_2506:
[----:B------:R-:W-:-:S13]  /*9720*/  ISETP.NE.AND P0, PT, R5, 0x1, PT ;  /* 0x000000010500780c */ /* 0x000fda0003f05270 */
[----:B------:R-:W0:Y:S02]  /*9730*/  @P0 LDC.64 R6, c[0x0][0xae0] ;  /* 0x0002b800ff060b82 */ /* 0x000e240000000a00 */
[----:B0-----:R-:W-:-:S05]  /*9740*/  @P0 IMAD.HI.U32 R4, R0, R6, RZ ;  /* 0x0000000600040227 */ /* 0x001fca00078e00ff */
[----:B------:R-:W-:-:S07]  /*9750*/  @P0 SHF.R.U32.HI R0, RZ, R7, R4 ;  /* 0x00000007ff000219 */ /* 0x000fce0000011604 */
.L_x_2507:
[----:B------:R-:W-:Y:S05]  /*9760*/  BSYNC B0 ;  /* 0x0000000000007941 */ /* 0x000fea0003800000 */
.L_x_2505:
[----:B------:R-:W-:-:S05]  /*9770*/  IMAD R3, R0, R5, RZ ;  /* 0x0000000500037224 */ /* 0x000fca00078e02ff */
[----:B------:R-:W-:-:S07]  /*9780*/  VIMNMX R2, R2, R3, !PT ;  /* 0x0000000302027248 */ /* 0x000fce0007fe0100 */
.L_x_2504:
[----:B------:R-:W-:-:S04]  /*9790*/  VIADD R2, R2, 0x5f ;  /* 0x0000005f02027836 */ /* 0x000fc80000000000 */
[----:B------:R-:W-:-:S05]  /*97a0*/  IMAD.HI R2, R2, 0x2aaaaaab, RZ ;  /* 0x2aaaaaab02027827 */ /* 0x000fca00078e02ff */
[----:B------:R-:W-:-:S04]  /*97b0*/  SHF.R.U32.HI R3, RZ, 0x1f, R2 ;  /* 0x0000001fff037819 */ /* 0x000fc80000011602 */
[----:B------:R-:W-:-:S04]  /*97c0*/  LEA.HI.SX32 R2, R2, R3, 0x1c ;  /* 0x0000000302027211 */ /* 0x000fc800078fe2ff */
[----:B------:R-:W-:-:S04]  /*97d0*/  VIMNMX R2, R2, UR43, !PT ;  /* 0x0000002b02027c48 */ /* 0x000fc8000ffe0100 */
[----:B------:R-:W-:-:S13]  /*97e0*/  ISETP.GE.AND P0, PT, R10, R2, PT ;  /* 0x000000020a00720c */ /* 0x000fda0003f06270 */
[----:B------:R-:W-:Y:S05]  /*97f0*/  @!P0 BRA `(.L_x_2508) ;  /* 0x0000009400e88947 */ /* 0x000fea0003800000 */
.L_x_2525:
[----:B0-----:R-:W2:Y:S04]  /*9800*/  LD.E R3, desc[UR54][R22.64+0x210] ;  /* 0x0002103616037980 */ /* 0x001ea8000c101900 */
[----:B-1----:R-:W3:Y:S01]  /*9810*/  LD.E R0, desc[UR54][R22.64+0x218] ;  /* 0x0002183616007980 */ /* 0x002ee2000c101900 */
        /* <DEDUP_REMOVED lines=17> */
[----:B-1----:R-:W-:Y:S01]  /*9930*/  @!P1 IMAD.MOV.U32 R3, RZ, RZ, RZ ;  /* 0x000000ffff039224 */ /* 0x002fe200078e00ff */
[----:B--2---:R-:W-:-:S04]  /*9940*/  LOP3.LUT R0, R0, 0x1, RZ, 0xfc, !PT ;  /* 0x0000000100007812 */ /* 0x004fc800078efcff */
[----:B------:R-:W-:-:S13]  /*9950*/  ISETP.NE.AND P2, PT, R0, 0x3, PT ;  /* 0x000000030000780c */ /* 0x000fda0003f45270 */
[----:B0-----:R-:W-:Y:S05]  /*9960*/  @!P2 BRA `(.L_x_2510) ;  /* 0x000000000004a947 */ /* 0x001fea0003800000 */
[----:B------:R-:W-:Y:S01]  /*9970*/  BPT.TRAP 0x1 ;  /* 0x000000040000795c */ /* 0x000fe20000300000 */
.L_x_2510:
[----:B------:R-:W-:Y:S05]  /*9980*/  BSYNC B0 ;  /* 0x0000000000007941 */ /* 0x000fea0003800000 */
.L_x_2509:
[----:B------:R-:W2:Y:S01]  /*9990*/  LD.E.64 R4, desc[UR54][R72.64+0x8] ;  /* 0x0000083648047980 */ /* 0x000ea2000c101b00 */
[----:B-----5:R-:W-:Y:S02]  /*99a0*/  SHF.L.U32 R8, R9, 0x1f, RZ ;  /* 0x0000001f09087819 */ /* 0x020fe400000006ff */
[----:B--2---:R-:W-:-:S05]  /*99b0*/  MOV R4, R4 ;  /* 0x0000000400047202 */ /* 0x004fca0000000f00 */
[----:B------:R-:W-:-:S04]  /*99c0*/  IMAD R3, R3, 0x8, R4 ;  /* 0x0000000803037824 */ /* 0x000fc800078e0204 */
[----:B------:R0:W1:Y:S01]  /*99d0*/  SYNCS.PHASECHK.TRANS64.TRYWAIT P1, [R3+URZ], R8 ;  /* 0x00000008030075a7 */ /* 0x000062000802017f */
[----:B------:R-:W2:Y:S04]  /*99e0*/  LD.E R4, desc[UR54][R72.64+0x1c] ;  /* 0x00001c3648047980 */ /* 0x000ea8000c101900 */
[----:B------:R0:W5:Y:S04]  /*99f0*/  LD.E R0, desc[UR54][R22.64+0x210] ;  /* 0x0002103616007980 */ /* 0x000168000c101900 */
[----:B------:R0:W5:Y:S01]  /*9a00*/  LD.E R6, desc[UR54][R22.64+0x214] ;  /* 0x0002143616067980 */ /* 0x000162000c101900 */
[----:B------:R-:W-:Y:S01]  /*9a10*/  BSSY B0, `(.L_x_2511) ;  /* 0x0000005000007945 */ /* 0x000fe20003800000 */
[----:B--2---:R-:W-:-:S04]  /*9a20*/  LOP3.LUT R4, R4, 0x1, RZ, 0xfc, !PT ;  /* 0x0000000104047812 */ /* 0x004fc800078efcff */
[----:B------:R-:W-:-:S13]  /*9a30*/  ISETP.NE.AND P2, PT, R4, 0x3, PT ;  /* 0x000000030400780c */ /* 0x000fda0003f45270 */
[----:B01----:R-:W-:Y:S05]  /*9a40*/  @!P2 BRA `(.L_x_2512) ;  /* 0x000000000004a947 */ /* 0x003fea0003800000 */
[----:B------:R-:W-:Y:S01]  /*9a50*/  BPT.TRAP 0x1 ;  /* 0x000000040000795c */ /* 0x000fe20000300000 */
.L_x_2512:
[----:B------:R-:W-:Y:S05]  /*9a60*/  BSYNC B0 ;  /* 0x0000000000007941 */ /* 0x000fea0003800000 */
.L_x_2511:
[----:B------:R-:W-:Y:S04]  /*9a70*/  BSSY B0, `(.L_x_2513) ;  /* 0x0000008000007945 */ /* 0x000fe80003800000 */
[----:B------:R-:W-:Y:S05]  /*9a80*/  @P1 BRA `(.L_x_2514) ;  /* 0x0000000000181947 */ /* 0x000fea0003800000 */
[----:B------:R-:W2:Y:S01]  /*9a90*/  LD.E.64 R4, desc[UR54][R72.64+0x8] ;  /* 0x0000083648047980 */ /* 0x000ea2000c101b00 */
[----:B-----5:R-:W-:Y:S02]  /*9aa0*/  SHF.L.U32 R3, R6, 0x1f, RZ ;  /* 0x0000001f06037819 */ /* 0x020fe400000006ff */
[----:B--2---:R-:W-:-:S05]  /*9ab0*/  MOV R5, R4 ;  /* 0x0000000400057202 */ /* 0x004fca0000000f00 */
[----:B------:R-:W-:-:S04]  /*9ac0*/  IMAD R0, R0, 0x8, R5 ;  /* 0x0000000800007824 */ /* 0x000fc800078e0205 */
[----:B------:R-:W0:Y:S02]  /*9ad0*/  SYNCS.PHASECHK.TRANS64.TRYWAIT P1, [R0+URZ], R3 ;  /* 0x00000003000075a7 */ /* 0x000e24000802017f */
[----:B0-----:R-:W-:Y:S05]  /*9ae0*/  @!P1 BRA `(.L_x_2515) ;  /* 0x000001cc00549947 */ /* 0x001fea0003800000 */
.L_x_2514:
[----:B------:R-:W-:Y:S05]  /*9af0*/  BSYNC B0 ;  /* 0x0000000000007941 */ /* 0x000fea0003800000 */
.L_x_2513:
        /* <DEDUP_REMOVED lines=14> */
[----:B0-----:R-:W-:Y:S01]  /*9be0*/  IMAD.MOV.U32 R0, RZ, RZ, 0x1 ;  /* 0x00000001ff007424 */ /* 0x001fe200078e00ff */
        /* <DEDUP_REMOVED lines=42> */
[----:B0-----:R-:W-:Y:S05]  /*9e90*/  @!P2 BRA `(.L_x_2517) ;  /* 0x000000000004a947 */ /* 0x001fea0003800000 */
[----:B------:R-:W-:Y:S01]  /*9ea0*/  BPT.TRAP 0x1 ;  /* 0x000000040000795c */ /* 0x000fe20000300000 */
.L_x_2517:
[----:B------:R-:W-:Y:S05]  /*9eb0*/  BSYNC B0 ;  /* 0x0000000000007941 */ /* 0x000fea0003800000 */
.L_x_2516:
[----:B------:R-:W2:Y:S01]  /*9ec0*/  LDL.64 R6, [R1+0x40] ;  /* 0x0000400001067983 */ /* 0x000ea20000100a00 */
[----:B-----5:R-:W-:Y:S02]  /*9ed0*/  SHF.L.U32 R8, R5, 0x1f, RZ ;  /* 0x0000001f05087819 */ /* 0x020fe400000006ff */
[----:B--2---:R-:W-:-:S05]  /*9ee0*/  MOV R6, R6 ;  /* 0x0000000600067202 */ /* 0x004fca0000000f00 */
[----:B------:R-:W-:-:S04]  /*9ef0*/  IMAD R3, R3, 0x8, R6 ;  /* 0x0000000803037824 */ /* 0x000fc800078e0206 */
[----:B------:R0:W1:Y:S01]  /*9f00*/  SYNCS.PHASECHK.TRANS64.TRYWAIT P1, [R3+URZ], R8 ;  /* 0x00000008030075a7 */ /* 0x000062000802017f */
[----:B------:R0:W5:Y:S04]  /*9f10*/  LD.E R4, desc[UR54][R22.64+0x210] ;  /* 0x0002103616047980 */ /* 0x000168000c101900 */
[----:B------:R0:W5:Y:S01]  /*9f20*/  LD.E R5, desc[UR54][R22.64+0x214] ;  /* 0x0002143616057980 */ /* 0x000162000c101900 */
[----:B------:R-:W-:Y:S04]  /*9f30*/  BSSY B0, `(.L_x_2518) ;  /* 0x0000003000007945 */ /* 0x000fe80003800000 */
[----:B------:R-:W-:Y:S05]  /*9f40*/  @!P2 BRA `(.L_x_2519) ;  /* 0x000000000004a947 */ /* 0x000fea0003800000 */
[----:B------:R-:W-:Y:S01]  /*9f50*/  BPT.TRAP 0x1 ;  /* 0x000000040000795c */ /* 0x000fe20000300000 */
.L_x_2519:
[----:B------:R-:W-:Y:S05]  /*9f60*/  BSYNC B0 ;  /* 0x0000000000007941 */ /* 0x000fea0003800000 */
.L_x_2518:
[----:B------:R-:W-:Y:S04]  /*9f70*/  BSSY B0, `(.L_x_2520) ;  /* 0x0000006000007945 */ /* 0x000fe80003800000 */
[----:B-1----:R-:W-:Y:S05]  /*9f80*/  @P1 BRA `(.L_x_2521) ;  /* 0x0000000000101947 */ /* 0x002fea0003800000 */
[----:B-----5:R-:W-:Y:S01]  /*9f90*/  IMAD R4, R4, 0x8, R6 ;  /* 0x0000000804047824 */ /* 0x020fe200078e0206 */
[----:B------:R-:W-:-:S04]  /*9fa0*/  SHF.L.U32 R5, R5, 0x1f, RZ ;  /* 0x0000001f05057819 */ /* 0x000fc800000006ff */
[----:B------:R-:W1:Y:S02]  /*9fb0*/  SYNCS.PHASECHK.TRANS64.TRYWAIT P1, [R4+URZ], R5 ;  /* 0x00000005040075a7 */ /* 0x000e64000802017f */
[----:B-1----:R-:W-:Y:S05]  /*9fc0*/  @!P1 BRA `(.L_x_2522) ;  /* 0x000001c800309947 */ /* 0x002fea0003800000 */
.L_x_2521:
[----:B------:R-:W-:Y:S05]  /*9fd0*/  BSYNC B0 ;  /* 0x0000000000007941 */ /* 0x000fea0003800000 */
.L_x_2520:
[----:B------:R-:W2:Y:S04]  /*9fe0*/  LD.E R11, desc[UR54][R22.64+0x210] ;  /* 0x00021036160b7980 */ /* 0x000ea8000c101900 */
[----:B------:R-:W2:Y:S04]  /*9ff0*/  LDL.64 R6, [R1+0x118] ;  /* 0x0001180001067983 */ /* 0x000ea80000100a00 */
[----:B0-----:R-:W3:Y:S04]  /*a000*/  LDL R3, [R1+0x90] ;  /* 0x0000900001037983 */ /* 0x001ee80000100800 */
[----:B-1---5:R-:W4:Y:S04]  /*a010*/  LDL.64 R4, [R1+0x110] ;  /* 0x0001100001047983 */ /* 0x022f280000100a00 */
[----:B------:R-:W4:Y:S04]  /*a020*/  LDL.64 R8, [R1+0x110] ;  /* 0x0001100001087983 */ /* 0x000f280000100a00 */
[----:B------:R-:W4:Y:S04]  /*a030*/  LDL.64 R12, [R1+0x110] ;  /* 0x00011000010c7983 */ /* 0x000f280000100a00 */
[----:B------:R-:W4:Y:S01]  /*a040*/  LDL.64 R14, [R1+0x110] ;  /* 0x00011000010e7983 */ /* 0x000f220000100a00 */
[----:B------:R-:W-:Y:S05]  /*a050*/  WARPSYNC.ALL ;  /* 0x0000000000007948 */ /* 0x000fea0003800000 */
[----:B------:R-:W-:Y:S01]  /*a060*/  WARPGROUP.ARRIVE ;  /* 0x00000000000079c5 */ /* 0x000fe20000000000 */
[----:B------:R-:W4:Y:S01]  /*a070*/  LDL.64 R20, [R1+0x110] ;  /* 0x0001100001147983 */ /* 0x000f220000100a00 */
[----:B--2---:R-:W-:Y:S01]  /*a080*/  IMAD R6, R11, 0xc00, R6 ;  /* 0x00000c000b067824 */ /* 0x004fe200078e0206 */
[----:B------:R-:W-:-:S02]  /*a090*/  R2UR UR7, R7 ;  /* 0x00000000070772ca */ /* 0x000fc400000e0000 */
[----:B---3--:R-:W-:Y:S02]  /*a0a0*/  ISETP.NE.U32.AND P1, PT, R3, RZ, PT ;  /* 0x000000ff0300720c */ /* 0x008fe40003f25070 */
[----:B------:R-:W-:Y:S02]  /*a0b0*/  R2UR UR6, R6 ;  /* 0x00000000060672ca */ /* 0x000fe400000e0000 */
[----:B----4-:R-:W-:Y:S02]  /*a0c0*/  R2UR UR4, R4 ;  /* 0x00000000040472ca */ /* 0x010fe400000e0000 */
        /* <DEDUP_REMOVED lines=160> */
[----:B------:R-:W0:Y:S01]  /*aad0*/  S2R R19, SR_TID.X ;  /* 0x0000000000137919 */ /* 0x000e220000002100 */
[----:B------:R-:W-:Y:S04]  /*aae0*/  STL [R1+0x90], R0 ;  /* 0x0000900001007387 */ /* 0x000fe80000100800 */
[----:B------:R-:W-:Y:S01]  /*aaf0*/  STL [R1+0x90], R0 ;  /* 0x0000900001007387 */ /* 0x000fe20000100800 */
[----:B------:R-:W-:-:S02]  /*ab00*/  WARPGROUP.DEPBAR.LE gsb0, 0x0 ;  /* 0x00008000000079c5 */ /* 0x000fc40000010000 */
[----:B------:R-:W-:-:S06]  /*ab10*/  WARPGROUP.ARRIVE ;  /* 0x00000000000079c5 */ /* 0x000fcc0000000000 */
[----:B------:R-:W-:Y:S01]  /*ab20*/  HGMMA.64x96x16.F32 R24, gdesc[UR4], R24, gsb0 ;  /* 0x01600000041879f0 */ /* 0x000fe20008000818 */
[----:B------:R-:W-:Y:S01]  /*ab30*/  STL [R1+0x90], R0 ;  /* 0x0000900001007387 */ /* 0x000fe20000100800 */
[----:B0-----:R-:W-:-:S03]  /*ab40*/  LOP3.LUT P2, RZ, R19, 0x7f, RZ, 0xc0, !PT ;  /* 0x0000007f13ff7812 */ /* 0x001fc6000784c0ff */
        /* <DEDUP_REMOVED lines=21> */
[----:B------:R-:W2:Y:S04]  /*aca0*/  LDL.64 R74, [R1+0x430] ;  /* 0x00043000014a7983 */ /* 0x000ea80000100a00 */
[----:B------:R-:W3:Y:S04]  /*acb0*/  LDL R72, [R1+0x450] ;  /* 0x0004500001487983 */ /* 0x000ee80000100800 */
[----:B------:R-:W4:Y:S01]  /*acc0*/  LDL.64 R14, [R1+0x440] ;  /* 0x00044000010e7983 */ /* 0x000f220000100a00 */
[----:B--2---:R-:W-:-:S04]  /*acd0*/  FMNMX.FTZ R4, R24, R74, !PT ;  /* 0x0000004a18047209 */ /* 0x004fc80007810000 */
[----:B-1----:R-:W-:-:S04]  /*ace0*/  FMNMX.FTZ R3, R25, R4, !PT ;  /* 0x0000000419037209 */ /* 0x002fc80007810000 */
        /* <DEDUP_REMOVED lines=49> */
[----:B-1----:R-:W-:-:S03]  /*b000*/  FMNMX.FTZ R6, R7, R8, !PT ;  /* 0x0000000807067209 */ /* 0x002fc60007810000 */
[----:B------:R-:W-:Y:S04]  /*b010*/  STL.64 [R1+0x430], R4 ;  /* 0x0004300401007387 */ /* 0x000fe80000100a00 */
[----:B------:R-:W2:Y:S04]  /*b020*/  LDL R7, [R1+0x434] ;  /* 0x0004340001077983 */ /* 0x000ea80000100800 */
[----:B------:R-:W-:Y:S04]  /*b030*/  STL [R1+0x430], R6 ;  /* 0x0004300601007387 */ /* 0x000fe80000100800 */
[----:B------:R-:W3:Y:S04]  /*b040*/  LDL R77, [R1+0x430] ;  /* 0x00043000014d7983 */ /* 0x000ee80000100800 */
[----:B--2---:R-:W1:Y:S01]  /*b050*/  SHFL.BFLY PT, R4, R7, 0x2, 0x1f ;  /* 0x0c401f0007047f89 */ /* 0x004e6200000e0000 */
[----:B---3--:R-:W-:Y:S01]  /*b060*/  FADD.FTZ R3, R74, -R77 ;  /* 0x8000004d4a037221 */ /* 0x008fe20000010000 */
[----:B------:R-:W-:-:S04]  /*b070*/  FMUL.FTZ R77, R72, R77 ;  /* 0x0000004d484d7220 */ /* 0x000fc80000410000 */
[----:B------:R-:W-:Y:S01]  /*b080*/  FFMA.FTZ R152, R24, R72, -R77 ;  /* 0x0000004818987223 */ /* 0x000fe2000001084d */
[----:B-1----:R-:W-:-:S05]  /*b090*/  FMNMX.FTZ R5, R4, R7, !PT ;  /* 0x0000000704057209 */ /* 0x002fca0007810000 */
[----:B------:R-:W1:Y:S01]  /*b0a0*/  SHFL.BFLY PT, R24, R5, 0x1, 0x1f ;  /* 0x0c201f0005187f89 */ /* 0x000e6200000e0000 */
[-C--:B------:R-:W-:Y:S01]  /*b0b0*/  FMUL.FTZ R73, R3, R72.reuse ;  /* 0x0000004803497220 */ /* 0x080fe20000410000 */
[-CC-:B------:R-:W-:Y:S01]  /*b0c0*/  FFMA.FTZ R3, R25, R72.reuse, -R77.reuse ;  /* 0x0000004819037223 */ /* 0x180fe2000001084d */
[-CC-:B------:R-:W-:Y:S01]  /*b0d0*/  FFMA.FTZ R12, R44, R72.reuse, -R77.reuse ;  /* 0x000000482c0c7223 */ /* 0x180fe2000001084d */
[----:B------:R-:W-:Y:S01]  /*b0e0*/  MUFU.EX2 R152, R152 ;  /* 0x0000009800987308 */ /* 0x000fe20000000800 */
[----:B------:R-:W-:Y:S01]  /*b0f0*/  FFMA.FTZ R154, R28, R72, -R77 ;  /* 0x000000481c9a7223 */ /* 0x000fe2000001084d */
[----:B-1----:R-:W-:-:S05]  /*b100*/  FMNMX.FTZ R24, R5, R24, !PT ;  /* 0x0000001805187209 */ /* 0x002fca0007810000 */
[----:B------:R-:W-:Y:S01]  /*b110*/  FADD.FTZ R75, R75, -R24 ;  /* 0x800000184b4b7221 */ /* 0x000fe20000010000 */
[----:B------:R-:W-:-:S03]  /*b120*/  FMUL.FTZ R25, R24, R72 ;  /* 0x0000004818197220 */ /* 0x000fc60000410000 */
[----:B------:R-:W-:Y:S01]  /*b130*/  FMUL.FTZ R44, R72, R75 ;  /* 0x0000004b482c7220 */ /* 0x000fe20000410000 */
[-CC-:B------:R-:W-:Y:S01]  /*b140*/  FFMA.FTZ R153, R26, R72.reuse, -R25.reuse ;  /* 0x000000481a997223 */ /* 0x180fe20000010819 */
[-CC-:B------:R-:W-:Y:S01]  /*b150*/  FFMA.FTZ R187, R27, R72.reuse, -R25.reuse ;  /* 0x000000481bbb7223 */ /* 0x180fe20000010819 */
[----:B------:R-:W-:Y:S01]  /*b160*/  MUFU.EX2 R73, R73 ;  /* 0x0000004900497308 */ /* 0x000fe20000000800 */
[-CC-:B------:R-:W-:Y:S01]  /*b170*/  FFMA.FTZ R185, R30, R72.reuse, -R25.reuse ;  /* 0x000000481eb97223 */ /* 0x180fe20000010819 */
[----:B------:R-:W-:-:S06]  /*b180*/  FFMA.FTZ R188, R31, R72, -R25 ;  /* 0x000000481fbc7223 */ /* 0x000fcc0000010819 */
[----:B------:R-:W-:Y:S01]  /*b190*/  MUFU.EX2 R44, R44 ;  /* 0x0000002c002c7308 */ /* 0x000fe20000000800 */
[----:B------:R-:W-:-:S07]  /*b1a0*/  FFMA.FTZ R155, R29, R72, -R77 ;  /* 0x000000481d9b7223 */ /* 0x000fce000001084d */
[----:B------:R-:W4:Y:S01]  /*b1b0*/  MUFU.EX2 R153, R153 ;  /* 0x0000009900997308 */ /* 0x000f220000000800 */
[----:B------:R-:W-:-:S07]  /*b1c0*/  FFMA.FTZ R181, R34, R72, -R25 ;  /* 0x0000004822b57223 */ /* 0x000fce0000010819 */
[----:B------:R-:W1:Y:S01]  /*b1d0*/  MUFU.EX2 R187, R187 ;  /* 0x000000bb00bb7308 */ /* 0x000e620000000800 */
[----:B------:R-:W-:-:S07]  /*b1e0*/  FFMA.FTZ R19, R32, R72, -R77 ;  /* 0x0000004820137223 */ /* 0x000fce000001084d */
[----:B------:R-:W2:Y:S01]  /*b1f0*/  MUFU.EX2 R3, R3 ;  /* 0x0000000300037308 */ /* 0x000ea20000000800 */
[----:B------:R-:W-:-:S07]  /*b200*/  FFMA.FTZ R183, R35, R72, -R25 ;  /* 0x0000004823b77223 */ /* 0x000fce0000010819 */
[----:B------:R-:W3:Y:S01]  /*b210*/  MUFU.EX2 R185, R185 ;  /* 0x000000b900b97308 */ /* 0x000ee20000000800 */
[----:B------:R-:W-:-:S07]  /*b220*/  FFMA.FTZ R163, R33, R72, -R77 ;  /* 0x0000004821a37223 */ /* 0x000fce000001084d */
[----:B------:R-:W0:Y:S01]  /*b230*/  MUFU.EX2 R154, R154 ;  /* 0x0000009a009a7308 */ /* 0x000e220000000800 */
[----:B----4-:R-:W-:Y:S01]  /*b240*/  FFMA.FTZ R26, R15, R44, R153 ;  /* 0x0000002c0f1a7223 */ /* 0x010fe20000010099 */
[----:B------:R-:W-:-:S06]  /*b250*/  FFMA.FTZ R182, R38, R72, -R25 ;  /* 0x0000004826b67223 */ /* 0x000fcc0000010819 */
[----:B------:R-:W4:Y:S01]  /*b260*/  MUFU.EX2 R188, R188 ;  /* 0x000000bc00bc7308 */ /* 0x000f220000000800 */
[----:B------:R-:W-:Y:S01]  /*b270*/  FFMA.FTZ R14, R73, R14, R152 ;  /* 0x0000000e490e7223 */ /* 0x000fe20000010098 */
[----:B------:R-:W-:-:S06]  /*b280*/  FFMA.FTZ R13, R36, R72, -R77 ;  /* 0x00000048240d7223 */ /* 0x000fcc000001084d */
[----:B------:R-:W4:Y:S01]  /*b290*/  MUFU.EX2 R155, R155 ;  /* 0x0000009b009b7308 */ /* 0x000f220000000800 */
[----:B-1----:R-:W-:Y:S01]  /*b2a0*/  FADD.FTZ R26, R187, R26 ;  /* 0x0000001abb1a7221 */ /* 0x002fe20000010000 */
[----:B------:R-:W-:-:S06]  /*b2b0*/  FFMA.FTZ R184, R39, R72, -R25 ;  /* 0x0000004827b87223 */ /* 0x000fcc0000010819 */
[----:B------:R-:W1:Y:S01]  /*b2c0*/  MUFU.EX2 R181, R181 ;  /* 0x000000b500b57308 */ /* 0x000e620000000800 */
[----:B--2---:R-:W-:Y:S01]  /*b2d0*/  FADD.FTZ R15, R3, R14 ;  /* 0x0000000e030f7221 */ /* 0x004fe20000010000 */
[----:B------:R-:W-:-:S06]  /*b2e0*/  FFMA.FTZ R162, R37, R72, -R77 ;  /* 0x0000004825a27223 */ /* 0x000fcc000001084d */
[----:B------:R-:W2:Y:S01]  /*b2f0*/  MUFU.EX2 R19, R19 ;  /* 0x0000001300137308 */ /* 0x000ea20000000800 */
[----:B---3--:R-:W-:Y:S01]  /*b300*/  FADD.FTZ R27, R185, R26 ;  /* 0x0000001ab91b7221 */ /* 0x008fe20000010000 */
[----:B------:R-:W-:-:S06]  /*b310*/  FFMA.FTZ R177, R42, R72, -R25 ;  /* 0x000000482ab17223 */ /* 0x000fcc0000010819 */
[----:B------:R-:W3:Y:S01]  /*b320*/  MUFU.EX2 R183, R183 ;  /* 0x000000b700b77308 */ /* 0x000ee20000000800 */
[----:B0-----:R-:W-:Y:S01]  /*b330*/  FADD.FTZ R14, R154, R15 ;  /* 0x0000000f9a0e7221 */ /* 0x001fe20000010000 */
[----:B------:R-:W-:-:S06]  /*b340*/  FFMA.FTZ R11, R40, R72, -R77 ;  /* 0x00000048280b7223 */ /* 0x000fcc000001084d */
[----:B------:R-:W0:Y:S01]  /*b350*/  MUFU.EX2 R163, R163 ;  /* 0x000000a300a37308 */ /* 0x000e220000000800 */
[----:B----4-:R-:W-:Y:S01]  /*b360*/  FADD.FTZ R26, R188, R27 ;  /* 0x0000001bbc1a7221 */ /* 0x010fe20000010000 */
[----:B------:R-:W-:-:S06]  /*b370*/  FFMA.FTZ R179, R43, R72, -R25 ;  /* 0x000000482bb37223 */ /* 0x000fcc0000010819 */
[----:B------:R-:W4:Y:S01]  /*b380*/  MUFU.EX2 R182, R182 ;  /* 0x000000b600b67308 */ /* 0x000f220000000800 */
[----:B------:R-:W-:Y:S01]  /*b390*/  FADD.FTZ R14, R155, R14 ;  /* 0x0000000e9b0e7221 */ /* 0x000fe20000010000 */
[----:B------:R-:W-:-:S06]  /*b3a0*/  FFMA.FTZ R160, R41, R72, -R77 ;  /* 0x0000004829a07223 */ /* 0x000fcc000001084d */
[----:B------:R-:W4:Y:S01]  /*b3b0*/  MUFU.EX2 R13, R13 ;  /* 0x0000000d000d7308 */ /* 0x000f220000000800 */
[----:B-1----:R-:W-:Y:S01]  /*b3c0*/  FADD.FTZ R26, R181, R26 ;  /* 0x0000001ab51a7221 */ /* 0x002fe20000010000 */
[----:B------:R-:W-:-:S06]  /*b3d0*/  FFMA.FTZ R178, R46, R72, -R25 ;  /* 0x000000482eb27223 */ /* 0x000fcc0000010819 */
[----:B------:R-:W1:Y:S01]  /*b3e0*/  MUFU.EX2 R184, R184 ;  /* 0x000000b800b87308 */ /* 0x000e620000000800 */
[----:B--2---:R-:W-:-:S07]  /*b3f0*/  FADD.FTZ R14, R19, R14 ;  /* 0x0000000e130e7221 */ /* 0x004fce0000010000 */
        /* <DEDUP_REMOVED lines=20> */
[----:B0-----:R-:W-:-:S06]  /*b540*/  FADD.FTZ R15, R11, R14 ;  /* 0x0000000e0b0f7221 */ /* 0x001fcc0000010000 */
[----:B------:R-:W0:Y:S01]  /*b550*/  MUFU.EX2 R180, R180 ;  /* 0x000000b400b47308 */ /* 0x000e220000000800 */
[-C--:B------:R-:W-:Y:S01]  /*b560*/  FFMA.FTZ R9, R52, R72.reuse, -R77 ;  /* 0x0000004834097223 */ /* 0x080fe2000001084d */
[----:B------:R-:W-:-:S06]  /*b570*/  FFMA.FTZ R166, R54, R72, -R25 ;  /* 0x0000004836a67223 */ /* 0x000fcc0000010819 */
[----:B------:R-:W3:Y:S01]  /*b580*/  MUFU.EX2 R161, R161 ;  /* 0x000000a100a17308 */ /* 0x000ee20000000800 */
[----:B----4-:R-:W-:Y:S01]  /*b590*/  FADD.FTZ R27, R179, R26 ;  /* 0x0000001ab31b7221 */ /* 0x010fe20000010000 */
[----:B------:R-:W-:-:S06]  /*b5a0*/  FADD.FTZ R15, R160, R15 ;  /* 0x0000000fa00f7221 */ /* 0x000fcc0000010000 */
[----:B------:R-:W4:Y:S01]  /*b5b0*/  MUFU.EX2 R164, R164 ;  /* 0x000000a400a47308 */ /* 0x000f220000000800 */
[-C--:B------:R-:W-:Y:S01]  /*b5c0*/  FFMA.FTZ R159, R53, R72.reuse, -R77 ;  /* 0x00000048359f7223 */ /* 0x080fe2000001084d */
[----:B------:R-:W-:-:S06]  /*b5d0*/  FFMA.FTZ R172, R55, R72, -R25 ;  /* 0x0000004837ac7223 */ /* 0x000fcc0000010819 */
[----:B------:R-:W4:Y:S01]  /*b5e0*/  MUFU.EX2 R8, R8 ;  /* 0x0000000800087308 */ /* 0x000f220000000800 */
[----:B-1----:R-:W-:Y:S01]  /*b5f0*/  FADD.FTZ R27, R178, R27 ;  /* 0x0000001bb21b7221 */ /* 0x002fe20000010000 */
[----:B--2---:R-:W-:-:S06]  /*b600*/  FADD.FTZ R14, R12, R15 ;  /* 0x0000000f0c0e7221 */ /* 0x004fcc0000010000 */
[----:B------:R-:W1:Y:S01]  /*b610*/  MUFU.EX2 R171, R171 ;  /* 0x000000ab00ab7308 */ /* 0x000e620000000800 */
[-C--:B------:R-:W-:Y:S01]  /*b620*/  FFMA.FTZ R6, R56, R72.reuse, -R77 ;  /* 0x0000004838067223 */ /* 0x080fe2000001084d */
[----:B------:R-:W-:-:S06]  /*b630*/  FFMA.FTZ R167, R58, R72, -R25 ;  /* 0x000000483aa77223 */ /* 0x000fcc0000010819 */
[----:B------:R-:W2:Y:S01]  /*b640*/  MUFU.EX2 R158, R158 ;  /* 0x0000009e009e7308 */ /* 0x000ea20000000800 */
[----:B0-----:R-:W-:Y:S01]  /*b650*/  FADD.FTZ R27, R180, R27 ;  /* 0x0000001bb41b7221 */ /* 0x001fe20000010000 */
[----:B---3--:R-:W-:-:S06]  /*b660*/  FADD.FTZ R15, R161, R14 ;  /* 0x0000000ea10f7221 */ /* 0x008fcc0000010000 */
[----:B------:R-:W-:Y:S01]  /*b670*/  MUFU.EX2 R9, R9 ;  /* 0x0000000900097308 */ /* 0x000fe20000000800 */
[-C--:B------:R-:W-:Y:S01]  /*b680*/  FFMA.FTZ R156, R57, R72.reuse, -R77 ;  /* 0x00000048399c7223 */ /* 0x080fe2000001084d */
[----:B------:R-:W-:-:S06]  /*b690*/  FFMA.FTZ R173, R59, R72, -R25 ;  /* 0x000000483bad7223 */ /* 0x000fcc0000010819 */
[----:B------:R-:W0:Y:S01]  /*b6a0*/  MUFU.EX2 R166, R166 ;  /* 0x000000a600a67308 */ /* 0x000e220000000800 */
[----:B----4-:R-:W-:Y:S01]  /*b6b0*/  FADD.FTZ R14, R164, R27 ;  /* 0x0000001ba40e7221 */ /* 0x010fe20000010000 */
[----:B------:R-:W-:-:S06]  /*b6c0*/  FADD.FTZ R15, R8, R15 ;  /* 0x0000000f080f7221 */ /* 0x000fcc0000010000 */
[----:B------:R-:W-:Y:S01]  /*b6d0*/  MUFU.EX2 R159, R159 ;  /* 0x0000009f009f7308 */ /* 0x000fe20000000800 */
[-C--:B------:R-:W-:Y:S01]  /*b6e0*/  FFMA.FTZ R7, R60, R72.reuse, -R77 ;  /* 0x000000483c077223 */ /* 0x080fe2000001084d */
[----:B------:R-:W-:-:S06]  /*b6f0*/  FFMA.FTZ R168, R62, R72, -R25 ;  /* 0x000000483ea87223 */ /* 0x000fcc0000010819 */
[----:B------:R-:W3:Y:S01]  /*b700*/  MUFU.EX2 R172, R172 ;  /* 0x000000ac00ac7308 */ /* 0x000ee20000000800 */
[----:B-1----:R-:W-:Y:S01]  /*b710*/  FADD.FTZ R27, R171, R14 ;  /* 0x0000000eab1b7221 */ /* 0x002fe20000010000 */
[----:B--2---:R-:W-:-:S06]  /*b720*/  FADD.FTZ R14, R158, R15 ;  /* 0x0000000f9e0e7221 */ /* 0x004fcc0000010000 */
[----:B------:R-:W-:Y:S01]  /*b730*/  MUFU.EX2 R6, R6 ;  /* 0x0000000600067308 */ /* 0x000fe20000000800 */
[-C--:B------:R-:W-:Y:S01]  /*b740*/  FFMA.FTZ R157, R61, R72.reuse, -R77 ;  /* 0x000000483d9d7223 */ /* 0x080fe2000001084d */
[----:B------:R-:W-:-:S06]  /*b750*/  FFMA.FTZ R174, R63, R72, -R25 ;  /* 0x000000483fae7223 */ /* 0x000fcc0000010819 */
[----:B------:R-:W1:Y:S01]  /*b760*/  MUFU.EX2 R167, R167 ;  /* 0x000000a700a77308 */ /* 0x000e620000000800 */
[----:B0-----:R-:W-:Y:S01]  /*b770*/  FADD.FTZ R27, R166, R27 ;  /* 0x0000001ba61b7221 */ /* 0x001fe20000010000 */
[----:B------:R-:W-:-:S06]  /*b780*/  FADD.FTZ R14, R9, R14 ;  /* 0x0000000e090e7221 */ /* 0x000fcc0000010000 */
[----:B------:R-:W-:Y:S01]  /*b790*/  MUFU.EX2 R156, R156 ;  /* 0x0000009c009c7308 */ /* 0x000fe20000000800 */
[-C--:B------:R-:W-:Y:S01]  /*b7a0*/  FFMA.FTZ R4, R64, R72.reuse, -R77 ;  /* 0x0000004840047223 */ /* 0x080fe2000001084d */
[----:B------:R-:W-:-:S06]  /*b7b0*/  FFMA.FTZ R169, R66, R72, -R25 ;  /* 0x0000004842a97223 */ /* 0x000fcc0000010819 */
[----:B------:R-:W0:Y:S01]  /*b7c0*/  MUFU.EX2 R173, R173 ;  /* 0x000000ad00ad7308 */ /* 0x000e220000000800 */
[----:B---3--:R-:W-:Y:S01]  /*b7d0*/  FADD.FTZ R26, R172, R27 ;  /* 0x0000001bac1a7221 */ /* 0x008fe20000010000 */
[----:B------:R-:W-:-:S06]  /*b7e0*/  FADD.FTZ R15, R159, R14 ;  /* 0x0000000e9f0f7221 */ /* 0x000fcc0000010000 */
[----:B------:R-:W-:Y:S01]  /*b7f0*/  MUFU.EX2 R7, R7 ;  /* 0x0000000700077308 */ /* 0x000fe20000000800 */
[-C--:B------:R-:W-:Y:S01]  /*b800*/  FFMA.FTZ R21, R65, R72.reuse, -R77 ;  /* 0x0000004841157223 */ /* 0x080fe2000001084d */
[----:B------:R-:W-:-:S06]  /*b810*/  FFMA.FTZ R175, R67, R72, -R25 ;  /* 0x0000004843af7223 */ /* 0x000fcc0000010819 */
[----:B------:R-:W2:Y:S01]  /*b820*/  MUFU.EX2 R168, R168 ;  /* 0x000000a800a87308 */ /* 0x000ea20000000800 */
[----:B-1----:R-:W-:Y:S01]  /*b830*/  FADD.FTZ R26, R167, R26 ;  /* 0x0000001aa71a7221 */ /* 0x002fe20000010000 */
[----:B------:R-:W-:-:S06]  /*b840*/  FADD.FTZ R15, R6, R15 ;  /* 0x0000000f060f7221 */ /* 0x000fcc0000010000 */
[----:B------:R-:W-:Y:S01]  /*b850*/  MUFU.EX2 R157, R157 ;  /* 0x0000009d009d7308 */ /* 0x000fe20000000800 */
[----:B------:R-:W-:-:S07]  /*b860*/  FFMA.FTZ R170, R70, R72, -R25 ;  /* 0x0000004846aa7223 */ /* 0x000fce0000010819 */
[----:B------:R-:W1:Y:S01]  /*b870*/  MUFU.EX2 R174, R174 ;  /* 0x000000ae00ae7308 */ /* 0x000e620000000800 */
[----:B------:R-:W-:Y:S01]  /*b880*/  FFMA.FTZ R68, R68, R72, -R77 ;  /* 0x0000004844447223 */ /* 0x000fe2000001084d */
[----:B0-----:R-:W-:Y:S01]  /*b890*/  FADD.FTZ R27, R173, R26 ;  /* 0x0000001aad1b7221 */ /* 0x001fe20000010000 */
[----:B------:R-:W-:-:S05]  /*b8a0*/  FADD.FTZ R14, R156, R15 ;  /* 0x0000000f9c0e7221 */ /* 0x000fca0000010000 */
[----:B------:R-:W-:Y:S01]  /*b8b0*/  MUFU.EX2 R4, R4 ;  /* 0x0000000400047308 */ /* 0x000fe20000000800 */
[-C--:B------:R-:W-:Y:S01]  /*b8c0*/  FFMA.FTZ R20, R69, R72.reuse, -R77 ;  /* 0x0000004845147223 */ /* 0x080fe2000001084d */
[----:B------:R-:W-:-:S06]  /*b8d0*/  FFMA.FTZ R176, R71, R72, -R25 ;  /* 0x0000004847b07223 */ /* 0x000fcc0000010819 */
[----:B------:R-:W0:Y:S01]  /*b8e0*/  MUFU.EX2 R169, R169 ;  /* 0x000000a900a97308 */ /* 0x000e220000000800 */
[----:B--2---:R-:W-:Y:S01]  /*b8f0*/  FADD.FTZ R27, R168, R27 ;  /* 0x0000001ba81b7221 */ /* 0x004fe20000010000 */
[----:B------:R-:W-:-:S06]  /*b900*/  FADD.FTZ R14, R7, R14 ;  /* 0x0000000e070e7221 */ /* 0x000fcc0000010000 */
[----:B------:R-:W-:Y:S08]  /*b910*/  MUFU.EX2 R21, R21 ;  /* 0x0000001500157308 */ /* 0x000ff00000000800 */
[----:B------:R-:W2:Y:S01]  /*b920*/  MUFU.EX2 R175, R175 ;  /* 0x000000af00af7308 */ /* 0x000ea20000000800 */
[----:B-1----:R-:W-:Y:S01]  /*b930*/  FADD.FTZ R26, R174, R27 ;  /* 0x0000001bae1a7221 */ /* 0x002fe20000010000 */
[----:B------:R-:W-:-:S06]  /*b940*/  FADD.FTZ R15, R157, R14 ;  /* 0x0000000e9d0f7221 */ /* 0x000fcc0000010000 */
[----:B------:R-:W-:Y:S08]  /*b950*/  MUFU.EX2 R5, R68 ;  /* 0x0000004400057308 */ /* 0x000ff00000000800 */
[----:B------:R-:W1:Y:S01]  /*b960*/  MUFU.EX2 R170, R170 ;  /* 0x000000aa00aa7308 */ /* 0x000e620000000800 */
[----:B0-----:R-:W-:Y:S01]  /*b970*/  FADD.FTZ R26, R169, R26 ;  /* 0x0000001aa91a7221 */ /* 0x001fe20000010000 */
[----:B------:R-:W-:-:S06]  /*b980*/  FADD.FTZ R14, R4, R15 ;  /* 0x0000000f040e7221 */ /* 0x000fcc0000010000 */
[----:B------:R-:W0:Y:S08]  /*b990*/  MUFU.EX2 R20, R20 ;  /* 0x0000001400147308 */ /* 0x000e300000000800 */
[----:B------:R-:W3:Y:S01]  /*b9a0*/  MUFU.EX2 R176, R176 ;  /* 0x000000b000b07308 */ /* 0x000ee20000000800 */
[----:B--2---:R-:W-:Y:S01]  /*b9b0*/  FADD.FTZ R15, R175, R26 ;  /* 0x0000001aaf0f7221 */ /* 0x004fe20000010000 */
[----:B------:R-:W-:-:S03]  /*b9c0*/  FADD.FTZ R14, R21, R14 ;  /* 0x0000000e150e7221 */ /* 0x000fc60000010000 */
[----:B-1----:R-:W-:Y:S01]  /*b9d0*/  FADD.FTZ R15, R170, R15 ;  /* 0x0000000faa0f7221 */ /* 0x002fe20000010000 */
[----:B------:R-:W-:-:S04]  /*b9e0*/  FADD.FTZ R25, R5, R14 ;  /* 0x0000000e05197221 */ /* 0x000fc80000010000 */
[----:B0-----:R-:W-:Y:S01]  /*b9f0*/  FADD.FTZ R14, R20, R25 ;  /* 0x00000019140e7221 */ /* 0x001fe20000010000 */
[----:B------:R0:W-:Y:S01]  /*ba00*/  STL [R1+0x434], R24 ;  /* 0x0004341801007387 */ /* 0x0001e20000100800 */
[----:B---3--:R-:W-:-:S05]  /*ba10*/  FADD.FTZ R15, R176, R15 ;  /* 0x0000000fb00f7221 */ /* 0x008fca0000010000 */
[----:B------:R1:W-:Y:S04]  /*ba20*/  STL.64 [R1+0x440], R14 ;  /* 0x0004400e01007387 */ /* 0x0003e80000100a00 */
[----:B------:R-:W2:Y:S04]  /*ba30*/  LD.E R25, desc[UR54][R22.64+0x41c] ;  /* 0x00041c3616197980 */ /* 0x000ea8000c101900 */
        /* <DEDUP_REMOVED lines=8> */
[----:B0-----:R-:W4:Y:S04]  /*bac0*/  LD.E R24, desc[UR54][R22.64+0x254] ;  /* 0x0002543616187980 */ /* 0x001f28000c101900 */
        /* <DEDUP_REMOVED lines=117> */
[----:B------:R-:W4:Y:S01]  /*c220*/  LD.E R27, desc[UR54][R22.64+0x418] ;  /* 0x00041836161b7980 */ /* 0x000f22000c101900 */
[----:B--2---:R-:W-:Y:S01]  /*c230*/  FMUL.FTZ R217, R44, R25 ;  /* 0x000000192cd97220 */ /* 0x004fe20000410000 */
[C---:B---3--:R-:W-:Y:S01]  /*c240*/  FMUL.FTZ R215, R73.reuse, R40 ;  /* 0x0000002849d77220 */ /* 0x048fe20000410000 */
[C---:B----4-:R-:W-:Y:S01]  /*c250*/  FMUL.FTZ R25, R73.reuse, R26 ;  /* 0x0000001a49197220 */ /* 0x050fe20000410000 */
[C---:B------:R-:W-:Y:S01]  /*c260*/  FMUL.FTZ R189, R73.reuse, R28 ;  /* 0x0000001c49bd7220 */ /* 0x040fe20000410000 */
[C---:B------:R-:W-:Y:S01]  /*c270*/  FMUL.FTZ R191, R73.reuse, R30 ;  /* 0x0000001e49bf7220 */ /* 0x040fe20000410000 */
[----:B------:R0:W-:Y:S01]  /*c280*/  ST.E desc[UR54][R22.64+0x41c], R217 ;  /* 0x00041cd916007985 */ /* 0x0001e2000c101936 */
[C---:B------:R-:W-:Y:S01]  /*c290*/  FMUL.FTZ R201, R73.reuse, R32 ;  /* 0x0000002049c97220 */ /* 0x040fe20000410000 */
[C---:B------:R-:W-:Y:S01]  /*c2a0*/  FMUL.FTZ R203, R73.reuse, R34 ;  /* 0x0000002249cb7220 */ /* 0x040fe20000410000 */
[C---:B------:R-:W-:Y:S01]  /*c2b0*/  FMUL.FTZ R213, R73.reuse, R36 ;  /* 0x0000002449d57220 */ /* 0x040fe20000410000 */
[----:B------:R1:W-:Y:S01]  /*c2c0*/  ST.E desc[UR54][R22.64+0x414], R215 ;  /* 0x000414d716007985 */ /* 0x0003e2000c101936 */
[----:B------:R-:W-:-:S03]  /*c2d0*/  FMUL.FTZ R227, R73, R146 ;  /* 0x0000009249e37220 */ /* 0x000fc60000410000 */
[----:B------:R2:W-:Y:S04]  /*c2e0*/  ST.E desc[UR54][R22.64+0x220], R25 ;  /* 0x0002201916007985 */ /* 0x0005e8000c101936 */
[----:B------:R3:W-:Y:S01]  /*c2f0*/  ST.E desc[UR54][R22.64+0x224], R189 ;  /* 0x000224bd16007985 */ /* 0x0007e2000c101936 */
[----:B0-----:R-:W-:-:S03]  /*c300*/  FMUL.FTZ R217, R73, R150 ;  /* 0x0000009649d97220 */ /* 0x001fc60000410000 */
[----:B------:R0:W-:Y:S01]  /*c310*/  ST.E desc[UR54][R22.64+0x230], R191 ;  /* 0x000230bf16007985 */ /* 0x0001e2000c101936 */
[C---:B-1----:R-:W-:Y:S01]  /*c320*/  FMUL.FTZ R215, R73.reuse, R38 ;  /* 0x0000002649d77220 */ /* 0x042fe20000410000 */
[C---:B--2---:R-:W-:Y:S01]  /*c330*/  FMUL.FTZ R25, R73.reuse, R24 ;  /* 0x0000001849197220 */ /* 0x044fe20000410000 */
[C---:B---3--:R-:W-:Y:S01]  /*c340*/  FMUL.FTZ R189, R73.reuse, R148 ;  /* 0x0000009449bd7220 */ /* 0x048fe20000410000 */
[C---:B0-----:R-:W-:Y:S01]  /*c350*/  FMUL.FTZ R191, R73.reuse, R144 ;  /* 0x0000009049bf7220 */ /* 0x041fe20000410000 */
[----:B------:R0:W-:Y:S01]  /*c360*/  ST.E desc[UR54][R22.64+0x234], R201 ;  /* 0x000234c916007985 */ /* 0x0001e2000c101936 */
[----:B------:R-:W-:-:S03]  /*c370*/  FMUL.FTZ R229, R73, R136 ;  /* 0x0000008849e57220 */ /* 0x000fc60000410000 */
[----:B------:R1:W-:Y:S04]  /*c380*/  ST.E desc[UR54][R22.64+0x240], R203 ;  /* 0x000240cb16007985 */ /* 0x0003e8000c101936 */
[----:B------:R2:W-:Y:S04]  /*c390*/  ST.E desc[UR54][R22.64+0x244], R213 ;  /* 0x000244d516007985 */ /* 0x0005e8000c101936 */
[----:B------:R3:W-:Y:S01]  /*c3a0*/  ST.E desc[UR54][R22.64+0x250], R215 ;  /* 0x000250d716007985 */ /* 0x0007e2000c101936 */
[----:B0-----:R-:W-:-:S03]  /*c3b0*/  FMUL.FTZ R201, R73, R142 ;  /* 0x0000008e49c97220 */ /* 0x001fc60000410000 */
[----:B------:R0:W-:Y:S01]  /*c3c0*/  ST.E desc[UR54][R22.64+0x254], R25 ;  /* 0x0002541916007985 */ /* 0x0001e2000c101936 */
[----:B-1----:R-:W-:-:S03]  /*c3d0*/  FMUL.FTZ R203, R73, R140 ;  /* 0x0000008c49cb7220 */ /* 0x002fc60000410000 */
[----:B------:R1:W-:Y:S01]  /*c3e0*/  ST.E desc[UR54][R22.64+0x260], R189 ;  /* 0x000260bd16007985 */ /* 0x0003e2000c101936 */
[----:B--2---:R-:W-:-:S03]  /*c3f0*/  FMUL.FTZ R213, R73, R138 ;  /* 0x0000008a49d57220 */ /* 0x004fc60000410000 */
[----:B------:R2:W-:Y:S01]  /*c400*/  ST.E desc[UR54][R22.64+0x264], R217 ;  /* 0x000264d916007985 */ /* 0x0005e2000c101936 */
[----:B---3--:R-:W-:-:S03]  /*c410*/  FMUL.FTZ R215, R73, R132 ;  /* 0x0000008449d77220 */ /* 0x008fc60000410000 */
[----:B------:R3:W-:Y:S01]  /*c420*/  ST.E desc[UR54][R22.64+0x270], R227 ;  /* 0x000270e316007985 */ /* 0x0007e2000c101936 */
[----:B0-----:R-:W-:-:S03]  /*c430*/  FMUL.FTZ R25, R73, R134 ;  /* 0x0000008649197220 */ /* 0x001fc60000410000 */
[----:B------:R0:W-:Y:S01]  /*c440*/  ST.E desc[UR54][R22.64+0x274], R191 ;  /* 0x000274bf16007985 */ /* 0x0001e2000c101936 */
[C---:B-1----:R-:W-:Y:S01]  /*c450*/  FMUL.FTZ R189, R73.reuse, R126 ;  /* 0x0000007e49bd7220 */ /* 0x042fe20000410000 */
[C---:B--2---:R-:W-:Y:S01]  /*c460*/  FMUL.FTZ R217, R73.reuse, R130 ;  /* 0x0000008249d97220 */ /* 0x044fe20000410000 */
[C---:B---3--:R-:W-:Y:S01]  /*c470*/  FMUL.FTZ R227, R73.reuse, R128 ;  /* 0x0000008049e37220 */ /* 0x048fe20000410000 */
[C---:B0-----:R-:W-:Y:S01]  /*c480*/  FMUL.FTZ R191, R73.reuse, R124 ;  /* 0x0000007c49bf7220 */ /* 0x041fe20000410000 */
[----:B------:R0:W-:Y:S04]  /*c490*/  ST.E desc[UR54][R22.64+0x280], R201 ;  /* 0x000280c916007985 */ /* 0x0001e8000c101936 */
        /* <DEDUP_REMOVED lines=13> */
[----:B-1----:R-:W-:-:S03]  /*c570*/  FMUL.FTZ R189, R73, R106 ;  /* 0x0000006a49bd7220 */ /* 0x002fc60000410000 */
[----:B------:R1:W-:Y:S01]  /*c580*/  ST.E desc[UR54][R22.64+0x2c4], R191 ;  /* 0x0002c4bf16007985 */ /* 0x0003e2000c101936 */
[C---:B--2---:R-:W-:Y:S01]  /*c590*/  FMUL.FTZ R215, R73.reuse, R112 ;  /* 0x0000007049d77220 */ /* 0x044fe20000410000 */
[C---:B---3--:R-:W-:Y:S01]  /*c5a0*/  FMUL.FTZ R217, R73.reuse, R110 ;  /* 0x0000006e49d97220 */ /* 0x048fe20000410000 */
[C---:B0-----:R-:W-:Y:S01]  /*c5b0*/  FMUL.FTZ R227, R73.reuse, R108 ;  /* 0x0000006c49e37220 */ /* 0x041fe20000410000 */
[C---:B-1----:R-:W-:Y:S01]  /*c5c0*/  FMUL.FTZ R191, R73.reuse, R104 ;  /* 0x0000006849bf7220 */ /* 0x042fe20000410000 */
        /* <DEDUP_REMOVED lines=39> */
[----:B-1----:R-:W-:Y:S01]  /*c840*/  FMUL.FTZ R191, R73, R64 ;  /* 0x0000004049bf7220 */ /* 0x002fe20000410000 */
[----:B------:R0:W-:Y:S01]  /*c850*/  ST.E desc[UR54][R22.64+0x370], R201 ;  /* 0x000370c916007985 */ /* 0x0001e2000c101936 */
[C---:B------:R-:W-:Y:S01]  /*c860*/  FMUL.FTZ R151, R44.reuse, R151 ;  /* 0x000000972c977220 */ /* 0x040fe20000410000 */
        /* <DEDUP_REMOVED lines=8> */
[C---:B0-----:R-:W-:Y:S01]  /*c8f0*/  FMUL.FTZ R201, R73.reuse, R56 ;  /* 0x0000003849c97220 */ /* 0x041fe20000410000 */
        /* <DEDUP_REMOVED lines=9> */
[C---:B------:R-:W-:Y:S02]  /*c990*/  FMUL.FTZ R127, R44.reuse, R127 ;  /* 0x0000007f2c7f7220 */ /* 0x040fe40000410000 */
[----:B------:R3:W-:Y:S01]  /*c9a0*/  ST.E desc[UR54][R22.64+0x3a4], R217 ;  /* 0x0003a4d916007985 */ /* 0x0007e2000c101936 */
[----:B0-----:R-:W-:Y:S01]  /*c9b0*/  FMUL.FTZ R25, R73, R54 ;  /* 0x0000003649197220 */ /* 0x001fe20000410000 */
[----:B------:R-:W-:-:S02]  /*c9c0*/  FMUL.FTZ R133, R44, R133 ;  /* 0x000000852c857220 */ /* 0x000fc40000410000 */
[----:B------:R0:W-:Y:S01]  /*c9d0*/  ST.E desc[UR54][R22.64+0x3b0], R227 ;  /* 0x0003b0e316007985 */ /* 0x0001e2000c101936 */
[C---:B-1----:R-:W-:Y:S01]  /*c9e0*/  FMUL.FTZ R189, R73.reuse, R46 ;  /* 0x0000002e49bd7220 */ /* 0x042fe20000410000 */
[C---:B------:R-:W-:Y:S02]  /*c9f0*/  FMUL.FTZ R131, R44.reuse, R131 ;  /* 0x000000832c837220 */ /* 0x040fe40000410000 */
[----:B------:R1:W-:Y:S01]  /*ca00*/  ST.E desc[UR54][R22.64+0x3b4], R191 ;  /* 0x0003b4bf16007985 */ /* 0x0003e2000c101936 */
[C---:B--2---:R-:W-:Y:S01]  /*ca10*/  FMUL.FTZ R215, R73.reuse, R52 ;  /* 0x0000003449d77220 */ /* 0x044fe20000410000 */
[C---:B------:R-:W-:Y:S01]  /*ca20*/  FMUL.FTZ R129, R44.reuse, R129 ;  /* 0x000000812c817220 */ /* 0x040fe20000410000 */
[C---:B------:R-:W-:Y:S01]  /*ca30*/  FMUL.FTZ R125, R44.reuse, R125 ;  /* 0x0000007d2c7d7220 */ /* 0x040fe20000410000 */
[C---:B---3--:R-:W-:Y:S01]  /*ca40*/  FMUL.FTZ R217, R73.reuse, R50 ;  /* 0x0000003249d97220 */ /* 0x048fe20000410000 */
[C---:B------:R-:W-:Y:S01]  /*ca50*/  FMUL.FTZ R117, R44.reuse, R117 ;  /* 0x000000752c757220 */ /* 0x040fe20000410000 */
[C---:B------:R-:W-:Y:S01]  /*ca60*/  FMUL.FTZ R123, R44.reuse, R123 ;  /* 0x0000007b2c7b7220 */ /* 0x040fe20000410000 */
[C---:B------:R-:W-:Y:S01]  /*ca70*/  FMUL.FTZ R121, R44.reuse, R121 ;  /* 0x000000792c797220 */ /* 0x040fe20000410000 */
[C---:B0-----:R-:W-:Y:S01]  /*ca80*/  FMUL.FTZ R227, R73.reuse, R48 ;  /* 0x0000003049e37220 */ /* 0x041fe20000410000 */
[C---:B------:R-:W-:Y:S01]  /*ca90*/  FMUL.FTZ R119, R44.reuse, R119 ;  /* 0x000000772c777220 */ /* 0x040fe20000410000 */
[C---:B------:R-:W-:Y:S01]  /*caa0*/  FMUL.FTZ R115, R44.reuse, R115 ;  /* 0x000000732c737220 */ /* 0x040fe20000410000 */
[C---:B------:R-:W-:Y:S01]  /*cab0*/  FMUL.FTZ R107, R44.reuse, R107 ;  /* 0x0000006b2c6b7220 */ /* 0x040fe20000410000 */
[C---:B-1----:R-:W-:Y:S01]  /*cac0*/  FMUL.FTZ R191, R73.reuse, R42 ;  /* 0x0000002a49bf7220 */ /* 0x042fe20000410000 */
        /* <DEDUP_REMOVED lines=119> */
[----:B0-----:R-:W4:Y:S04]  /*d240*/  LD.E R25, desc[UR54][R22.64+0x220] ;  /* 0x0002203616197980 */ /* 0x001f28000c101900 */
[----:B-1----:R-:W4:Y:S04]  /*d250*/  LD.E R35, desc[UR54][R22.64+0x224] ;  /* 0x0002243616237980 */ /* 0x002f28000c101900 */
[----:B--2---:R-:W2:Y:S04]  /*d260*/  LD.E R37, desc[UR54][R22.64+0x228] ;  /* 0x0002283616257980 */ /* 0x004ea8000c101900 */
[----:B------:R-:W2:Y:S04]  /*d270*/  LD.E R39, desc[UR54][R22.64+0x22c] ;  /* 0x00022c3616277980 */ /* 0x000ea8000c101900 */
[----:B------:R-:W2:Y:S04]  /*d280*/  LD.E R41, desc[UR54][R22.64+0x230] ;  /* 0x0002303616297980 */ /* 0x000ea8000c101900 */
        /* <DEDUP_REMOVED lines=126> */
[----:B------:R-:W-:Y:S04]  /*da70*/  ST.E desc[UR54][R22.64+0x22c], R39 ;  /* 0x00022c2716007985 */ /* 0x000fe8000c101936 */
[----:B------:R-:W-:Y:S04]  /*da80*/  ST.E desc[UR54][R22.64+0x230], R41 ;  /* 0x0002302916007985 */ /* 0x000fe8000c101936 */
[----:B---3--:R-:W-:Y:S04]  /*da90*/  ST.E desc[UR54][R22.64+0x234], R33 ;  /* 0x0002342116007985 */ /* 0x008fe8000c101936 */
        /* <DEDUP_REMOVED lines=122> */
[----:B0-----:R-:W4:Y:S04]  /*e240*/  LD.E R189, desc[UR54][R22.64+0x210] ;  /* 0x0002103616bd7980 */ /* 0x001f28000c101900 */
[----:B-1----:R-:W4:Y:S04]  /*e250*/  LD.E.64 R14, desc[UR54][R22.64+0xa8] ;  /* 0x0000a836160e7980 */ /* 0x002f28000c101b00 */
[----:B------:R-:W4:Y:S04]  /*e260*/  LDL R190, [R1+0x88] ;  /* 0x0000880001be7983 */ /* 0x000f280000100800 */
[----:B--2---:R-:W2:Y:S04]  /*e270*/  LD.E R24, desc[UR54][R22.64+0x220] ;  /* 0x0002203616187980 */ /* 0x004ea8000c101900 */
[----:B------:R-:W2:Y:S04]  /*e280*/  LD.E R25, desc[UR54][R22.64+0x224] ;  /* 0x0002243616197980 */ /* 0x000ea8000c101900 */
[----:B---3--:R-:W2:Y:S04]  /*e290*/  LD.E R26, desc[UR54][R22.64+0x228] ;  /* 0x00022836161a7980 */ /* 0x008ea8000c101900 */
[----:B------:R-:W2:Y:S04]  /*e2a0*/  LD.E R27, desc[UR54][R22.64+0x22c] ;  /* 0x00022c36161b7980 */ /* 0x000ea8000c101900 */
[----:B----4-:R-:W2:Y:S04]  /*e2b0*/  LD.E R28, desc[UR54][R22.64+0x230] ;  /* 0x00023036161c7980 */ /* 0x010ea8000c101900 */
        /* <DEDUP_REMOVED lines=132> */
[----:B--2---:R-:W-:-:S06]  /*eb00*/  WARPGROUP.ARRIVE ;  /* 0x00000000000079c5 */ /* 0x004fcc0000000000 */
        /* <DEDUP_REMOVED lines=138> */
[----:B0-----:R-:W-:-:S06]  /*f3b0*/  WARPGROUP.ARRIVE ;  /* 0x00000000000079c5 */ /* 0x001fcc0000000000 */
        /* <DEDUP_REMOVED lines=281> */
[----:B------:R-:W-:Y:S02]  /*10550*/  VIADD R8, R14, 0x200 ;  /* 0x000002000e087836 */ /* 0x000fe40000000000 */
[----:B------:R-:W-:-:S03]  /*10560*/  IMAD.MOV.U32 R9, RZ, RZ, R15 ;  /* 0x000000ffff097224 */ /* 0x000fc600078e000f */
        /* <DEDUP_REMOVED lines=667> */
[----:B0-----:R-:W2:Y:S04]  /*12f20*/  LDL.64 R4, [R1+0x68] ;  /* 0x0000680001047983 */ /* 0x001ea80000100a00 */
[----:B------:R-:W3:Y:S01]  /*12f30*/  LD.E R0, desc[UR54][R22.64+0x210] ;  /* 0x0002103616007980 */ /* 0x000ee2000c101900 */
[----:B--2---:R-:W-:-:S05]  /*12f40*/  MOV R3, R4 ;  /* 0x0000000400037202 */ /* 0x004fca0000000f00 */
[----:B---3--:R-:W-:-:S05]  /*12f50*/  IMAD R0, R0, 0x8, R3 ;  /* 0x0000000800007824 */ /* 0x008fca00078e0203 */
[----:B------:R-:W-:-:S04]  /*12f60*/  PRMT R0, RZ, 0x654, R0 ;  /* 0x00000654ff007816 */ /* 0x000fc80000000000 */
[----:B------:R1:W-:Y:S03]  /*12f70*/  SYNCS.ARRIVE.TRANS64.RED.A1T0 RZ, [R0+URZ], RZ ;  /* 0x000000ff00ff79a7 */ /* 0x0003e6000810043f */
.L_x_2524:
[----:B------:R-:W-:Y:S05]  /*12f80*/  BSYNC B0 ;  /* 0x0000000000007941 */ /* 0x000fea0003800000 */
.L_x_2523:
[----:B------:R-:W-:Y:S05]  /*12f90*/  @P0 BRA `(.L_x_2525) ;  /* 0xffffff6800180947 */ /* 0x000fea000383ffff */
.L_x_2508:
[----:B------:R-:W-:-:S13]  /*12fa0*/  ISETP.GE.AND P0, PT, R10, UR43, PT ;  /* 0x0000002b0a007c0c */ /* 0x000fda000bf06270 */
[----:B------:R-:W-:Y:S05]  /*12fb0*/  @!P0 BRA `(.L_x_2526) ;  /* 0x000000a800d48947 */ /* 0x000fea0003800000 */
[----:B0-----:R0:W5:Y:S02]  /*12fc0*/  LDL.64 R2, [R1+0x170] ;  /* 0x0001700001027983 */ /* 0x0011640000100a00 */
.L_x_2557:
[----:B-----5:R-:W2:Y:S04]  /*12fd0*/  LD.E R5, desc[UR54][R2.64] ;  /* 0x0000003602057980 */ /* 0x020ea8000c101900 */
[----:B01----:R-:W3:Y:S01]  /*12fe0*/  LD.E R0, desc[UR54][R2.64+0x8] ;  /* 0x0000083602007980 */ /* 0x003ee2000c101900 */
        /* <DEDUP_REMOVED lines=12> */
[----:B------:R-:W-:Y:S05]  /*130b0*/  YIELD ;  /* 0x0000000000007946 */ /* 0x000fea0003800000 */
[----:B------:R-:W-:Y:S01]  /*130c0*/  BSSY B0, `(.L_x_2527) ;  /* 0x0000006000007945 */ /* 0x000fe20003800000 */
[----:B---3--:R-:W-:Y:S01]  /*130d0*/  @!P0 IMAD.MOV.U32 R5, RZ, RZ, RZ ;  /* 0x000000ffff058224 */ /* 0x008fe200078e00ff */
[----:B--2---:R-:W-:-:S04]  /*130e0*/  LOP3.LUT R0, R0, 0x1, RZ, 0xfc, !PT ;  /* 0x0000000100007812 */ /* 0x004fc800078efcff */
[----:B------:R-:W-:-:S13]  /*130f0*/  ISETP.NE.AND P1, PT, R0, 0x3, PT ;  /* 0x000000030000780c */ /* 0x000fda0003f25270 */
[----:B-1----:R-:W-:Y:S05]  /*13100*/  @!P1 BRA `(.L_x_2528) ;  /* 0x0000000000049947 */ /* 0x002fea0003800000 */
[----:B------:R-:W-:Y:S01]  /*13110*/  BPT.TRAP 0x1 ;  /* 0x000000040000795c */ /* 0x000fe20000300000 */
.L_x_2528:
[----:B------:R-:W-:Y:S05]  /*13120*/  BSYNC B0 ;  /* 0x0000000000007941 */ /* 0x000fea0003800000 */
.L_x_2527:
        /* <DEDUP_REMOVED lines=13> */
.L_x_2530:
[----:B------:R-:W-:Y:S05]  /*13200*/  BSYNC B0 ;  /* 0x0000000000007941 */ /* 0x000fea0003800000 */
.L_x_2529:
        /* <DEDUP_REMOVED lines=8> */
.L_x_2532:
[----:B------:R-:W-:Y:S05]  /*13290*/  BSYNC B0 ;  /* 0x0000000000007941 */ /* 0x000fea0003800000 */
.L_x_2531:
[----:B------:R-:W2:Y:S04]  /*132a0*/  LD.E R5, desc[UR54][R2.64] ;  /* 0x0000003602057980 */ /* 0x000ea8000c101900 */
[----:B------:R-:W2:Y:S01]  /*132b0*/  LDL.64 R8, [R1+0xa0] ;  /* 0x0000a00001087983 */ /* 0x000ea20000100a00 */
[----:B------:R-:W-:Y:S05]  /*132c0*/  WARPSYNC.ALL ;  /* 0x0000000000007948 */ /* 0x000fea0003800000 */
[----:B------:R-:W3:Y:S04]  /*132d0*/  LDL.64 R20, [R1+0x98] ;  /* 0x0000980001147983 */ /* 0x000ee80000100a00 */
[----:B-1---5:R-:W4:Y:S04]  /*132e0*/  LDL.64 R6, [R1+0x98] ;  /* 0x0000980001067983 */ /* 0x022f280000100a00 */
        /* <DEDUP_REMOVED lines=54> */
.L_x_2535:
[----:B------:R-:W-:Y:S05]  /*13650*/  BSYNC B0 ;  /* 0x0000000000007941 */ /* 0x000fea0003800000 */
.L_x_2534:
        /* <DEDUP_REMOVED lines=10> */
.L_x_2537:
[----:B------:R-:W-:Y:S05]  /*13700*/  BSYNC B0 ;  /* 0x0000000000007941 */ /* 0x000fea0003800000 */
.L_x_2536:
[----:B------:R-:W-:Y:S04]  /*13710*/  BSSY B0, `(.L_x_2538) ;  /* 0x0000006000007945 */ /* 0x000fe80003800000 */
[----:B--2---:R-:W-:Y:S05]  /*13720*/  @P0 BRA `(.L_x_2539) ;  /* 0x0000000000100947 */ /* 0x004fea0003800000 */
[----:B-----5:R-:W-:Y:S01]  /*13730*/  IMAD R4, R4, 0x8, R7 ;  /* 0x0000000804047824 */ /* 0x020fe200078e0207 */
[----:B-1----:R-:W-:-:S04]  /*13740*/  SHF.L.U32 R5, R6, 0x1f, RZ ;  /* 0x0000001f06057819 */ /* 0x002fc800000006ff */
[----:B------:R-:W1:Y:S02]  /*13750*/  SYNCS.PHASECHK.TRANS64.TRYWAIT P0, [R4+URZ], R5 ;  /* 0x00000005040075a7 */ /* 0x000e64000800017f */
[----:B-1----:R-:W-:Y:S05]  /*13760*/  @!P0 BRA `(.L_x_2540) ;  /* 0x0000013000708947 */ /* 0x002fea0003800000 */
.L_x_2539:
[----:B------:R-:W-:Y:S05]  /*13770*/  BSYNC B0 ;  /* 0x0000000000007941 */ /* 0x000fea0003800000 */
.L_x_2538:
        /* <DEDUP_REMOVED lines=263> */
.L_x_2546:
[----:B------:R-:W-:Y:S05]  /*147f0*/  BSYNC B2 ;  /* 0x0000000000027941 */ /* 0x000fea0003800000 */
.L_x_2545:
[----:B------:R-:W-:Y:S01]  /*14800*/  LOP3.LUT R9, RZ, R9, RZ, 0x33, !PT ;  /* 0x00000009ff097212 */ /* 0x000fe200078e33ff */
[----:B------:R-:W-:Y:S06]  /*14810*/  BRA `(.L_x_2547) ;  /* 0x0000000000187947 */ /* 0x000fec0003800000 */
.L_x_2544:
[----:B------:R-:W-:-:S13]  /*14820*/  ISETP.NE.AND P0, PT, R12, 0x1, PT ;  /* 0x000000010c00780c */ /* 0x000fda0003f05270 */
[----:B------:R-:W-:Y:S05]  /*14830*/  @!P0 BRA `(.L_x_2547) ;  /* 0x0000000000108947 */ /* 0x000fea0003800000 */
[----:B------:R-:W2:Y:S04]  /*14840*/  LDL R6, [R13+0x1c] ;  /* 0x00001c000d067983 */ /* 0x000ea80000100800 */
[----:B------:R-:W3:Y:S01]  /*14850*/  LDL R14, [R13+0x20] ;  /* 0x000020000d0e7983 */ /* 0x000ee20000100800 */
[----:B--2---:R-:W-:-:S05]  /*14860*/  IMAD.HI.U32 R9, R9, R6, RZ ;  /* 0x0000000609097227 */ /* 0x004fca00078e00ff */
[----:B---3--:R-:W-:-:S07]  /*14870*/  SHF.R.U32.HI R9, RZ, R14, R9 ;  /* 0x0000000eff097219 */ /* 0x008fce0000011609 */
.L_x_2547:
[----:B------:R-:W-:Y:S05]  /*14880*/  BSYNC B1 ;  /* 0x0000000000017941 */ /* 0x000fea0003800000 */
.L_x_2543:
[----:B------:R-:W-:-:S05]  /*14890*/  IMAD R9, R12, R9, R21 ;  /* 0x000000090c097224 */ /* 0x000fca00078e0215 */
[----:B------:R-:W-:Y:S02]  /*148a0*/  VIMNMX R4, R4, R9, !PT ;  /* 0x0000000904047248 */ /* 0x000fe40007fe0100 */
[----:B------:R-:W-:-:S07]  /*148b0*/  VIADDMNMX R5, R9, R12, R5, PT ;  /* 0x0000000c09057246 */ /* 0x000fce0003800105 */
.L_x_2542:
[----:B------:R-:W-:Y:S05]  /*148c0*/  BSYNC B0 ;  /* 0x0000000000007941 */ /* 0x000fea0003800000 */
.L_x_2541:
        /* <DEDUP_REMOVED lines=132> */
.L_x_2553:
[----:B------:R-:W-:Y:S05]  /*15110*/  BSYNC B2 ;  /* 0x0000000000027941 */ /* 0x000fea0003800000 */
.L_x_2552:
[----:B------:R-:W-:Y:S01]  /*15120*/  LOP3.LUT R7, RZ, R7, RZ, 0x33, !PT ;  /* 0x00000007ff077212 */ /* 0x000fe200078e33ff */
[----:B------:R-:W-:Y:S06]  /*15130*/  BRA `(.L_x_2554) ;  /* 0x0000000000187947 */ /* 0x000fec0003800000 */
.L_x_2551:
[----:B------:R-:W-:-:S13]  /*15140*/  ISETP.NE.AND P6, PT, R12, 0x1, PT ;  /* 0x000000010c00780c */ /* 0x000fda0003fc5270 */
[----:B------:R-:W-:Y:S05]  /*15150*/  @!P6 BRA `(.L_x_2554) ;  /* 0x000000000010e947 */ /* 0x000fea0003800000 */
[----:B------:R-:W2:Y:S04]  /*15160*/  LDL R4, [R13+0x1c] ;  /* 0x00001c000d047983 */ /* 0x000ea80000100800 */
[----:B------:R-:W3:Y:S01]  /*15170*/  LDL R8, [R13+0x20] ;  /* 0x000020000d087983 */ /* 0x000ee20000100800 */
[----:B--2---:R-:W-:-:S05]  /*15180*/  IMAD.HI.U32 R7, R7, R4, RZ ;  /* 0x0000000407077227 */ /* 0x004fca00078e00ff */
[----:B---3--:R-:W-:-:S07]  /*15190*/  SHF.R.U32.HI R7, RZ, R8, R7 ;  /* 0x00000008ff077219 */ /* 0x008fce0000011607 */
.L_x_2554:
[----:B------:R-:W-:Y:S05]  /*151a0*/  BSYNC B1 ;  /* 0x0000000000017941 */ /* 0x000fea0003800000 */
.L_x_2550:
[----:B------:R-:W-:-:S05]  /*151b0*/  IMAD R7, R12, R7, R21 ;  /* 0x000000070c077224 */ /* 0x000fca00078e0215 */
[----:B------:R-:W-:Y:S02]  /*151c0*/  VIADDMNMX R5, R7, R12, R5, PT ;  /* 0x0000000c07057246 */ /* 0x000fe40003800105 */
[----:B------:R-:W-:-:S07]  /*151d0*/  VIMNMX R6, R6, R7, !PT ;  /* 0x0000000706067248 */ /* 0x000fce0007fe0100 */
.L_x_2549:
[----:B------:R-:W-:Y:S05]  /*151e0*/  BSYNC B0 ;  /* 0x0000000000007941 */ /* 0x000fea0003800000 */
.L_x_2548:
        /* <DEDUP_REMOVED lines=137> */
[----:B------:R-:W-:Y:S02]  /*15a80*/  ISETP.LT.OR P0, PT, R5, 0x5a, P0 ;  /* 0x0000005a0500780c */ /* 0x000fe40000701670 */
[----:B------:R-:W-:Y:S02]  /*15a90*/  FSEL R70, R70, -INF , !P5 ;  /* 0xff80000046467808 */ /* 0x000fe40006800000 */
[----:B------:R-:W-:Y:S02]  /*15aa0*/  FMNMX.FTZ R5, R67, R4, !PT ;  /* 0x0000000443057209 */ /* 0x000fe40007810000 */
[----:B------:R-:W-:-:S02]  /*15ab0*/  FSEL R71, R71, -INF , !P0 ;  /* 0xff80000047477808 */ /* 0x000fc40004000000 */
[----:B------:R-:W-:-:S04]  /*15ac0*/  FMNMX.FTZ R4, R70, R5, !PT ;  /* 0x0000000546047209 */ /* 0x000fc80007810000 */
[----:B------:R-:W-:Y:S02]  /*15ad0*/  FMNMX.FTZ R9, R71, R4, !PT ;  /* 0x0000000447097209 */ /* 0x000fe40007810000 */
[----:B-1----:R-:W-:Y:S01]  /*15ae0*/  FMNMX.FTZ R6, R11, R12, !PT ;  /* 0x0000000c0b067209 */ /* 0x002fe20007810000 */
[----:B------:R-:W3:Y:S04]  /*15af0*/  LDL.64 R4, [R1+0x440] ;  /* 0x0004400001047983 */ /* 0x000ee80000100a00 */
        /* <DEDUP_REMOVED lines=29> */
[-C--:B------:R-:W-:Y:S01]  /*15cd0*/  FFMA.FTZ R154, R154, R26.reuse, -R11 ;  /* 0x0000001a9a9a7223 */ /* 0x080fe2000001080b */
[----:B------:R-:W-:-:S05]  /*15ce0*/  FFMA.FTZ R155, R30, R26, -R9 ;  /* 0x0000001a1e9b7223 */ /* 0x000fca0000010809 */
[----:B------:R-:W3:Y:S08]  /*15cf0*/  MUFU.EX2 R32, R15 ;  /* 0x0000000f00207308 */ /* 0x000ef00000000800 */
[----:B------:R-:W-:Y:S08]  /*15d00*/  MUFU.EX2 R202, R202 ;  /* 0x000000ca00ca7308 */ /* 0x000ff00000000800 */
[----:B------:R-:W1:Y:S01]  /*15d10*/  MUFU.EX2 R31, R25 ;  /* 0x00000019001f7308 */ /* 0x000e620000000800 */
[----:B------:R-:W-:-:S07]  /*15d20*/  FFMA.FTZ R190, R84, R26, -R11 ;  /* 0x0000001a54be7223 */ /* 0x000fce000001080b */
[----:B------:R-:W2:Y:S01]  /*15d30*/  MUFU.EX2 R152, R152 ;  /* 0x0000009800987308 */ /* 0x000ea20000000800 */
[----:B------:R-:W-:-:S07]  /*15d40*/  FFMA.FTZ R185, R34, R26, -R9 ;  /* 0x0000001a22b97223 */ /* 0x000fce0000010809 */
[----:B------:R-:W4:Y:S01]  /*15d50*/  MUFU.EX2 R189, R189 ;  /* 0x000000bd00bd7308 */ /* 0x000f220000000800 */
[----:B------:R-:W-:-:S07]  /*15d60*/  FFMA.FTZ R187, R82, R26, -R11 ;  /* 0x0000001a52bb7223 */ /* 0x000fce000001080b */
[----:B------:R-:W5:Y:S01]  /*15d70*/  MUFU.EX2 R154, R154 ;  /* 0x0000009a009a7308 */ /* 0x000f620000000800 */
[----:B------:R-:W-:-:S07]  /*15d80*/  FFMA.FTZ R188, R35, R26, -R9 ;  /* 0x0000001a23bc7223 */ /* 0x000fce0000010809 */
[----:B------:R-:W0:Y:S01]  /*15d90*/  MUFU.EX2 R155, R155 ;  /* 0x0000009b009b7308 */ /* 0x000e220000000800 */
[----:B---3--:R-:W-:Y:S01]  /*15da0*/  FFMA.FTZ R15, R32, R4, R7 ;  /* 0x00000004200f7223 */ /* 0x008fe20000010007 */
[----:B------:R-:W-:Y:S01]  /*15db0*/  FFMA.FTZ R183, R80, R26, -R11 ;  /* 0x0000001a50b77223 */ /* 0x000fe2000001080b */
[----:B-1----:R-:W-:-:S05]  /*15dc0*/  FFMA.FTZ R4, R5, R31, R202 ;  /* 0x0000001f05047223 */ /* 0x002fca00000100ca */
[----:B------:R-:W1:Y:S01]  /*15dd0*/  MUFU.EX2 R194, R194 ;  /* 0x000000c200c27308 */ /* 0x000e620000000800 */
[----:B------:R-:W-:Y:S01]  /*15de0*/  FFMA.FTZ R181, R38, R26, -R9 ;  /* 0x0000001a26b57223 */ /* 0x000fe20000010809 */
[----:B--2---:R-:W-:-:S06]  /*15df0*/  FADD.FTZ R15, R152, R15 ;  /* 0x0000000f980f7221 */ /* 0x004fcc0000010000 */
[----:B------:R-:W2:Y:S01]  /*15e00*/  MUFU.EX2 R190, R190 ;  /* 0x000000be00be7308 */ /* 0x000ea20000000800 */
[----:B------:R-:W-:Y:S01]  /*15e10*/  FFMA.FTZ R184, R78, R26, -R11 ;  /* 0x0000001a4eb87223 */ /* 0x000fe2000001080b */
[----:B----4-:R-:W-:-:S06]  /*15e20*/  FADD.FTZ R4, R189, R4 ;  /* 0x00000004bd047221 */ /* 0x010fcc0000010000 */
[----:B------:R-:W3:Y:S01]  /*15e30*/  MUFU.EX2 R185, R185 ;  /* 0x000000b900b97308 */ /* 0x000ee20000000800 */
[----:B------:R-:W-:Y:S01]  /*15e40*/  FFMA.FTZ R182, R39, R26, -R9 ;  /* 0x0000001a27b67223 */ /* 0x000fe20000010809 */
[----:B-----5:R-:W-:-:S06]  /*15e50*/  FADD.FTZ R8, R154, R15 ;  /* 0x0000000f9a087221 */ /* 0x020fcc0000010000 */
[----:B------:R-:W4:Y:S01]  /*15e60*/  MUFU.EX2 R187, R187 ;  /* 0x000000bb00bb7308 */ /* 0x000f220000000800 */
[----:B------:R-:W-:Y:S01]  /*15e70*/  FFMA.FTZ R179, R76, R26, -R11 ;  /* 0x0000001a4cb37223 */ /* 0x000fe2000001080b */
[----:B0-----:R-:W-:-:S06]  /*15e80*/  FADD.FTZ R5, R155, R4 ;  /* 0x000000049b057221 */ /* 0x001fcc0000010000 */
[----:B------:R-:W0:Y:S01]  /*15e90*/  MUFU.EX2 R188, R188 ;  /* 0x000000bc00bc7308 */ /* 0x000e220000000800 */
[----:B------:R-:W-:Y:S01]  /*15ea0*/  FFMA.FTZ R177, R42, R26, -R9 ;  /* 0x0000001a2ab17223 */ /* 0x000fe20000010809 */
[----:B------:R-:W-:-:S06]  /*15eb0*/  FADD.FTZ R15, R153, R8 ;  /* 0x00000008990f7221 */ /* 0x000fcc0000010000 */
[----:B------:R-:W5:Y:S01]  /*15ec0*/  MUFU.EX2 R183, R183 ;  /* 0x000000b700b77308 */ /* 0x000f620000000800 */
[----:B------:R-:W-:Y:S01]  /*15ed0*/  FFMA.FTZ R180, R74, R26, -R11 ;  /* 0x0000001a4ab47223 */ /* 0x000fe2000001080b */
[----:B-1----:R-:W-:-:S06]  /*15ee0*/  FADD.FTZ R4, R194, R5 ;  /* 0x00000005c2047221 */ /* 0x002fcc0000010000 */
[----:B------:R-:W1:Y:S01]  /*15ef0*/  MUFU.EX2 R181, R181 ;  /* 0x000000b500b57308 */ /* 0x000e620000000800 */
[----:B------:R-:W-:Y:S01]  /*15f00*/  FFMA.FTZ R178, R43, R26, -R9 ;  /* 0x0000001a2bb27223 */ /* 0x000fe20000010809 */
[----:B--2---:R-:W-:-:S06]  /*15f10*/  FADD.FTZ R8, R190, R15 ;  /* 0x0000000fbe087221 */ /* 0x004fcc0000010000 */
[----:B------:R-:W2:Y:S01]  /*15f20*/  MUFU.EX2 R184, R184 ;  /* 0x000000b800b87308 */ /* 0x000ea20000000800 */
[----:B------:R-:W-:Y:S01]  /*15f30*/  FFMA.FTZ R176, R72, R26, -R11 ;  /* 0x0000001a48b07223 */ /* 0x000fe2000001080b */
[----:B---3--:R-:W-:-:S06]  /*15f40*/  FADD.FTZ R5, R185, R4 ;  /* 0x00000004b9057221 */ /* 0x008fcc0000010000 */
[----:B------:R-:W3:Y:S01]  /*15f50*/  MUFU.EX2 R182, R182 ;  /* 0x000000b600b67308 */ /* 0x000ee20000000800 */
[----:B------:R-:W-:Y:S01]  /*15f60*/  FFMA.FTZ R173, R46, R26, -R9 ;  /* 0x0000001a2ead7223 */ /* 0x000fe20000010809 */
[----:B----4-:R-:W-:-:S06]  /*15f70*/  FADD.FTZ R8, R187, R8 ;  /* 0x00000008bb087221 */ /* 0x010fcc0000010000 */
[----:B------:R-:W4:Y:S01]  /*15f80*/  MUFU.EX2 R179, R179 ;  /* 0x000000b300b37308 */ /* 0x000f220000000800 */
[----:B------:R-:W-:Y:S01]  /*15f90*/  FFMA.FTZ R175, R44, R26, -R11 ;  /* 0x0000001a2caf7223 */ /* 0x000fe2000001080b */
[----:B0-----:R-:W-:-:S06]  /*15fa0*/  FADD.FTZ R4, R188, R5 ;  /* 0x00000005bc047221 */ /* 0x001fcc0000010000 */
[----:B------:R-:W0:Y:S01]  /*15fb0*/  MUFU.EX2 R177, R177 ;  /* 0x000000b100b17308 */ /* 0x000e220000000800 */
[----:B------:R-:W-:Y:S01]  /*15fc0*/  FFMA.FTZ R174, R47, R26, -R9 ;  /* 0x0000001a2fae7223 */ /* 0x000fe20000010809 */
[----:B-----5:R-:W-:-:S06]  /*15fd0*/  FADD.FTZ R5, R183, R8 ;  /* 0x00000008b7057221 */ /* 0x020fcc0000010000 */
        /* <DEDUP_REMOVED lines=31> */
[----:B0-----:R-:W-:Y:S01]  /*161d0*/  FADD.FTZ R4, R174, R5 ;  /* 0x00000005ae047221 */ /* 0x001fe20000010000 */
[----:B------:R-:W-:-:S06]  /*161e0*/  FFMA.FTZ R164, R59, R26, -R9 ;  /* 0x0000001a3ba47223 */ /* 0x000fcc0000010809 */
[----:B------:R-:W0:Y:S01]  /*161f0*/  MUFU.EX2 R171, R171 ;  /* 0x000000ab00ab7308 */ /* 0x000e220000000800 */
[----:B-----5:R-:W-:Y:S01]  /*16200*/  FADD.FTZ R8, R170, R15 ;  /* 0x0000000faa087221 */ /* 0x020fe20000010000 */
[----:B------:R-:W-:-:S06]  /*16210*/  FFMA.FTZ R21, R60, R26, -R11 ;  /* 0x0000001a3c157223 */ /* 0x000fcc000001080b */
[----:B------:R-:W5:Y:S01]  /*16220*/  MUFU.EX2 R166, R166 ;  /* 0x000000a600a67308 */ /* 0x000f620000000800 */
        /* <DEDUP_REMOVED lines=28> */
[----:B0-----:R-:W-:-:S06]  /*163f0*/  FADD.FTZ R4, R164, R5 ;  /* 0x00000005a4047221 */ /* 0x001fcc0000010000 */
[----:B------:R-:W0:Y:S01]  /*16400*/  MUFU.EX2 R13, R13 ;  /* 0x0000000d000d7308 */ /* 0x000e220000000800 */
[-C--:B------:R-:W-:Y:S01]  /*16410*/  FFMA.FTZ R11, R28, R26.reuse, -R11 ;  /* 0x0000001a1c0b7223 */ /* 0x080fe2000001080b */
[----:B------:R-:W-:-:S06]  /*16420*/  FFMA.FTZ R20, R71, R26, -R9 ;  /* 0x0000001a47147223 */ /* 0x000fcc0000010809 */
[----:B------:R-:W4:Y:S01]  /*16430*/  MUFU.EX2 R19, R19 ;  /* 0x0000001300137308 */ /* 0x000f220000000800 */
[----:B-----5:R-:W-:Y:S01]  /*16440*/  FADD.FTZ R5, R21, R8 ;  /* 0x0000000815057221 */ /* 0x020fe20000010000 */
[----:B-1----:R-:W-:-:S06]  /*16450*/  FADD.FTZ R9, R159, R4 ;  /* 0x000000049f097221 */ /* 0x002fcc0000010000 */
[----:B------:R-:W1:Y:S08]  /*16460*/  MUFU.EX2 R14, R14 ;  /* 0x0000000e000e7308 */ /* 0x000e700000000800 */
[----:B------:R-:W5:Y:S01]  /*16470*/  MUFU.EX2 R156, R156 ;  /* 0x0000009c009c7308 */ /* 0x000f620000000800 */
[----:B--2---:R-:W-:Y:S01]  /*16480*/  FADD.FTZ R4, R158, R5 ;  /* 0x000000059e047221 */ /* 0x004fe20000010000 */
[----:B---3--:R-:W-:-:S06]  /*16490*/  FADD.FTZ R8, R162, R9 ;  /* 0x00000009a2087221 */ /* 0x008fcc0000010000 */
[----:B------:R-:W2:Y:S08]  /*164a0*/  MUFU.EX2 R12, R12 ;  /* 0x0000000c000c7308 */ /* 0x000eb00000000800 */
[----:B------:R-:W3:Y:S01]  /*164b0*/  MUFU.EX2 R15, R15 ;  /* 0x0000000f000f7308 */ /* 0x000ee20000000800 */
[----:B0-----:R-:W-:Y:S01]  /*164c0*/  FADD.FTZ R5, R13, R4 ;  /* 0x000000040d057221 */ /* 0x001fe20000010000 */
[----:B----4-:R-:W-:-:S06]  /*164d0*/  FADD.FTZ R9, R19, R8 ;  /* 0x0000000813097221 */ /* 0x010fcc0000010000 */
[----:B------:R-:W0:Y:S08]  /*164e0*/  MUFU.EX2 R11, R11 ;  /* 0x0000000b000b7308 */ /* 0x000e300000000800 */
[----:B------:R-:W4:Y:S01]  /*164f0*/  MUFU.EX2 R20, R20 ;  /* 0x0000001400147308 */ /* 0x000f220000000800 */
[----:B-1----:R-:W-:Y:S01]  /*16500*/  FADD.FTZ R5, R14, R5 ;  /* 0x000000050e057221 */ /* 0x002fe20000010000 */
[----:B-----5:R-:W-:-:S03]  /*16510*/  FADD.FTZ R4, R156, R9 ;  /* 0x000000099c047221 */ /* 0x020fc60000010000 */
[----:B--2---:R-:W-:Y:S01]  /*16520*/  FADD.FTZ R8, R12, R5 ;  /* 0x000000050c087221 */ /* 0x004fe20000010000 */
[----:B---3--:R-:W-:-:S03]  /*16530*/  FADD.FTZ R5, R15, R4 ;  /* 0x000000040f057221 */ /* 0x008fc60000010000 */
[----:B0-----:R-:W-:Y:S01]  /*16540*/  FADD.FTZ R4, R11, R8 ;  /* 0x000000080b047221 */ /* 0x001fe20000010000 */
[----:B------:R0:W-:Y:S01]  /*16550*/  STL [R1+0x434], R6 ;  /* 0x0004340601007387 */ /* 0x0001e20000100800 */
[----:B----4-:R-:W-:-:S05]  /*16560*/  FADD.FTZ R5, R20, R5 ;  /* 0x0000000514057221 */ /* 0x010fca0000010000 */
[----:B------:R1:W-:Y:S04]  /*16570*/  STL.64 [R1+0x440], R4 ;  /* 0x0004400401007387 */ /* 0x0003e80000100a00 */
[----:B------:R-:W2:Y:S04]  /*16580*/  LD.E R29, desc[UR54][R22.64+0x414] ;  /* 0x00041436161d7980 */ /* 0x000ea8000c101900 */
[----:B------:R-:W3:Y:S04]  /*16590*/  LD.E R8, desc[UR54][R22.64+0x220] ;  /* 0x0002203616087980 */ /* 0x000ee8000c101900 */
[----:B------:R-:W4:Y:S04]  /*165a0*/  LD.E R9, desc[UR54][R22.64+0x224] ;  /* 0x0002243616097980 */ /* 0x000f28000c101900 */
[----:B------:R-:W5:Y:S04]  /*165b0*/  LD.E R25, desc[UR54][R22.64+0x234] ;  /* 0x0002343616197980 */ /* 0x000f68000c101900 */
[----:B------:R-:W5:Y:S04]  /*165c0*/  LD.E R27, desc[UR54][R22.64+0x244] ;  /* 0x00024436161b7980 */ /* 0x000f68000c101900 */
[----:B0-----:R-:W5:Y:S04]  /*165d0*/  LD.E R6, desc[UR54][R22.64+0x254] ;  /* 0x0002543616067980 */ /* 0x001f68000c101900 */
        /* <DEDUP_REMOVED lines=122> */
[C---:B--2---:R-:W-:Y:S01]  /*16d80*/  FMUL.FTZ R141, R32.reuse, R29 ;  /* 0x0000001d208d7220 */ /* 0x044fe20000410000 */
[C---:B---3--:R-:W-:Y:S01]  /*16d90*/  FMUL.FTZ R29, R32.reuse, R8 ;  /* 0x00000008201d7220 */ /* 0x048fe20000410000 */
[C---:B----4-:R-:W-:Y:S01]  /*16da0*/  FMUL.FTZ R9, R32.reuse, R9 ;  /* 0x0000000920097220 */ /* 0x050fe20000410000 */
[C---:B-----5:R-:W-:Y:S01]  /*16db0*/  FMUL.FTZ R25, R32.reuse, R25 ;  /* 0x0000001920197220 */ /* 0x060fe20000410000 */
        /* <DEDUP_REMOVED lines=10> */
[C---:B0-----:R-:W-:Y:S01]  /*16e60*/  FMUL.FTZ R29, R32.reuse, R6 ;  /* 0x00000006201d7220 */ /* 0x041fe20000410000 */
[C---:B-1----:R-:W-:Y:S01]  /*16e70*/  FMUL.FTZ R9, R31.reuse, R216 ;  /* 0x000000d81f097220 */ /* 0x042fe20000410000 */
[C---:B--2---:R-:W-:Y:S01]  /*16e80*/  FMUL.FTZ R25, R31.reuse, R214 ;  /* 0x000000d61f197220 */ /* 0x044fe20000410000 */
[----:B---3--:R-:W-:Y:S02]  /*16e90*/  FMUL.FTZ R27, R31, R212 ;  /* 0x000000d41f1b7220 */ /* 0x008fe40000410000 */
        /* <DEDUP_REMOVED lines=99> */
[----:B------:R0:W-:Y:S01]  /*174d0*/  ST.E desc[UR54][R22.64+0x378], R33 ;  /* 0x0003782116007985 */ /* 0x0001e2000c101936 */
[----:B------:R-:W-:Y:S01]  /*174e0*/  FMUL.FTZ R147, R31, R30 ;  /* 0x0000001e1f937220 */ /* 0x000fe20000410000 */
        /* <DEDUP_REMOVED lines=29> */
[----:B------:R2:W-:Y:S01]  /*176c0*/  ST.E desc[UR54][R22.64+0x414], R141 ;  /* 0x0004148d16007985 */ /* 0x0005e2000c101936 */
[C---:B---3--:R-:W-:Y:S01]  /*176d0*/  FMUL.FTZ R9, R31.reuse, R4 ;  /* 0x000000041f097220 */ /* 0x048fe20000410000 */
[C---:B------:R-:W-:Y:S01]  /*176e0*/  FMUL.FTZ R119, R32.reuse, R119 ;  /* 0x0000007720777220 */ /* 0x040fe20000410000 */
[C---:B------:R-:W-:Y:S01]  /*176f0*/  FMUL.FTZ R117, R32.reuse, R117 ;  /* 0x0000007520757220 */ /* 0x040fe20000410000 */
[C---:B0-----:R-:W-:Y:S01]  /*17700*/  FMUL.FTZ R25, R31.reuse, R38 ;  /* 0x000000261f197220 */ /* 0x041fe20000410000 */
        /* <DEDUP_REMOVED lines=97> */
[----:B------:R-:W-:Y:S04]  /*17d20*/  ST.E desc[UR54][R22.64+0x3ec], R41 ;  /* 0x0003ec2916007985 */ /* 0x000fe8000c101936 */
[----:B------:R4:W-:Y:S04]  /*17d30*/  ST.E desc[UR54][R22.64+0x3f8], R5 ;  /* 0x0003f80516007985 */ /* 0x0009e8000c101936 */
[----:B------:R-:W-:Y:S04]  /*17d40*/  ST.E desc[UR54][R22.64+0x3fc], R9 ;  /* 0x0003fc0916007985 */ /* 0x000fe8000c101936 */
[----:B------:R5:W-:Y:S04]  /*17d50*/  ST.E desc[UR54][R22.64+0x408], R25 ;  /* 0x0004081916007985 */ /* 0x000be8000c101936 */
[----:B------:R5:W-:Y:S04]  /*17d60*/  ST.E desc[UR54][R22.64+0x40c], R27 ;  /* 0x00040c1b16007985 */ /* 0x000be8000c101936 */
[----:B------:R5:W-:Y:S01]  /*17d70*/  ST.E desc[UR54][R22.64+0x418], R31 ;  /* 0x0004181f16007985 */ /* 0x000be2000c101936 */
[----:B------:R1:W-:Y:S06]  /*17d80*/  BAR.SYNC.DEFER_BLOCKING R205, 0x100 ;  /* 0x000400cd0000751d */ /* 0x0003ec0000010000 */
[----:B0-----:R-:W5:Y:S04]  /*17d90*/  LD.E R29, desc[UR54][R22.64+0x220] ;  /* 0x00022036161d7980 */ /* 0x001f68000c101900 */
[----:B------:R-:W5:Y:S04]  /*17da0*/  LD.E R33, desc[UR54][R22.64+0x224] ;  /* 0x0002243616217980 */ /* 0x000f68000c101900 */
[----:B-1----:R-:W5:Y:S04]  /*17db0*/  LD.E R35, desc[UR54][R22.64+0x228] ;  /* 0x0002283616237980 */ /* 0x002f68000c101900 */
[----:B--2---:R-:W2:Y:S04]  /*17dc0*/  LD.E R37, desc[UR54][R22.64+0x22c] ;  /* 0x00022c3616257980 */ /* 0x004ea8000c101900 */
[----:B---3--:R-:W3:Y:S04]  /*17dd0*/  LD.E R39, desc[UR54][R22.64+0x230] ;  /* 0x0002303616277980 */ /* 0x008ee8000c101900 */
[----:B----4-:R-:W4:Y:S04]  /*17de0*/  LD.E R5, desc[UR54][R22.64+0x234] ;  /* 0x0002343616057980 */ /* 0x010f28000c101900 */
[----:B------:R-:W4:Y:S04]  /*17df0*/  LD.E R41, desc[UR54][R22.64+0x238] ;  /* 0x0002383616297980 */ /* 0x000f28000c101900 */
        /* <DEDUP_REMOVED lines=123> */
[----:B------:R-:W-:Y:S04]  /*185b0*/  ST.E desc[UR54][R22.64+0x224], R33 ;  /* 0x0002242116007985 */ /* 0x000fe8000c101936 */
[----:B------:R-:W-:Y:S04]  /*185c0*/  ST.E desc[UR54][R22.64+0x228], R35 ;  /* 0x0002282316007985 */ /* 0x000fe8000c101936 */
[----:B--2---:R-:W-:Y:S04]  /*185d0*/  ST.E desc[UR54][R22.64+0x22c], R37 ;  /* 0x00022c2516007985 */ /* 0x004fe8000c101936 */
[----:B---3--:R-:W-:Y:S04]  /*185e0*/  ST.E desc[UR54][R22.64+0x230], R39 ;  /* 0x0002302716007985 */ /* 0x008fe8000c101936 */
[----:B----4-:R-:W-:Y:S04]  /*185f0*/  ST.E desc[UR54][R22.64+0x234], R5 ;  /* 0x0002340516007985 */ /* 0x010fe8000c101936 */
[----:B------:R-:W-:Y:S04]  /*18600*/  ST.E desc[UR54][R22.64+0x238], R41 ;  /* 0x0002382916007985 */ /* 0x000fe8000c101936 */
        /* <DEDUP_REMOVED lines=121> */
[----:B0-----:R-:W5:Y:S04]  /*18da0*/  LD.E.64 R4, desc[UR54][R22.64+0xa8] ;  /* 0x0000a83616047980 */ /* 0x001f68000c101b00 */
[----:B-1----:R-:W5:Y:S04]  /*18db0*/  LDL R6, [R1+0x88] ;  /* 0x0000880001067983 */ /* 0x002f680000100800 */
        /* <DEDUP_REMOVED lines=976> */
[----:B0-----:R-:W5:Y:S04]  /*1cac0*/  LD.E R25, desc[UR54][R22.64+0x240] ;  /* 0x0002403616197980 */ /* 0x001f68000c101900 */
        /* <DEDUP_REMOVED lines=249> */
[----:B0-----:R-:W-:Y:S05]  /*1da60*/  @P6 BRA `(.L_x_2556) ;  /* 0x0000000000186947 */ /* 0x001fea0003800000 */
[----:B------:R-:W2:Y:S04]  /*1da70*/  LDL.64 R4, [R1+0x68] ;  /* 0x0000680001047983 */ /* 0x000ea80000100a00 */
[----:B------:R-:W3:Y:S01]  /*1da80*/  LD.E R0, desc[UR54][R2.64] ;  /* 0x0000003602007980 */ /* 0x000ee2000c101900 */
[----:B--2---:R-:W-:-:S05]  /*1da90*/  MOV R5, R4 ;  /* 0x0000000400057202 */ /* 0x004fca0000000f00 */
[----:B---3--:R-:W-:-:S05]  /*1daa0*/  IMAD R0, R0, 0x8, R5 ;  /* 0x0000000800007824 */ /* 0x008fca00078e0205 */
[----:B------:R-:W-:-:S04]  /*1dab0*/  PRMT R0, RZ, 0x654, R0 ;  /* 0x00000654ff007816 */ /* 0x000fc80000000000 */
[----:B------:R0:W-:Y:S03]  /*1dac0*/  SYNCS.ARRIVE.TRANS64.RED.A1T0 RZ, [R0+URZ], RZ ;  /* 0x000000ff00ff79a7 */ /* 0x0001e6000810043f */
.L_x_2556:
[----:B------:R-:W-:Y:S05]  /*1dad0*/  BSYNC B0 ;  /* 0x0000000000007941 */ /* 0x000fea0003800000 */
.L_x_2555:
[C---:B------:R-:W-:Y:S01]  /*1dae0*/  ISETP.GT.AND P0, PT, R10.reuse, UR43, PT ;  /* 0x0000002b0a007c0c */ /* 0x040fe2000bf04270 */
[----:B------:R-:W-:-:S12]  /*1daf0*/  VIADD R10, R10, 0xffffffff ;  /* 0xffffffff0a0a7836 */ /* 0x000fd80000000000 */
[----:B------:R-:W-:Y:S05]  /*1db00*/  @P0 BRA `(.L_x_2557) ;  /* 0xffffff5400300947 */ /* 0x000fea000383ffff */
.L_x_2526:
[----:B------:R-:W-:Y:S05]  /*1db10*/  WARPSYNC.ALL ;  /* 0x0000000000007948 */ /* 0x000fea0003800000 */
[----:B0-----:R-:W1:Y:S04]  /*1db20*/  LDL R5, [R1+0x440] ;  /* 0x0004400001057983 */ /* 0x001e680000100800 */
[----:B------:R-:W2:Y:S04]  /*1db30*/  LDL R4, [R1+0x444] ;  /* 0x0004440001047983 */ /* 0x000ea80000100800 */
[----:B------:R-:W3:Y:S04]  /*1db40*/  LDL R136, [R1+0x210] ;  /* 0x0002100001887983 */ /* 0x000ee80000100800 */
[----:B------:R-:W4:Y:S04]  /*1db50*/  LDL.64 R6, [R1+0x240] ;  /* 0x0002400001067983 */ /* 0x000f280000100a00 */
        /* <DEDUP_REMOVED lines=61> */
[----:B-1----:R-:W0:Y:S02]  /*1df30*/  SHFL.BFLY PT, R0, R5, 0x2, 0x1f ;  /* 0x0c401f0005007f89 */ /* 0x002e2400000e0000 */
[----:B0-----:R-:W-:-:S05]  /*1df40*/  FADD.FTZ R0, R5, R0 ;  /* 0x0000000005007221 */ /* 0x001fca0000010000 */
[----:B------:R-:W0:Y:S02]  /*1df50*/  SHFL.BFLY PT, R3, R0, 0x1, 0x1f ;  /* 0x0c201f0000037f89 */ /* 0x000e2400000e0000 */
[----:B0-----:R-:W-:Y:S01]  /*1df60*/  FADD.FTZ R2, R0, R3 ;  /* 0x0000000300027221 */ /* 0x001fe20000010000 */
[----:B---3--:R-:W-:Y:S01]  /*1df70*/  VIADD R136, R136, 0x1 ;  /* 0x0000000188887836 */ /* 0x008fe20000000000 */
[----:B------:R-:W3:Y:S04]  /*1df80*/  LDL R0, [R1+0x21c] ;  /* 0x00021c0001007983 */ /* 0x000ee80000100800 */
[----:B------:R-:W-:Y:S04]  /*1df90*/  STL [R1+0x440], R2 ;  /* 0x0004400201007387 */ /* 0x000fe80000100800 */
[----:B------:R-:W4:Y:S04]  /*1dfa0*/  LDL R148, [R1+0x440] ;  /* 0x0004400001947983 */ /* 0x000f280000100800 */
[----:B--2---:R-:W0:Y:S02]  /*1dfb0*/  SHFL.BFLY PT, R3, R4, 0x2, 0x1f ;  /* 0x0c401f0004037f89 */ /* 0x004e2400000e0000 */
[----:B0-----:R-:W-:Y:S01]  /*1dfc0*/  FADD.FTZ R8, R3, R4 ;  /* 0x0000000403087221 */ /* 0x001fe20000010000 */
[----:B------:R-:W-:Y:S01]  /*1dfd0*/  ISETP.NE.AND P2, PT, R136, 0x2, PT ;  /* 0x000000028800780c */ /* 0x000fe20003f45270 */
[----:B------:R-:W2:Y:S04]  /*1dfe0*/  LDL.64 R4, [R1+0x230] ;  /* 0x0002300001047983 */ /* 0x000ea80000100a00 */
[----:B------:R-:W0:Y:S08]  /*1dff0*/  SHFL.BFLY PT, R3, R8, 0x1, 0x1f ;  /* 0x0c201f0008037f89 */ /* 0x000e3000000e0000 */
[----:B------:R-:W5:Y:S01]  /*1e000*/  @!P2 LDL R19, [R1+0x214] ;  /* 0x000214000113a983 */ /* 0x000f620000100800 */
[----:B0-----:R-:W-:-:S03]  /*1e010*/  FADD.FTZ R140, R8, R3 ;  /* 0x00000003088c7221 */ /* 0x001fc60000010000 */
[----:B------:R-:W5:Y:S02]  /*1e020*/  LDL.64 R2, [R1+0x220] ;  /* 0x0002200001027983 */ /* 0x000f640000100a00 */
[----:B------:R-:W-:Y:S02]  /*1e030*/  FSETP.NE.FTZ.AND P1, PT, R140, RZ, PT ;  /* 0x000000ff8c00720b */ /* 0x000fe40003f35000 */
[----:B------:R-:W5:Y:S11]  /*1e040*/  LDL.64 R8, [R1+0x250] ;  /* 0x0002500001087983 */ /* 0x000f760000100a00 */
[----:B------:R-:W5:Y:S04]  /*1e050*/  @P1 LDL R143, [R1+0x450] ;  /* 0x00045000018f1983 */ /* 0x000f680000100800 */
[----:B------:R-:W5:Y:S01]  /*1e060*/  @P1 LDL R145, [R1+0x434] ;  /* 0x0004340001911983 */ /* 0x000f620000100800 */
[----:B------:R-:W-:-:S02]  /*1e070*/  IMAD.MOV.U32 R138, RZ, RZ, RZ ;  /* 0x000000ffff8a7224 */ /* 0x000fc400078e00ff */
[----:B------:R-:W-:Y:S01]  /*1e080*/  IMAD.MOV.U32 R142, RZ, RZ, -0x800000 ;  /* 0xff800000ff8e7424 */ /* 0x000fe200078e00ff */
[----:B------:R0:W-:Y:S08]  /*1e090*/  BAR.ARV R204, 0x100 ;  /* 0x000400cc0000751d */ /* 0x0001f00000002000 */
[----:B------:R-:W-:Y:S06]  /*1e0a0*/  BAR.ARV 0x8, 0x120 ;  /* 0x0204800000007b1d */ /* 0x000fec0000002000 */
[----:B----4-:R-:W-:-:S13]  /*1e0b0*/  FSETP.NE.FTZ.AND P0, PT, R148, RZ, PT ;  /* 0x000000ff9400720b */ /* 0x010fda0003f15000 */
[----:B------:R-:W4:Y:S04]  /*1e0c0*/  @P0 LDL R139, [R1+0x450] ;  /* 0x00045000018b0983 */ /* 0x000f280000100800 */
[----:B------:R-:W4:Y:S01]  /*1e0d0*/  @P0 LDL R144, [R1+0x430] ;  /* 0x0004300001900983 */ /* 0x000f220000100800 */
[----:B------:R-:W1:Y:S08]  /*1e0e0*/  @P0 MUFU.LG2 R141, R148 ;  /* 0x00000094008d0308 */ /* 0x000e700000000c00 */
[----:B------:R-:W2:Y:S01]  /*1e0f0*/  @P0 MUFU.RCP R138, R148 ;  /* 0x00000094008a0308 */ /* 0x000ea20000001000 */
[----:B-1----:R-:W-:-:S07]  /*1e100*/  @P0 FMUL.FTZ R146, R141, 0.69314718246459960938 ;  /* 0x3f3172188d920820 */ /* 0x002fce0000410000 */
[----:B------:R-:W1:Y:S01]  /*1e110*/  @P1 MUFU.LG2 R147, R140 ;  /* 0x0000008c00931308 */ /* 0x000e620000000c00 */
[----:B---3--:R-:W-:Y:S02]  /*1e120*/  VIADD R0, R0, 0x1 ;  /* 0x0000000100007836 */ /* 0x008fe40000000000 */
[-C--:B--2---:R-:W-:Y:S01]  /*1e130*/  FMUL.FTZ R5, R5, R138.reuse ;  /* 0x0000008a05057220 */ /* 0x084fe20000410000 */
[-C--:B------:R-:W-:Y:S01]  /*1e140*/  FMUL.FTZ R4, R4, R138.reuse ;  /* 0x0000008a04047220 */ /* 0x080fe20000410000 */
[-C--:B------:R-:W-:Y:S01]  /*1e150*/  FMUL.FTZ R7, R7, R138.reuse ;  /* 0x0000008a07077220 */ /* 0x080fe20000410000 */
[-C--:B------:R-:W-:Y:S01]  /*1e160*/  FMUL.FTZ R6, R6, R138.reuse ;  /* 0x0000008a06067220 */ /* 0x080fe20000410000 */
[-C--:B-----5:R-:W-:Y:S01]  /*1e170*/  FMUL.FTZ R11, R11, R138.reuse ;  /* 0x0000008a0b0b7220 */ /* 0x0a0fe20000410000 */
[-C--:B------:R-:W-:Y:S01]  /*1e180*/  FMUL.FTZ R10, R10, R138.reuse ;  /* 0x0000008a0a0a7220 */ /* 0x080fe20000410000 */
[----:B------:R-:W-:Y:S01]  /*1e190*/  STL.64 [R1+0x230], R4 ;  /* 0x0002300401007387 */ /* 0x000fe20000100a00 */
        /* <DEDUP_REMOVED lines=61> */
[----:B------:R-:W-:Y:S01]  /*1e570*/  @!P2 LOP3.LUT R4, R19, 0x1, RZ, 0x3c, !PT ;  /* 0x000000011304a812 */ /* 0x000fe200078e3cff */
[----:B------:R0:W-:Y:S04]  /*1e580*/  STL [R1+0x444], R140 ;  /* 0x0004448c01007387 */ /* 0x0001e80000100800 */
        /* <DEDUP_REMOVED lines=32> */
[----:B------:R0:W-:Y:S04]  /*1e790*/  @!P2 STL [R1+0x214], R4 ;  /* 0x000214040100a387 */ /* 0x0001e80000100800 */
[----:B------:R0:W-:Y:S04]  /*1e7a0*/  STL [R1+0x21c], R0 ;  /* 0x00021c0001007387 */ /* 0x0001e80000100800 */
[----:B------:R0:W-:Y:S01]  /*1e7b0*/  @!P2 STL [R1+0x210], RZ ;  /* 0x000210ff0100a387 */ /* 0x0001e20000100800 */
[----:B----4-:R-:W-:-:S04]  /*1e7c0*/  @P0 FMUL.FTZ R139, R139, 0.69314718246459960938 ;  /* 0x3f3172188b8b0820 */ /* 0x010fc80000410000 */
[----:B------:R-:W-:Y:S01]  /*1e7d0*/  @P0 FFMA.FTZ R142, R139, R144, R146 ;  /* 0x000000908b8e0223 */ /* 0x000fe20000010092 */
[----:B------:R-:W-:-:S06]  /*1e7e0*/  IMAD.MOV.U32 R139, RZ, RZ, RZ ;  /* 0x000000ffff8b7224 */ /* 0x000fcc00078e00ff */
[----:B------:R-:W1:Y:S01]  /*1e7f0*/  @P1 MUFU.RCP R139, R140 ;  /* 0x0000008c008b1308 */ /* 0x000e620000001000 */
[----:B------:R-:W-:Y:S01]  /*1e800*/  @P1 FMUL.FTZ R146, R143, 0.69314718246459960938 ;  /* 0x3f3172188f921820 */ /* 0x000fe20000410000 */
[----:B------:R-:W-:-:S03]  /*1e810*/  IMAD.MOV.U32 R144, RZ, RZ, -0x800000 ;  /* 0xff800000ff907424 */ /* 0x000fc600078e00ff */
[----:B------:R-:W-:Y:S01]  /*1e820*/  @P1 FFMA.FTZ R144, R146, R145, R147 ;  /* 0x0000009192901223 */ /* 0x000fe20000010093 */
[----:B------:R0:W-:Y:S04]  /*1e830*/  STL [R1+0x440], R142 ;  /* 0x0004408e01007387 */ /* 0x0001e80000100800 */
[----:B------:R0:W-:Y:S01]  /*1e840*/  STL [R1+0x444], R144 ;  /* 0x0004449001007387 */ /* 0x0001e20000100800 */
        /* <DEDUP_REMOVED lines=95> */
[----:B------:R0:W-:Y:S01]  /*1ee40*/  STL.64 [R1+0x418], R134 ;  /* 0x0004188601007387 */ /* 0x0001e20000100a00 */
[----:B------:R-:W-:-:S13]  /*1ee50*/  PLOP3.LUT P0, PT, PT, PT, PT, 0x8, 0x0 ;  /* 0x000000000000781c */ /* 0x000fda0003f0e170 */
.L_x_2461:
[----:B------:R-:W1:Y:S08]  /*1ee60*/  S2UR UR4, SR_CgaCtaId ;  /* 0x00000000000479c3 */ /* 0x000e700000008800 */
[----:B------:R-:W-:Y:S06]  /*1ee70*/  BAR.SYNC.DEFER_BLOCKING 0x5, 0x120 ;  /* 0x0144800000007b1d */ /* 0x000fec0000010000 */
[----:B------:R-:W-:Y:S01]  /*1ee80*/  UMOV UR44, 0x400 ;  /* 0x00000400002c7882 */ /* 0x000fe20000000000 */
[----:B------:R-:W-:Y:S01]  /*1ee90*/  BSSY B0, `(.L_x_2558) ;  /* 0x0000275000007945 */ /* 0x000fe20003800000 */
[----:B-1----:R-:W-:-:S09]  /*1eea0*/  ULEA UR44, UR4, UR44, 0x18 ;  /* 0x0000002c042c7291 */ /* 0x002fd2000f8ec03f */
[----:B0--3--:R-:W0:Y:S02]  /*1eeb0*/  LDS.128 R4, [UR44+0x324d0] ;  /* 0x0324d02cff047984 */ /* 0x009e240008000c00 */
[----:B0-----:R-:W-:Y:S02]  /*1eec0*/  R2UR UR5, R5 ;  /* 0x00000000050572ca */ /* 0x001fe400000e0000 */
[----:B------:R-:W-:Y:S02]  /*1eed0*/  R2UR UR7, R6 ;  /* 0x00000000060772ca */ /* 0x000fe400000e0000 */
[----:B------:R-:W-:Y:S01]  /*1eee0*/  R2UR UR6, R7 ;  /* 0x00000000070672ca */ /* 0x000fe200000e0000 */
[----:B------:R-:W-:Y:S06]  /*1eef0*/  BAR.ARV 0x4, 0x120 ;  /* 0x0104800000007b1d */ /* 0x000fec0000002000 */
[----:B------:R-:W-:Y:S08]  /*1ef00*/  @P0 BRA `(.L_x_2559) ;  /* 0x0000001800a40947 */ /* 0x000ff00003800000 */
[----:B------:R-:W2:Y:S04]  /*1ef10*/  LDL.128 R136, [R1+0x220] ;  /* 0x0002200001887983 */ /* 0x000ea80000100c00 */
[----:B------:R-:W3:Y:S04]  /*1ef20*/  LDL.128 R8, [R1+0x240] ;  /* 0x0002400001087983 */ /* 0x000ee80000100c00 */
[----:B------:R-:W4:Y:S04]  /*1ef30*/  LDL.128 R4, [R1+0x230] ;  /* 0x0002300001047983 */ /* 0x000f280000100c00 */
[----:B------:R-:W5:Y:S04]  /*1ef40*/  LDL.128 R24, [R1+0x260] ;  /* 0x0002600001187983 */ /* 0x000f680000100c00 */
        /* <DEDUP_REMOVED lines=10> */
[----:B------:R-:W5:Y:S04]  /*1eff0*/  LDL R21, [R1+0x478] ;  /* 0x0004780001157983 */ /* 0x000f680000100800 */
        /* <DEDUP_REMOVED lines=19> */
[----:B------:R-:W5:Y:S01]  /*1f130*/  LDL.128 R132, [R1+0x410] ;  /* 0x0004100001847983 */ /* 0x000f620000100c00 */
[----:B------:R-:W-:Y:S01]  /*1f140*/  LOP3.LUT R3, R196, 0x380, RZ, 0xc0, !PT ;  /* 0x00000380c4037812 */ /* 0x000fe200078ec0ff */
[----:B------:R-:W-:Y:S01]  /*1f150*/  ULDC.64 UR8, c[0x0][0xce0] ;  /* 0x0003380000087ab9 */ /* 0x000fe20000000a00 */
[----:B------:R-:W-:-:S02]  /*1f160*/  ULDC.64 UR10, c[0x0][0xcd8] ;  /* 0x00033600000a7ab9 */ /* 0x000fc40000000a00 */
[----:B------:R-:W-:-:S04]  /*1f170*/  SHF.R.U64 R3, R3, 0x3, RZ ;  /* 0x0000000303037819 */ /* 0x000fc800000012ff */
[----:B------:R-:W-:Y:S01]  /*1f180*/  LOP3.LUT R2, R3, R196, RZ, 0x3c, !PT ;  /* 0x000000c403027212 */ /* 0x000fe200078e3cff */
[----:B------:R-:W-:-:S05]  /*1f190*/  IMAD.MOV.U32 R3, RZ, RZ, R197 ;  /* 0x000000ffff037224 */ /* 0x000fca00078e00c5 */
[----:B------:R-:W-:Y:S01]  /*1f1a0*/  MOV R0, R2 ;  /* 0x0000000200007202 */ /* 0x000fe20000000f00 */
[----:B------:R-:W-:-:S04]  /*1f1b0*/  UISETP.NE.U32.AND UP1, UPT, UR8, URZ, UPT ;  /* 0x0000003f0800728c */ /* 0x000fc8000bf25070 */
[----:B------:R-:W-:-:S03]  /*1f1c0*/  UISETP.NE.AND.EX UP1, UPT, UR9, URZ, UPT, UP1 ;  /* 0x0000003f0900728c */ /* 0x000fc6000bf25310 */
[----:B------:R-:W-:Y:S02]  /*1f1d0*/  ULDC.64 UR8, c[0x0][0xcd8] ;  /* 0x0003360000087ab9 */ /* 0x000fe40000000a00 */
[----:B------:R-:W-:-:S04]  /*1f1e0*/  UISETP.NE.U32.AND UP0, UPT, UR8, URZ, UPT ;  /* 0x0000003f0800728c */ /* 0x000fc8000bf05070 */
[----:B------:R-:W-:Y:S01]  /*1f1f0*/  UISETP.NE.AND.EX UP0, UPT, UR9, URZ, UPT, UP0 ;  /* 0x0000003f0900728c */ /* 0x000fe2000bf05300 */
[----:B------:R-:W-:Y:S02]  /*1f200*/  PLOP3.LUT P2, PT, PT, PT, UP1, 0x80, 0x0 ;  /* 0x000000000000781c */ /* 0x000fe40003f4f018 */
[----:B------:R-:W-:Y:S01]  /*1f210*/  @UP1 ULDC.64 UR8, c[0x0][0xce0] ;  /* 0x0003380000081ab9 */ /* 0x000fe20000000a00 */
[----:B------:R-:W-:Y:S02]  /*1f220*/  UIMAD.WIDE UR10, UR41, 0x4, UR10 ;  /* 0x00000004290a78a5 */ /* 0x000fe4000f8e020a */
[----:B------:R-:W-:Y:S01]  /*1f230*/  PLOP3.LUT P1, PT, PT, PT, UP0, 0x80, 0x0 ;  /* 0x000000000000781c */ /* 0x000fe20003f2f008 */
[----:B------:R-:W-:-:S03]  /*1f240*/  @UP1 UIMAD.WIDE UR8, UR41, 0x4, UR8 ;  /* 0x00000004290818a5 */ /* 0x000fc6000f8e0208 */
[----:B------:R-:W-:Y:S02]  /*1f250*/  IMAD.U32 R2, RZ, RZ, UR10 ;  /* 0x0000000aff027e24 */ /* 0x000fe4000f8e00ff */
[----:B------:R-:W-:Y:S01]  /*1f260*/  IMAD.U32 R3, RZ, RZ, UR11 ;  /* 0x0000000bff037e24 */ /* 0x000fe2000f8e00ff */
[----:B--2---:R-:W-:Y:S02]  /*1f270*/  F2FP.F16.F32.PACK_AB R136, R137, R136 ;  /* 0x000000888988723e */ /* 0x004fe400000000ff */
[----:B------:R-:W-:Y:S02]  /*1f280*/  F2FP.F16.F32.PACK_AB R137, R139, R138 ;  /* 0x0000008a8b89723e */ /* 0x000fe400000000ff */
[----:B---3--:R-:W-:Y:S02]  /*1f290*/  F2FP.F16.F32.PACK_AB R8, R9, R8 ;  /* 0x000000080908723e */ /* 0x008fe400000000ff */
[----:B------:R-:W-:Y:S02]  /*1f2a0*/  F2FP.F16.F32.PACK_AB R9, R11, R10 ;  /* 0x0000000a0b09723e */ /* 0x000fe400000000ff */
[----:B----4-:R-:W-:-:S02]  /*1f2b0*/  F2FP.F16.F32.PACK_AB R138, R5, R4 ;  /* 0x00000004058a723e */ /* 0x010fc400000000ff */
[----:B------:R-:W-:Y:S01]  /*1f2c0*/  F2FP.F16.F32.PACK_AB R139, R7, R6 ;  /* 0x00000006078b723e */ /* 0x000fe200000000ff */
[----:B------:R-:W-:Y:S01]  /*1f2d0*/  BAR.SYNC.DEFER_BLOCKING 0x1, 0x100 ;  /* 0x0044000000007b1d */ /* 0x000fe20000010000 */
[----:B-----5:R-:W-:Y:S02]  /*1f2e0*/  F2FP.F16.F32.PACK_AB R24, R25, R24 ;  /* 0x000000181918723e */ /* 0x020fe400000000ff */
        /* <DEDUP_REMOVED lines=11> */
[----:B------:R-:W-:Y:S01]  /*1f3a0*/  F2FP.F16.F32.PACK_AB R48, R49, R48 ;  /* 0x000000303130723e */ /* 0x000fe200000000ff */
[----:B------:R0:W-:Y:S01]  /*1f3b0*/  STSM.16.M88.4 [R0], R136 ;  /* 0x0000008800007844 */ /* 0x0001e20000000200 */
        /* <DEDUP_REMOVED lines=8> */
[----:B------:R-:W-:Y:S01]  /*1f440*/  F2FP.F16.F32.PACK_AB R65, R67, R66 ;  /* 0x000000424341723e */ /* 0x000fe200000000ff */
[----:B------:R1:W-:Y:S01]  /*1f450*/  STSM.16.M88.4 [R21], R8 ;  /* 0x0000000815007844 */ /* 0x0003e20000000200 */
        /* <DEDUP_REMOVED lines=10> */
[----:B------:R-:W-:-:S03]  /*1f500*/  F2FP.F16.F32.PACK_AB R74, R77, R76 ;  /* 0x0000004c4d4a723e */ /* 0x000fc600000000ff */
[----:B------:R1:W-:Y:S01]  /*1f510*/  STSM.16.M88.4 [R237], R40 ;  /* 0x00000028ed007844 */ /* 0x0003e20000000200 */
[----:B------:R-:W-:Y:S02]  /*1f520*/  F2FP.F16.F32.PACK_AB R75, R79, R78 ;  /* 0x0000004e4f4b723e */ /* 0x000fe400000000ff */
[----:B------:R-:W-:Y:S01]  /*1f530*/  F2FP.F16.F32.PACK_AB R88, R89, R88 ;  /* 0x000000585958723e */ /* 0x000fe200000000ff */
[----:B------:R1:W-:Y:S01]  /*1f540*/  STSM.16.M88.4 [R236], R48 ;  /* 0x00000030ec007844 */ /* 0x0003e20000000200 */
        /* <DEDUP_REMOVED lines=27> */
[----:B------:R-:W-:Y:S01]  /*1f700*/  F2FP.F16.F32.PACK_AB R123, R127, R126 ;  /* 0x0000007e7f7b723e */ /* 0x000fe200000000ff */
[----:B------:R1:W-:Y:S01]  /*1f710*/  STSM.16.M88.4 [R225], R96 ;  /* 0x00000060e1007844 */ /* 0x0003e20000000200 */
[----:B------:R-:W-:-:S02]  /*1f720*/  F2FP.F16.F32.PACK_AB R130, R133, R132 ;  /* 0x000000848582723e */ /* 0x000fc400000000ff */
[----:B------:R-:W-:Y:S01]  /*1f730*/  F2FP.F16.F32.PACK_AB R131, R135, R134 ;  /* 0x000000868783723e */ /* 0x000fe200000000ff */
[----:B------:R1:W-:Y:S04]  /*1f740*/  STSM.16.M88.4 [R224], R104 ;  /* 0x00000068e0007844 */ /* 0x0003e80000000200 */
[----:B------:R1:W-:Y:S04]  /*1f750*/  STSM.16.M88.4 [R223], R112 ;  /* 0x00000070df007844 */ /* 0x0003e80000000200 */
[----:B------:R1:W-:Y:S04]  /*1f760*/  STSM.16.M88.4 [R222], R120 ;  /* 0x00000078de007844 */ /* 0x0003e80000000200 */
[----:B------:R1:W-:Y:S01]  /*1f770*/  STSM.16.M88.4 [R221], R128 ;  /* 0x00000080dd007844 */ /* 0x0003e20000000200 */
[----:B------:R-:W-:Y:S01]  /*1f780*/  BAR.SYNC.DEFER_BLOCKING 0x1, 0x100 ;  /* 0x0044000000007b1d */ /* 0x000fe20000010000 */
[----:B------:R-:W-:-:S02]  /*1f790*/  IMAD.U32 R4, RZ, RZ, UR8 ;  /* 0x00000008ff047e24 */ /* 0x000fc4000f8e00ff */
[----:B------:R-:W-:-:S05]  /*1f7a0*/  IMAD.U32 R5, RZ, RZ, UR9 ;  /* 0x00000009ff057e24 */ /* 0x000fca000f8e00ff */
[----:B------:R-:W2:Y:S04]  /*1f7b0*/  @P2 LDG.E R4, desc[UR54][R4.64] ;  /* 0x0000003604042981 */ /* 0x000ea8000c1e1900 */
[----:B0-----:R-:W3:Y:S01]  /*1f7c0*/  @P1 LDG.E R0, desc[UR54][R2.64] ;  /* 0x0000003602001981 */ /* 0x001ee2000c1e1900 */
[----:B------:R-:W-:Y:S01]  /*1f7d0*/  IMAD.U32 R7, RZ, RZ, UR40 ;  /* 0x00000028ff077e24 */ /* 0x000fe2000f8e00ff */
[----:B------:R-:W-:Y:S01]  /*1f7e0*/  ULDC UR12, c[0x0][0xb88] ;  /* 0x0002e200000c7ab9 */ /* 0x000fe20000000800 */
[----:B------:R-:W-:Y:S02]  /*1f7f0*/  UMOV UR4, URZ ;  /* 0x0000003f00047c82 */ /* 0x000fe40008000000 */
[----:B------:R-:W-:Y:S01]  /*1f800*/  IMAD R7, R7, 0x80, R198 ;  /* 0x0000008007077824 */ /* 0x000fe200078e02c6 */
[----:B------:R-:W-:-:S03]  /*1f810*/  LOP3.LUT P0, RZ, R206, 0x3, RZ, 0xc0, !PT ;  /* 0x00000003ceff7812 */ /* 0x000fc6000780c0ff */
[----:B------:R-:W-:Y:S01]  /*1f820*/  VIADD R6, R7, 0x8 ;  /* 0x0000000807067836 */ /* 0x000fe20000000000 */
[----:B--2---:R-:W-:Y:S02]  /*1f830*/  @P2 R2UR UR12, R4 ;  /* 0x00000000040c22ca */ /* 0x004fe400000e0000 */
[----:B---3--:R-:W-:Y:S01]  /*1f840*/  @P1 R2UR UR4, R0 ;  /* 0x00000000000412ca */ /* 0x008fe200000e0000 */
[----:B-1----:R-:W-:-:S14]  /*1f850*/  @P2 BRA `(.L_x_2560) ;  /* 0x0000000000182947 */ /* 0x002fdc0003800000 */
[----:B------:R-:W-:Y:S05]  /*1f860*/  @!P1 BRA `(.L_x_2560) ;  /* 0x0000000000149947 */ /* 0x000fea0003800000 */
[----:B------:R-:W2:Y:S04]  /*1f870*/  LDG.E R4, desc[UR54][R2.64] ;  /* 0x0000003602047981 */ /* 0x000ea8000c1e1900 */
[----:B------:R-:W3:Y:S01]  /*1f880*/  LDG.E R0, desc[UR54][R2.64+0x4] ;  /* 0x0000043602007981 */ /* 0x000ee2000c1e1900 */
[----:B--2---:R-:W-:Y:S02]  /*1f890*/  R2UR UR8, R4 ;  /* 0x00000000040872ca */ /* 0x004fe400000e0000 */
[----:B---3--:R-:W-:-:S13]  /*1f8a0*/  R2UR UR12, R0 ;  /* 0x00000000000c72ca */ /* 0x008fda00000e0000 */
[----:B------:R-:W-:-:S12]  /*1f8b0*/  UIADD3 UR12, -UR8, UR12, URZ ;  /* 0x0000000c080c7290 */ /* 0x000fd8000fffe13f */
.L_x_2560:
[----:B------:R-:W-:Y:S01]  /*1f8c0*/  ISETP.GE.OR P1, PT, R7, UR12, P0 ;  /* 0x0000000c07007c0c */ /* 0x000fe20008726670 */
[----:B------:R-:W-:Y:S01]  /*1f8d0*/  USHF.R.S32.HI UR11, URZ, 0x1f, UR4 ;  /* 0x0000001f3f0b7899 */ /* 0x000fe20008011404 */
[----:B------:R-:W-:Y:S01]  /*1f8e0*/  ISETP.GE.OR P0, PT, R6, UR12, P0 ;  /* 0x0000000c06007c0c */ /* 0x000fe20008706670 */
[----:B------:R-:W-:Y:S01]  /*1f8f0*/  USHF.R.S32.HI UR16, URZ, 0x1f, UR39 ;  /* 0x0000001f3f107899 */ /* 0x000fe20008011427 */
[----:B------:R-:W-:-:S09]  /*1f900*/  ULDC.64 UR14, c[0x0][0xc70] ;  /* 0x00031c00000e7ab9 */ /* 0x000fd20000000a00 */
[----:B------:R-:W2:Y:S04]  /*1f910*/  @!P1 LDL R3, [R1+0x440] ;  /* 0x0004400001039983 */ /* 0x000ea80000100800 */
[----:B------:R-:W3:Y:S01]  /*1f920*/  @!P0 LDL R2, [R1+0x444] ;  /* 0x0004440001028983 */ /* 0x000ee20000100800 */
[----:B------:R-:W-:Y:S01]  /*1f930*/  UMOV UR10, UR4 ;  /* 0x00000004000a7c82 */ /* 0x000fe20008000000 */
[----:B------:R-:W-:Y:S01]  /*1f940*/  UIMAD UR13, UR16, UR14, URZ ;  /* 0x0000000e100d72a4 */ /* 0x000fe2000f8e023f */
[----:B------:R-:W-:Y:S01]  /*1f950*/  IMAD R0, R192, 0x40, R186 ;  /* 0x00000040c0007824 */ /* 0x000fe200078e02ba */
[----:B------:R-:W-:Y:S01]  /*1f960*/  UIMAD.WIDE.U32 UR8, UR39, UR14, UR10 ;  /* 0x0000000e270872a5 */ /* 0x000fe2000f8e000a */
[----:B------:R-:W-:Y:S01]  /*1f970*/  IMAD.MOV.U32 R5, RZ, RZ, 0x2 ;  /* 0x00000002ff057424 */ /* 0x000fe200078e00ff */
[----:B------:R-:W-:-:S02]  /*1f980*/  USHF.R.S32.HI UR10, URZ, 0x1f, UR41 ;  /* 0x0000001f3f0a7899 */ /* 0x000fc40008011429 */
[----:B------:R-:W-:Y:S01]  /*1f990*/  UIMAD UR13, UR39, UR15, UR13 ;  /* 0x0000000f270d72a4 */ /* 0x000fe2000f8e020d */
[----:B------:R-:W-:Y:S01]  /*1f9a0*/  IMAD.WIDE R4, R0, R5, UR36 ;  /* 0x0000002400047e25 */ /* 0x000fe2000f8e0205 */
[----:B------:R-:W-:Y:S01]  /*1f9b0*/  USEL UR17, UR10, URZ, !UP0 ;  /* 0x0000003f0a117287 */ /* 0x000fe2000c000000 */
[----:B------:R-:W-:Y:S01]  /*1f9c0*/  SHF.R.S32.HI R0, RZ, 0x1f, R7 ;  /* 0x0000001fff007819 */ /* 0x000fe20000011407 */
[----:B------:R-:W-:Y:S01]  /*1f9d0*/  ULDC.64 UR14, c[0x0][0xc78] ;  /* 0x00031e00000e7ab9 */ /* 0x000fe20000000a00 */
[----:B------:R-:W-:Y:S01]  /*1f9e0*/  USEL UR18, UR41, URZ, !UP0 ;  /* 0x0000003f29127287 */ /* 0x000fe2000c000000 */
[C---:B------:R-:W-:Y:S01]  /*1f9f0*/  IADD3 R9, P5, R4.reuse, 0x1000, RZ ;  /* 0x0000100004097810 */ /* 0x040fe20007fbe0ff */
[----:B------:R-:W-:Y:S01]  /*1fa00*/  UIMAD UR10, UR17, UR14, URZ ;  /* 0x0000000e110a72a4 */ /* 0x000fe2000f8e023f */
[C---:B------:R-:W-:Y:S01]  /*1fa10*/  IADD3 R13, P2, R4.reuse, 0x2000, RZ ;  /* 0x00002000040d7810 */ /* 0x040fe20007f5e0ff */
[----:B------:R-:W-:Y:S01]  /*1fa20*/  UIADD3 UR9, UR9, UR13, URZ ;  /* 0x0000000d09097290 */ /* 0x000fe2000fffe03f */
[C---:B------:R-:W-:Y:S01]  /*1fa30*/  IADD3 R25, P4, R4.reuse, 0x3000, RZ ;  /* 0x0000300004197810 */ /* 0x040fe20007f9e0ff */
[----:B------:R-:W-:Y:S01]  /*1fa40*/  UIMAD UR10, UR18, UR15, UR10 ;  /* 0x0000000f120a72a4 */ /* 0x000fe2000f8e020a */
[----:B------:R-:W-:Y:S01]  /*1fa50*/  IADD3 R33, P6, R4, 0x5000, RZ ;  /* 0x0000500004217810 */ /* 0x000fe20007fde0ff */
[----:B------:R-:W-:Y:S01]  /*1fa60*/  UIMAD.WIDE.U32 UR8, UR18, UR14, UR8 ;  /* 0x0000000e120872a5 */ /* 0x000fe2000f8e0008 */
[----:B------:R-:W-:-:S02]  /*1fa70*/  LOP3.LUT R8, R9, 0x380, RZ, 0xc0, !PT ;  /* 0x0000038009087812 */ /* 0x000fc400078ec0ff */
[----:B------:R-:W-:Y:S01]  /*1fa80*/  LOP3.LUT R12, R13, 0x380, RZ, 0xc0, !PT ;  /* 0x000003800d0c7812 */ /* 0x000fe200078ec0ff */
[----:B------:R-:W-:Y:S01]  /*1fa90*/  IMAD.U32 R11, RZ, RZ, UR10 ;  /* 0x0000000aff0b7e24 */ /* 0x000fe2000f8e00ff */
[----:B------:R-:W-:Y:S01]  /*1faa0*/  LOP3.LUT R24, R25, 0x380, RZ, 0xc0, !PT ;  /* 0x0000038019187812 */ /* 0x000fe200078ec0ff */
[----:B------:R-:W-:Y:S01]  /*1fab0*/  ULDC.64 UR14, c[0x0][0xba0] ;  /* 0x0002e800000e7ab9 */ /* 0x000fe20000000a00 */
[----:B------:R-:W-:Y:S02]  /*1fac0*/  IADD3 R6, P3, R7, UR8, RZ ;  /* 0x0000000807067c10 */ /* 0x000fe4000ff7e0ff */
[----:B------:R-:W-:Y:S02]  /*1fad0*/  LOP3.LUT R32, R33, 0x380, RZ, 0xc0, !PT ;  /* 0x0000038021207812 */ /* 0x000fe400078ec0ff */
[----:B------:R-:W-:Y:S01]  /*1fae0*/  IADD3.X R7, R0, UR9, R11, P3, !PT ;  /* 0x0000000900077c10 */ /* 0x000fe20009ffe40b */
[----:B------:R-:W-:Y:S01]  /*1faf0*/  ULDC.64 UR8, c[0x0][0xc40] ;  /* 0x0003100000087ab9 */ /* 0x000fe20000000a00 */
[----:B------:R-:W-:-:S02]  /*1fb00*/  SHF.R.U64 R8, R8, 0x3, RZ ;  /* 0x0000000308087819 */ /* 0x000fc400000012ff */
[----:B------:R-:W-:Y:S02]  /*1fb10*/  LEA R20, P3, R6, UR8, 0x2 ;  /* 0x0000000806147c11 */ /* 0x000fe4000f8610ff */
[----:B------:R-:W-:Y:S02]  /*1fb20*/  SHF.R.U64 R12, R12, 0x3, RZ ;  /* 0x000000030c0c7819 */ /* 0x000fe400000012ff */
[----:B------:R-:W-:Y:S02]  /*1fb30*/  LEA.HI.X R21, R6, UR9, R7, 0x2, P3 ;  /* 0x0000000906157c11 */ /* 0x000fe400098f1407 */
[----:B------:R-:W-:Y:S02]  /*1fb40*/  IADD3 R29, P3, R4, 0x4000, RZ ;  /* 0x00004000041d7810 */ /* 0x000fe40007f7e0ff */
[----:B------:R-:W-:Y:S02]  /*1fb50*/  SHF.R.U64 R24, R24, 0x3, RZ ;  /* 0x0000000318187819 */ /* 0x000fe400000012ff */
[----:B------:R-:W-:-:S02]  /*1fb60*/  LOP3.LUT R28, R29, 0x380, RZ, 0xc0, !PT ;  /* 0x000003801d1c7812 */ /* 0x000fc400078ec0ff */
        /* <DEDUP_REMOVED lines=15> */
[C---:B------:R-:W-:Y:S02]  /*1fc60*/  IADD3 R49, P3, R4.reuse, 0x9000, RZ ;  /* 0x0000900004317810 */ /* 0x040fe40007f7e0ff */
[----:B------:R-:W-:Y:S02]  /*1fc70*/  IADD3 R53, P6, R4, 0xa000, RZ ;  /* 0x0000a00004357810 */ /* 0x000fe40007fde0ff */
[----:B------:R-:W-:Y:S02]  /*1fc80*/  LOP3.LUT R36, R37, 0x380, RZ, 0xc0, !PT ;  /* 0x0000038025247812 */ /* 0x000fe400078ec0ff */
[----:B------:R-:W-:-:S02]  /*1fc90*/  LOP3.LUT R40, R41, 0x380, RZ, 0xc0, !PT ;  /* 0x0000038029287812 */ /* 0x000fc400078ec0ff */
[----:B------:R-:W-:Y:S02]  /*1fca0*/  LOP3.LUT R44, R45, 0x380, RZ, 0xc0, !PT ;  /* 0x000003802d2c7812 */ /* 0x000fe400078ec0ff */
[----:B------:R-:W-:Y:S02]  /*1fcb0*/  LOP3.LUT R48, R49, 0x380, RZ, 0xc0, !PT ;  /* 0x0000038031307812 */ /* 0x000fe400078ec0ff */
[----:B------:R-:W-:Y:S02]  /*1fcc0*/  LOP3.LUT R52, R53, 0x380, RZ, 0xc0, !PT ;  /* 0x0000038035347812 */ /* 0x000fe400078ec0ff */
[----:B------:R-:W-:Y:S02]  /*1fcd0*/  SHF.R.U64 R36, R36, 0x3, RZ ;  /* 0x0000000324247819 */ /* 0x000fe400000012ff */
        /* <DEDUP_REMOVED lines=21> */
[----:B------:R-:W-:Y:S01]  /*1fe30*/  LOP3.LUT R11, R4, 0x380, RZ, 0xc0, !PT ;  /* 0x00000380040b7812 */ /* 0x000fe200078ec0ff */
[----:B------:R-:W-:Y:S01]  /*1fe40*/  UIMAD UR8, UR11, UR14, URZ ;  /* 0x0000000e0b0872a4 */ /* 0x000fe2000f8e023f */
[----:B------:R-:W-:Y:S01]  /*1fe50*/  LOP3.LUT R64, R65, 0x380, RZ, 0xc0, !PT ;  /* 0x0000038041407812 */ /* 0x000fe200078ec0ff */
[----:B------:R-:W-:Y:S01]  /*1fe60*/  IMAD.X R73, RZ, RZ, R5, P6 ;  /* 0x000000ffff497224 */ /* 0x000fe200030e0605 */
[----:B------:R-:W-:Y:S01]  /*1fe70*/  LOP3.LUT R68, R69, 0x380, RZ, 0xc0, !PT ;  /* 0x0000038045447812 */ /* 0x000fe200078ec0ff */
[----:B------:R-:W-:Y:S01]  /*1fe80*/  ULDC.64 UR10, c[0x0][0xbe0] ;  /* 0x0002f800000a7ab9 */ /* 0x000fe20000000a00 */
[----:B------:R-:W-:Y:S02]  /*1fe90*/  LOP3.LUT R0, R7, 0x380, RZ, 0xc0, !PT ;  /* 0x0000038007007812 */ /* 0x000fe400078ec0ff */
[----:B------:R-:W-:Y:S02]  /*1fea0*/  SHF.R.U64 R56, R56, 0x3, RZ ;  /* 0x0000000338387819 */ /* 0x000fe400000012ff */
[----:B------:R-:W-:-:S02]  /*1feb0*/  SHF.R.U64 R60, R60, 0x3, RZ ;  /* 0x000000033c3c7819 */ /* 0x000fc400000012ff */
[----:B------:R-:W-:Y:S02]  /*1fec0*/  SHF.R.U64 R64, R64, 0x3, RZ ;  /* 0x0000000340407819 */ /* 0x000fe400000012ff */
        /* <DEDUP_REMOVED lines=11> */
[----:B------:R-:W-:-:S02]  /*1ff80*/  LOP3.LUT R4, R11, R4, RZ, 0x3c, !PT ;  /* 0x000000040b047212 */ /* 0x000fc400078e3cff */
[----:B------:R-:W-:Y:S02]  /*1ff90*/  LOP3.LUT R72, R0, R7, RZ, 0x3c, !PT ;  /* 0x0000000700487212 */ /* 0x000fe400078e3cff */
[----:B------:R-:W-:Y:S01]  /*1ffa0*/  SHF.R.S32.HI R187, RZ, 0x1f, R186 ;  /* 0x0000001fffbb7819 */ /* 0x000fe200000114ba */
[----:B------:R-:W-:Y:S01]  /*1ffb0*/  UIMAD UR8, UR4, UR15, UR8 ;  /* 0x0000000f040872a4 */ /* 0x000fe2000f8e0208 */
[----:B------:R-:W-:Y:S01]  /*1ffc0*/  IMAD.U32 R19, RZ, RZ, UR10 ;  /* 0x0000000aff137e24 */ /* 0x000fe2000f8e00ff */
[----:B------:R-:W-:Y:S01]  /*1ffd0*/  UIMAD UR12, UR40, -0x80, UR12 ;  /* 0xffffff80280c78a4 */ /* 0x000fe2000f8e020c */
[----:B------:R-:W-:-:S05]  /*1ffe0*/  VIADD R0, R192, 0x20 ;  /* 0x00000020c0007836 */ /* 0x000fca0000000000 */
[----:B------:R-:W-:Y:S02]  /*1fff0*/  ISETP.GE.AND P3, PT, R192, UR12, PT ;  /* 0x0000000cc0007c0c */ /* 0x000fe4000bf66270 */
[----:B------:R-:W-:Y:S01]  /*20000*/  SHF.R.S32.HI R193, RZ, 0x1f, R192 ;  /* 0x0000001fffc17819 */ /* 0x000fe200000114c0 */
[----:B------:R-:W-:Y:S01]  /*20010*/  BSSY B1, `(.L_x_2561) ;  /* 0x0000047000017945 */ /* 0x000fe20003800000 */
[----:B--2---:R0:W-:Y:S04]  /*20020*/  @!P1 STG.E desc[UR54][R20.64], R3 ;  /* 0x0000000314009986 */ /* 0x0041e8000c101936 */
[----:B---3--:R1:W-:Y:S04]  /*20030*/  @!P0 STG.E desc[UR54][R20.64+0x20], R2 ;  /* 0x0000200214008986 */ /* 0x0083e8000c101936 */
[----:B------:R-:W5:Y:S01]  /*20040*/  LD.E.128 R4, desc[UR54][R4.64] ;  /* 0x0000003604047980 */ /* 0x000f62000c101d00 */
[----:B0-----:R-:W-:-:S03]  /*20050*/  IMAD.U32 R3, RZ, RZ, UR14 ;  /* 0x0000000eff037e24 */ /* 0x001fc6000f8e00ff */
[----:B------:R-:W5:Y:S01]  /*20060*/  LD.E.128 R8, desc[UR54][R8.64] ;  /* 0x0000003608087980 */ /* 0x000f62000c101d00 */
[----:B-1----:R-:W-:-:S03]  /*20070*/  IMAD.WIDE.U32 R2, R3, UR4, R186 ;  /* 0x0000000403027c25 */ /* 0x002fc6000f8e00ba */
[----:B------:R-:W5:Y:S01]  /*20080*/  LD.E.128 R12, desc[UR54][R12.64] ;  /* 0x000000360c0c7980 */ /* 0x000f62000c101d00 */
[----:B------:R-:W-:-:S03]  /*20090*/  UIMAD UR4, UR16, UR10, URZ ;  /* 0x0000000a100472a4 */ /* 0x000fc6000f8e023f */
[----:B------:R-:W5:Y:S01]  /*200a0*/  LD.E.128 R24, desc[UR54][R24.64] ;  /* 0x0000003618187980 */ /* 0x000f62000c101d00 */
[----:B------:R-:W-:-:S03]  /*200b0*/  VIADD R3, R3, UR8 ;  /* 0x0000000803037c36 */ /* 0x000fc60008000000 */
        /* <DEDUP_REMOVED lines=12> */
[----:B------:R-:W-:-:S02]  /*20180*/  UIMAD UR4, UR39, UR11, UR4 ;  /* 0x0000000b270472a4 */ /* 0x000fc4000f8e0204 */
[----:B------:R-:W-:Y:S01]  /*20190*/  IMAD.WIDE.U32 R2, R19, UR39, R2 ;  /* 0x0000002713027c25 */ /* 0x000fe2000f8e0002 */
[----:B------:R-:W-:Y:S01]  /*201a0*/  ISETP.GE.AND P0, PT, R0, UR12, PT ;  /* 0x0000000c00007c0c */ /* 0x000fe2000bf06270 */
[----:B------:R-:W-:Y:S01]  /*201b0*/  @!PT LDS RZ, [RZ] ;  /* 0x00000000fffff984 */ /* 0x000fe20000000800 */
[----:B------:R-:W-:Y:S01]  /*201c0*/  @!PT LDS RZ, [RZ] ;  /* 0x00000000fffff984 */ /* 0x000fe20000000800 */
[----:B------:R-:W-:Y:S01]  /*201d0*/  @!PT LDS RZ, [RZ] ;  /* 0x00000000fffff984 */ /* 0x000fe20000000800 */
[----:B------:R-:W-:Y:S01]  /*201e0*/  @!PT LDS RZ, [RZ] ;  /* 0x00000000fffff984 */ /* 0x000fe20000000800 */
[----:B------:R0:W-:Y:S06]  /*201f0*/  MEMBAR.ALL.CTA ;  /* 0x0000000000007992 */ /* 0x0001ec0000008000 */
[----:B0-----:R-:W0:Y:S01]  /*20200*/  FENCE.VIEW.ASYNC.S ;  /* 0x00000000000073c6 */ /* 0x001e220000000000 */
[----:B------:R-:W-:Y:S01]  /*20210*/  ULDC.64 UR10, c[0x0][0xbe8] ;  /* 0x0002fa00000a7ab9 */ /* 0x000fe20000000a00 */
[C---:B------:R-:W-:Y:S01]  /*20220*/  VIADD R19, R192.reuse, 0x40 ;  /* 0x00000040c0137836 */ /* 0x040fe20000000000 */
[----:B------:R-:W-:Y:S01]  /*20230*/  UIMAD UR8, UR17, UR10, URZ ;  /* 0x0000000a110872a4 */ /* 0x000fe2000f8e023f */
[----:B------:R-:W-:Y:S01]  /*20240*/  VIADD R3, R3, UR4 ;  /* 0x0000000403037c36 */ /* 0x000fe20008000000 */
[----:B------:R-:W-:Y:S01]  /*20250*/  UIADD3 UR4, UR44, 0x32420, URZ ;  /* 0x000324202c047890 */ /* 0x000fe2000fffe03f */
[----:B------:R-:W-:Y:S01]  /*20260*/  IMAD.U32 R77, RZ, RZ, UR10 ;  /* 0x0000000aff4d7e24 */ /* 0x000fe2000f8e00ff */
[----:B------:R-:W-:Y:S01]  /*20270*/  UIMAD UR8, UR18, UR11, UR8 ;  /* 0x0000000b120872a4 */ /* 0x000fe2000f8e0208 */
[----:B------:R-:W-:Y:S01]  /*20280*/  VIADD R0, R192, 0x60 ;  /* 0x00000060c0007836 */ /* 0x000fe20000000000 */
[----:B------:R-:W-:Y:S01]  /*20290*/  UPRMT UR4, URZ, 0x654, UR4 ;  /* 0x000006543f047896 */ /* 0x000fe20008000004 */
[----:B------:R-:W-:Y:S01]  /*202a0*/  IMAD.WIDE.U32 R76, R77, UR18, R2 ;  /* 0x000000124d4c7c25 */ /* 0x000fe2000f8e0002 */
[----:B------:R-:W-:-:S02]  /*202b0*/  ISETP.GE.AND P1, PT, R19, UR12, PT ;  /* 0x0000000c13007c0c */ /* 0x000fc4000bf26270 */
[----:B------:R-:W-:Y:S01]  /*202c0*/  ISETP.GE.AND P2, PT, R0, UR12, PT ;  /* 0x0000000c00007c0c */ /* 0x000fe2000bf46270 */
[----:B------:R-:W-:Y:S02]  /*202d0*/  IMAD.U32 R21, RZ, RZ, UR40 ;  /* 0x00000028ff157e24 */ /* 0x000fe4000f8e00ff */
[----:B------:R-:W-:Y:S02]  /*202e0*/  VIADD R81, R77, UR8 ;  /* 0x000000084d517c36 */ /* 0x000fe40008000000 */
[----:B------:R-:W-:Y:S01]  /*202f0*/  IMAD.WIDE R20, R21, 0x80, R192 ;  /* 0x0000008015147825 */ /* 0x000fe200078e02c0 */
[----:B0-----:R-:W-:Y:S01]  /*20300*/  SYNCS.ARRIVE.TRANS64.RED.A1T0 RZ, [UR4], RZ ;  /* 0x000000ffffff79a7 */ /* 0x001fe20008100404 */
[----:B------:R-:W-:Y:S06]  /*20310*/  @P3 BRA `(.L_x_2562) ;  /* 0x0000000000583947 */ /* 0x000fec0003800000 */
        /* <DEDUP_REMOVED lines=22> */
.L_x_2562:
[----:B------:R-:W-:Y:S05]  /*20480*/  BSYNC B1 ;  /* 0x0000000000017941 */ /* 0x000fea0003800000 */
.L_x_2561:
[----:B------:R-:W-:Y:S04]  /*20490*/  BSSY B1, `(.L_x_2563) ;  /* 0x000001a000017945 */ /* 0x000fe80003800000 */
[----:B------:R-:W-:Y:S05]  /*204a0*/  @P0 BRA `(.L_x_2564) ;  /* 0x0000000000600947 */ /* 0x000fea0003800000 */
[----:B0----5:R-:W-:Y:S01]  /*204b0*/  IADD3 R5, P0, R20, 0x20, RZ ;  /* 0x0000002014057810 */ /* 0x021fe20007f1e0ff */
        /* <DEDUP_REMOVED lines=23> */
.L_x_2564:
[----:B------:R-:W-:Y:S05]  /*20630*/  BSYNC B1 ;  /* 0x0000000000017941 */ /* 0x000fea0003800000 */
.L_x_2563:
[----:B------:R-:W-:Y:S04]  /*20640*/  BSSY B1, `(.L_x_2565) ;  /* 0x000001a000017945 */ /* 0x000fe80003800000 */
[----:B------:R-:W-:Y:S05]  /*20650*/  @P1 BRA `(.L_x_2566) ;  /* 0x0000000000601947 */ /* 0x000fea0003800000 */
[----:B01---5:R-:W-:Y:S01]  /*20660*/  IADD3 R5, P0, R20, 0x40, RZ ;  /* 0x0000004014057810 */ /* 0x023fe20007f1e0ff */
        /* <DEDUP_REMOVED lines=23> */
.L_x_2566:
[----:B------:R-:W-:Y:S05]  /*207e0*/  BSYNC B1 ;  /* 0x0000000000017941 */ /* 0x000fea0003800000 */
.L_x_2565:
[----:B------:R-:W-:Y:S05]  /*207f0*/  @P2 BRA `(.L_x_2567) ;  /* 0x0000000c00782947 */ /* 0x000fea0003800000 */
[----:B012--5:R-:W-:Y:S01]  /*20800*/  IADD3 R5, P0, R20, 0x60, RZ ;  /* 0x0000006014057810 */ /* 0x027fe20007f1e0ff */
        /* <DEDUP_REMOVED lines=25> */
.L_x_2559:
[----:B------:R-:W-:Y:S02]  /*209a0*/  ULDC.64 UR8, c[0x0][0xce0] ;  /* 0x0003380000087ab9 */ /* 0x000fe40000000a00 */
        /* <DEDUP_REMOVED lines=8> */
[----:B------:R-:W-:Y:S02]  /*20a30*/  PLOP3.LUT P1, PT, PT, PT, UP0, 0x80, 0x0 ;  /* 0x000000000000781c */ /* 0x000fe40003f2f008 */
[----:B------:R-:W-:Y:S02]  /*20a40*/  ULDC.64 UR8, c[0x0][0xcd8] ;  /* 0x0003360000087ab9 */ /* 0x000fe40000000a00 */
[----:B------:R-:W-:Y:S01]  /*20a50*/  UIMAD.WIDE UR8, UR41, 0x4, UR8 ;  /* 0x00000004290878a5 */ /* 0x000fe2000f8e0208 */
[----:B------:R-:W-:Y:S02]  /*20a60*/  IMAD.U32 R4, RZ, RZ, UR10 ;  /* 0x0000000aff047e24 */ /* 0x000fe4000f8e00ff */
[----:B------:R-:W-:-:S02]  /*20a70*/  IMAD.U32 R5, RZ, RZ, UR11 ;  /* 0x0000000bff057e24 */ /* 0x000fc4000f8e00ff */
[----:B------:R-:W-:-:S03]  /*20a80*/  IMAD.MOV.U32 R7, RZ, RZ, RZ ;  /* 0x000000ffff077224 */ /* 0x000fc600078e00ff */
[----:B------:R-:W2:Y:S01]  /*20a90*/  @P2 LDG.E R4, desc[UR54][R4.64] ;  /* 0x0000003604042981 */ /* 0x000ea2000c1e1900 */
[----:B------:R-:W-:Y:S02]  /*20aa0*/  IMAD.U32 R2, RZ, RZ, UR8 ;  /* 0x00000008ff027e24 */ /* 0x000fe4000f8e00ff */
[----:B------:R-:W-:-:S05]  /*20ab0*/  IMAD.U32 R3, RZ, RZ, UR9 ;  /* 0x00000009ff037e24 */ /* 0x000fca000f8e00ff */
[----:B------:R0:W5:Y:S01]  /*20ac0*/  @P1 LDG.E R7, desc[UR54][R2.64] ;  /* 0x0000003602071981 */ /* 0x000162000c1e1900 */
[----:B------:R-:W-:Y:S01]  /*20ad0*/  ULDC UR4, c[0x0][0xb88] ;  /* 0x0002e20000047ab9 */ /* 0x000fe20000000800 */
[----:B------:R-:W-:Y:S01]  /*20ae0*/  USHF.R.S32.HI UR10, URZ, 0x1f, UR39 ;  /* 0x0000001f3f0a7899 */ /* 0x000fe20008011427 */
[----:B------:R-:W-:Y:S02]  /*20af0*/  ISETP.GT.AND P0, PT, R195, 0x7f, PT ;  /* 0x0000007fc300780c */ /* 0x000fe40003f04270 */
[----:B--2---:R-:W-:Y:S01]  /*20b00*/  @P2 R2UR UR4, R4 ;  /* 0x00000000040422ca */ /* 0x004fe200000e0000 */
[----:B0-----:R-:W-:-:S14]  /*20b10*/  @P2 BRA `(.L_x_2568) ;  /* 0x0000000000182947 */ /* 0x001fdc0003800000 */
[----:B------:R-:W-:Y:S05]  /*20b20*/  @!P1 BRA `(.L_x_2568) ;  /* 0x0000000000149947 */ /* 0x000fea0003800000 */
[----:B------:R-:W2:Y:S04]  /*20b30*/  LDG.E R4, desc[UR54][R2.64] ;  /* 0x0000003602047981 */ /* 0x000ea8000c1e1900 */
[----:B------:R-:W3:Y:S01]  /*20b40*/  LDG.E R0, desc[UR54][R2.64+0x4] ;  /* 0x0000043602007981 */ /* 0x000ee2000c1e1900 */
[----:B--2---:R-:W-:Y:S02]  /*20b50*/  R2UR UR8, R4 ;  /* 0x00000000040872ca */ /* 0x004fe400000e0000 */
[----:B---3--:R-:W-:-:S13]  /*20b60*/  R2UR UR4, R0 ;  /* 0x00000000000472ca */ /* 0x008fda00000e0000 */
[----:B------:R-:W-:-:S12]  /*20b70*/  UIADD3 UR4, -UR8, UR4, URZ ;  /* 0x0000000408047290 */ /* 0x000fd8000fffe13f */
.L_x_2568:
[----:B------:R-:W-:Y:S01]  /*20b80*/  USHF.R.S32.HI UR8, URZ, 0x1f, UR41 ;  /* 0x0000001f3f087899 */ /* 0x000fe20008011429 */
[----:B------:R-:W-:Y:S01]  /*20b90*/  BSSY B1, `(.L_x_2569) ;  /* 0x000001f000017945 */ /* 0x000fe20003800000 */
[----:B------:R-:W-:Y:S01]  /*20ba0*/  USEL UR12, UR41, URZ, !UP0 ;  /* 0x0000003f290c7287 */ /* 0x000fe2000c000000 */
[----:B------:R-:W-:Y:S01]  /*20bb0*/  SHF.R.S32.HI R187, RZ, 0x1f, R186 ;  /* 0x0000001fffbb7819 */ /* 0x000fe200000114ba */
[----:B------:R-:W-:Y:S01]  /*20bc0*/  USEL UR11, UR8, URZ, !UP0 ;  /* 0x0000003f080b7287 */ /* 0x000fe2000c000000 */
[----:B-----5:R-:W-:Y:S01]  /*20bd0*/  SHF.R.S32.HI R6, RZ, 0x1f, R7 ;  /* 0x0000001fff067819 */ /* 0x020fe20000011407 */
[----:B------:R-:W-:Y:S10]  /*20be0*/  @P0 BRA `(.L_x_2570) ;  /* 0x0000000000640947 */ /* 0x000ff40003800000 */
[----:B------:R-:W0:Y:S01]  /*20bf0*/  S2R R2, SR_TID.X ;  /* 0x0000000000027919 */ /* 0x000e220000002100 */
[----:B------:R-:W-:-:S04]  /*20c00*/  IMAD.U32 R0, RZ, RZ, UR40 ;  /* 0x00000028ff007e24 */ /* 0x000fc8000f8e00ff */
[----:B0-----:R-:W-:-:S04]  /*20c10*/  IMAD R0, R0, 0x80, R2 ;  /* 0x0000008000007824 */ /* 0x001fc800078e0202 */
[----:B------:R-:W-:-:S05]  /*20c20*/  VIADD R0, R0, 0xffffff80 ;  /* 0xffffff8000007836 */ /* 0x000fca0000000000 */
[----:B------:R-:W-:-:S13]  /*20c30*/  ISETP.GE.AND P0, PT, R0, UR4, PT ;  /* 0x0000000400007c0c */ /* 0x000fda000bf06270 */
[----:B------:R-:W-:Y:S05]  /*20c40*/  @P0 BRA `(.L_x_2570) ;  /* 0x00000000004c0947 */ /* 0x000fea0003800000 */
[C---:B------:R-:W-:Y:S01]  /*20c50*/  IADD3 R2, P0, R0.reuse, R7, RZ ;  /* 0x0000000700027210 */ /* 0x040fe20007f1e0ff */
        /* <DEDUP_REMOVED lines=18> */
.L_x_2570:
[----:B------:R-:W-:Y:S05]  /*20d80*/  BSYNC B1 ;  /* 0x0000000000017941 */ /* 0x000fea0003800000 */
.L_x_2569:
[----:B------:R-:W-:Y:S01]  /*20d90*/  ULDC.64 UR8, c[0x0][0xba0] ;  /* 0x0002e80000087ab9 */ /* 0x000fe20000000a00 */
[----:B------:R-:W-:Y:S01]  /*20da0*/  ULDC.64 UR14, c[0x0][0xbe0] ;  /* 0x0002f800000e7ab9 */ /* 0x000fe20000000a00 */
[----:B------:R-:W-:Y:S01]  /*20db0*/  IMAD R0, R6, UR8, RZ ;  /* 0x0000000806007c24 */ /* 0x000fe2000f8e02ff */
[----:B------:R-:W-:Y:S01]  /*20dc0*/  BSSY B1, `(.L_x_2571) ;  /* 0x0000031000017945 */ /* 0x000fe20003800000 */
[----:B0-----:R-:W-:Y:S01]  /*20dd0*/  IMAD.WIDE.U32 R2, R7, UR8, R186 ;  /* 0x0000000807027c25 */ /* 0x001fe2000f8e00ba */
[----:B------:R-:W-:-:S03]  /*20de0*/  UIMAD UR8, UR10, UR14, URZ ;  /* 0x0000000e0a0872a4 */ /* 0x000fc6000f8e023f */
[----:B------:R-:W-:Y:S01]  /*20df0*/  IMAD R7, R7, UR9, R0 ;  /* 0x0000000907077c24 */ /* 0x000fe2000f8e0200 */
[----:B------:R-:W-:Y:S01]  /*20e00*/  UIMAD UR9, UR40, -0x80, UR4 ;  /* 0xffffff80280978a4 */ /* 0x000fe2000f8e0204 */
[----:B------:R-:W-:Y:S01]  /*20e10*/  IMAD.U32 R5, RZ, RZ, UR14 ;  /* 0x0000000eff057e24 */ /* 0x000fe2000f8e00ff */
[----:B------:R-:W-:Y:S01]  /*20e20*/  UIMAD UR8, UR39, UR15, UR8 ;  /* 0x0000000f270872a4 */ /* 0x000fe2000f8e0208 */
[----:B------:R-:W-:Y:S01]  /*20e30*/  IMAD.IADD R3, R3, 0x1, R7 ;  /* 0x0000000103037824 */ /* 0x000fe200078e0207 */
[----:B------:R-:W-:Y:S01]  /*20e40*/  SHF.R.S32.HI R7, RZ, 0x1f, R192 ;  /* 0x0000001fff077819 */ /* 0x000fe200000114c0 */
[----:B------:R-:W-:Y:S01]  /*20e50*/  ULDC.64 UR14, c[0x0][0xbe8] ;  /* 0x0002fa00000e7ab9 */ /* 0x000fe20000000a00 */
[----:B------:R-:W-:Y:S01]  /*20e60*/  ISETP.GE.AND P2, PT, R192, UR9, PT ;  /* 0x00000009c0007c0c */ /* 0x000fe2000bf46270 */
[----:B------:R-:W-:Y:S01]  /*20e70*/  IMAD.WIDE.U32 R2, R5, UR39, R2 ;  /* 0x0000002705027c25 */ /* 0x000fe2000f8e0002 */
[----:B------:R-:W-:-:S03]  /*20e80*/  UIMAD UR4, UR11, UR14, URZ ;  /* 0x0000000e0b0472a4 */ /* 0x000fc6000f8e023f */
[----:B------:R-:W-:Y:S01]  /*20e90*/  VIADD R4, R192, 0x40 ;  /* 0x00000040c0047836 */ /* 0x000fe20000000000 */
[----:B------:R-:W-:Y:S01]  /*20ea0*/  UIMAD UR4, UR12, UR15, UR4 ;  /* 0x0000000f0c0472a4 */ /* 0x000fe2000f8e0204 */
[----:B------:R-:W-:Y:S02]  /*20eb0*/  VIADD R3, R3, UR8 ;  /* 0x0000000803037c36 */ /* 0x000fe40008000000 */
[----:B------:R-:W-:Y:S01]  /*20ec0*/  IMAD.U32 R5, RZ, RZ, UR14 ;  /* 0x0000000eff057e24 */ /* 0x000fe2000f8e00ff */
[----:B------:R-:W-:Y:S01]  /*20ed0*/  ISETP.GE.AND P0, PT, R4, UR9, PT ;  /* 0x0000000904007c0c */ /* 0x000fe2000bf06270 */
[----:B------:R-:W-:Y:S02]  /*20ee0*/  VIADD R0, R192, 0x20 ;  /* 0x00000020c0007836 */ /* 0x000fe40000000000 */
[----:B------:R-:W-:-:S03]  /*20ef0*/  IMAD.WIDE.U32 R4, R5, UR12, R2 ;  /* 0x0000000c05047c25 */ /* 0x000fc6000f8e0002 */
[----:B------:R-:W-:Y:S01]  /*20f00*/  ISETP.GE.AND P1, PT, R0, UR9, PT ;  /* 0x0000000900007c0c */ /* 0x000fe2000bf26270 */
[----:B------:R-:W-:Y:S02]  /*20f10*/  IMAD.U32 R9, RZ, RZ, UR40 ;  /* 0x00000028ff097e24 */ /* 0x000fe4000f8e00ff */
        /* <DEDUP_REMOVED lines=27> */
.L_x_2572:
[----:B------:R-:W-:Y:S05]  /*210d0*/  BSYNC B1 ;  /* 0x0000000000017941 */ /* 0x000fea0003800000 */
.L_x_2571:
[----:B------:R-:W-:Y:S01]  /*210e0*/  BSSY B1, `(.L_x_2573) ;  /* 0x000001b000017945 */ /* 0x000fe20003800000 */
[----:B------:R-:W-:-:S03]  /*210f0*/  ISETP.GE.AND P2, PT, R10, UR9, PT ;  /* 0x000000090a007c0c */ /* 0x000fc6000bf46270 */
[----:B------:R-:W-:Y:S10]  /*21100*/  @P1 BRA `(.L_x_2574) ;  /* 0x0000000000601947 */ /* 0x000ff40003800000 */
[----:B0-----:R-:W-:Y:S01]  /*21110*/  IADD3 R9, P1, R6, 0x20, RZ ;  /* 0x0000002006097810 */ /* 0x001fe20007f3e0ff */
        /* <DEDUP_REMOVED lines=23> */
.L_x_2574:
[----:B------:R-:W-:Y:S05]  /*21290*/  BSYNC B1 ;  /* 0x0000000000017941 */ /* 0x000fea0003800000 */
.L_x_2573:
[----:B------:R-:W-:Y:S04]  /*212a0*/  BSSY B1, `(.L_x_2575) ;  /* 0x000001a000017945 */ /* 0x000fe80003800000 */
[----:B------:R-:W-:Y:S05]  /*212b0*/  @P0 BRA `(.L_x_2576) ;  /* 0x0000000000600947 */ /* 0x000fea0003800000 */
[----:B01----:R-:W-:Y:S01]  /*212c0*/  IADD3 R9, P0, R6, 0x40, RZ ;  /* 0x0000004006097810 */ /* 0x003fe20007f1e0ff */
        /* <DEDUP_REMOVED lines=23> */
.L_x_2576:
[----:B------:R-:W-:Y:S05]  /*21440*/  BSYNC B1 ;  /* 0x0000000000017941 */ /* 0x000fea0003800000 */
.L_x_2575:
        /* <DEDUP_REMOVED lines=25> */
.L_x_2567:
[----:B------:R-:W-:Y:S05]  /*215e0*/  BSYNC B0 ;  /* 0x0000000000007941 */ /* 0x000fea0003800000 */
.L_x_2558:
[----:B------:R-:W-:Y:S02]  /*215f0*/  ULDC UR4, c[0x0][0xd14] ;  /* 0x0003450000047ab9 */ /* 0x000fe40000000800 */
[----:B------:R-:W-:-:S06]  /*21600*/  UISETP.GE.AND UP0, UPT, UR6, UR4, UPT ;  /* 0x000000040600728c */ /* 0x000fcc000bf06270 */
[----:B------:R-:W-:-:S13]  /*21610*/  PLOP3.LUT P0, PT, PT, PT, UP0, 0x80, 0x0 ;  /* 0x000000000000781c */ /* 0x000fda0003f0f008 */
[----:B------:R-:W-:Y:S05]  /*21620*/  @!P0 BRA `(.L_x_2577) ;  /* 0xfffffdfc00d08947 */ /* 0x000fea000383ffff */
[----:B------:R-:W-:Y:S05]  /*21630*/  EXIT ;  /* 0x000000000000794d */ /* 0x000fea0003800000 */
.L_x_2450:
[----:B------:R-:W-:-:S08]  /*21640*/  NOP ;  /* 0x0000000000007918 */ /* 0x000fd00000000000 */
[----:B----4-:R-:W0:-:S00]  /*21650*/  USETMAXREG.DEALLOC.CTAPOOL 0x18 ;  /* 0x00000018000079c8 */ /* 0x010e0000080e0500 */
[----:B0-----:R-:W-:-:S06]  /*21660*/  LOP3.LUT R0, R0, 0x3, RZ, 0xc0, !PT ;  /* 0x0000000300007812 */ /* 0x001fcc00078ec0ff */
[----:B------:R-:W0:Y:S02]  /*21670*/  SHFL.IDX PT, R0, R0, RZ, 0x1f ;  /* 0x00001fff00007589 */ /* 0x000e2400000e0000 */
[----:B0-----:R-:W-:-:S13]  /*21680*/  ISETP.NE.AND P0, PT, R0, RZ, PT ;  /* 0x000000ff0000720c */ /* 0x001fda0003f05270 */
[----:B------:R-:W-:Y:S05]  /*21690*/  @P0 EXIT ;  /* 0x000000000000094d */ /* 0x000fea0003800000 */
[----:B------:R-:W2:Y:S01]  /*216a0*/  LDL.LU R6, [R1+0x460] ;  /* 0x0004600001067983 */ /* 0x000ea20000300800 */
[----:B------:R-:W-:Y:S01]  /*216b0*/  ULDC UR5, c[0x0][0xd14] ;  /* 0x0003450000057ab9 */ /* 0x000fe20000000800 */
[----:B------:R-:W0:Y:S01]  /*216c0*/  S2R R2, SR_TID.X ;  /* 0x0000000000027919 */ /* 0x000e220000002100 */
[----:B------:R-:W-:Y:S01]  /*216d0*/  CS2R R16, SRZ ;  /* 0x0000000000107805 */ /* 0x000fe2000001ff00 */
[----:B------:R-:W1:Y:S01]  /*216e0*/  S2UR UR6, SR_CTAID.X ;  /* 0x00000000000679c3 */ /* 0x000e620000002500 */
[----:B------:R-:W-:Y:S01]  /*216f0*/  ULDC UR4, c[0x0][0xd10] ;  /* 0x0003440000047ab9 */ /* 0x000fe20000000800 */
[----:B0-----:R-:W-:-:S04]  /*21700*/  LOP3.LUT R7, R2, 0x1f, RZ, 0xc0, !PT ;  /* 0x0000001f02077812 */ /* 0x001fc800078ec0ff */
[----:B------:R-:W-:Y:S02]  /*21710*/  ISETP.NE.AND P0, PT, R7, 0x1f, PT ;  /* 0x0000001f0700780c */ /* 0x000fe40003f05270 */
[----:B--2---:R-:W-:-:S11]  /*21720*/  LOP3.LUT R6, R6, 0xffffffdf, RZ, 0xc0, !PT ;  /* 0xffffffdf06067812 */ /* 0x004fd600078ec0ff */
[----:B------:R-:W-:Y:S02]  /*21730*/  @P0 LOP3.LUT R6, R6, 0x20, RZ, 0xfc, !PT ;  /* 0x0000002006060812 */ /* 0x000fe400078efcff */
[----:B------:R-:W-:-:S13]  /*21740*/  ISETP.GE.OR P0, PT, R7, UR5, !P0 ;  /* 0x0000000507007c0c */ /* 0x000fda000c706670 */
[----:B------:R-:W0:Y:S02]  /*21750*/  @!P0 LDC.64 R2, c[0x0][0xd58] ;  /* 0x00035600ff028b82 */ /* 0x000e240000000a00 */
[----:B0-----:R-:W-:-:S05]  /*21760*/  @!P0 IMAD.WIDE.U32 R2, R7, 0x4, R2 ;  /* 0x0000000407028825 */ /* 0x001fca00078e0002 */
[----:B------:R-:W2:Y:S01]  /*21770*/  @!P0 LDG.E R17, desc[UR54][R2.64] ;  /* 0x0000003602118981 */ /* 0x000ea2000c1e1900 */
[C---:B------:R-:W-:Y:S02]  /*21780*/  ISETP.NE.AND P1, PT, R7.reuse, RZ, PT ;  /* 0x000000ff0700720c */ /* 0x040fe40003f25270 */
[----:B------:R-:W-:Y:S02]  /*21790*/  ISETP.GE.U32.AND P0, PT, R7, 0x2, PT ;  /* 0x000000020700780c */ /* 0x000fe40003f06070 */
[----:B------:R-:W-:-:S09]  /*217a0*/  LOP3.LUT R6, R6, 0xfffffffe, RZ, 0xc0, !PT ;  /* 0xfffffffe06067812 */ /* 0x000fd200078ec0ff */
[----:B------:R-:W-:-:S04]  /*217b0*/  @P1 LOP3.LUT R6, R6, 0x1, RZ, 0xfc, !PT ;  /* 0x0000000106061812 */ /* 0x000fc800078efcff */
[----:B------:R-:W-:-:S04]  /*217c0*/  LOP3.LUT R6, R6, 0xffffffef, RZ, 0xc0, !PT ;  /* 0xffffffef06067812 */ /* 0x000fc800078ec0ff */
[----:B------:R-:W-:-:S04]  /*217d0*/  @P0 LOP3.LUT R6, R6, 0x10, RZ, 0xfc, !PT ;  /* 0x0000001006060812 */ /* 0x000fc800078efcff */
[----:B------:R-:W-:Y:S01]  /*217e0*/  LOP3.LUT R6, R6, 0xfffffff7, RZ, 0xc0, !PT ;  /* 0xfffffff706067812 */ /* 0x000fe200078ec0ff */
[----:B------:R-:W-:Y:S01]  /*217f0*/  IMAD.MOV.U32 R19, RZ, RZ, RZ ;  /* 0x000000ffff137224 */ /* 0x000fe200078e00ff */
[----:B--2---:R-:W0:Y:S02]  /*21800*/  SHFL.UP PT, R0, R17, 0x1, RZ ;  /* 0x0420000011007989 */ /* 0x004e2400000e00ff */
[----:B0-----:R-:W-:-:S05]  /*21810*/  SEL R0, R0, RZ, P1 ;  /* 0x000000ff00007207 */ /* 0x001fca0000800000 */
[----:B------:R-:W-:-:S05]  /*21820*/  IMAD.IADD R0, R17, 0x1, R0 ;  /* 0x0000000111007824 */ /* 0x000fca00078e0200 */
[----:B------:R-:W0:Y:S02]  /*21830*/  SHFL.UP PT, R4, R0, 0x2, RZ ;  /* 0x0440000000047989 */ /* 0x000e2400000e00ff */
[----:B0-----:R-:W-:-:S05]  /*21840*/  SEL R5, R4, RZ, P0 ;  /* 0x000000ff04057207 */ /* 0x001fca0000000000 */
[----:B------:R-:W-:-:S05]  /*21850*/  IMAD.IADD R5, R0, 0x1, R5 ;  /* 0x0000000100057824 */ /* 0x000fca00078e0205 */
[----:B------:R-:W0:Y:S01]  /*21860*/  SHFL.UP PT, R4, R5, 0x4, RZ ;  /* 0x0480000005047989 */ /* 0x000e2200000e00ff */
[----:B------:R-:W-:-:S04]  /*21870*/  ISETP.GE.U32.AND P0, PT, R7, 0x4, PT ;  /* 0x000000040700780c */ /* 0x000fc80003f06070 */
[----:B0-----:R-:W-:-:S05]  /*21880*/  SEL R4, R4, RZ, P0 ;  /* 0x000000ff04047207 */ /* 0x001fca0000000000 */
[----:B------:R-:W-:-:S05]  /*21890*/  IMAD.IADD R4, R5, 0x1, R4 ;  /* 0x0000000105047824 */ /* 0x000fca00078e0204 */
[----:B------:R-:W0:Y:S01]  /*218a0*/  SHFL.UP PT, R2, R4, 0x8, RZ ;  /* 0x0500000004027989 */ /* 0x000e2200000e00ff */
[----:B------:R-:W-:Y:S02]  /*218b0*/  @P0 LOP3.LUT R6, R6, 0x8, RZ, 0xfc, !PT ;  /* 0x0000000806060812 */ /* 0x000fe400078efcff */
[----:B------:R-:W-:-:S04]  /*218c0*/  ISETP.GE.U32.AND P0, PT, R7, 0x8, PT ;  /* 0x000000080700780c */ /* 0x000fc80003f06070 */
[----:B0-----:R-:W-:-:S05]  /*218d0*/  SEL R3, R2, RZ, P0 ;  /* 0x000000ff02037207 */ /* 0x001fca0000000000 */
[----:B------:R-:W-:-:S05]  /*218e0*/  IMAD.IADD R3, R4, 0x1, R3 ;  /* 0x0000000104037824 */ /* 0x000fca00078e0203 */
[----:B------:R-:W0:Y:S01]  /*218f0*/  SHFL.UP PT, R0, R3, 0x10, RZ ;  /* 0x0600000003007989 */ /* 0x000e2200000e00ff */
[----:B------:R-:W-:-:S04]  /*21900*/  LOP3.LUT R6, R6, 0xfffffffb, RZ, 0xc0, !PT ;  /* 0xfffffffb06067812 */ /* 0x000fc800078ec0ff */
[----:B------:R-:W-:Y:S02]  /*21910*/  @P0 LOP3.LUT R6, R6, 0x4, RZ, 0xfc, !PT ;  /* 0x0000000406060812 */ /* 0x000fe400078efcff */
[----:B------:R-:W-:-:S04]  /*21920*/  ISETP.GE.U32.AND P0, PT, R7, 0x10, PT ;  /* 0x000000100700780c */ /* 0x000fc80003f06070 */
[----:B0-----:R-:W-:-:S05]  /*21930*/  SEL R0, R0, RZ, P0 ;  /* 0x000000ff00007207 */ /* 0x001fca0000000000 */
[----:B------:R-:W-:-:S05]  /*21940*/  IMAD.IADD R0, R3, 0x1, R0 ;  /* 0x0000000103007824 */ /* 0x000fca00078e0200 */
[----:B------:R-:W0:Y:S01]  /*21950*/  SHFL.IDX PT, R2, R0, 0x1f, 0x1f ;  /* 0x03e01f0000027f89 */ /* 0x000e2200000e0000 */
[----:B------:R-:W-:-:S04]  /*21960*/  LOP3.LUT R6, R6, 0xfffffffd, RZ, 0xc0, !PT ;  /* 0xfffffffd06067812 */ /* 0x000fc800078ec0ff */
[----:B------:R-:W-:-:S05]  /*21970*/  @P0 LOP3.LUT R6, R6, 0x2, RZ, 0xfc, !PT ;  /* 0x0000000206060812 */ /* 0x000fca00078efcff */
[----:B------:R2:W-:Y:S01]  /*21980*/  STL [R1+0x460], R6 ;  /* 0x0004600601007387 */ /* 0x0005e20000100800 */
[----:B0-----:R-:W-:-:S05]  /*21990*/  IMAD R4, R2, UR4, RZ ;  /* 0x0000000402047c24 */ /* 0x001fca000f8e02ff */
[----:B-1----:R-:W-:Y:S01]  /*219a0*/  ISETP.GT.AND P0, PT, R4, UR6, PT ;  /* 0x0000000604007c0c */ /* 0x002fe2000bf04270 */
[----:B------:R-:W-:-:S12]  /*219b0*/  IMAD.MOV.U32 R5, RZ, RZ, R4 ;  /* 0x000000ffff057224 */ /* 0x000fd800078e0004 */
[----:B--2---:R-:W-:Y:S05]  /*219c0*/  @P0 BRA `(.L_x_2578) ;  /* 0x0000000000bc0947 */ /* 0x004fea0003800000 */
[----:B------:R-:W-:Y:S01]  /*219d0*/  IMAD.MOV.U32 R4, RZ, RZ, R5 ;  /* 0x000000ffff047224 */ /* 0x000fe200078e0005 */
[----:B------:R-:W-:Y:S01]  /*219e0*/  ULDC UR5, c[0x0][0xd14] ;  /* 0x0003450000057ab9 */ /* 0x000fe20000000800 */
[----:B------:R-:W-:Y:S01]  /*219f0*/  IMAD.MOV.U32 R19, RZ, RZ, RZ ;  /* 0x000000ffff137224 */ /* 0x000fe200078e00ff */
[----:B------:R-:W-:Y:S01]  /*21a00*/  ULDC UR7, c[0x0][0xd14] ;  /* 0x0003450000077ab9 */ /* 0x000fe20000000800 */
[----:B------:R-:W-:-:S05]  /*21a10*/  ULDC UR4, c[0x0][0xd10] ;  /* 0x0003440000047ab9 */ /* 0x000fca0000000800 */
.L_x_2582:
        /* <DEDUP_REMOVED lines=16> */
.L_x_2581:
[----:B------:R-:W-:Y:S05]  /*21b20*/  BSYNC B0 ;  /* 0x0000000000007941 */ /* 0x000fea0003800000 */
.L_x_2580:
[----:B-----5:R-:W1:Y:S01]  /*21b30*/  SHFL.UP PT, R0, R17, 0x1, RZ ;  /* 0x0420000011007989 */ /* 0x020e6200000e00ff */
[C---:B------:R-:W-:Y:S02]  /*21b40*/  ISETP.NE.AND P0, PT, R6.reuse, RZ, PT ;  /* 0x000000ff0600720c */ /* 0x040fe40003f05270 */
[----:B------:R-:W-:Y:S02]  /*21b50*/  ISETP.GE.U32.AND P1, PT, R6, 0x2, PT ;  /* 0x000000020600780c */ /* 0x000fe40003f26070 */
[----:B-1----:R-:W-:Y:S02]  /*21b60*/  SEL R0, R0, RZ, P0 ;  /* 0x000000ff00007207 */ /* 0x002fe40000000000 */
[----:B------:R-:W-:-:S03]  /*21b70*/  ISETP.GE.U32.AND P0, PT, R6, 0x4, PT ;  /* 0x000000040600780c */ /* 0x000fc60003f06070 */
[----:B------:R-:W-:-:S05]  /*21b80*/  IMAD.IADD R0, R17, 0x1, R0 ;  /* 0x0000000111007824 */ /* 0x000fca00078e0200 */
[----:B0-----:R-:W0:Y:S02]  /*21b90*/  SHFL.UP PT, R2, R0, 0x2, RZ ;  /* 0x0440000000027989 */ /* 0x001e2400000e00ff */
        /* <DEDUP_REMOVED lines=18> */
.L_x_2578:
[----:B------:R-:W-:-:S04]  /*21cc0*/  IMAD.IADD R5, R4, 0x1, -R5 ;  /* 0x0000000104057824 */ /* 0x000fc800078e0a05 */
[----:B------:R-:W-:-:S05]  /*21cd0*/  IMAD R2, R0, UR4, R5 ;  /* 0x0000000400027c24 */ /* 0x000fca000f8e0205 */
[----:B------:R-:W-:Y:S02]  /*21ce0*/  ISETP.GT.AND P0, PT, R2, UR6, PT ;  /* 0x0000000602007c0c */ /* 0x000fe4000bf04270 */
[----:B------:R-:W0:Y:S11]  /*21cf0*/  LDC.64 R2, c[0x0][0xd68] ;  /* 0x00035a00ff027b82 */ /* 0x000e360000000a00 */
        /* <DEDUP_REMOVED lines=16> */
.L_x_2583:
        /* <DEDUP_REMOVED lines=24> */
[----:B------:R-:W-:Y:S02]  /*21f80*/  IMAD R5, R6, R2, R5 ;  /* 0x0000000206057224 */ /* 0x000fe400078e0205 */
[----:B------:R-:W-:Y:S01]  /*21f90*/  IMAD.MOV.U32 R2, RZ, RZ, RZ ;  /* 0x000000ffff027224 */ /* 0x000fe200078e00ff */
[----:B------:R-:W-:-:S04]  /*21fa0*/  VIADDMNMX R8, R3, UR4, R8, PT ;  /* 0x0000000403087c46 */ /* 0x000fc8000b800108 */
[-C--:B------:R-:W-:Y:S02]  /*21fb0*/  IABS R4, R8.reuse ;  /* 0x0000000800047213 */ /* 0x080fe40000000000 */
[----:B------:R-:W-:Y:S02]  /*21fc0*/  IABS R6, R8 ;  /* 0x0000000800067213 */ /* 0x000fe40000000000 */
[----:B------:R-:W1:Y:S08]  /*21fd0*/  I2F.RP R7, R4 ;  /* 0x0000000400077306 */ /* 0x000e700000209400 */
[----:B-1----:R-:W1:Y:S02]  /*21fe0*/  MUFU.RCP R7, R7 ;  /* 0x0000000700077308 */ /* 0x002e640000001000 */
[----:B-1----:R-:W-:Y:S01]  /*21ff0*/  VIADD R3, R7, 0xffffffe ;  /* 0x0ffffffe07037836 */ /* 0x002fe20000000000 */
[----:B------:R-:W-:-:S05]  /*22000*/  IABS R7, R5 ;  /* 0x0000000500077213 */ /* 0x000fca0000000000 */
[----:B------:R-:W1:Y:S02]  /*22010*/  F2I.FTZ.U32.TRUNC.NTZ R3, R3 ;  /* 0x0000000300037305 */ /* 0x000e64000021f000 */
[----:B-1----:R-:W-:-:S04]  /*22020*/  IMAD.MOV R9, RZ, RZ, -R3 ;  /* 0x000000ffff097224 */ /* 0x002fc800078e0a03 */
[----:B------:R-:W-:-:S04]  /*22030*/  IMAD R9, R9, R4, RZ ;  /* 0x0000000409097224 */ /* 0x000fc800078e02ff */
[----:B------:R-:W-:-:S04]  /*22040*/  IMAD.HI.U32 R2, R3, R9, R2 ;  /* 0x0000000903027227 */ /* 0x000fc800078e0002 */
[----:B------:R-:W-:Y:S02]  /*22050*/  IMAD.MOV R3, RZ, RZ, -R6 ;  /* 0x000000ffff037224 */ /* 0x000fe400078e0a06 */
[----:B------:R-:W-:-:S04]  /*22060*/  IMAD.HI.U32 R2, R2, R7, RZ ;  /* 0x0000000702027227 */ /* 0x000fc800078e00ff */
[----:B------:R-:W-:-:S05]  /*22070*/  IMAD R3, R2, R3, R7 ;  /* 0x0000000302037224 */ /* 0x000fca00078e0207 */
[----:B------:R-:W-:-:S13]  /*22080*/  ISETP.GT.U32.AND P0, PT, R4, R3, PT ;  /* 0x000000030400720c */ /* 0x000fda0003f04070 */
[----:B------:R-:W-:Y:S02]  /*22090*/  @!P0 IMAD.IADD R3, R3, 0x1, -R4 ;  /* 0x0000000103038824 */ /* 0x000fe400078e0a04 */
[----:B------:R-:W-:-:S03]  /*220a0*/  @!P0 VIADD R2, R2, 0x1 ;  /* 0x0000000102028836 */ /* 0x000fc60000000000 */
[----:B------:R-:W-:Y:S02]  /*220b0*/  ISETP.GE.U32.AND P0, PT, R3, R4, PT ;  /* 0x000000040300720c */ /* 0x000fe40003f06070 */
[C---:B------:R-:W-:Y:S01]  /*220c0*/  LOP3.LUT R3, R5.reuse, R8, RZ, 0x3c, !PT ;  /* 0x0000000805037212 */ /* 0x040fe200078e3cff */
[----:B------:R-:W-:-:S10]  /*220d0*/  IMAD.IADD R5, R5, 0x1, R0 ;  /* 0x0000000105057824 */ /* 0x000fd400078e0200 */
        /* <DEDUP_REMOVED lines=10> */
.L_x_2579:
[----:B------:R-:W-:Y:S02]  /*22180*/  IMAD.MOV.U32 R17, RZ, RZ, RZ ;  /* 0x000000ffff117224 */ /* 0x000fe400078e00ff */
[----:B------:R-:W-:Y:S02]  /*22190*/  IMAD.U32 R16, RZ, RZ, UR6 ;  /* 0x00000006ff107e24 */ /* 0x000fe4000f8e00ff */
[----:B------:R-:W-:-:S07]  /*221a0*/  IMAD.MOV.U32 R18, RZ, RZ, RZ ;  /* 0x000000ffff127224 */ /* 0x000fce00078e00ff */
.L_x_2584:
[----:B------:R-:W1:Y:S01]  /*221b0*/  S2R R0, SR_TID.X ;  /* 0x0000000000007919 */ /* 0x000e620000002100 */
[----:B------:R-:W-:Y:S01]  /*221c0*/  UMOV UR50, URZ ;  /* 0x0000003f00327c82 */ /* 0x000fe20008000000 */
[----:B------:R-:W-:Y:S01]  /*221d0*/  STL [R1+0x460], RZ ;  /* 0x000460ff01007387 */ /* 0x000fe20000100800 */
        /* <DEDUP_REMOVED lines=9> */
[----:B------:R1:W-:Y:S07]  /*22270*/  STL [R1+0x464], R0 ;  /* 0x0004640001007387 */ /* 0x0003ee0000100800 */
[----:B------:R-:W-:Y:S05]  /*22280*/  @P0 BRA `(.L_x_2585) ;  /* 0x0000004000280947 */ /* 0x000fea0003800000 */
[----:B-1----:R-:W-:Y:S01]  /*22290*/  IMAD.MOV.U32 R0, RZ, RZ, 0x1 ;  /* 0x00000001ff007424 */ /* 0x002fe200078e00ff */
[----:B------:R1:W-:Y:S01]  /*222a0*/  STL [R1+0x460], RZ ;  /* 0x000460ff01007387 */ /* 0x0003e20000100800 */
[----:B------:R-:W-:Y:S01]  /*222b0*/  ULDC UR49, c[0x0][0xc] ;  /* 0x0000030000317ab9 */ /* 0x000fe20000000800 */
[----:B------:R-:W-:Y:S01]  /*222c0*/  ULDC.64 UR52, c[0x0][0x198] ;  /* 0x0000660000347ab9 */ /* 0x000fe20000000a00 */
[----:B------:R-:W-:Y:S01]  /*222d0*/  UMOV UR50, URZ ;  /* 0x0000003f00327c82 */ /* 0x000fe20008000000 */
[----:B------:R1:W-:Y:S04]  /*222e0*/  STL [R1+0x464], R0 ;  /* 0x0004640001007387 */ /* 0x0003e80000100800 */
.L_x_2659:
[----:B------:R-:W-:Y:S05]  /*222f0*/  YIELD ;  /* 0x0000000000007946 */ /* 0x000fea0003800000 */
[----:B------:R-:W-:Y:S01]  /*22300*/  ULDC.64 UR4, c[0x0][0xb20] ;  /* 0x0002c80000047ab9 */ /* 0x000fe20000000a00 */
[----:B-1----:R-:W-:Y:S01]  /*22310*/  IMAD.MOV.U32 R0, RZ, RZ, RZ ;  /* 0x000000ffff007224 */ /* 0x002fe200078e00ff */
[----:B------:R-:W-:Y:S01]  /*22320*/  ISETP.NE.U32.AND P0, PT, RZ, UR4, PT ;  /* 0x00000004ff007c0c */ /* 0x000fe2000bf05070 */
[----:B------:R-:W-:Y:S01]  /*22330*/  IMAD.MOV.U32 R4, RZ, RZ, RZ ;  /* 0x000000ffff047224 */ /* 0x000fe200078e00ff */
        /* <DEDUP_REMOVED lines=13> */
[----:B------:R-:W-:Y:S02]  /*22410*/  ULDC UR4, c[0x0][0x288] ;  /* 0x0000a20000047ab9 */ /* 0x000fe40000000800 */
[----:B------:R-:W-:Y:S01]  /*22420*/  IMAD.U32 R6, RZ, RZ, UR4 ;  /* 0x00000004ff067e24 */ /* 0x000fe2000f8e00ff */
[----:B------:R-:W-:Y:S01]  /*22430*/  ISETP.NE.AND.EX P1, PT, RZ, UR5, PT, P1 ;  /* 0x00000005ff007c0c */ /* 0x000fe2000bf25310 */
[----:B------:R-:W-:Y:S02]  /*22440*/  ULDC.64 UR4, c[0x0][0x3f8] ;  /* 0x0000fe0000047ab9 */ /* 0x000fe40000000a00 */
[----:B------:R-:W-:-:S03]  /*22450*/  UISETP.NE.U32.AND UP0, UPT, UR4, URZ, UPT ;  /* 0x0000003f0400728c */ /* 0x000fc6000bf05070 */
[----:B------:R-:W-:Y:S01]  /*22460*/  ULDC UR4, c[0x0][0x404] ;  /* 0x0001010000047ab9 */ /* 0x000fe20000000800 */
[----:B------:R-:W-:-:S03]  /*22470*/  UISETP.NE.AND.EX UP0, UPT, UR5, URZ, UPT, UP0 ;  /* 0x0000003f0500728c */ /* 0x000fc6000bf05300 */
[----:B------:R-:W-:Y:S01]  /*22480*/  ULDC UR5, c[0x0][0x2e0] ;  /* 0x0000b80000057ab9 */ /* 0x000fe20000000800 */
[----:B------:R-:W-:Y:S01]  /*22490*/  USEL UR4, UR4, 0x1, UP0 ;  /* 0x0000000104047887 */ /* 0x000fe20008000000 */
[----:B------:R-:W-:-:S03]  /*224a0*/  ISETP.NE.U32.AND P0, PT, RZ, UR6, PT ;  /* 0x00000006ff007c0c */ /* 0x000fc6000bf05070 */
[----:B------:R-:W-:Y:S01]  /*224b0*/  UIMAD UR4, UR4, UR5, URZ ;  /* 0x00000005040472a4 */ /* 0x000fe2000f8e023f */
[----:B------:R-:W-:Y:S01]  /*224c0*/  ISETP.NE.AND.EX P0, PT, RZ, UR7, PT, P0 ;  /* 0x00000007ff007c0c */ /* 0x000fe2000bf05300 */
[----:B--2---:R1:W-:Y:S02]  /*224d0*/  STL [R1+0x47c], R4 ;  /* 0x00047c0401007387 */ /* 0x0043e40000100800 */
[----:B-1----:R-:W1:Y:S02]  /*224e0*/  @P1 LDC.64 R4, c[0x0][0xb10] ;  /* 0x0002c400ff041b82 */ /* 0x002e640000000a00 */
[----:B-1----:R-:W-:-:S05]  /*224f0*/  @P1 IMAD.WIDE R4, R19, 0x4, R4 ;  /* 0x0000000413041825 */ /* 0x002fca00078e0204 */
[----:B------:R1:W5:Y:S02]  /*22500*/  @P1 LDG.E R6, desc[UR54][R4.64] ;  /* 0x0000003604061981 */ /* 0x000364000c1e1900 */
[----:B-1----:R-:W-:Y:S01]  /*22510*/  IMAD.U32 R4, RZ, RZ, UR4 ;  /* 0x00000004ff047e24 */ /* 0x002fe2000f8e00ff */
[----:B------:R-:W-:Y:S06]  /*22520*/  @P1 BRA `(.L_x_2586) ;  /* 0x0000000000101947 */ /* 0x000fec0003800000 */
[----:B------:R-:W-:Y:S05]  /*22530*/  @!P2 BRA `(.L_x_2586) ;  /* 0x00000000000ca947 */ /* 0x000fea0003800000 */
[----:B------:R-:W2:Y:S04]  /*22540*/  LDG.E R5, desc[UR54][R2.64] ;  /* 0x0000003602057981 */ /* 0x000ea8000c1e1900 */
[----:B-----5:R-:W2:Y:S02]  /*22550*/  LDG.E R6, desc[UR54][R2.64+0x4] ;  /* 0x0000043602067981 */ /* 0x020ea4000c1e1900 */
[----:B--2---:R-:W-:-:S07]  /*22560*/  IMAD.IADD R6, R6, 0x1, -R5 ;  /* 0x0000000106067824 */ /* 0x004fce00078e0a05 */
.L_x_2586:
        /* <DEDUP_REMOVED lines=14> */
.L_x_2587:
[----:B------:R-:W-:Y:S05]  /*22650*/  @!P0 BRA `(.L_x_2588) ;  /* 0x00000000000c8947 */ /* 0x000fea0003800000 */
[----:B-1----:R-:W2:Y:S04]  /*22660*/  LDG.E R5, desc[UR54][R2.64] ;  /* 0x0000003602057981 */ /* 0x002ea8000c1e1900 */
[----:B------:R-:W2:Y:S02]  /*22670*/  LDG.E R4, desc[UR54][R2.64+0x4] ;  /* 0x0000043602047981 */ /* 0x000ea4000c1e1900 */
[----:B--2---:R-:W-:-:S07]  /*22680*/  IMAD.IADD R4, R4, 0x1, -R5 ;  /* 0x0000000104047824 */ /* 0x004fce00078e0a05 */
.L_x_2588:
        /* <DEDUP_REMOVED lines=9> */
[----:B------:R-:W-:-:S11]  /*22720*/  VIADD R0, R9, 0xffffffff ;  /* 0xffffffff09007836 */ /* 0x000fd60000000000 */
[----:B------:R-:W-:Y:S05]  /*22730*/  @P1 BRA `(.L_x_2591) ;  /* 0x00000000001c1947 */ /* 0x000fea0003800000 */
[----:B------:R-:W-:Y:S01]  /*22740*/  ISETP.NE.AND P1, PT, R3, 0x1, PT ;  /* 0x000000010300780c */ /* 0x000fe20003f25270 */
[----:B------:R-:W-:-:S12]  /*22750*/  IMAD.MOV R9, RZ, RZ, -R9 ;  /* 0x000000ffff097224 */ /* 0x000fd800078e0a09 */
[----:B-1----:R-:W1:Y:S02]  /*22760*/  @P1 LDC.64 R4, c[0x0][0xae0] ;  /* 0x0002b800ff041b82 */ /* 0x002e640000000a00 */
[----:B-1----:R-:W-:-:S05]  /*22770*/  @P1 IMAD.HI.U32 R4, R9, R4, RZ ;  /* 0x0000000409041227 */ /* 0x002fca00078e00ff */
[----:B------:R-:W-:-:S04]  /*22780*/  @P1 SHF.R.U32.HI R9, RZ, R5, R4 ;  /* 0x00000005ff091219 */ /* 0x000fc80000011604 */
[----:B------:R-:W-:Y:S01]  /*22790*/  LOP3.LUT R0, RZ, R9, RZ, 0x33, !PT ;  /* 0x00000009ff007212 */ /* 0x000fe200078e33ff */
[----:B------:R-:W-:Y:S06]  /*227a0*/  BRA `(.L_x_2592) ;  /* 0x0000000000107947 */ /* 0x000fec0003800000 */
.L_x_2591:
[----:B------:R-:W-:-:S13]  /*227b0*/  ISETP.NE.AND P1, PT, R3, 0x1, PT ;  /* 0x000000010300780c */ /* 0x000fda0003f25270 */
[----:B-1----:R-:W1:Y:S02]  /*227c0*/  @P1 LDC.64 R4, c[0x0][0xae0] ;  /* 0x0002b800ff041b82 */ /* 0x002e640000000a00 */
[----:B-1----:R-:W-:-:S05]  /*227d0*/  @P1 IMAD.HI.U32 R4, R0, R4, RZ ;  /* 0x0000000400041227 */ /* 0x002fca00078e00ff */
[----:B------:R-:W-:-:S07]  /*227e0*/  @P1 SHF.R.U32.HI R0, RZ, R5, R4 ;  /* 0x00000005ff001219 */ /* 0x000fce0000011604 */
.L_x_2592:
[----:B------:R-:W-:Y:S05]  /*227f0*/  BSYNC B0 ;  /* 0x0000000000007941 */ /* 0x000fea0003800000 */
.L_x_2590:
[----:B------:R-:W-:-:S05]  /*22800*/  IMAD R5, R0, R3, R3 ;  /* 0x0000000300057224 */ /* 0x000fca00078e0203 */
[----:B------:R-:W-:-:S07]  /*22810*/  VIMNMX R2, R2, R5, PT ;  /* 0x0000000502027248 */ /* 0x000fce0003fe0100 */
.L_x_2589:
[----:B------:R-:W-:Y:S01]  /*22820*/  VIADD R2, R2, 0x5f ;  /* 0x0000005f02027836 */ /* 0x000fe20000000000 */
[----:B------:R-:W-:Y:S01]  /*22830*/  ULDC UR4, c[0x0][0xad4] ;  /* 0x0002b50000047ab9 */ /* 0x000fe20000000800 */
[----:B------:R-:W-:Y:S02]  /*22840*/  VIADD R0, R7, 0x5f ;  /* 0x0000005f07007836 */ /* 0x000fe40000000000 */
[----:B------:R-:W-:-:S04]  /*22850*/  IMAD.HI R2, R2, 0x2aaaaaab, RZ ;  /* 0x2aaaaaab02027827 */ /* 0x000fc800078e02ff */
[----:B------:R-:W-:Y:S01]  /*22860*/  IMAD.HI R0, R0, 0x2aaaaaab, RZ ;  /* 0x2aaaaaab00007827 */ /* 0x000fe200078e02ff */
[----:B-1----:R-:W-:-:S03]  /*22870*/  SHF.R.U32.HI R5, RZ, 0x1f, R2 ;  /* 0x0000001fff057819 */ /* 0x002fc60000011602 */
[----:B------:R-:W-:Y:S01]  /*22880*/  IMAD R6, R17, 0x80, -R6 ;  /* 0x0000008011067824 */ /* 0x000fe200078e0a06 */
[----:B------:R-:W-:Y:S02]  /*22890*/  LEA.HI.SX32 R2, R2, R5, 0x1c ;  /* 0x0000000502027211 */ /* 0x000fe400078fe2ff */
[----:B------:R-:W-:Y:S01]  /*228a0*/  SHF.R.U32.HI R5, RZ, 0x1f, R0 ;  /* 0x0000001fff057819 */ /* 0x000fe20000011600 */
[----:B------:R-:W-:-:S03]  /*228b0*/  IMAD.IADD R6, R7, 0x1, R6 ;  /* 0x0000000107067824 */ /* 0x000fc600078e0206 */
        /* <DEDUP_REMOVED lines=15> */
.L_x_2595:
[----:B------:R-:W-:-:S13]  /*229b0*/  ISETP.NE.AND P0, PT, R3, 0x1, PT ;  /* 0x000000010300780c */ /* 0x000fda0003f05270 */
[----:B------:R-:W2:Y:S02]  /*229c0*/  @P0 LDC.64 R4, c[0x0][0xae0] ;  /* 0x0002b800ff040b82 */ /* 0x000ea40000000a00 */
[----:B--2---:R-:W-:-:S05]  /*229d0*/  @P0 IMAD.HI.U32 R4, R6, R4, RZ ;  /* 0x0000000406040227 */ /* 0x004fca00078e00ff */
[----:B------:R-:W-:-:S07]  /*229e0*/  @P0 SHF.R.U32.HI R6, RZ, R5, R4 ;  /* 0x00000005ff060219 */ /* 0x000fce0000011604 */
.L_x_2596:
[----:B------:R-:W-:Y:S05]  /*229f0*/  BSYNC B0 ;  /* 0x0000000000007941 */ /* 0x000fea0003800000 */
.L_x_2594:
[----:B------:R-:W-:-:S05]  /*22a00*/  IMAD R3, R6, R3, RZ ;  /* 0x0000000306037224 */ /* 0x000fca00078e02ff */
[----:B------:R-:W-:-:S07]  /*22a10*/  VIMNMX R0, R0, R3, !PT ;  /* 0x0000000300007248 */ /* 0x000fce0007fe0100 */
.L_x_2593:
        /* <DEDUP_REMOVED lines=25> */
.L_x_2598:
        /* <DEDUP_REMOVED lines=14> */
[----:B------:R-:W-:Y:S02]  /*22c90*/  IMAD.U32 R6, RZ, RZ, UR8 ;  /* 0x00000008ff067e24 */ /* 0x000fe4000f8e00ff */
[----:B------:R-:W-:-:S02]  /*22ca0*/  IMAD.U32 R7, RZ, RZ, UR9 ;  /* 0x00000009ff077e24 */ /* 0x000fc4000f8e00ff */
[----:B------:R-:W-:Y:S02]  /*22cb0*/  IMAD.U32 R10, RZ, RZ, UR4 ;  /* 0x00000004ff0a7e24 */ /* 0x000fe4000f8e00ff */
[----:B0-----:R-:W-:Y:S02]  /*22cc0*/  IMAD.U32 R11, RZ, RZ, UR5 ;  /* 0x00000005ff0b7e24 */ /* 0x001fe4000f8e00ff */
[----:B-1----:R-:W-:Y:S02]  /*22cd0*/  IMAD.MOV.U32 R8, RZ, RZ, 0x70 ;  /* 0x00000070ff087424 */ /* 0x002fe400078e00ff */
[----:B------:R-:W-:Y:S02]  /*22ce0*/  IMAD.MOV.U32 R12, RZ, RZ, 0x1 ;  /* 0x00000001ff0c7424 */ /* 0x000fe400078e00ff */
[----:B------:R-:W-:-:S07]  /*22cf0*/  IMAD.MOV.U32 R13, RZ, RZ, RZ ;  /* 0x000000ffff0d7224 */ /* 0x000fce00078e00ff */
[----:B------:R-:W-:-:S07]  /*22d00*/  LEPC R20, `(.L_x_2600) ;  /* 0x000000001014794e */ /* 0x000fce0000000000 */
[----:B--2---:R-:W-:Y:S05]  /*22d10*/  CALL.ABS.NOINC R2 ;  /* 0x0000000002007343 */ /* 0x004fea0003c00000 */
.L_x_2600:
        /* <DEDUP_REMOVED lines=11> */
[----:B------:R-:W-:Y:S02]  /*22dd0*/  IMAD.U32 R6, RZ, RZ, UR8 ;  /* 0x00000008ff067e24 */ /* 0x000fe4000f8e00ff */
[----:B------:R-:W-:-:S02]  /*22de0*/  IMAD.U32 R7, RZ, RZ, UR9 ;  /* 0x00000009ff077e24 */ /* 0x000fc4000f8e00ff */
[----:B------:R-:W-:Y:S02]  /*22df0*/  IMAD.U32 R10, RZ, RZ, UR4 ;  /* 0x00000004ff0a7e24 */ /* 0x000fe4000f8e00ff */
[----:B0-----:R-:W-:Y:S02]  /*22e00*/  IMAD.U32 R11, RZ, RZ, UR5 ;  /* 0x00000005ff0b7e24 */ /* 0x001fe4000f8e00ff */
[----:B-1----:R-:W-:Y:S02]  /*22e10*/  IMAD.MOV.U32 R8, RZ, RZ, 0x70 ;  /* 0x00000070ff087424 */ /* 0x002fe400078e00ff */
[----:B------:R-:W-:Y:S02]  /*22e20*/  IMAD.MOV.U32 R12, RZ, RZ, 0x1 ;  /* 0x00000001ff0c7424 */ /* 0x000fe400078e00ff */
[----:B--2---:R-:W-:-:S07]  /*22e30*/  IMAD.MOV.U32 R13, RZ, RZ, RZ ;  /* 0x000000ffff0d7224 */ /* 0x004fce00078e00ff */
[----:B------:R-:W-:-:S07]  /*22e40*/  LEPC R20, `(.L_x_2602) ;  /* 0x000000001014794e */ /* 0x000fce0000000000 */
[----:B---3--:R-:W-:Y:S05]  /*22e50*/  CALL.ABS.NOINC R2 ;  /* 0x0000000002007343 */ /* 0x008fea0003c00000 */
.L_x_2602:
        /* <DEDUP_REMOVED lines=16> */
.L_x_2601:
[----:B------:R-:W2:Y:S01]  /*22f60*/  LDL.LU R7, [R1+0x47c] ;  /* 0x00047c0001077983 */ /* 0x000ea20000300800 */
[----:B------:R-:W3:Y:S01]  /*22f70*/  LDC R0, c[0x0][0x428] ;  /* 0x00010a00ff007b82 */ /* 0x000ee20000000800 */
[----:B------:R-:W-:Y:S01]  /*22f80*/  ULDC.64 UR4, c[0x0][0xaf0] ;  /* 0x0002bc0000047ab9 */ /* 0x000fe20000000a00 */
[----:B------:R-:W4:Y:S01]  /*22f90*/  S2R R4, SR_TID.X ;  /* 0x0000000000047919 */ /* 0x000f220000002100 */
[----:B---3--:R-:W-:Y:S01]  /*22fa0*/  ISETP.NE.AND P0, PT, R0, 0x1, PT ;  /* 0x000000010000780c */ /* 0x008fe20003f05270 */
[----:B------:R-:W-:Y:S01]  /*22fb0*/  IMAD.MOV.U32 R0, RZ, RZ, R18 ;  /* 0x000000ffff007224 */ /* 0x000fe200078e0012 */
[----:B----4-:R-:W-:Y:S01]  /*22fc0*/  LOP3.LUT R6, R4, 0x1f, RZ, 0xc0, !PT ;  /* 0x0000001f04067812 */ /* 0x010fe200078ec0ff */
[----:B------:R-:W-:-:S10]  /*22fd0*/  IMAD.MOV.U32 R4, RZ, RZ, R19 ;  /* 0x000000ffff047224 */ /* 0x000fd400078e0013 */
[----:B------:R-:W3:Y:S08]  /*22fe0*/  @P0 LDC R3, c[0x0][0x42c] ;  /* 0x00010b00ff030b82 */ /* 0x000ef00000000800 */
[----:B------:R-:W4:Y:S01]  /*22ff0*/  @P0 LDC R5, c[0x0][0x430] ;  /* 0x00010c00ff050b82 */ /* 0x000f220000000800 */
[----:B---3--:R-:W-:-:S05]  /*23000*/  @P0 IMAD.HI.U32 R2, R18, R3, RZ ;  /* 0x0000000312020227 */ /* 0x008fca00078e00ff */
[----:B----4-:R-:W-:Y:S02]  /*23010*/  @P0 SHF.R.U32.HI R0, RZ, R5, R2 ;  /* 0x00000005ff000219 */ /* 0x010fe40000011602 */
[----:B------:R-:W-:-:S04]  /*23020*/  ISETP.NE.U32.AND P0, PT, RZ, UR4, PT ;  /* 0x00000004ff007c0c */ /* 0x000fc8000bf05070 */
[----:B------:R-:W-:Y:S01]  /*23030*/  ISETP.NE.AND.EX P0, PT, RZ, UR5, PT, P0 ;  /* 0x00000005ff007c0c */ /* 0x000fe2000bf05300 */
[----:B------:R-:W-:-:S12]  /*23040*/  ULDC.64 UR4, c[0x0][0xaf8] ;  /* 0x0002be0000047ab9 */ /* 0x000fd80000000a00 */
[----:B------:R-:W3:Y:S01]  /*23050*/  @P0 LDC.64 R2, c[0x0][0xaf0] ;  /* 0x0002bc00ff020b82 */ /* 0x000ee20000000a00 */
[----:B------:R-:W-:-:S04]  /*23060*/  ISETP.NE.AND P6, PT, R6, RZ, PT ;  /* 0x000000ff0600720c */ /* 0x000fc80003fc5270 */
[----:B------:R-:W-:-:S09]  /*23070*/  PLOP3.LUT P1, PT, P6, PT, PT, 0x8, 0x0 ;  /* 0x000000000000781c */ /* 0x000fd2000372e170 */
[----:B------:R-:W-:Y:S01]  /*23080*/  VOTEU.ALL UP1, P6 ;  /* 0x00000000003f7886 */ /* 0x000fe20003020000 */
[----:B---3--:R-:W-:-:S05]  /*23090*/  @P0 IMAD.WIDE R2, R19, 0x4, R2 ;  /* 0x0000000413020825 */ /* 0x008fca00078e0202 */
[----:B------:R3:W5:Y:S01]  /*230a0*/  @P0 LDG.E R4, desc[UR54][R2.64] ;  /* 0x0000003602040981 */ /* 0x000762000c1e1900 */
[----:B------:R-:W-:Y:S01]  /*230b0*/  ISETP.NE.U32.AND P0, PT, RZ, UR4, PT ;  /* 0x00000004ff007c0c */ /* 0x000fe2000bf05070 */
[----:B------:R-:W-:-:S03]  /*230c0*/  @!UP1 UIADD3 UR8, UP0, UR52, 0x270, URZ ;  /* 0x0000027034089890 */ /* 0x000fc6000ff1e03f */
[----:B------:R-:W-:Y:S01]  /*230d0*/  ISETP.NE.AND.EX P0, PT, RZ, UR5, PT, P0 ;  /* 0x00000005ff007c0c */ /* 0x000fe2000bf05300 */
[----:B------:R-:W-:-:S03]  /*230e0*/  @!UP1 UIADD3.X UR9, URZ, UR53, URZ, UP0, !UPT ;  /* 0x000000353f099290 */ /* 0x000fc600087fe43f */
[----:B------:R-:W-:Y:S01]  /*230f0*/  SEL R6, R19, RZ, !P0 ;  /* 0x000000ff13067207 */ /* 0x000fe20004000000 */
[----:B------:R-:W-:Y:S01]  /*23100*/  VOTEU.ALL UP0, P6 ;  /* 0x00000000003f7886 */ /* 0x000fe20003000000 */
[----:B--23--:R-:W-:-:S07]  /*23110*/  IMAD R17, R17, 0x80, R7 ;  /* 0x0000008011117824 */ /* 0x00cfce00078e0207 */
.L_x_2603:
        /* <DEDUP_REMOVED lines=9> */
[----:B--2---:R-:W-:Y:S05]  /*231b0*/  @P1 BRA.U.ANY `(.L_x_2603) ;  /* 0xfffffffd00d81947 */ /* 0x004fea000393ffff */
[----:B------:R-:W1:Y:S01]  /*231c0*/  LDL R5, [R1+0x478] ;  /* 0x0004780001057983 */ /* 0x000e620000100800 */
[----:B------:R-:W2:Y:S01]  /*231d0*/  LDC.64 R2, c[0x0][0x3f8] ;  /* 0x0000fe00ff027b82 */ /* 0x000ea20000000a00 */
[----:B------:R-:W-:Y:S02]  /*231e0*/  ULDC.64 UR4, c[0x0][0xb00] ;  /* 0x0002c00000047ab9 */ /* 0x000fe40000000a00 */
[----:B--2---:R-:W-:Y:S01]  /*231f0*/  LOP3.LUT P0, RZ, R2, UR4, RZ, 0xfc, !PT ;  /* 0x0000000402ff7c12 */ /* 0x004fe2000f80fcff */
[----:B------:R-:W-:-:S03]  /*23200*/  UMOV UR4, 0xffffffff ;  /* 0xffffffff00047882 */ /* 0x000fc60000000000 */
[----:B------:R-:W-:-:S04]  /*23210*/  LOP3.LUT P0, RZ, R3, UR5, RZ, 0xfc, P0 ;  /* 0x0000000503ff7c12 */ /* 0x000fc8000800fcff */
[----:B-----5:R-:W-:Y:S01]  /*23220*/  SEL R7, R4, RZ, !P0 ;  /* 0x000000ff04077207 */ /* 0x020fe20004000000 */
[----:B-1----:R-:W-:Y:S01]  /*23230*/  VIADD R8, R5, 0xffffffff ;  /* 0xffffffff05087836 */ /* 0x002fe20000000000 */
[----:B------:R-:W-:Y:S07]  /*23240*/  BRA.DIV UR4, `(.L_x_2604) ;  /* 0x0000003604cc7947 */ /* 0x000fee000b800000 */
.L_x_2675:
[----:B------:R-:W-:Y:S01]  /*23250*/  UMOV UR4, 0xffffffff ;  /* 0xffffffff00047882 */ /* 0x000fe20000000000 */
[----:B------:R-:W-:Y:S02]  /*23260*/  SHF.R.S32.HI R5, RZ, 0x1f, R4 ;  /* 0x0000001fff057819 */ /* 0x000fe40000011404 */
[----:B------:R-:W-:Y:S05]  /*23270*/  BRA.DIV UR4, `(.L_x_2605) ;  /* 0x0000003604f47947 */ /* 0x000fea000b800000 */
[----:B------:R-:W-:-:S13]  /*23280*/  ELECT P6, URZ, PT ;  /* 0x00000000003f782f */ /* 0x000fda00038c0000 */
.L_x_2678:
        /* <DEDUP_REMOVED lines=8> */
[----:B0-----:R-:W0:Y:S02]  /*23310*/  @P0 LDC.64 R10, c[0x0][0x420] ;  /* 0x00010800ff0a0b82 */ /* 0x001e240000000a00 */
[----:B0-----:R-:W-:-:S05]  /*23320*/  @P0 IMAD.HI.U32 R10, R8, R10, RZ ;  /* 0x0000000a080a0227 */ /* 0x001fca00078e00ff */
        /* <DEDUP_REMOVED lines=10> */
[----:B------:R-:W-:-:S05]  /*233d0*/  LEA.HI.X R13, R10, R3, R7, 0x2, P0 ;  /* 0x000000030a0d7211 */ /* 0x000fca00000f1407 */
[----:B------:R1:W5:Y:S02]  /*233e0*/  LDG.E R7, desc[UR54][R12.64] ;  /* 0x000000360c077981 */ /* 0x000364000c1e1900 */
.L_x_2607:
[----:B------:R-:W2:Y:S01]  /*233f0*/  LDL R9, [R1+0x460] ;  /* 0x0004600001097983 */ /* 0x000ea20000100800 */
[----:B0-----:R-:W-:-:S03]  /*23400*/  MOV R11, 0x400 ;  /* 0x00000400000b7802 */ /* 0x001fc60000000f00 */
[----:B------:R-:W3:Y:S01]  /*23410*/  LDL R10, [R1+0x464] ;  /* 0x00046400010a7983 */ /* 0x000ee20000100800 */
[----:B-1----:R-:W0:Y:S02]  /*23420*/  S2R R12, SR_CgaCtaId ;  /* 0x00000000000c7919 */ /* 0x002e240000008800 */
[----:B0-----:R-:W-:-:S05]  /*23430*/  LEA R11, R12, R11, 0x18 ;  /* 0x0000000b0c0b7211 */ /* 0x001fca00078ec0ff */
[----:B--2---:R-:W-:Y:S01]  /*23440*/  IMAD R9, R9, 0x8, R11 ;  /* 0x0000000809097824 */ /* 0x004fe200078e020b */
[----:B---3--:R-:W-:-:S04]  /*23450*/  SHF.L.U32 R10, R10, 0x1f, RZ ;  /* 0x0000001f0a0a7819 */ /* 0x008fc800000006ff */
[----:B------:R-:W0:Y:S02]  /*23460*/  SYNCS.PHASECHK.TRANS64.TRYWAIT P0, [R9+URZ+0x32440], R10 ;  /* 0x0324400a090075a7 */ /* 0x000e24000800017f */
[----:B0-----:R-:W-:Y:S05]  /*23470*/  @!P0 BRA `(.L_x_2608) ;  /* 0x0000003400948947 */ /* 0x001fea0003800000 */
.L_x_2679:
        /* <DEDUP_REMOVED lines=11> */
.L_x_2609:
[----:B------:R-:W2:Y:S01]  /*23530*/  LDL R11, [R1+0x460] ;  /* 0x00046000010b7983 */ /* 0x000ea20000100800 */
        /* <DEDUP_REMOVED lines=21> */
.L_x_2606:
[----:B------:R-:W1:Y:S01]  /*23690*/  S2R R10, SR_CgaCtaId ;  /* 0x00000000000a7919 */ /* 0x000e620000008800 */
[----:B------:R-:W-:Y:S05]  /*236a0*/  WARPSYNC.ALL ;  /* 0x0000000000007948 */ /* 0x000fea0003800000 */
[----:B------:R-:W-:Y:S01]  /*236b0*/  BAR.SYNC.DEFER_BLOCKING 0x8, 0x120 ;  /* 0x0204800000007b1d */ /* 0x000fe20000010000 */
[----:B------:R-:W-:Y:S02]  /*236c0*/  ELECT P0, URZ, PT ;  /* 0x00000000003f782f */ /* 0x000fe40003800000 */
[----:B------:R-:W-:-:S03]  /*236d0*/  MOV R9, 0x400 ;  /* 0x0000040000097802 */ /* 0x000fc60000000f00 */
[----:B------:R-:W-:Y:S01]  /*236e0*/  BSSY B0, `(.L_x_2610) ;  /* 0x0000032000007945 */ /* 0x000fe20003800000 */
[----:B-1----:R-:W-:-:S07]  /*236f0*/  LEA R9, R10, R9, 0x18 ;  /* 0x000000090a097211 */ /* 0x002fce00078ec0ff */
        /* <DEDUP_REMOVED lines=19> */
[----:B-1----:R-:W-:Y:S01]  /*23830*/  IMAD.MOV.U32 R6, RZ, RZ, 0x10000 ;  /* 0x00010000ff067424 */ /* 0x002fe200078e00ff */
        /* <DEDUP_REMOVED lines=27> */
[----:B-1----:R-:W-:Y:S01]  /*239f0*/  NOP ;  /* 0x0000000000007918 */ /* 0x002fe20000000000 */
.L_x_2611:
[----:B------:R-:W-:Y:S05]  /*23a00*/  BSYNC B0 ;  /* 0x0000000000007941 */ /* 0x000fea0003800000 */
.L_x_2610:
[----:B------:R-:W-:-:S04]  /*23a10*/  UIADD3 UR50, UR50, 0x1, URZ ;  /* 0x0000000132327890 */ /* 0x000fc8000fffe03f */
[----:B------:R-:W-:-:S04]  /*23a20*/  ULEA.HI UR4, UR50, UR50, URZ, 0x1 ;  /* 0x0000003232047291 */ /* 0x000fc8000f8f083f */
[----:B------:R-:W-:-:S04]  /*23a30*/  ULOP3.LUT UR4, UR4, 0xfffffffe, URZ, 0xc0, !UPT ;  /* 0xfffffffe04047892 */ /* 0x000fc8000f8ec03f */
[----:B------:R-:W-:-:S06]  /*23a40*/  UIADD3 UR4, UR50, -UR4, URZ ;  /* 0x8000000432047290 */ /* 0x000fcc000fffe03f */
[----:B------:R-:W-:-:S05]  /*23a50*/  IMAD.U32 R6, RZ, RZ, UR4 ;  /* 0x00000004ff067e24 */ /* 0x000fca000f8e00ff */
[----:B------:R-:W-:-:S04]  /*23a60*/  SHF.L.U32 R6, R6, 0x1f, RZ ;  /* 0x0000001f06067819 */ /* 0x000fc800000006ff */
[----:B------:R-:W1:Y:S02]  /*23a70*/  SYNCS.PHASECHK.TRANS64.TRYWAIT P0, [R9+URZ+0x32420], R6 ;  /* 0x03242006090075a7 */ /* 0x000e64000800017f */
[----:B-1----:R-:W-:Y:S05]  /*23a80*/  @!P0 BRA `(.L_x_2612) ;  /* 0x0000003000248947 */ /* 0x002fea0003800000 */
.L_x_2680:
[----:B------:R-:W-:Y:S01]  /*23a90*/  ULDC.64 UR46, c[0x0][0x3f8] ;  /* 0x0000fe00002e7ab9 */ /* 0x000fe20000000a00 */
[----:B------:R-:W-:Y:S01]  /*23aa0*/  ULDC.64 UR38, c[0x0][0x408] ;  /* 0x0001020000267ab9 */ /* 0x000fe20000000a00 */
[----:B------:R-:W-:Y:S04]  /*23ab0*/  BSSY B0, `(.L_x_2613) ;  /* 0x000003b000007945 */ /* 0x000fe80003800000 */
[----:B------:R-:W-:Y:S05]  /*23ac0*/  @!P6 BRA `(.L_x_2614) ;  /* 0x0000000000e4e947 */ /* 0x000fea0003800000 */
[----:B-1----:R-:W2:Y:S01]  /*23ad0*/  LDL R9, [R1+0x460] ;  /* 0x0004600001097983 */ /* 0x002ea20000100800 */
[----:B0-----:R-:W-:-:S03]  /*23ae0*/  MOV R11, 0x400 ;  /* 0x00000400000b7802 */ /* 0x001fc60000000f00 */
[----:B------:R-:W3:Y:S01]  /*23af0*/  LDL R10, [R1+0x464] ;  /* 0x00046400010a7983 */ /* 0x000ee20000100800 */
[----:B------:R-:W0:Y:S02]  /*23b00*/  S2R R12, SR_CgaCtaId ;  /* 0x00000000000c7919 */ /* 0x000e240000008800 */
[----:B0-----:R-:W-:-:S05]  /*23b10*/  LEA R11, R12, R11, 0x18 ;  /* 0x0000000b0c0b7211 */ /* 0x001fca00078ec0ff */
[----:B--2---:R-:W-:Y:S01]  /*23b20*/  IMAD R9, R9, 0x8, R11 ;  /* 0x0000000809097824 */ /* 0x004fe200078e020b */
[----:B---3--:R-:W-:-:S04]  /*23b30*/  SHF.L.U32 R6, R10, 0x1f, RZ ;  /* 0x0000001f0a067819 */ /* 0x008fc800000006ff */
[----:B------:R-:W0:Y:S02]  /*23b40*/  SYNCS.PHASECHK.TRANS64.TRYWAIT P0, [R9+URZ+0x32460], R6 ;  /* 0x03246006090075a7 */ /* 0x000e24000800017f */
[----:B0-----:R-:W-:Y:S05]  /*23b50*/  @!P0 BRA `(.L_x_2615) ;  /* 0x0000003000108947 */ /* 0x001fea0003800000 */
.L_x_2681:
        /* <DEDUP_REMOVED lines=11> */
.L_x_2616:
[----:B0-----:R-:W2:Y:S01]  /*23c10*/  LDL R6, [R1+0x460] ;  /* 0x0004600001067983 */ /* 0x001ea20000100800 */
[----:B------:R-:W-:-:S03]  /*23c20*/  MOV R11, 0x400 ;  /* 0x00000400000b7802 */ /* 0x000fc60000000f00 */
[----:B------:R-:W3:Y:S01]  /*23c30*/  LDL R10, [R1+0x468] ;  /* 0x00046800010a7983 */ /* 0x000ee20000100800 */
[----:B------:R-:W0:Y:S01]  /*23c40*/  S2R R12, SR_CgaCtaId ;  /* 0x00000000000c7919 */ /* 0x000e220000008800 */
[----:B------:R-:W-:Y:S02]  /*23c50*/  R2UR UR11, R8 ;  /* 0x00000000080b72ca */ /* 0x000fe400000e0000 */
[----:B------:R-:W-:Y:S01]  /*23c60*/  R2UR UR9, R9 ;  /* 0x00000000090972ca */ /* 0x000fe200000e0000 */
[----:B------:R-:W-:Y:S01]  /*23c70*/  UIADD3 UR4, UP0, UR52, 0x470, URZ ;  /* 0x0000047034047890 */ /* 0x000fe2000ff1e03f */
[----:B------:R-:W-:Y:S02]  /*23c80*/  R2UR UR12, R0 ;  /* 0x00000000000c72ca */ /* 0x000fe400000e0000 */
[----:B------:R-:W-:Y:S02]  /*23c90*/  R2UR UR13, R7 ;  /* 0x00000000070d72ca */ /* 0x000fe400000e0000 */
        /* <DEDUP_REMOVED lines=28> */
.L_x_2614:
[----:B------:R-:W-:Y:S05]  /*23e60*/  BSYNC B0 ;  /* 0x0000000000007941 */ /* 0x000fea0003800000 */
.L_x_2613:
        /* <DEDUP_REMOVED lines=14> */
[----:B0-----:R-:W2:Y:S04]  /*23f50*/  LDL.LU R11, [R1+0x460] ;  /* 0x00046000010b7983 */ /* 0x001ea80000300800 */
[----:B------:R-:W3:Y:S01]  /*23f60*/  LDL.LU R13, [R1+0x464] ;  /* 0x00046400010d7983 */ /* 0x000ee20000300800 */
[----:B------:R-:W-:Y:S01]  /*23f70*/  BSSY B2, `(.L_x_2621) ;  /* 0x0000070000027945 */ /* 0x000fe20003800000 */
[----:B--2---:R-:W-:-:S05]  /*23f80*/  VIADD R6, R11, 0x1 ;  /* 0x000000010b067836 */ /* 0x004fca0000000000 */
[----:B------:R-:W-:-:S04]  /*23f90*/  ISETP.NE.AND P0, PT, R6, 0x2, PT ;  /* 0x000000020600780c */ /* 0x000fc80003f05270 */
[----:B------:R-:W-:Y:S02]  /*23fa0*/  SEL R9, RZ, 0x1, P0 ;  /* 0x00000001ff097807 */ /* 0x000fe40000000000 */
[----:B------:R-:W-:Y:S02]  /*23fb0*/  SEL R14, R6, RZ, P0 ;  /* 0x000000ff060e7207 */ /* 0x000fe40000000000 */
[----:B---3--:R-:W-:-:S03]  /*23fc0*/  LOP3.LUT R13, R13, R9, RZ, 0x3c, !PT ;  /* 0x000000090d0d7212 */ /* 0x008fc600078e3cff */
[----:B------:R0:W-:Y:S04]  /*23fd0*/  STL [R1+0x460], R14 ;  /* 0x0004600e01007387 */ /* 0x0001e80000100800 */
[----:B------:R0:W-:Y:S01]  /*23fe0*/  STL [R1+0x464], R13 ;  /* 0x0004640d01007387 */ /* 0x0001e20000100800 */
        /* <DEDUP_REMOVED lines=22> */
.L_x_2623:
[----:B-1----:R-:W1:Y:S01]  /*24150*/  S2R R3, SR_CgaCtaId ;  /* 0x0000000000037919 */ /* 0x002e620000008800 */
[----:B------:R-:W-:-:S04]  /*24160*/  MOV R2, 0x400 ;  /* 0x0000040000027802 */ /* 0x000fc80000000f00 */
[----:B-1----:R-:W-:Y:S02]  /*24170*/  LEA R2, R3, R2, 0x18 ;  /* 0x0000000203027211 */ /* 0x002fe400078ec0ff */
[----:B------:R-:W-:-:S03]  /*24180*/  SHF.L.U32 R3, R13, 0x1f, RZ ;  /* 0x0000001f0d037819 */ /* 0x000fc600000006ff */
[----:B------:R-:W-:-:S04]  /*24190*/  IMAD R2, R14, 0x8, R2 ;  /* 0x000000080e027824 */ /* 0x000fc800078e0202 */
[----:B------:R-:W1:Y:S02]  /*241a0*/  SYNCS.PHASECHK.TRANS64.TRYWAIT P0, [R2+URZ+0x32440], R3 ;  /* 0x03244003020075a7 */ /* 0x000e64000800017f */
[----:B-1----:R-:W-:Y:S05]  /*241b0*/  @!P0 BRA `(.L_x_2624) ;  /* 0x00000028008c8947 */ /* 0x002fea0003800000 */
.L_x_2682:
        /* <DEDUP_REMOVED lines=11> */
.L_x_2625:
[----:B------:R-:W2:Y:S01]  /*24270*/  LDL R6, [R1+0x460] ;  /* 0x0004600001067983 */ /* 0x000ea20000100800 */
        /* <DEDUP_REMOVED lines=21> */
.L_x_2683:
        /* <DEDUP_REMOVED lines=8> */
.L_x_2627:
[----:B-12---:R-:W2:Y:S01]  /*24450*/  LDL R3, [R1+0x460] ;  /* 0x0004600001037983 */ /* 0x006ea20000100800 */
        /* <DEDUP_REMOVED lines=33> */
.L_x_2622:
[----:B------:R-:W-:Y:S05]  /*24670*/  BSYNC B2 ;  /* 0x0000000000027941 */ /* 0x000fea0003800000 */
.L_x_2621:
[----:B------:R-:W2:Y:S02]  /*24680*/  LDL R2, [R1+0x478] ;  /* 0x0004780001027983 */ /* 0x000ea40000100800 */
[----:B--2---:R-:W-:-:S07]  /*24690*/  VIADD R8, R2, 0xfffffffd ;  /* 0xfffffffd02087836 */ /* 0x004fce0000000000 */
.L_x_2620:
[----:B------:R-:W-:Y:S05]  /*246a0*/  BSYNC B1 ;  /* 0x0000000000017941 */ /* 0x000fea0003800000 */
.L_x_2619:
[----:B------:R-:W2:Y:S01]  /*246b0*/  LDL.LU R2, [R1+0x478] ;  /* 0x0004780001027983 */ /* 0x000ea20000300800 */
[----:B------:R-:W-:Y:S01]  /*246c0*/  VIADD R10, R10, 0xfffffffe ;  /* 0xfffffffe0a0a7836 */ /* 0x000fe20000000000 */
[----:B--2---:R-:W-:-:S04]  /*246d0*/  LOP3.LUT R3, RZ, R2, RZ, 0x33, !PT ;  /* 0x00000002ff037212 */ /* 0x004fc800078e33ff */
[----:B------:R-:W-:-:S13]  /*246e0*/  ISETP.NE.AND P0, PT, R10, R3, PT ;  /* 0x000000030a00720c */ /* 0x000fda0003f05270 */
[----:B------:R-:W-:Y:S05]  /*246f0*/  @!P0 BRA `(.L_x_2618) ;  /* 0x0000000c00948947 */ /* 0x000fea0003800000 */
.L_x_2642:
[----:B------:R-:W2:Y:S04]  /*24700*/  LDL.LU R3, [R1+0x460] ;  /* 0x0004600001037983 */ /* 0x000ea80000300800 */
        /* <DEDUP_REMOVED lines=9> */
[----:B------:R-:W-:Y:S01]  /*247a0*/  ISETP.NE.U32.AND P0, PT, RZ, UR46, PT ;  /* 0x0000002eff007c0c */ /* 0x000fe2000bf05070 */
[----:B------:R-:W-:-:S03]  /*247b0*/  IMAD.MOV.U32 R12, RZ, RZ, R8 ;  /* 0x000000ffff0c7224 */ /* 0x000fc600078e0008 */
[----:B------:R-:W-:-:S13]  /*247c0*/  ISETP.NE.AND.EX P0, PT, RZ, UR47, PT, P0 ;  /* 0x0000002fff007c0c */ /* 0x000fda000bf05300 */
[----:B------:R-:W-:Y:S05]  /*247d0*/  @!P0 BRA `(.L_x_2630) ;  /* 0x0000000000448947 */ /* 0x000fea0003800000 */
[----:B------:R-:W1:Y:S01]  /*247e0*/  LDC R12, c[0x0][0x41c] ;  /* 0x00010700ff0c7b82 */ /* 0x000e620000000800 */
[----:B0-----:R-:W-:Y:S02]  /*247f0*/  IMAD.MOV.U32 R11, RZ, RZ, R8 ;  /* 0x000000ffff0b7224 */ /* 0x001fe400078e0008 */
[----:B------:R-:W-:-:S04]  /*24800*/  IMAD R7, R5, UR38, RZ ;  /* 0x0000002605077c24 */ /* 0x000fc8000f8e02ff */
[----:B------:R-:W-:Y:S01]  /*24810*/  IMAD R7, R4, UR39, R7 ;  /* 0x0000002704077c24 */ /* 0x000fe2000f8e0207 */
[----:B-1----:R-:W-:-:S13]  /*24820*/  ISETP.NE.AND P0, PT, R12, 0x1, PT ;  /* 0x000000010c00780c */ /* 0x002fda0003f05270 */
[----:B------:R-:W0:Y:S02]  /*24830*/  @P0 LDC.64 R2, c[0x0][0x420] ;  /* 0x00010800ff020b82 */ /* 0x000e240000000a00 */
[----:B0-----:R-:W-:-:S05]  /*24840*/  @P0 IMAD.HI.U32 R2, R8, R2, RZ ;  /* 0x0000000208020227 */ /* 0x001fca00078e00ff */
        /* <DEDUP_REMOVED lines=10> */
.L_x_2630:
[----:B------:R-:W2:Y:S01]  /*248f0*/  S2R R3, SR_CgaCtaId ;  /* 0x0000000000037919 */ /* 0x000ea20000008800 */
[----:B------:R-:W-:-:S04]  /*24900*/  MOV R2, 0x400 ;  /* 0x0000040000027802 */ /* 0x000fc80000000f00 */
[----:B--2---:R-:W-:Y:S02]  /*24910*/  LEA R2, R3, R2, 0x18 ;  /* 0x0000000203027211 */ /* 0x004fe400078ec0ff */
[----:B------:R-:W-:-:S03]  /*24920*/  SHF.L.U32 R3, R10, 0x1f, RZ ;  /* 0x0000001f0a037819 */ /* 0x000fc600000006ff */
[----:B------:R-:W-:-:S04]  /*24930*/  IMAD R2, R9, 0x8, R2 ;  /* 0x0000000809027824 */ /* 0x000fc800078e0202 */
[----:B------:R-:W2:Y:S02]  /*24940*/  SYNCS.PHASECHK.TRANS64.TRYWAIT P0, [R2+URZ+0x32440], R3 ;  /* 0x03244003020075a7 */ /* 0x000ea4000800017f */
[----:B--2---:R-:W-:Y:S05]  /*24950*/  @!P0 BRA `(.L_x_2631) ;  /* 0x0000002000cc8947 */ /* 0x004fea0003800000 */
.L_x_2684:
        /* <DEDUP_REMOVED lines=11> */
.L_x_2632:
[----:B0-----:R-:W3:Y:S01]  /*24a10*/  LDL R11, [R1+0x468] ;  /* 0x00046800010b7983 */ /* 0x001ee20000100800 */
[----:B------:R-:W-:Y:S01]  /*24a20*/  MOV R6, 0x400 ;  /* 0x0000040000067802 */ /* 0x000fe20000000f00 */
        /* <DEDUP_REMOVED lines=19> */
.L_x_2685:
        /* <DEDUP_REMOVED lines=8> */
.L_x_2634:
        /* <DEDUP_REMOVED lines=33> */
.L_x_2629:
[----:B------:R-:W-:Y:S05]  /*24df0*/  BSYNC B1 ;  /* 0x0000000000017941 */ /* 0x000fea0003800000 */
.L_x_2628:
[----:B------:R-:W-:Y:S01]  /*24e00*/  VIADD R9, R9, 0x1 ;  /* 0x0000000109097836 */ /* 0x000fe20000000000 */
[----:B------:R-:W-:Y:S04]  /*24e10*/  BSSY B1, `(.L_x_2635) ;  /* 0x000006f000017945 */ /* 0x000fe80003800000 */
[----:B------:R-:W-:-:S04]  /*24e20*/  ISETP.NE.AND P0, PT, R9, 0x2, PT ;  /* 0x000000020900780c */ /* 0x000fc80003f05270 */
[----:B------:R-:W-:Y:S02]  /*24e30*/  SEL R3, RZ, 0x1, P0 ;  /* 0x00000001ff037807 */ /* 0x000fe40000000000 */
[----:B------:R-:W-:Y:S01]  /*24e40*/  SEL R12, R9, RZ, P0 ;  /* 0x000000ff090c7207 */ /* 0x000fe20000000000 */
[----:B------:R-:W-:Y:S01]  /*24e50*/  VIADD R9, R8, 0xffffffff ;  /* 0xffffffff08097836 */ /* 0x000fe20000000000 */
[----:B0-----:R-:W-:-:S03]  /*24e60*/  LOP3.LUT R11, R10, R3, RZ, 0x3c, !PT ;  /* 0x000000030a0b7212 */ /* 0x001fc600078e3cff */
[----:B------:R0:W-:Y:S04]  /*24e70*/  STL [R1+0x460], R12 ;  /* 0x0004600c01007387 */ /* 0x0001e80000100800 */
[----:B------:R0:W-:Y:S01]  /*24e80*/  STL [R1+0x464], R11 ;  /* 0x0004640b01007387 */ /* 0x0001e20000100800 */
[----:B------:R-:W-:Y:S05]  /*24e90*/  @!P6 BRA `(.L_x_2636) ;  /* 0x000000040098e947 */ /* 0x000fea0003800000 */
[----:B------:R-:W-:Y:S01]  /*24ea0*/  ISETP.NE.U32.AND P0, PT, RZ, UR46, PT ;  /* 0x0000002eff007c0c */ /* 0x000fe2000bf05070 */
[----:B------:R-:W-:-:S03]  /*24eb0*/  IMAD.MOV.U32 R10, RZ, RZ, R9 ;  /* 0x000000ffff0a7224 */ /* 0x000fc600078e0009 */
[----:B------:R-:W-:-:S13]  /*24ec0*/  ISETP.NE.AND.EX P0, PT, RZ, UR47, PT, P0 ;  /* 0x0000002fff007c0c */ /* 0x000fda000bf05300 */
[----:B------:R-:W-:Y:S05]  /*24ed0*/  @!P0 BRA `(.L_x_2637) ;  /* 0x0000000000408947 */ /* 0x000fea0003800000 */
[----:B------:R-:W1:Y:S02]  /*24ee0*/  LDC R7, c[0x0][0x41c] ;  /* 0x00010700ff077b82 */ /* 0x000e640000000800 */
        /* <DEDUP_REMOVED lines=15> */
.L_x_2637:
[----:B------:R-:W2:Y:S01]  /*24fe0*/  S2R R3, SR_CgaCtaId ;  /* 0x0000000000037919 */ /* 0x000ea20000008800 */
[----:B------:R-:W-:-:S04]  /*24ff0*/  MOV R2, 0x400 ;  /* 0x0000040000027802 */ /* 0x000fc80000000f00 */
[----:B--2---:R-:W-:Y:S02]  /*25000*/  LEA R2, R3, R2, 0x18 ;  /* 0x0000000203027211 */ /* 0x004fe400078ec0ff */
[----:B------:R-:W-:-:S03]  /*25010*/  SHF.L.U32 R3, R11, 0x1f, RZ ;  /* 0x0000001f0b037819 */ /* 0x000fc600000006ff */
[----:B------:R-:W-:-:S04]  /*25020*/  IMAD R2, R12, 0x8, R2 ;  /* 0x000000080c027824 */ /* 0x000fc800078e0202 */
[----:B------:R-:W2:Y:S02]  /*25030*/  SYNCS.PHASECHK.TRANS64.TRYWAIT P0, [R2+URZ+0x32440], R3 ;  /* 0x03244003020075a7 */ /* 0x000ea4000800017f */
[----:B--2---:R-:W-:Y:S05]  /*25040*/  @!P0 BRA `(.L_x_2638) ;  /* 0x0000001c00388947 */ /* 0x004fea0003800000 */
.L_x_2686:
        /* <DEDUP_REMOVED lines=11> */
.L_x_2639:
[----:B------:R-:W3:Y:S01]  /*25100*/  LDL R6, [R1+0x460] ;  /* 0x0004600001067983 */ /* 0x000ee20000100800 */
        /* <DEDUP_REMOVED lines=19> */
[----:B------:R-:W1:Y:S02]  /*25240*/  SYNCS.PHASECHK.TRANS64.TRYWAIT P1, [R2+URZ+0x32460], R3 ;  /* 0x03246003020075a7 */ /* 0x000e64000802017f */
[----:B01----:R-:W-:Y:S05]  /*25250*/  @!P1 BRA `(.L_x_2640) ;  /* 0x0000001800c89947 */ /* 0x003fea0003800000 */
.L_x_2687:
        /* <DEDUP_REMOVED lines=8> */
.L_x_2641:
[----:B0-2---:R-:W2:Y:S01]  /*252e0*/  LDL R3, [R1+0x460] ;  /* 0x0004600001037983 */ /* 0x005ea20000100800 */
        /* <DEDUP_REMOVED lines=33> */
.L_x_2636:
[----:B------:R-:W-:Y:S05]  /*25500*/  BSYNC B1 ;  /* 0x0000000000017941 */ /* 0x000fea0003800000 */
.L_x_2635:
[----:B------:R-:W2:Y:S01]  /*25510*/  LDL R2, [R1+0x46c] ;  /* 0x00046c0001027983 */ /* 0x000ea20000100800 */
[----:B------:R-:W-:Y:S01]  /*25520*/  VIADD R8, R8, 0xfffffffe ;  /* 0xfffffffe08087836 */ /* 0x000fe20000000000 */
[----:B--2---:R-:W-:-:S13]  /*25530*/  ISETP.GT.AND P0, PT, R9, R2, PT ;  /* 0x000000020900720c */ /* 0x004fda0003f04270 */
[----:B------:R-:W-:Y:S05]  /*25540*/  @P0 BRA `(.L_x_2642) ;  /* 0xfffffff0006c0947 */ /* 0x000fea000383ffff */
.L_x_2618:
[----:B------:R-:W-:Y:S05]  /*25550*/  BSYNC B0 ;  /* 0x0000000000007941 */ /* 0x000fea0003800000 */
.L_x_2617:
[----:B------:R-:W2:Y:S01]  /*25560*/  LDL.LU R3, [R1+0x460] ;  /* 0x0004600001037983 */ /* 0x000ea20000300800 */
[----:B------:R-:W-:Y:S01]  /*25570*/  BSSY B0, `(.L_x_2643) ;  /* 0x0000016000007945 */ /* 0x000fe20003800000 */
[----:B------:R-:W1:Y:S02]  /*25580*/  S2R R2, SR_TID.X ;  /* 0x0000000000027919 */ /* 0x000e640000002100 */
[----:B-1----:R-:W-:-:S04]  /*25590*/  LOP3.LUT R2, R2, 0x1f, RZ, 0xc0, !PT ;  /* 0x0000001f02027812 */ /* 0x002fc800078ec0ff */
[----:B------:R-:W-:Y:S01]  /*255a0*/  ISETP.NE.AND P1, PT, R2, RZ, PT ;  /* 0x000000ff0200720c */ /* 0x000fe20003f25270 */
[----:B--2---:R-:W-:-:S05]  /*255b0*/  VIADD R0, R3, 0x1 ;  /* 0x0000000103007836 */ /* 0x004fca0000000000 */
[----:B------:R-:W-:-:S04]  /*255c0*/  ISETP.NE.AND P0, PT, R0, 0x2, PT ;  /* 0x000000020000780c */ /* 0x000fc80003f05270 */
[----:B------:R-:W-:Y:S02]  /*255d0*/  SEL R2, R0, RZ, P0 ;  /* 0x000000ff00027207 */ /* 0x000fe40000000000 */
[----:B------:R-:W-:-:S03]  /*255e0*/  SEL R0, RZ, 0x1, P0 ;  /* 0x00000001ff007807 */ /* 0x000fc60000000000 */
[----:B------:R1:W-:Y:S01]  /*255f0*/  STL [R1+0x460], R2 ;  /* 0x0004600201007387 */ /* 0x0003e20000100800 */
[----:B------:R-:W-:Y:S05]  /*25600*/  @P1 BRA `(.L_x_2644) ;  /* 0x0000000000301947 */ /* 0x000fea0003800000 */
[----:B------:R-:W2:Y:S01]  /*25610*/  S2R R7, SR_LANEID ;  /* 0x0000000000077919 */ /* 0x000ea20000000000 */
[----:B------:R-:W-:Y:S01]  /*25620*/  VOTEU.ANY UR4, UPT, PT ;  /* 0x0000000000047886 */ /* 0x000fe200038e0100 */
[----:B-1----:R-:W1:Y:S01]  /*25630*/  LDC.64 R2, c[0x0][0xd38] ;  /* 0x00034e00ff027b82 */ /* 0x002e620000000a00 */
[----:B------:R-:W2:Y:S08]  /*25640*/  FLO.U32 R4, UR4 ;  /* 0x0000000400047d00 */ /* 0x000eb000080e0000 */
[----:B------:R-:W1:Y:S01]  /*25650*/  POPC R5, UR4 ;  /* 0x0000000400057d09 */ /* 0x000e620008000000 */
[----:B--2---:R-:W-:-:S13]  /*25660*/  ISETP.EQ.U32.AND P0, PT, R4, R7, PT ;  /* 0x000000070400720c */ /* 0x004fda0003f02070 */
[----:B-1----:R-:W2:Y:S01]  /*25670*/  @P0 ATOMG.E.ADD.STRONG.GPU PT, R3, desc[UR54][R2.64], R5 ;  /* 0x00000005020309a8 */ /* 0x002ea200081ee1f6 */
[----:B------:R-:W1:Y:S02]  /*25680*/  S2R R6, SR_LTMASK ;  /* 0x0000000000067919 */ /* 0x000e640000003900 */
[----:B-1----:R-:W-:-:S04]  /*25690*/  LOP3.LUT R6, R6, UR4, RZ, 0xc0, !PT ;  /* 0x0000000406067c12 */ /* 0x002fc8000f8ec0ff */
[----:B------:R-:W1:Y:S01]  /*256a0*/  POPC R7, R6 ;  /* 0x0000000600077309 */ /* 0x000e620000000000 */
[----:B--2---:R-:W1:Y:S02]  /*256b0*/  SHFL.IDX PT, R4, R3, R4, 0x1f ;  /* 0x00001f0403047589 */ /* 0x004e6400000e0000 */
[----:B-1----:R-:W-:-:S07]  /*256c0*/  IADD3 R16, R4, UR49, R7 ;  /* 0x0000003104107c10 */ /* 0x002fce000fffe007 */
.L_x_2644:
[----:B------:R-:W-:Y:S05]  /*256d0*/  BSYNC B0 ;  /* 0x0000000000007941 */ /* 0x000fea0003800000 */
.L_x_2643:
[----:B-1----:R-:W2:Y:S02]  /*256e0*/  LDL.LU R2, [R1+0x464] ;  /* 0x0004640001027983 */ /* 0x002ea40000300800 */
[----:B--2---:R-:W-:-:S05]  /*256f0*/  LOP3.LUT R2, R2, R0, RZ, 0x3c, !PT ;  /* 0x0000000002027212 */ /* 0x004fca00078e3cff */
[----:B------:R1:W-:Y:S02]  /*25700*/  STL [R1+0x464], R2 ;  /* 0x0004640201007387 */ /* 0x0003e40000100800 */
.L_x_2599:
[----:B------:R-:W-:Y:S05]  /*25710*/  BSYNC B6 ;  /* 0x0000000000067941 */ /* 0x000fea0003800000 */
.L_x_2597:
[----:B------:R-:W-:-:S03]  /*25720*/  UMOV UR4, 0xffffffff ;  /* 0xffffffff00047882 */ /* 0x000fc60000000000 */
[----:B------:R-:W-:Y:S05]  /*25730*/  BRA.DIV UR4, `(.L_x_2645) ;  /* 0x0000001604a47947 */ /* 0x000fea000b800000 */
[----:B------:R2:W3:Y:S04]  /*25740*/  SHFL.IDX PT, R4, R16, RZ, 0x1f ;  /* 0x00001fff10047589 */ /* 0x0004e800000e0000 */
[----:B------:R2:W4:Y:S02]  /*25750*/  SHFL.IDX PT, R6, R16, 0x1, 0x1f ;  /* 0x00201f0010067f89 */ /* 0x00052400000e0000 */
.L_x_2691:
[----:B------:R-:W5:Y:S01]  /*25760*/  S2R R0, SR_TID.X ;  /* 0x0000000000007919 */ /* 0x000f620000002100 */
[----:B------:R-:W-:Y:S01]  /*25770*/  ULDC UR4, c[0x0][0xd14] ;  /* 0x0003450000047ab9 */ /* 0x000fe20000000800 */
[----:B------:R-:W-:Y:S01]  /*25780*/  BSSY B0, `(.L_x_2646) ;  /* 0x000000b000007945 */ /* 0x000fe20003800000 */
[----:B-1----:R-:W-:Y:S01]  /*25790*/  IMAD.MOV.U32 R2, RZ, RZ, RZ ;  /* 0x000000ffff027224 */ /* 0x002fe200078e00ff */
[----:B-----5:R-:W-:Y:S01]  /*257a0*/  LOP3.LUT R8, R0, 0x1f, RZ, 0xc0, !PT ;  /* 0x0000001f00087812 */ /* 0x020fe200078ec0ff */
[----:B------:R-:W-:-:S03]  /*257b0*/  IMAD.U32 R0, RZ, RZ, UR4 ;  /* 0x00000004ff007e24 */ /* 0x000fc6000f8e00ff */
[C---:B------:R-:W-:Y:S01]  /*257c0*/  ISETP.NE.AND P0, PT, R8.reuse, 0x1f, PT ;  /* 0x0000001f0800780c */ /* 0x040fe20003f05270 */
[----:B------:R-:W-:-:S05]  /*257d0*/  IMAD.IADD R5, R8, 0x1, R19 ;  /* 0x0000000108057824 */ /* 0x000fca00078e0213 */
[----:B------:R-:W-:-:S13]  /*257e0*/  ISETP.GE.OR P0, PT, R5, R0, !P0 ;  /* 0x000000000500720c */ /* 0x000fda0004706670 */
[----:B------:R-:W-:Y:S05]  /*257f0*/  @P0 BRA `(.L_x_2647) ;  /* 0x00000000000c0947 */ /* 0x000fea0003800000 */
[----:B------:R-:W1:Y:S02]  /*25800*/  LDC.64 R2, c[0x0][0xd58] ;  /* 0x00035600ff027b82 */ /* 0x000e640000000a00 */
[----:B-1----:R-:W-:-:S06]  /*25810*/  IMAD.WIDE R2, R5, 0x4, R2 ;  /* 0x0000000405027825 */ /* 0x002fcc00078e0202 */
[----:B------:R1:W5:Y:S02]  /*25820*/  LDG.E R2, desc[UR54][R2.64] ;  /* 0x0000003602027981 */ /* 0x000364000c1e1900 */
.L_x_2647:
[----:B------:R-:W-:Y:S05]  /*25830*/  BSYNC B0 ;  /* 0x0000000000007941 */ /* 0x000fea0003800000 */
.L_x_2646:
        /* <DEDUP_REMOVED lines=23> */
.L_x_2699:
[----:B------:R-:W-:Y:S02]  /*259b0*/  ULDC UR4, c[0x0][0xd10] ;  /* 0x0003440000047ab9 */ /* 0x000fe40000000800 */
[----:B------:R-:W-:-:S04]  /*259c0*/  IMAD.U32 R5, RZ, RZ, UR4 ;  /* 0x00000004ff057e24 */ /* 0x000fc8000f8e00ff */
[----:B-1----:R-:W-:-:S04]  /*259d0*/  IMAD R14, R14, R5, RZ ;  /* 0x000000050e0e7224 */ /* 0x002fc800078e02ff */
[----:B----4-:R-:W-:-:S05]  /*259e0*/  IMAD.IADD R7, R6, 0x1, R14 ;  /* 0x0000000106077824 */ /* 0x010fca00078e020e */
[----:B---3--:R-:W-:-:S13]  /*259f0*/  ISETP.GT.AND P0, PT, R7, R4, PT ;  /* 0x000000040700720c */ /* 0x008fda0003f04270 */
[----:B------:R-:W-:Y:S05]  /*25a00*/  @P0 BRA `(.L_x_2649) ;  /* 0x0000000000b40947 */ /* 0x000fea0003800000 */
[----:B------:R-:W1:Y:S02]  /*25a10*/  LDC R0, c[0x0][0xd14] ;  /* 0x00034500ff007b82 */ /* 0x000e640000000800 */
.L_x_2654:
[----:B------:R-:W-:-:S05]  /*25a20*/  VIADD R19, R19, 0x1f ;  /* 0x0000001f13137836 */ /* 0x000fca0000000000 */
[----:B-1----:R-:W-:-:S13]  /*25a30*/  ISETP.GE.AND P0, PT, R19, R0, PT ;  /* 0x000000001300720c */ /* 0x002fda0003f06270 */
[----:B------:R-:W-:Y:S05]  /*25a40*/  @P0 BRA `(.L_x_2650) ;  /* 0x0000000400ec0947 */ /* 0x000fea0003800000 */
[----:B------:R-:W1:Y:S01]  /*25a50*/  S2R R2, SR_TID.X ;  /* 0x0000000000027919 */ /* 0x000e620000002100 */
[----:B------:R-:W-:Y:S01]  /*25a60*/  BSSY B0, `(.L_x_2651) ;  /* 0x000000a000007945 */ /* 0x000fe20003800000 */
[----:B-1----:R-:W-:Y:S01]  /*25a70*/  LOP3.LUT R8, R2, 0x1f, RZ, 0xc0, !PT ;  /* 0x0000001f02087812 */ /* 0x002fe200078ec0ff */
[----:B------:R-:W-:-:S03]  /*25a80*/  IMAD.MOV.U32 R2, RZ, RZ, RZ ;  /* 0x000000ffff027224 */ /* 0x000fc600078e00ff */
[C---:B------:R-:W-:Y:S01]  /*25a90*/  ISETP.NE.AND P1, PT, R8.reuse, 0x1f, PT ;  /* 0x0000001f0800780c */ /* 0x040fe20003f25270 */
[----:B------:R-:W-:-:S05]  /*25aa0*/  IMAD.IADD R5, R8, 0x1, R19 ;  /* 0x0000000108057824 */ /* 0x000fca00078e0213 */
[----:B------:R-:W-:-:S13]  /*25ab0*/  ISETP.GE.OR P0, PT, R5, R0, !P1 ;  /* 0x000000000500720c */ /* 0x000fda0004f06670 */
[----:B------:R-:W-:Y:S05]  /*25ac0*/  @P0 BRA `(.L_x_2652) ;  /* 0x00000000000c0947 */ /* 0x000fea0003800000 */
[----:B0-----:R-:W0:Y:S02]  /*25ad0*/  LDC.64 R2, c[0x0][0xd58] ;  /* 0x00035600ff027b82 */ /* 0x001e240000000a00 */
[----:B0-----:R-:W-:-:S06]  /*25ae0*/  IMAD.WIDE R2, R5, 0x4, R2 ;  /* 0x0000000405027825 */ /* 0x001fcc00078e0202 */
[----:B------:R1:W5:Y:S02]  /*25af0*/  LDG.E R2, desc[UR54][R2.64] ;  /* 0x0000003602027981 */ /* 0x000364000c1e1900 */
.L_x_2652:
[----:B------:R-:W-:Y:S05]  /*25b00*/  BSYNC B0 ;  /* 0x0000000000007941 */ /* 0x000fea0003800000 */
.L_x_2651:
        /* <DEDUP_REMOVED lines=8> */
[----:B------:R-:W3:Y:S02]  /*25b90*/  SHFL.UP PT, R14, R13, 0x2, RZ ;  /* 0x044000000d0e7989 */ /* 0x000ee400000e00ff */
[----:B---3--:R-:W-:Y:S02]  /*25ba0*/  SEL R14, R14, RZ, P1 ;  /* 0x000000ff0e0e7207 */ /* 0x008fe40000800000 */
[----:B------:R-:W-:-:S03]  /*25bb0*/  ISETP.GE.U32.AND P1, PT, R8, 0x8, PT ;  /* 0x000000080800780c */ /* 0x000fc60003f26070 */
[----:B01----:R-:W-:-:S05]  /*25bc0*/  IMAD.IADD R3, R13, 0x1, R14 ;  /* 0x000000010d037824 */ /* 0x003fca00078e020e */
        /* <DEDUP_REMOVED lines=11> */
.L_x_2707:
[----:B------:R-:W-:Y:S02]  /*25c80*/  ULDC UR4, c[0x0][0xd10] ;  /* 0x0003440000047ab9 */ /* 0x000fe40000000800 */
[----:B------:R-:W-:-:S04]  /*25c90*/  IMAD.U32 R5, RZ, RZ, UR4 ;  /* 0x00000004ff057e24 */ /* 0x000fc8000f8e00ff */
[----:B-1----:R-:W-:-:S04]  /*25ca0*/  IMAD R14, R14, R5, RZ ;  /* 0x000000050e0e7224 */ /* 0x002fc800078e02ff */
[----:B------:R-:W-:-:S05]  /*25cb0*/  IMAD.IADD R7, R14, 0x1, R7 ;  /* 0x000000010e077824 */ /* 0x000fca00078e0207 */
[----:B------:R-:W-:-:S13]  /*25cc0*/  ISETP.GT.AND P0, PT, R7, R4, PT ;  /* 0x000000040700720c */ /* 0x000fda0003f04270 */
[----:B------:R-:W-:Y:S05]  /*25cd0*/  @!P0 BRA `(.L_x_2654) ;  /* 0xfffffffc00508947 */ /* 0x000fea000383ffff */
.L_x_2649:
[----:B--2---:R-:W-:Y:S01]  /*25ce0*/  IMAD.IADD R16, R7, 0x1, -R14 ;  /* 0x0000000107107824 */ /* 0x004fe200078e0a0e */
[----:B------:R-:W-:-:S03]  /*25cf0*/  UMOV UR4, 0xffffffff ;  /* 0xffffffff00047882 */ /* 0x000fc60000000000 */
[----:B------:R-:W-:-:S05]  /*25d00*/  IMAD R7, R3, R5, R16 ;  /* 0x0000000503077224 */ /* 0x000fca00078e0210 */
[----:B------:R-:W-:Y:S01]  /*25d10*/  ISETP.GT.AND P6, PT, R7, R4, PT ;  /* 0x000000040700720c */ /* 0x000fe20003fc4270 */
[----:B------:R-:W-:-:S12]  /*25d20*/  BRA.DIV UR4, `(.L_x_2655) ;  /* 0x0000001a04147947 */ /* 0x000fd8000b800000 */
[----:B------:R-:W-:-:S04]  /*25d30*/  VOTE.ANY R7, PT, !P6 ;  /* 0x0000000000077806 */ /* 0x000fc800070e0100 */
[----:B------:R-:W1:Y:S02]  /*25d40*/  POPC R6, R7 ;  /* 0x0000000700067309 */ /* 0x000e640000000000 */
[----:B-1----:R1:W2:Y:S02]  /*25d50*/  SHFL.IDX PT, R17, R2, R6, 0x1f ;  /* 0x00001f0602117589 */ /* 0x0022a400000e0000 */
.L_x_2711:
[----:B------:R-:W-:Y:S01]  /*25d60*/  ISETP.NE.AND P0, PT, R7, RZ, PT ;  /* 0x000000ff0700720c */ /* 0x000fe20003f05270 */
[----:B------:R-:W-:-:S12]  /*25d70*/  IMAD.MOV.U32 R14, RZ, RZ, RZ ;  /* 0x000000ffff0e7224 */ /* 0x000fd800078e00ff */
[----:B------:R-:W-:Y:S05]  /*25d80*/  @!P0 BRA `(.L_x_2656) ;  /* 0x0000000000108947 */ /* 0x000fea0003800000 */
[----:B------:R-:W-:Y:S01]  /*25d90*/  UMOV UR4, 0xffffffff ;  /* 0xffffffff00047882 */ /* 0x000fe20000000000 */
[----:B------:R-:W-:Y:S02]  /*25da0*/  VIADD R12, R6, 0xffffffff ;  /* 0xffffffff060c7836 */ /* 0x000fe40000000000 */
[----:B------:R-:W-:Y:S05]  /*25db0*/  BRA.DIV UR4, `(.L_x_2657) ;  /* 0x0000001a04387947 */ /* 0x000fea000b800000 */
[----:B------:R3:W4:Y:S02]  /*25dc0*/  SHFL.IDX PT, R14, R3, R12, 0x1f ;  /* 0x00001f0c030e7589 */ /* 0x00072400000e0000 */
.L_x_2656:
[----:B01-3--:R-:W0:Y:S01]  /*25dd0*/  LDC.64 R2, c[0x0][0xd68] ;  /* 0x00035a00ff027b82 */ /* 0x00be220000000a00 */
[----:B------:R-:W-:-:S04]  /*25de0*/  IMAD.IADD R19, R6, 0x1, R19 ;  /* 0x0000000106137824 */ /* 0x000fc800078e0213 */
[----:B0-----:R-:W-:-:S05]  /*25df0*/  IMAD.WIDE R2, R19, 0x4, R2 ;  /* 0x0000000413027825 */ /* 0x001fca00078e0202 */
[----:B------:R0:W2:Y:S01]  /*25e00*/  LDG.E R8, desc[UR54][R2.64] ;  /* 0x0000003602087981 */ /* 0x0000a2000c1e1900 */
[----:B----4-:R-:W-:Y:S02]  /*25e10*/  IMAD R16, R14, R5, R16 ;  /* 0x000000050e107224 */ /* 0x010fe400078e0210 */
[----:B0-----:R-:W-:Y:S02]  /*25e20*/  IMAD.MOV.U32 R2, RZ, RZ, RZ ;  /* 0x000000ffff027224 */ /* 0x001fe400078e00ff */
[----:B--2---:R-:W-:-:S05]  /*25e30*/  IMAD R6, R17, R8, RZ ;  /* 0x0000000811067224 */ /* 0x004fca00078e02ff */
[----:B------:R-:W-:-:S04]  /*25e40*/  IABS R7, R6 ;  /* 0x0000000600077213 */ /* 0x000fc80000000000 */
[----:B------:R-:W0:Y:S08]  /*25e50*/  I2F.RP R10, R7 ;  /* 0x00000007000a7306 */ /* 0x000e300000209400 */
[----:B0-----:R-:W0:Y:S02]  /*25e60*/  MUFU.RCP R10, R10 ;  /* 0x0000000a000a7308 */ /* 0x001e240000001000 */
[----:B0-----:R-:W-:-:S06]  /*25e70*/  VIADD R11, R10, 0xffffffe ;  /* 0x0ffffffe0a0b7836 */ /* 0x001fcc0000000000 */
[----:B------:R-:W0:Y:S02]  /*25e80*/  F2I.FTZ.U32.TRUNC.NTZ R3, R11 ;  /* 0x0000000b00037305 */ /* 0x000e24000021f000 */
[----:B0-----:R-:W-:-:S04]  /*25e90*/  IMAD.MOV R12, RZ, RZ, -R3 ;  /* 0x000000ffff0c7224 */ /* 0x001fc800078e0a03 */
[----:B------:R-:W-:-:S04]  /*25ea0*/  IMAD R9, R12, R7, RZ ;  /* 0x000000070c097224 */ /* 0x000fc800078e02ff */
        /* <DEDUP_REMOVED lines=27> */
[----:B0-----:R-:W-:Y:S01]  /*26060*/  VIADD R2, R10, 0xffffffe ;  /* 0x0ffffffe0a027836 */ /* 0x001fe20000000000 */
[----:B------:R-:W-:-:S05]  /*26070*/  IABS R10, R6 ;  /* 0x00000006000a7213 */ /* 0x000fca0000000000 */
[----:B------:R0:W1:Y:S02]  /*26080*/  F2I.FTZ.U32.TRUNC.NTZ R3, R2 ;  /* 0x0000000200037305 */ /* 0x000064000021f000 */
[----:B0-----:R-:W-:Y:S02]  /*26090*/  IMAD.MOV.U32 R2, RZ, RZ, RZ ;  /* 0x000000ffff027224 */ /* 0x001fe400078e00ff */
[----:B-1----:R-:W-:-:S04]  /*260a0*/  IMAD.MOV R7, RZ, RZ, -R3 ;  /* 0x000000ffff077224 */ /* 0x002fc800078e0a03 */
[----:B------:R-:W-:-:S04]  /*260b0*/  IMAD R7, R7, R8, RZ ;  /* 0x0000000807077224 */ /* 0x000fc800078e02ff */
[----:B------:R-:W-:Y:S01]  /*260c0*/  IMAD.HI.U32 R3, R3, R7, R2 ;  /* 0x0000000703037227 */ /* 0x000fe200078e0002 */
[-C--:B------:R-:W-:Y:S02]  /*260d0*/  IABS R7, R5.reuse ;  /* 0x0000000500077213 */ /* 0x080fe40000000000 */
[----:B------:R-:W-:-:S03]  /*260e0*/  LOP3.LUT R2, R6, R5, RZ, 0x3c, !PT ;  /* 0x0000000506027212 */ /* 0x000fc600078e3cff */
[----:B------:R-:W-:Y:S02]  /*260f0*/  IMAD.MOV R7, RZ, RZ, -R7 ;  /* 0x000000ffff077224 */ /* 0x000fe400078e0a07 */
        /* <DEDUP_REMOVED lines=16> */
.L_x_2650:
[----:B------:R-:W-:Y:S01]  /*26200*/  UMOV UR4, URZ ;  /* 0x0000003f00047c82 */ /* 0x000fe20008000000 */
[----:B------:R-:W-:Y:S01]  /*26210*/  UMOV UR5, URZ ;  /* 0x0000003f00057c82 */ /* 0x000fe20008000000 */
[----:B------:R-:W-:Y:S01]  /*26220*/  ULDC UR6, c[0x0][0xd14] ;  /* 0x0003450000067ab9 */ /* 0x000fe20000000800 */
[----:B--2---:R-:W-:Y:S02]  /*26230*/  IMAD.MOV.U32 R16, RZ, RZ, R4 ;  /* 0x000000ffff107224 */ /* 0x004fe400078e0004 */
[----:B------:R-:W-:Y:S02]  /*26240*/  IMAD.U32 R17, RZ, RZ, UR4 ;  /* 0x00000004ff117e24 */ /* 0x000fe4000f8e00ff */
[----:B------:R-:W-:Y:S02]  /*26250*/  IMAD.U32 R18, RZ, RZ, UR5 ;  /* 0x00000005ff127e24 */ /* 0x000fe4000f8e00ff */
[----:B------:R-:W-:-:S07]  /*26260*/  IMAD.U32 R19, RZ, RZ, UR6 ;  /* 0x00000006ff137e24 */ /* 0x000fce000f8e00ff */
.L_x_2658:
[----:B------:R-:W1:Y:S01]  /*26270*/  S2R R2, SR_TID.X ;  /* 0x0000000000027919 */ /* 0x000e620000002100 */
[----:B------:R-:W-:Y:S05]  /*26280*/  WARPSYNC.ALL ;  /* 0x0000000000007948 */ /* 0x000fea0003800000 */
[----:B------:R-:W-:Y:S01]  /*26290*/  BAR.SYNC.DEFER_BLOCKING 0x4, 0x120 ;  /* 0x0104800000007b1d */ /* 0x000fe20000010000 */
[----:B-1----:R-:W-:-:S04]  /*262a0*/  LOP3.LUT R2, R2, 0x1f, RZ, 0xc0, !PT ;  /* 0x0000001f02027812 */ /* 0x002fc800078ec0ff */
        /* <DEDUP_REMOVED lines=8> */
.L_x_2585:
[----:B------:R-:W3:Y:S01]  /*26330*/  S2R R3, SR_CgaCtaId ;  /* 0x0000000000037919 */ /* 0x000ee20000008800 */
[----:B------:R-:W-:Y:S01]  /*26340*/  UIADD3 UR4, UR50, 0x1, URZ ;  /* 0x0000000132047890 */ /* 0x000fe2000fffe03f */
[----:B-1----:R-:W-:-:S03]  /*26350*/  MOV R0, 0x400 ;  /* 0x0000040000007802 */ /* 0x002fc60000000f00 */
[----:B------:R-:W-:-:S04]  /*26360*/  ULEA.HI UR5, UR4, UR4, URZ, 0x1 ;  /* 0x0000000404057291 */ /* 0x000fc8000f8f083f */
[----:B------:R-:W-:-:S04]  /*26370*/  ULOP3.LUT UR5, UR5, 0xfffffffe, URZ, 0xc0, !UPT ;  /* 0xfffffffe05057892 */ /* 0x000fc8000f8ec03f */
[----:B------:R-:W-:Y:S01]  /*26380*/  UIADD3 UR5, UR4, -UR5, URZ ;  /* 0x8000000504057290 */ /* 0x000fe2000fffe03f */
[----:B---3--:R-:W-:-:S05]  /*26390*/  LEA R0, R3, R0, 0x18 ;  /* 0x0000000003007211 */ /* 0x008fca00078ec0ff */
[----:B------:R-:W-:-:S05]  /*263a0*/  IMAD.U32 R3, RZ, RZ, UR5 ;  /* 0x00000005ff037e24 */ /* 0x000fca000f8e00ff */
[----:B------:R-:W-:-:S04]  /*263b0*/  SHF.L.U32 R3, R3, 0x1f, RZ ;  /* 0x0000001f03037819 */ /* 0x000fc800000006ff */
[----:B------:R-:W1:Y:S02]  /*263c0*/  SYNCS.PHASECHK.TRANS64.TRYWAIT P0, [R0+URZ+0x32420], R3 ;  /* 0x03242003000075a7 */ /* 0x000e64000800017f */
[----:B-1----:R-:W-:Y:S05]  /*263d0*/  @!P0 BRA `(.L_x_2660) ;  /* 0x0000001000d48947 */ /* 0x002fea0003800000 */
.L_x_2714:
[----:B------:R-:W-:-:S03]  /*263e0*/  UMOV UR4, 0xffffffff ;  /* 0xffffffff00047882 */ /* 0x000fc60000000000 */
[----:B------:R-:W-:Y:S05]  /*263f0*/  BRA.DIV UR4, `(.L_x_2661) ;  /* 0x0000001204e07947 */ /* 0x000fea000b800000 */
[----:B--2---:R-:W2:Y:S02]  /*26400*/  S2R R2, SR_TID.X ;  /* 0x0000000000027919 */ /* 0x004ea40000002100 */
[----:B--2---:R-:W-:-:S04]  /*26410*/  SHF.R.U32.HI R2, RZ, 0x5, R2 ;  /* 0x00000005ff027819 */ /* 0x004fc80000011602 */
[----:B------:R-:W-:-:S05]  /*26420*/  LOP3.LUT R2, R2, 0x3, RZ, 0xc0, !PT ;  /* 0x0000000302027812 */ /* 0x000fca00078ec0ff */
[----:B------:R2:W3:Y:S02]  /*26430*/  SHFL.IDX PT, R14, R2, RZ, 0x1f ;  /* 0x00001fff020e7589 */ /* 0x0004e400000e0000 */
.L_x_2717:
[----:B---3--:R-:W-:Y:S01]  /*26440*/  ISETP.NE.AND P0, PT, R14, RZ, PT ;  /* 0x000000ff0e00720c */ /* 0x008fe20003f05270 */
[----:B------:R-:W-:-:S12]  /*26450*/  BSSY B0, `(.L_x_2662) ;  /* 0x0000027000007945 */ /* 0x000fd80003800000 */
[----:B------:R-:W-:Y:S05]  /*26460*/  @P0 BRA `(.L_x_2663) ;  /* 0x0000000000940947 */ /* 0x000fea0003800000 */
[----:B------:R-:W-:-:S03]  /*26470*/  UMOV UR4, 0xffffffff ;  /* 0xffffffff00047882 */ /* 0x000fc60000000000 */
[----:B------:R-:W-:Y:S05]  /*26480*/  BRA.DIV UR4, `(.L_x_2664) ;  /* 0x0000001204f07947 */ /* 0x000fea000b800000 */
[----:B------:R-:W-:-:S13]  /*26490*/  ELECT P6, URZ, PT ;  /* 0x00000000003f782f */ /* 0x000fda00038c0000 */
.L_x_2720:
[----:B------:R-:W-:Y:S05]  /*264a0*/  @!P6 BRA `(.L_x_2663) ;  /* 0x000000000084e947 */ /* 0x000fea0003800000 */
[----:B------:R-:W-:-:S06]  /*264b0*/  ULOP3.LUT UR4, UR48, 0x2, URZ, 0xfc, !UPT ;  /* 0x0000000230047892 */ /* 0x000fcc000f8efc3f */
[----:B--2---:R-:W-:-:S05]  /*264c0*/  IMAD.U32 R2, RZ, RZ, UR4 ;  /* 0x00000004ff027e24 */ /* 0x004fca000f8e00ff */
[----:B------:R-:W-:-:S13]  /*264d0*/  ISETP.NE.AND P2, PT, R2, 0x3, PT ;  /* 0x000000030200780c */ /* 0x000fda0003f45270 */
[----:B------:R-:W-:Y:S05]  /*264e0*/  @!P2 BRA `(.L_x_2665) ;  /* 0x000000000004a947 */ /* 0x000fea0003800000 */
[----:B------:R-:W-:Y:S01]  /*264f0*/  BPT.TRAP 0x1 ;  /* 0x000000040000795c */ /* 0x000fe20000300000 */
.L_x_2665:
[----:B-1----:R-:W2:Y:S04]  /*26500*/  LDL R3, [R1+0x460] ;  /* 0x0004600001037983 */ /* 0x002ea80000100800 */
        /* <DEDUP_REMOVED lines=13> */
.L_x_2721:
[----:B------:R-:W2:Y:S02]  /*265e0*/  SYNCS.PHASECHK.TRANS64.TRYWAIT P0, [R7+URZ], R2 ;  /* 0x00000002070075a7 */ /* 0x000ea4000800017f */
[----:B--2---:R-:W-:Y:S05]  /*265f0*/  @!P0 BRA `(.L_x_2667) ;  /* 0x0000001000c88947 */ /* 0x004fea0003800000 */
.L_x_2722:
[----:B------:R-:W-:Y:S05]  /*26600*/  @!P2 BRA `(.L_x_2668) ;  /* 0x000000000004a947 */ /* 0x000fea0003800000 */
[----:B------:R-:W-:Y:S01]  /*26610*/  BPT.TRAP 0x1 ;  /* 0x000000040000795c */ /* 0x000fe20000300000 */
.L_x_2668:
[----:B------:R-:W3:Y:S01]  /*26620*/  LDL.LU R4, [R1+0x460] ;  /* 0x0004600001047983 */ /* 0x000ee20000300800 */
[----:B------:R-:W-:-:S04]  /*26630*/  VIADD R0, R0, 0x32460 ;  /* 0x0003246000007836 */ /* 0x000fc80000000000 */
[----:B---3--:R-:W-:-:S04]  /*26640*/  IMAD R4, R4, 0x8, R0 ;  /* 0x0000000804047824 */ /* 0x008fc800078e0200 */
[----:B------:R-:W3:Y:S02]  /*26650*/  SYNCS.PHASECHK.TRANS64.TRYWAIT P0, [R4+URZ], R5 ;  /* 0x00000005040075a7 */ /* 0x000ee4000800017f */
[----:B---3--:R-:W-:Y:S05]  /*26660*/  @!P0 BRA `(.L_x_2669) ;  /* 0x0000001000c08947 */ /* 0x008fea0003800000 */
.L_x_2723:
[----:B------:R-:W-:-:S07]  /*26670*/  IMAD R3, R3, 0x8, R0 ;  /* 0x0000000803037824 */ /* 0x000fce00078e0200 */
.L_x_2670:
[----:B----4-:R4:W0:Y:S02]  /*26680*/  SYNCS.PHASECHK.TRANS64.TRYWAIT P0, [R3+URZ], R2 ;  /* 0x00000002030075a7 */ /* 0x010824000800017f */
[----:B0-----:R-:W-:Y:S05]  /*26690*/  @!P0 NANOSLEEP.SYNCS 0x989680 ;  /* 0x009896800000895d */ /* 0x001fea0003900000 */
[----:B------:R-:W0:Y:S02]  /*266a0*/  @!P0 SYNCS.PHASECHK.TRANS64 P0, [R3+URZ], R2 ;  /* 0x00000002030085a7 */ /* 0x000e24000800007f */
[----:B0-----:R-:W-:Y:S05]  /*266b0*/  @!P0 BRA `(.L_x_2670) ;  /* 0xfffffffc00f08947 */ /* 0x001fea000383ffff */
.L_x_2663:
[----:B------:R-:W-:Y:S05]  /*266c0*/  BSYNC B0 ;  /* 0x0000000000007941 */ /* 0x000fea0003800000 */
.L_x_2662:
[----:B------:R-:W-:Y:S05]  /*266d0*/  EXIT ;  /* 0x000000000000794d */ /* 0x000fea0003800000 */
.L_x_2464:
[----:B0-----:R-:W-:-:S04]  /*266e0*/  IMAD.U32 R7, RZ, RZ, UR44 ;  /* 0x0000002cff077e24 */ /* 0x001fc8000f8e00ff */
[----:B------:R0:W1:Y:S03]  /*266f0*/  SYNCS.PHASECHK.TRANS64.TRYWAIT P0, [R7+URZ+0x32400], R0 ;  /* 0x03240000070075a7 */ /* 0x000066000800017f */
[----:B-1----:R-:W-:Y:S05]  /*26700*/  @!P0 NANOSLEEP.SYNCS 0x989680 ;  /* 0x009896800000895d */ /* 0x002fea0003900000 */
[----:B------:R-:W1:Y:S02]  /*26710*/  @!P0 SYNCS.PHASECHK.TRANS64 P0, [R7+URZ+0x32400], R0 ;  /* 0x03240000070085a7 */ /* 0x000e64000800007f */
[----:B-1----:R-:W-:Y:S05]  /*26720*/  @!P0 BRA `(.L_x_2464) ;  /* 0xfffffffc00ec8947 */ /* 0x002fea000383ffff */
[----:B------:R-:W-:Y:S05]  /*26730*/  BRA `(.L_x_2671) ;  /* 0xfffffdc000e07947 */ /* 0x000fea000383ffff */
.L_x_2471:
[----:B-1----:R1:W2:Y:S02]  /*26740*/  SYNCS.PHASECHK.TRANS64.TRYWAIT P0, [R24+URZ], R25 ;  /* 0x00000019180075a7 */ /* 0x0022a4000800017f */
[----:B--2---:R-:W-:Y:S05]  /*26750*/  @!P0 NANOSLEEP.SYNCS 0x989680 ;  /* 0x009896800000895d */ /* 0x004fea0003900000 */
[----:B------:R-:W2:Y:S02]  /*26760*/  @!P0 SYNCS.PHASECHK.TRANS64 P0, [R24+URZ], R25 ;  /* 0x00000019180085a7 */ /* 0x000ea4000800007f */
[----:B--2---:R-:W-:Y:S05]  /*26770*/  @!P0 BRA `(.L_x_2471) ;  /* 0xfffffffc00f08947 */ /* 0x004fea000383ffff */
[----:B------:R-:W-:Y:S05]  /*26780*/  BRA `(.L_x_2470) ;  /* 0xfffffdc800047947 */ /* 0x000fea000383ffff */
.L_x_2473:
[----:B0-----:R-:W-:-:S04]  /*26790*/  IMAD.U32 R8, RZ, RZ, UR44 ;  /* 0x0000002cff087e24 */ /* 0x001fc8000f8e00ff */
[----:B------:R0:W1:Y:S03]  /*267a0*/  SYNCS.PHASECHK.TRANS64.TRYWAIT P0, [R8+URZ+0x32410], R7 ;  /* 0x03241007080075a7 */ /* 0x000066000800017f */
[----:B-1----:R-:W-:Y:S05]  /*267b0*/  @!P0 NANOSLEEP.SYNCS 0x989680 ;  /* 0x009896800000895d */ /* 0x002fea0003900000 */
[----:B------:R-:W1:Y:S02]  /*267c0*/  @!P0 SYNCS.PHASECHK.TRANS64 P0, [R8+URZ+0x32410], R7 ;  /* 0x03241007080085a7 */ /* 0x000e64000800007f */
[----:B-1----:R-:W-:Y:S05]  /*267d0*/  @!P0 BRA `(.L_x_2473) ;  /* 0xfffffffc00ec8947 */ /* 0x002fea000383ffff */
[----:B------:R-:W-:Y:S05]  /*267e0*/  BRA `(.L_x_2672) ;  /* 0xfffffdc800d87947 */ /* 0x000fea000383ffff */
.L_x_2480:
[----:B-1----:R1:W2:Y:S02]  /*267f0*/  SYNCS.PHASECHK.TRANS64.TRYWAIT P0, [R8+URZ], R9 ;  /* 0x00000009080075a7 */ /* 0x0022a4000800017f */
[----:B--2---:R-:W-:Y:S05]  /*26800*/  @!P0 NANOSLEEP.SYNCS 0x989680 ;  /* 0x009896800000895d */ /* 0x004fea0003900000 */
[----:B------:R-:W2:Y:S02]  /*26810*/  @!P0 SYNCS.PHASECHK.TRANS64 P0, [R8+URZ], R9 ;  /* 0x00000009080085a7 */ /* 0x000ea4000800007f */
[----:B--2---:R-:W-:Y:S05]  /*26820*/  @!P0 BRA `(.L_x_2480) ;  /* 0xfffffffc00f08947 */ /* 0x004fea000383ffff */
[----:B------:R-:W-:Y:S05]  /*26830*/  BRA `(.L_x_2479) ;  /* 0xfffffdcc001c7947 */ /* 0x000fea000383ffff */
.L_x_2515:
[----:B0-----:R0:W1:Y:S02]  /*26840*/  SYNCS.PHASECHK.TRANS64.TRYWAIT P1, [R0+URZ], R3 ;  /* 0x00000003000075a7 */ /* 0x001064000802017f */
[----:B-1----:R-:W-:Y:S05]  /*26850*/  @!P1 NANOSLEEP.SYNCS 0x989680 ;  /* 0x009896800000995d */ /* 0x002fea0003900000 */
[----:B------:R-:W1:Y:S02]  /*26860*/  @!P1 SYNCS.PHASECHK.TRANS64 P1, [R0+URZ], R3 ;  /* 0x00000003000095a7 */ /* 0x000e64000802007f */
[----:B-1----:R-:W-:Y:S05]  /*26870*/  @!P1 BRA `(.L_x_2515) ;  /* 0xfffffffc00f09947 */ /* 0x002fea000383ffff */
[----:B------:R-:W-:Y:S05]  /*26880*/  BRA `(.L_x_2514) ;  /* 0xfffffe3000987947 */ /* 0x000fea000383ffff */
.L_x_2522:
[----:B-1----:R1:W2:Y:S02]  /*26890*/  SYNCS.PHASECHK.TRANS64.TRYWAIT P1, [R4+URZ], R5 ;  /* 0x00000005040075a7 */ /* 0x0022a4000802017f */
[----:B--2---:R-:W-:Y:S05]  /*268a0*/  @!P1 NANOSLEEP.SYNCS 0x989680 ;  /* 0x009896800000995d */ /* 0x004fea0003900000 */
[----:B------:R-:W2:Y:S02]  /*268b0*/  @!P1 SYNCS.PHASECHK.TRANS64 P1, [R4+URZ], R5 ;  /* 0x00000005040095a7 */ /* 0x000ea4000802007f */
[----:B--2---:R-:W-:Y:S05]  /*268c0*/  @!P1 BRA `(.L_x_2522) ;  /* 0xfffffffc00f09947 */ /* 0x004fea000383ffff */
[----:B------:R-:W-:Y:S05]  /*268d0*/  BRA `(.L_x_2521) ;  /* 0xfffffe3400bc7947 */ /* 0x000fea000383ffff */
.L_x_2533:
[----:B-1----:R1:W2:Y:S02]  /*268e0*/  SYNCS.PHASECHK.TRANS64.TRYWAIT P0, [R0+URZ], R7 ;  /* 0x00000007000075a7 */ /* 0x0022a4000800017f */
[----:B--2---:R-:W-:Y:S05]  /*268f0*/  @!P0 NANOSLEEP.SYNCS 0x989680 ;  /* 0x009896800000895d */ /* 0x004fea0003900000 */
[----:B------:R-:W2:Y:S02]  /*26900*/  @!P0 SYNCS.PHASECHK.TRANS64 P0, [R0+URZ], R7 ;  /* 0x00000007000085a7 */ /* 0x000ea4000800007f */
[----:B--2---:R-:W-:Y:S05]  /*26910*/  @!P0 BRA `(.L_x_2533) ;  /* 0xfffffffc00f08947 */ /* 0x004fea000383ffff */
[----:B------:R-:W-:Y:S05]  /*26920*/  BRA `(.L_x_2532) ;  /* 0xfffffec800587947 */ /* 0x000fea000383ffff */
.L_x_2540:
[----:B-1----:R1:W2:Y:S02]  /*26930*/  SYNCS.PHASECHK.TRANS64.TRYWAIT P0, [R4+URZ], R5 ;  /* 0x00000005040075a7 */ /* 0x0022a4000800017f */
[----:B--2---:R-:W-:Y:S05]  /*26940*/  @!P0 NANOSLEEP.SYNCS 0x989680 ;  /* 0x009896800000895d */ /* 0x004fea0003900000 */
[----:B------:R-:W2:Y:S02]  /*26950*/  @!P0 SYNCS.PHASECHK.TRANS64 P0, [R4+URZ], R5 ;  /* 0x00000005040085a7 */ /* 0x000ea4000800007f */
[----:B--2---:R-:W-:Y:S05]  /*26960*/  @!P0 BRA `(.L_x_2540) ;  /* 0xfffffffc00f08947 */ /* 0x004fea000383ffff */
[----:B------:R-:W-:Y:S05]  /*26970*/  BRA `(.L_x_2539) ;  /* 0xfffffecc007c7947 */ /* 0x000fea000383ffff */
.L_x_2604:
[----:B------:R-:W1:Y:S01]  /*26980*/  S2R R5, SR_TID.X ;  /* 0x0000000000057919 */ /* 0x000e620000002100 */
[----:B------:R-:W-:Y:S01]  /*26990*/  BSSY B0, `(.L_x_2673) ;  /* 0x000000a000007945 */ /* 0x000fe20003800000 */
[----:B------:R-:W-:Y:S02]  /*269a0*/  IMAD.MOV.U32 R12, RZ, RZ, RZ ;  /* 0x000000ffff0c7224 */ /* 0x000fe400078e00ff */
[----:B0-----:R-:W-:Y:S02]  /*269b0*/  IMAD.MOV.U32 R11, RZ, RZ, 0x1f ;  /* 0x0000001fff0b7424 */ /* 0x001fe400078e00ff */
[----:B------:R-:W-:Y:S01]  /*269c0*/  IMAD.MOV.U32 R15, RZ, RZ, -0x1 ;  /* 0xffffffffff0f7424 */ /* 0x000fe200078e00ff */
[----:B-1----:R-:W-:-:S04]  /*269d0*/  SHF.R.U32.HI R5, RZ, 0x5, R5 ;  /* 0x00000005ff057819 */ /* 0x002fc80000011605 */
[----:B------:R-:W-:-:S05]  /*269e0*/  LOP3.LUT R5, R5, 0x3, RZ, 0xc0, !PT ;  /* 0x0000000305057812 */ /* 0x000fca00078ec0ff */
[----:B------:R-:W-:-:S07]  /*269f0*/  IMAD.MOV.U32 R13, RZ, RZ, R5 ;  /* 0x000000ffff0d7224 */ /* 0x000fce00078e0005 */
[----:B------:R-:W-:Y:S05]  /*26a00*/  WARPSYNC.COLLECTIVE R15, `(.L_x_2674) ;  /* 0x000000000f087348 */ /* 0x000fea0003c00000 */
[----:B------:R0:W1:Y:S02]  /*26a10*/  SHFL.IDX P6, R14, R13, R12, R11 ;  /* 0x0000000c0d0e7389 */ /* 0x00006400000c000b */
[----:B01----:R-:W-:Y:S01]  /*26a20*/  ENDCOLLECTIVE ;  /* 0x000000000000791b */ /* 0x003fe20003800000 */
.L_x_2674:
[----:B------:R-:W-:Y:S05]  /*26a30*/  BSYNC B0 ;  /* 0x0000000000007941 */ /* 0x000fea0003800000 */
.L_x_2673:
[----:B------:R-:W-:Y:S05]  /*26a40*/  BRA `(.L_x_2675) ;  /* 0xffffffc800007947 */ /* 0x000fea000383ffff */
.L_x_2605:
[----:B------:R-:W-:Y:S01]  /*26a50*/  BSSY B0, `(.L_x_2676) ;  /* 0x0000006000007945 */ /* 0x000fe20003800000 */
[----:B------:R-:W-:-:S07]  /*26a60*/  IMAD.MOV.U32 R15, RZ, RZ, -0x1 ;  /* 0xffffffffff0f7424 */ /* 0x000fce00078e00ff */
[----:B0-----:R-:W-:Y:S05]  /*26a70*/  WARPSYNC.COLLECTIVE R15, `(.L_x_2677) ;  /* 0x000000000f0c7348 */ /* 0x001fea0003c00000 */
[----:B------:R-:W-:Y:S02]  /*26a80*/  ELECT P6, UR62, PT ;  /* 0x00000000003e782f */ /* 0x000fe400038c0000 */
[----:B------:R-:W-:Y:S01]  /*26a90*/  MOV R14, UR62 ;  /* 0x0000003e000e7c02 */ /* 0x000fe20008000f00 */
[----:B0-----:R-:W-:Y:S10]  /*26aa0*/  ENDCOLLECTIVE ;  /* 0x000000000000791b */ /* 0x001ff40003800000 */
.L_x_2677:
[----:B------:R-:W-:Y:S05]  /*26ab0*/  BSYNC B0 ;  /* 0x0000000000007941 */ /* 0x000fea0003800000 */
.L_x_2676:
[----:B------:R-:W-:Y:S05]  /*26ac0*/  BRA `(.L_x_2678) ;  /* 0xffffffc400f07947 */ /* 0x000fea000383ffff */
.L_x_2608:
[----:B0-----:R0:W1:Y:S02]  /*26ad0*/  SYNCS.PHASECHK.TRANS64.TRYWAIT P0, [R9+URZ+0x32440], R10 ;  /* 0x0324400a090075a7 */ /* 0x001064000800017f */
[----:B-1----:R-:W-:Y:S05]  /*26ae0*/  @!P0 NANOSLEEP.SYNCS 0x989680 ;  /* 0x009896800000895d */ /* 0x002fea0003900000 */
[----:B------:R-:W1:Y:S02]  /*26af0*/  @!P0 SYNCS.PHASECHK.TRANS64 P0, [R9+URZ+0x32440], R10 ;  /* 0x0324400a090085a7 */ /* 0x000e64000800007f */
[----:B-1----:R-:W-:Y:S05]  /*26b00*/  @!P0 BRA `(.L_x_2608) ;  /* 0xfffffffc00f08947 */ /* 0x002fea000383ffff */
[----:B------:R-:W-:Y:S05]  /*26b10*/  BRA `(.L_x_2679) ;  /* 0xffffffc800587947 */ /* 0x000fea000383ffff */
.L_x_2612:
        /* <DEDUP_REMOVED lines=8> */
.L_x_2615:
[----:B0-----:R0:W1:Y:S02]  /*26ba0*/  SYNCS.PHASECHK.TRANS64.TRYWAIT P0, [R9+URZ+0x32460], R6 ;  /* 0x03246006090075a7 */ /* 0x001064000800017f */
[----:B-1----:R-:W-:Y:S05]  /*26bb0*/  @!P0 NANOSLEEP.SYNCS 0x989680 ;  /* 0x009896800000895d */ /* 0x002fea0003900000 */
[----:B------:R-:W1:Y:S02]  /*26bc0*/  @!P0 SYNCS.PHASECHK.TRANS64 P0, [R9+URZ+0x32460], R6 ;  /* 0x03246006090085a7 */ /* 0x000e64000800007f */
[----:B-1----:R-:W-:Y:S05]  /*26bd0*/  @!P0 BRA `(.L_x_2615) ;  /* 0xfffffffc00f08947 */ /* 0x002fea000383ffff */
[----:B------:R-:W-:Y:S05]  /*26be0*/  BRA `(.L_x_2681) ;  /* 0xffffffcc00dc7947 */ /* 0x000fea000383ffff */
.L_x_2624:
[----:B-1----:R1:W2:Y:S02]  /*26bf0*/  SYNCS.PHASECHK.TRANS64.TRYWAIT P0, [R2+URZ+0x32440], R3 ;  /* 0x03244003020075a7 */ /* 0x0022a4000800017f */
[----:B--2---:R-:W-:Y:S05]  /*26c00*/  @!P0 NANOSLEEP.SYNCS 0x989680 ;  /* 0x009896800000895d */ /* 0x004fea0003900000 */
[----:B------:R-:W2:Y:S02]  /*26c10*/  @!P0 SYNCS.PHASECHK.TRANS64 P0, [R2+URZ+0x32440], R3 ;  /* 0x03244003020085a7 */ /* 0x000ea4000800007f */
[----:B--2---:R-:W-:Y:S05]  /*26c20*/  @!P0 BRA `(.L_x_2624) ;  /* 0xfffffffc00f08947 */ /* 0x004fea000383ffff */
[----:B------:R-:W-:Y:S05]  /*26c30*/  BRA `(.L_x_2682) ;  /* 0xffffffd400607947 */ /* 0x000fea000383ffff */
.L_x_2626:
[----:B--2---:R2:W3:Y:S02]  /*26c40*/  SYNCS.PHASECHK.TRANS64.TRYWAIT P0, [R2+URZ+0x32460], R3 ;  /* 0x03246003020075a7 */ /* 0x0044e4000800017f */
[----:B---3--:R-:W-:Y:S05]  /*26c50*/  @!P0 NANOSLEEP.SYNCS 0x989680 ;  /* 0x009896800000895d */ /* 0x008fea0003900000 */
[----:B------:R-:W3:Y:S02]  /*26c60*/  @!P0 SYNCS.PHASECHK.TRANS64 P0, [R2+URZ+0x32460], R3 ;  /* 0x03246003020085a7 */ /* 0x000ee4000800007f */
[----:B---3--:R-:W-:Y:S05]  /*26c70*/  @!P0 BRA `(.L_x_2626) ;  /* 0xfffffffc00f08947 */ /* 0x008fea000383ffff */
[----:B------:R-:W-:Y:S05]  /*26c80*/  BRA `(.L_x_2683) ;  /* 0xffffffd400d07947 */ /* 0x000fea000383ffff */
.L_x_2631:
[----:B--2---:R2:W3:Y:S02]  /*26c90*/  SYNCS.PHASECHK.TRANS64.TRYWAIT P0, [R2+URZ+0x32440], R3 ;  /* 0x03244003020075a7 */ /* 0x0044e4000800017f */
[----:B---3--:R-:W-:Y:S05]  /*26ca0*/  @!P0 NANOSLEEP.SYNCS 0x989680 ;  /* 0x009896800000895d */ /* 0x008fea0003900000 */
[----:B------:R-:W3:Y:S02]  /*26cb0*/  @!P0 SYNCS.PHASECHK.TRANS64 P0, [R2+URZ+0x32440], R3 ;  /* 0x03244003020085a7 */ /* 0x000ee4000800007f */
[----:B---3--:R-:W-:Y:S05]  /*26cc0*/  @!P0 BRA `(.L_x_2631) ;  /* 0xfffffffc00f08947 */ /* 0x008fea000383ffff */
[----:B------:R-:W-:Y:S05]  /*26cd0*/  BRA `(.L_x_2684) ;  /* 0xffffffdc00207947 */ /* 0x000fea000383ffff */
.L_x_2633:
[----:B0-----:R0:W1:Y:S02]  /*26ce0*/  SYNCS.PHASECHK.TRANS64.TRYWAIT P1, [R2+URZ+0x32460], R3 ;  /* 0x03246003020075a7 */ /* 0x001064000802017f */
[----:B-1----:R-:W-:Y:S05]  /*26cf0*/  @!P1 NANOSLEEP.SYNCS 0x989680 ;  /* 0x009896800000995d */ /* 0x002fea0003900000 */
[----:B------:R-:W1:Y:S02]  /*26d00*/  @!P1 SYNCS.PHASECHK.TRANS64 P1, [R2+URZ+0x32460], R3 ;  /* 0x03246003020095a7 */ /* 0x000e64000802007f */
[----:B-1----:R-:W-:Y:S05]  /*26d10*/  @!P1 BRA `(.L_x_2633) ;  /* 0xfffffffc00f09947 */ /* 0x002fea000383ffff */
[----:B------:R-:W-:Y:S05]  /*26d20*/  BRA `(.L_x_2685) ;  /* 0xffffffdc008c7947 */ /* 0x000fea000383ffff */
.L_x_2638:
[----:B--2---:R2:W3:Y:S02]  /*26d30*/  SYNCS.PHASECHK.TRANS64.TRYWAIT P0, [R2+URZ+0x32440], R3 ;  /* 0x03244003020075a7 */ /* 0x0044e4000800017f */
[----:B---3--:R-:W-:Y:S05]  /*26d40*/  @!P0 NANOSLEEP.SYNCS 0x989680 ;  /* 0x009896800000895d */ /* 0x008fea0003900000 */
[----:B------:R-:W3:Y:S02]  /*26d50*/  @!P0 SYNCS.PHASECHK.TRANS64 P0, [R2+URZ+0x32440], R3 ;  /* 0x03244003020085a7 */ /* 0x000ee4000800007f */
[----:B---3--:R-:W-:Y:S05]  /*26d60*/  @!P0 BRA `(.L_x_2638) ;  /* 0xfffffffc00f08947 */ /* 0x008fea000383ffff */
[----:B------:R-:W-:Y:S05]  /*26d70*/  BRA `(.L_x_2686) ;  /* 0xffffffe000b47947 */ /* 0x000fea000383ffff */
.L_x_2640:
[----:B0-----:R0:W1:Y:S02]  /*26d80*/  SYNCS.PHASECHK.TRANS64.TRYWAIT P1, [R2+URZ+0x32460], R3 ;  /* 0x03246003020075a7 */ /* 0x001064000802017f */
[----:B-1----:R-:W-:Y:S05]  /*26d90*/  @!P1 NANOSLEEP.SYNCS 0x989680 ;  /* 0x009896800000995d */ /* 0x002fea0003900000 */
[----:B------:R-:W1:Y:S02]  /*26da0*/  @!P1 SYNCS.PHASECHK.TRANS64 P1, [R2+URZ+0x32460], R3 ;  /* 0x03246003020095a7 */ /* 0x000e64000802007f */
[----:B-1----:R-:W-:Y:S05]  /*26db0*/  @!P1 BRA `(.L_x_2640) ;  /* 0xfffffffc00f09947 */ /* 0x002fea000383ffff */
[----:B------:R-:W-:Y:S05]  /*26dc0*/  BRA `(.L_x_2687) ;  /* 0xffffffe400247947 */ /* 0x000fea000383ffff */
.L_x_2645:
[----:B------:R-:W-:Y:S01]  /*26dd0*/  BSSY B0, `(.L_x_2688) ;  /* 0x0000008000007945 */ /* 0x000fe20003800000 */
[----:B0-----:R-:W-:Y:S02]  /*26de0*/  IMAD.MOV.U32 R13, RZ, RZ, R16 ;  /* 0x000000ffff0d7224 */ /* 0x001fe400078e0010 */
[----:B------:R-:W-:Y:S02]  /*26df0*/  IMAD.MOV.U32 R12, RZ, RZ, RZ ;  /* 0x000000ffff0c7224 */ /* 0x000fe400078e00ff */
[----:B------:R-:W-:Y:S02]  /*26e00*/  IMAD.MOV.U32 R11, RZ, RZ, 0x1f ;  /* 0x0000001fff0b7424 */ /* 0x000fe400078e00ff */
[----:B------:R-:W-:-:S07]  /*26e10*/  IMAD.MOV.U32 R15, RZ, RZ, -0x1 ;  /* 0xffffffffff0f7424 */ /* 0x000fce00078e00ff */
[----:B-1----:R-:W-:Y:S05]  /*26e20*/  WARPSYNC.COLLECTIVE R15, `(.L_x_2689) ;  /* 0x000000000f087348 */ /* 0x002fea0003c00000 */
[----:B------:R0:W2:Y:S02]  /*26e30*/  SHFL.IDX P6, R14, R13, R12, R11 ;  /* 0x0000000c0d0e7389 */ /* 0x0000a400000c000b */
[----:B012---:R-:W-:Y:S01]  /*26e40*/  ENDCOLLECTIVE ;  /* 0x000000000000791b */ /* 0x007fe20003800000 */
.L_x_2689:
[----:B------:R-:W-:Y:S05]  /*26e50*/  BSYNC B0 ;  /* 0x0000000000007941 */ /* 0x000fea0003800000 */
.L_x_2688:
        /* <DEDUP_REMOVED lines=8> */
.L_x_2690:
[----:B------:R-:W-:Y:S01]  /*26ee0*/  IMAD.MOV.U32 R6, RZ, RZ, R14 ;  /* 0x000000ffff067224 */ /* 0x000fe200078e000e */
[----:B------:R-:W-:Y:S06]  /*26ef0*/  BRA `(.L_x_2691) ;  /* 0xffffffe800187947 */ /* 0x000fec000383ffff */
.L_x_2648:
        /* <DEDUP_REMOVED lines=8> */
.L_x_2693:
[----:B------:R-:W-:Y:S05]  /*26f80*/  BSYNC B0 ;  /* 0x0000000000007941 */ /* 0x000fea0003800000 */
.L_x_2692:
        /* <DEDUP_REMOVED lines=10> */
.L_x_2694:
        /* <DEDUP_REMOVED lines=8> */
.L_x_2695:
        /* <DEDUP_REMOVED lines=8> */
.L_x_2696:
        /* <DEDUP_REMOVED lines=8> */
.L_x_2697:
        /* <DEDUP_REMOVED lines=8> */
.L_x_2698:
[----:B------:R-:W-:Y:S05]  /*27230*/  BRA `(.L_x_2699) ;  /* 0xffffffe400dc7947 */ /* 0x000fea000383ffff */
.L_x_2653:
[----:B------:R-:W-:Y:S01]  /*27240*/  BSSY B0, `(.L_x_2700) ;  /* 0x0000008000007945 */ /* 0x000fe20003800000 */
[----:B-----5:R-:W-:Y:S02]  /*27250*/  IMAD.MOV.U32 R13, RZ, RZ, R2 ;  /* 0x000000ffff0d7224 */ /* 0x020fe400078e0002 */
[----:B------:R-:W-:Y:S02]  /*27260*/  IMAD.MOV.U32 R12, RZ, RZ, 0x1 ;  /* 0x00000001ff0c7424 */ /* 0x000fe400078e00ff */
[----:B------:R-:W-:Y:S02]  /*27270*/  IMAD.MOV.U32 R11, RZ, RZ, RZ ;  /* 0x000000ffff0b7224 */ /* 0x000fe400078e00ff */
[----:B------:R-:W-:-:S07]  /*27280*/  IMAD.MOV.U32 R15, RZ, RZ, -0x1 ;  /* 0xffffffffff0f7424 */ /* 0x000fce00078e00ff */
[----:B012---:R-:W-:Y:S05]  /*27290*/  WARPSYNC.COLLECTIVE R15, `(.L_x_2701) ;  /* 0x000000000f087348 */ /* 0x007fea0003c00000 */
[----:B------:R3:W4:Y:S02]  /*272a0*/  SHFL.UP P6, R14, R13, R12, R11 ;  /* 0x0400000c0d0e7389 */ /* 0x00072400000c000b */
[----:B01234-:R-:W-:Y:S01]  /*272b0*/  ENDCOLLECTIVE ;  /* 0x000000000000791b */ /* 0x01ffe20003800000 */
.L_x_2701:
[----:B------:R-:W-:Y:S05]  /*272c0*/  BSYNC B0 ;  /* 0x0000000000007941 */ /* 0x000fea0003800000 */
.L_x_2700:
        /* <DEDUP_REMOVED lines=10> */
.L_x_2702:
        /* <DEDUP_REMOVED lines=8> */
.L_x_2703:
        /* <DEDUP_REMOVED lines=8> */
.L_x_2704:
        /* <DEDUP_REMOVED lines=8> */
.L_x_2705:
        /* <DEDUP_REMOVED lines=8> */
.L_x_2706:
[----:B------:R-:W-:Y:S05]  /*27570*/  BRA `(.L_x_2707) ;  /* 0xffffffe400c07947 */ /* 0x000fea000383ffff */
.L_x_2655:
[----:B------:R-:W-:Y:S01]  /*27580*/  BSSY B0, `(.L_x_2708) ;  /* 0x0000006000007945 */ /* 0x000fe20003800000 */
[----:B------:R-:W-:Y:S01]  /*27590*/  PLOP3.LUT P6, PT, P6, PT, PT, 0x8, 0x0 ;  /* 0x000000000000781c */ /* 0x000fe200037ce170 */
[----:B------:R-:W-:-:S12]  /*275a0*/  IMAD.MOV.U32 R15, RZ, RZ, -0x1 ;  /* 0xffffffffff0f7424 */ /* 0x000fd800078e00ff */
[----:B0-----:R-:W-:Y:S05]  /*275b0*/  WARPSYNC.COLLECTIVE R15, `(.L_x_2709) ;  /* 0x000000000f087348 */ /* 0x001fea0003c00000 */
[----:B------:R-:W-:Y:S01]  /*275c0*/  VOTE.ANY R14, PT, P6 ;  /* 0x00000000000e7806 */ /* 0x000fe200030e0100 */
[----:B0-----:R-:W-:Y:S06]  /*275d0*/  ENDCOLLECTIVE ;  /* 0x000000000000791b */ /* 0x001fec0003800000 */
.L_x_2709:
[----:B------:R-:W-:Y:S05]  /*275e0*/  BSYNC B0 ;  /* 0x0000000000007941 */ /* 0x000fea0003800000 */
.L_x_2708:
        /* <DEDUP_REMOVED lines=9> */
.L_x_2710:
[----:B------:R-:W-:Y:S01]  /*27680*/  IMAD.MOV.U32 R17, RZ, RZ, R14 ;  /* 0x000000ffff117224 */ /* 0x000fe200078e000e */
[----:B------:R-:W-:Y:S06]  /*27690*/  BRA `(.L_x_2711) ;  /* 0xffffffe400b07947 */ /* 0x000fec000383ffff */
.L_x_2657:
[----:B------:R-:W-:Y:S01]  /*276a0*/  BSSY B0, `(.L_x_2712) ;  /* 0x0000007000007945 */ /* 0x000fe20003800000 */
[----:B------:R-:W-:Y:S02]  /*276b0*/  IMAD.MOV.U32 R13, RZ, RZ, R3 ;  /* 0x000000ffff0d7224 */ /* 0x000fe400078e0003 */
[----:B------:R-:W-:Y:S02]  /*276c0*/  IMAD.MOV.U32 R11, RZ, RZ, 0x1f ;  /* 0x0000001fff0b7424 */ /* 0x000fe400078e00ff */
[----:B------:R-:W-:-:S07]  /*276d0*/  IMAD.MOV.U32 R15, RZ, RZ, -0x1 ;  /* 0xffffffffff0f7424 */ /* 0x000fce00078e00ff */
[----:B012---:R-:W-:Y:S05]  /*276e0*/  WARPSYNC.COLLECTIVE R15, `(.L_x_2713) ;  /* 0x000000000f087348 */ /* 0x007fea0003c00000 */
[----:B------:R3:W4:Y:S02]  /*276f0*/  SHFL.IDX P6, R14, R13, R12, R11 ;  /* 0x0000000c0d0e7389 */ /* 0x00072400000c000b */
[----:B01234-:R-:W-:Y:S01]  /*27700*/  ENDCOLLECTIVE ;  /* 0x000000000000791b */ /* 0x01ffe20003800000 */
.L_x_2713:
[----:B------:R-:W-:Y:S05]  /*27710*/  BSYNC B0 ;  /* 0x0000000000007941 */ /* 0x000fea0003800000 */
.L_x_2712:
[----:B------:R-:W-:Y:S05]  /*27720*/  BRA `(.L_x_2656) ;  /* 0xffffffe400a87947 */ /* 0x000fea000383ffff */
.L_x_2660:
[----:B-1----:R1:W3:Y:S02]  /*27730*/  SYNCS.PHASECHK.TRANS64.TRYWAIT P0, [R0+URZ+0x32420], R3 ;  /* 0x03242003000075a7 */ /* 0x0022e4000800017f */
[----:B---3--:R-:W-:Y:S05]  /*27740*/  @!P0 NANOSLEEP.SYNCS 0x989680 ;  /* 0x009896800000895d */ /* 0x008fea0003900000 */
[----:B------:R-:W3:Y:S02]  /*27750*/  @!P0 SYNCS.PHASECHK.TRANS64 P0, [R0+URZ+0x32420], R3 ;  /* 0x03242003000085a7 */ /* 0x000ee4000800007f */
[----:B---3--:R-:W-:Y:S05]  /*27760*/  @!P0 BRA `(.L_x_2660) ;  /* 0xfffffffc00f08947 */ /* 0x008fea000383ffff */
[----:B------:R-:W-:Y:S05]  /*27770*/  BRA `(.L_x_2714) ;  /* 0xffffffec00187947 */ /* 0x000fea000383ffff */
.L_x_2661:
[----:B--2---:R-:W2:Y:S01]  /*27780*/  S2R R2, SR_TID.X ;  /* 0x0000000000027919 */ /* 0x004ea20000002100 */
[----:B------:R-:W-:Y:S01]  /*27790*/  BSSY B0, `(.L_x_2715) ;  /* 0x000000a000007945 */ /* 0x000fe20003800000 */
[----:B------:R-:W-:Y:S02]  /*277a0*/  IMAD.MOV.U32 R12, RZ, RZ, RZ ;  /* 0x000000ffff0c7224 */ /* 0x000fe400078e00ff */
[----:B0-----:R-:W-:Y:S02]  /*277b0*/  IMAD.MOV.U32 R11, RZ, RZ, 0x1f ;  /* 0x0000001fff0b7424 */ /* 0x001fe400078e00ff */
[----:B------:R-:W-:Y:S01]  /*277c0*/  IMAD.MOV.U32 R15, RZ, RZ, -0x1 ;  /* 0xffffffffff0f7424 */ /* 0x000fe200078e00ff */
[----:B--2---:R-:W-:-:S04]  /*277d0*/  SHF.R.U32.HI R2, RZ, 0x5, R2 ;  /* 0x00000005ff027819 */ /* 0x004fc80000011602 */
[----:B------:R-:W-:-:S05]  /*277e0*/  LOP3.LUT R2, R2, 0x3, RZ, 0xc0, !PT ;  /* 0x0000000302027812 */ /* 0x000fca00078ec0ff */
[----:B------:R-:W-:-:S07]  /*277f0*/  IMAD.MOV.U32 R13, RZ, RZ, R2 ;  /* 0x000000ffff0d7224 */ /* 0x000fce00078e0002 */
[----:B-1----:R-:W-:Y:S05]  /*27800*/  WARPSYNC.COLLECTIVE R15, `(.L_x_2716) ;  /* 0x000000000f087348 */ /* 0x002fea0003c00000 */
[----:B------:R0:W2:Y:S02]  /*27810*/  SHFL.IDX P6, R14, R13, R12, R11 ;  /* 0x0000000c0d0e7389 */ /* 0x0000a400000c000b */
[----:B012---:R-:W-:Y:S01]  /*27820*/  ENDCOLLECTIVE ;  /* 0x000000000000791b */ /* 0x007fe20003800000 */
.L_x_2716:
[----:B------:R-:W-:Y:S05]  /*27830*/  BSYNC B0 ;  /* 0x0000000000007941 */ /* 0x000fea0003800000 */
.L_x_2715:
[----:B------:R-:W-:Y:S05]  /*27840*/  BRA `(.L_x_2717) ;  /* 0xffffffe800fc7947 */ /* 0x000fea000383ffff */
.L_x_2664:
[----:B------:R-:W-:Y:S01]  /*27850*/  BSSY B1, `(.L_x_2718) ;  /* 0x0000006000017945 */ /* 0x000fe20003800000 */
[----:B------:R-:W-:-:S07]  /*27860*/  IMAD.MOV.U32 R15, RZ, RZ, -0x1 ;  /* 0xffffffffff0f7424 */ /* 0x000fce00078e00ff */
[----:B012---:R-:W-:Y:S05]  /*27870*/  WARPSYNC.COLLECTIVE R15, `(.L_x_2719) ;  /* 0x000000000f0c7348 */ /* 0x007fea0003c00000 */
[----:B------:R-:W-:Y:S02]  /*27880*/  ELECT P6, UR62, PT ;  /* 0x00000000003e782f */ /* 0x000fe400038c0000 */
[----:B------:R-:W-:Y:S01]  /*27890*/  MOV R14, UR62 ;  /* 0x0000003e000e7c02 */ /* 0x000fe20008000f00 */
[----:B012---:R-:W-:Y:S10]  /*278a0*/  ENDCOLLECTIVE ;  /* 0x000000000000791b */ /* 0x007ff40003800000 */
.L_x_2719:
[----:B------:R-:W-:Y:S05]  /*278b0*/  BSYNC B1 ;  /* 0x0000000000017941 */ /* 0x000fea0003800000 */
.L_x_2718:
[----:B------:R-:W-:Y:S05]  /*278c0*/  BRA `(.L_x_2720) ;  /* 0xffffffe800f47947 */ /* 0x000fea000383ffff */
.L_x_2666:
[----:B-1----:R1:W2:Y:S02]  /*278d0*/  SYNCS.PHASECHK.TRANS64.TRYWAIT P0, [R6+URZ], R5 ;  /* 0x00000005060075a7 */ /* 0x0022a4000800017f */
[----:B--2---:R-:W-:Y:S05]  /*278e0*/  @!P0 NANOSLEEP.SYNCS 0x989680 ;  /* 0x009896800000895d */ /* 0x004fea0003900000 */
[----:B------:R-:W2:Y:S02]  /*278f0*/  @!P0 SYNCS.PHASECHK.TRANS64 P0, [R6+URZ], R5 ;  /* 0x00000005060085a7 */ /* 0x000ea4000800007f */
[----:B--2---:R-:W-:Y:S05]  /*27900*/  @!P0 BRA `(.L_x_2666) ;  /* 0xfffffffc00f08947 */ /* 0x004fea000383ffff */
[----:B------:R-:W-:Y:S05]  /*27910*/  BRA `(.L_x_2721) ;  /* 0xffffffec00307947 */ /* 0x000fea000383ffff */
.L_x_2667:
[----:B--2---:R2:W3:Y:S02]  /*27920*/  SYNCS.PHASECHK.TRANS64.TRYWAIT P0, [R7+URZ], R2 ;  /* 0x00000002070075a7 */ /* 0x0044e4000800017f */
[----:B---3--:R-:W-:Y:S05]  /*27930*/  @!P0 NANOSLEEP.SYNCS 0x989680 ;  /* 0x009896800000895d */ /* 0x008fea0003900000 */
[----:B------:R-:W3:Y:S02]  /*27940*/  @!P0 SYNCS.PHASECHK.TRANS64 P0, [R7+URZ], R2 ;  /* 0x00000002070085a7 */ /* 0x000ee4000800007f */
[----:B---3--:R-:W-:Y:S05]  /*27950*/  @!P0 BRA `(.L_x_2667) ;  /* 0xfffffffc00f08947 */ /* 0x008fea000383ffff */
[----:B------:R-:W-:Y:S05]  /*27960*/  BRA `(.L_x_2722) ;  /* 0xffffffec00247947 */ /* 0x000fea000383ffff */
.L_x_2669:
[----:B---3--:R3:W4:Y:S02]  /*27970*/  SYNCS.PHASECHK.TRANS64.TRYWAIT P0, [R4+URZ], R5 ;  /* 0x00000005040075a7 */ /* 0x008724000800017f */
[----:B----4-:R-:W-:Y:S05]  /*27980*/  @!P0 NANOSLEEP.SYNCS 0x989680 ;  /* 0x009896800000895d */ /* 0x010fea0003900000 */
[----:B------:R-:W4:Y:S02]  /*27990*/  @!P0 SYNCS.PHASECHK.TRANS64 P0, [R4+URZ], R5 ;  /* 0x00000005040085a7 */ /* 0x000f24000800007f */
[----:B----4-:R-:W-:Y:S05]  /*279a0*/  @!P0 BRA `(.L_x_2669) ;  /* 0xfffffffc00f08947 */ /* 0x010fea000383ffff */
[----:B------:R-:W-:Y:S05]  /*279b0*/  BRA `(.L_x_2723) ;  /* 0xffffffec002c7947 */ /* 0x000fea000383ffff */
        .type           $_ZN7cutlass13device_kernelIN5flash11enable_sm90INS1_16FlashAttnFwdSm90INS1_25CollectiveMainloopFwdSm90ILi2EN4cute5tupleIJNS5_1CILi1EEES8_S8_EEENS6_IJNS7_ILi128EEENS7_ILi96EEENS7_ILi64EEEEEELi256ENS_6half_tEfNS_4arch4Sm90ELb0ELb1ELb0ELb1ELb0ELb0ELb1ELb1ELb0ELb0ELb0ELb0EEENS1_21CollectiveEpilogueFwdINS6_IJSA_NS7_ILi256EEESB_EEES9_SE_SG_Li256ELb1ELb0ELb0ELb0EEENS1_36VarlenDynamicPersistentTileSchedulerILi128ELi96ELi256ELi32ELb0ELb0ELb1ELb1ELb0ELb1EEEEEEEEEvNT_6ParamsE$_ZZN5flash25CollectiveMainloopFwdSm90ILi2EN4cute5tupleIJNS1_1CILi1EEES4_S4_EEENS2_IJNS3_ILi128EEENS3_ILi96EEENS3_ILi64EEEEEELi256EN7cutlass6half_tEfNSA_4arch4Sm90ELb0ELb1ELb0ELb1ELb0ELb0ELb1ELb1ELb0ELb0ELb0ELb0EE3mmaINS_16FlashAttnFwdSm90ISE_NS_21CollectiveEpilogueFwdINS2_IJS6_NS3_ILi256EEES7_EEES5_SB_SD_Li256ELb1ELb0ELb0ELb0EEENS_36VarlenDynamicPersistentTileSchedulerILi128ELi96ELi256ELi32ELb0ELb0ELb1ELb1ELb0ELb1EEEE13SharedStorageENS1_6TensorINS1_11ArrayEngineIfLm128EEENS1_6LayoutINS2_IJNS2_IJNS3_ILi2EEEST_NS3_ILi32EEEEEES4_S4_EEENS2_IJNS2_IJS4_ST_NS3_ILi4EEEEEENS3_ILi0EEESZ_EEEEEEENS_7SoftmaxILi2ELi0EEEEEbRKNSE_6ParamsENSA_25PipelineTmaAsyncNoClusterILi2ENSA_16PipelineTmaAsyncILi2EEEEES1B_RNSA_13PipelineStateILj2EEERT0_RT1_iRiRKNS_16SeqlenInfoQKNewKILb1ELb0EEENS2_IJiiiiEEERT_ENKUliT_T0_T1_E_clIZSF_ISO_S12_S14_EbS17_S1B_S1B_S1E_S1G_S1I_iS1J_S1N_S1O_S1Q_EUlRS1R_iE1_NS3_ILb0EEENS3_ILb1EEEEEDaiS1R_S1S_S1T_,@function
        .size           $_ZN7cutlass13device_kernelIN5flash11enable_sm90INS1_16FlashAttnFwdSm90INS1_25CollectiveMainloopFwdSm90ILi2EN4cute5tupleIJNS5_1CILi1EEES8_S8_EEENS6_IJNS7_ILi128EEENS7_ILi96EEENS7_ILi64EEEEEELi256ENS_6half_tEfNS_4arch4Sm90ELb0ELb1ELb0ELb1ELb0ELb0ELb1ELb1ELb0ELb0ELb0ELb0EEENS1_21CollectiveEpilogueFwdINS6_IJSA_NS7_ILi256EEESB_EEES9_SE_SG_Li256ELb1ELb0ELb0ELb0EEENS1_36VarlenDynamicPersistentTileSchedulerILi128ELi96ELi256ELi32ELb0ELb0ELb1ELb1ELb0ELb1EEEEEEEEEvNT_6ParamsE$_ZZN5flash25CollectiveMainloopFwdSm90ILi2EN4cute5tupleIJNS1_1CILi1EEES4_S4_EEENS2_IJNS3_ILi128EEENS3_ILi96EEENS3_ILi64EEEEEELi256EN7cutlass6half_tEfNSA_4arch4Sm90ELb0ELb1ELb0ELb1ELb0ELb0ELb1ELb1ELb0ELb0ELb0ELb0EE3mmaINS_16FlashAttnFwdSm90ISE_NS_21CollectiveEpilogueFwdINS2_IJS6_NS3_ILi256EEES7_EEES5_SB_SD_Li256ELb1ELb0ELb0ELb0EEENS_36VarlenDynamicPersistentTileSchedulerILi128ELi96ELi256ELi32ELb0ELb0ELb1ELb1ELb0ELb1EEEE13SharedStorageENS1_6TensorINS1_11ArrayEngineIfLm128EEENS1_6LayoutINS2_IJNS2_IJNS3_ILi2EEEST_NS3_ILi32EEEEEES4_S4_EEENS2_IJNS2_IJS4_ST_NS3_ILi4EEEEEENS3_ILi0EEESZ_EEEEEEENS_7SoftmaxILi2ELi0EEEEEbRKNSE_6ParamsENSA_25PipelineTmaAsyncNoClusterILi2ENSA_16PipelineTmaAsyncILi2EEEEES1B_RNSA_13PipelineStateILj2EEERT0_RT1_iRiRKNS_16SeqlenInfoQKNewKILb1ELb0EEENS2_IJiiiiEEERT_ENKUliT_T0_T1_E_clIZSF_ISO_S12_S14_EbS17_S1B_S1B_S1E_S1G_S1I_iS1J_S1N_S1O_S1Q_EUlRS1R_iE1_NS3_ILb0EEENS3_ILb1EEEEEDaiS1R_S1S_S1T_,(.L_x_4725 - $_ZN7cutlass13device_kernelIN5flash11enable_sm90INS1_16FlashAttnFwdSm90INS1_25CollectiveMainloopFwdSm90ILi2EN4cute5tupleIJNS5_1CILi1EEES8_S8_EEENS6_IJNS7_ILi128EEENS7_ILi96EEENS7_ILi64EEEEEELi256ENS_6half_tEfNS_4arch4Sm90ELb0ELb1ELb0ELb1ELb0ELb0ELb1ELb1ELb0ELb0ELb0ELb0EEENS1_21CollectiveEpilogueFwdINS6_IJSA_NS7_ILi256EEESB_EEES9_SE_SG_Li256ELb1ELb0ELb0ELb0EEENS1_36VarlenDynamicPersistentTileSchedulerILi128ELi96ELi256ELi32ELb0ELb0ELb1ELb1ELb0ELb1EEEEEEEEEvNT_6ParamsE$_ZZN5flash25CollectiveMainloopFwdSm90ILi2EN4cute5tupleIJNS1_1CILi1EEES4_S4_EEENS2_IJNS3_ILi128EEENS3_ILi96EEENS3_ILi64EEEEEELi256EN7cutlass6half_tEfNSA_4arch4Sm90ELb0ELb1ELb0ELb1ELb0ELb0ELb1ELb1ELb0ELb0ELb0ELb0EE3mmaINS_16FlashAttnFwdSm90ISE_NS_21CollectiveEpilogueFwdINS2_IJS6_NS3_ILi256EEES7_EEES5_SB_SD_Li256ELb1ELb0ELb0ELb0EEENS_36VarlenDynamicPersistentTileSchedulerILi128ELi96ELi256ELi32ELb0ELb0ELb1ELb1ELb0ELb1EEEE13SharedStorageENS1_6TensorINS1_11ArrayEngineIfLm128EEENS1_6LayoutINS2_IJNS2_IJNS3_ILi2EEEST_NS3_ILi32EEEEEES4_S4_EEENS2_IJNS2_IJS4_ST_NS3_ILi4EEEEEENS3_ILi0EEESZ_EEEEEEENS_7SoftmaxILi2ELi0EEEEEbRKNSE_6ParamsENSA_25PipelineTmaAsyncNoClusterILi2ENSA_16PipelineTmaAsyncILi2EEEEES1B_RNSA_13PipelineStateILj2EEERT0_RT1_iRiRKNS_16SeqlenInfoQKNewKILb1ELb0EEENS2_IJiiiiEEERT_ENKUliT_T0_T1_E_clIZSF_ISO_S12_S14_EbS17_S1B_S1B_S1E_S1G_S1I_iS1J_S1N_S1O_S1Q_EUlRS1R_iE1_NS3_ILb0EEENS3_ILb1EEEEEDaiS1R_S1S_S1T_)
$_ZN7cutlass13device_kernelIN5flash11enable_sm90INS1_16FlashAttnFwdSm90INS1_25CollectiveMainloopFwdSm90ILi2EN4cute5tupleIJNS5_1CILi1EEES8_S8_EEENS6_IJNS7_ILi128EEENS7_ILi96EEENS7_ILi64EEEEEELi256ENS_6half_tEfNS_4arch4Sm90ELb0ELb1ELb0ELb1ELb0ELb0ELb1ELb1ELb0ELb0ELb0ELb0EEENS1_21CollectiveEpilogueFwdINS6_IJSA_NS7_ILi256EEESB_EEES9_SE_SG_Li256ELb1ELb0ELb0ELb0EEENS1_36VarlenDynamicPersistentTileSchedulerILi128ELi96ELi256ELi32ELb0ELb0ELb1ELb1ELb0ELb1EEEEEEEEEvNT_6ParamsE$_ZZN5flash25CollectiveMainloopFwdSm90ILi2EN4cute5tupleIJNS1_1CILi1EEES4_S4_EEENS2_IJNS3_ILi128EEENS3_ILi96EEENS3_ILi64EEEEEELi256EN7cutlass6half_tEfNSA_4arch4Sm90ELb0ELb1ELb0ELb1ELb0ELb0ELb1ELb1ELb0ELb0ELb0ELb0EE3mmaINS_16FlashAttnFwdSm90ISE_NS_21CollectiveEpilogueFwdINS2_IJS6_NS3_ILi256EEES7_EEES5_SB_SD_Li256ELb1ELb0ELb0ELb0EEENS_36VarlenDynamicPersistentTileSchedulerILi128ELi96ELi256ELi32ELb0ELb0ELb1ELb1ELb0ELb1EEEE13SharedStorageENS1_6TensorINS1_11ArrayEngineIfLm128EEENS1_6LayoutINS2_IJNS2_IJNS3_ILi2EEEST_NS3_ILi32EEEEEES4_S4_EEENS2_IJNS2_IJS4_ST_NS3_ILi4EEEEEENS3_ILi0EEESZ_EEEEEEENS_7SoftmaxILi2ELi0EEEEEbRKNSE_6ParamsENSA_25PipelineTmaAsyncNoClusterILi2ENSA_16PipelineTmaAsyncILi2EEEEES1B_RNSA_13PipelineStateILj2EEERT0_RT1_iRiRKNS_16SeqlenInfoQKNewKILb1ELb0EEENS2_IJiiiiEEERT_ENKUliT_T0_T1_E_clIZSF_ISO_S12_S14_EbS17_S1B_S1B_S1E_S1G_S1I_iS1J_S1N_S1O_S1Q_EUlRS1R_iE1_NS3_ILb0EEENS3_ILb1EEEEEDaiS1R_S1S_S1T_:
[----:B------:R-:W-:Y:S05]  /*279c0*/  YIELD ;  /* 0x0000000000007946 */ /* 0x000fea0003800000 */
[----:B------:R-:W-:Y:S02]  /*279d0*/  ULDC UR4, c[0x0][0x20] ;  /* 0x0000080000047ab9 */ /* 0x000fe40000000800 */
[----:B------:R-:W-:-:S05]  /*279e0*/  VIADD R0, R0, -UR4 ;  /* 0x8000000400007c36 */ /* 0x000fca0008000000 */
[----:B------:R-:W2:Y:S01]  /*279f0*/  LDL.64 R2, [R0] ;  /* 0x0000000000027983 */ /* 0x000ea20000100a00 */
[----:B------:R-:W0:Y:S02]  /*27a00*/  LDC.64 R4, c[0x0][0x208] ;  /* 0x00008200ff047b82 */ /* 0x000e240000000a00 */
[----:B0-----:R-:W-:Y:S02]  /*27a10*/  R2UR UR4, R4 ;  /* 0x00000000040472ca */ /* 0x001fe400000e0000 */
        /* <DEDUP_REMOVED lines=35> */
[----:B0-----:R1:W5:Y:S01]  /*27c50*/  LD.E R11, desc[UR6][R6.64+0x4] ;  /* 0x00000406060b7980 */ /* 0x001362000c101900 */
[----:B--2---:R-:W-:-:S04]  /*27c60*/  LOP3.LUT R14, R14, 0x1, RZ, 0xfc, !PT ;  /* 0x000000010e0e7812 */ /* 0x004fc800078efcff */
[----:B------:R-:W-:-:S13]  /*27c70*/  ISETP.NE.AND P0, PT, R14, 0x3, PT ;  /* 0x000000030e00780c */ /* 0x000fda0003f05270 */
[----:B-1----:R-:W-:Y:S05]  /*27c80*/  @!P0 BRA `(.L_x_2725) ;  /* 0x0000000000048947 */ /* 0x002fea0003800000 */
[----:B------:R-:W-:Y:S01]  /*27c90*/  BPT.TRAP 0x1 ;  /* 0x000000040000795c */ /* 0x000fe20000300000 */
.L_x_2725:
[----:B------:R-:W-:Y:S05]  /*27ca0*/  BSYNC B3 ;  /* 0x0000000000037941 */ /* 0x000fea0003800000 */
.L_x_2724:
[----:B------:R-:W-:Y:S02]  /*27cb0*/  R2UR UR4, R4 ;  /* 0x00000000040472ca */ /* 0x000fe400000e0000 */
[----:B------:R-:W-:-:S13]  /*27cc0*/  R2UR UR5, R5 ;  /* 0x00000000050572ca */ /* 0x000fda00000e0000 */
[----:B------:R-:W2:Y:S01]  /*27cd0*/  LD.E.64 R2, desc[UR4][R8.64+0x8] ;  /* 0x0000080408027980 */ /* 0x000ea2000c101b00 */
[----:B-----5:R-:W-:Y:S02]  /*27ce0*/  SHF.L.U32 R13, R11, 0x1f, RZ ;  /* 0x0000001f0b0d7819 */ /* 0x020fe400000006ff */
[----:B--2---:R-:W-:-:S05]  /*27cf0*/  MOV R3, R2 ;  /* 0x0000000200037202 */ /* 0x004fca0000000f00 */
[----:B------:R-:W-:-:S04]  /*27d00*/  IMAD R12, R12, 0x8, R3 ;  /* 0x000000080c0c7824 */ /* 0x000fc800078e0203 */
[----:B------:R0:W1:Y:S01]  /*27d10*/  SYNCS.PHASECHK.TRANS64.TRYWAIT P0, [R12+URZ], R13 ;  /* 0x0000000d0c0075a7 */ /* 0x000062000800017f */
[----:B------:R-:W2:Y:S01]  /*27d20*/  LD.E R11, desc[UR4][R8.64+0x1c] ;  /* 0x00001c04080b7980 */ /* 0x000ea2000c101900 */
[----:B------:R-:W-:Y:S02]  /*27d30*/  R2UR UR6, R4 ;  /* 0x00000000040672ca */ /* 0x000fe400000e0000 */
[----:B------:R-:W-:Y:S01]  /*27d40*/  R2UR UR7, R5 ;  /* 0x00000000050772ca */ /* 0x000fe200000e0000 */
[----:B------:R0:W5:Y:S01]  /*27d50*/  LD.E R2, desc[UR4][R6.64] ;  /* 0x0000000406027980 */ /* 0x000162000c101900 */
[----:B------:R-:W-:Y:S11]  /*27d60*/  BSSY B3, `(.L_x_2726) ;  /* 0x0000006000037945 */ /* 0x000ff60003800000 */
[----:B------:R0:W5:Y:S01]  /*27d70*/  LD.E R3, desc[UR6][R6.64+0x4] ;  /* 0x0000040606037980 */ /* 0x000162000c101900 */
[----:B--2---:R-:W-:-:S04]  /*27d80*/  LOP3.LUT R11, R11, 0x1, RZ, 0xfc, !PT ;  /* 0x000000010b0b7812 */ /* 0x004fc800078efcff */
[----:B------:R-:W-:-:S13]  /*27d90*/  ISETP.NE.AND P1, PT, R11, 0x3, PT ;  /* 0x000000030b00780c */ /* 0x000fda0003f25270 */
[----:B01----:R-:W-:Y:S05]  /*27da0*/  @!P1 BRA `(.L_x_2727) ;  /* 0x0000000000049947 */ /* 0x003fea0003800000 */
[----:B------:R-:W-:Y:S01]  /*27db0*/  BPT.TRAP 0x1 ;  /* 0x000000040000795c */ /* 0x000fe20000300000 */
.L_x_2727:
[----:B------:R-:W-:Y:S05]  /*27dc0*/  BSYNC B3 ;  /* 0x0000000000037941 */ /* 0x000fea0003800000 */
.L_x_2726:
        /* <DEDUP_REMOVED lines=8> */
[----:B------:R-:W0:Y:S02]  /*27e50*/  SYNCS.PHASECHK.TRANS64.TRYWAIT P0, [R2+URZ], R3 ;  /* 0x00000003020075a7 */ /* 0x000e24000800017f */
[----:B0-----:R-:W-:Y:S05]  /*27e60*/  @!P0 BRA `(.L_x_2730) ;  /* 0x000001b000008947 */ /* 0x001fea0003800000 */
.L_x_2729:
[----:B------:R-:W-:Y:S05]  /*27e70*/  BSYNC B3 ;  /* 0x0000000000037941 */ /* 0x000fea0003800000 */
.L_x_2728:
[----:B------:R-:W2:Y:S04]  /*27e80*/  LDL.64 R8, [R0] ;  /* 0x0000000000087983 */ /* 0x000ea80000100a00 */
[----:B------:R-:W3:Y:S01]  /*27e90*/  LDL.64 R6, [R0+0x28] ;  /* 0x0000280000067983 */ /* 0x000ee20000100a00 */
[C---:B------:R-:W-:Y:S02]  /*27ea0*/  R2UR UR6, R4.reuse ;  /* 0x00000000040672ca */ /* 0x040fe400000e0000 */
[C---:B------:R-:W-:Y:S01]  /*27eb0*/  R2UR UR7, R5.reuse ;  /* 0x00000000050772ca */ /* 0x040fe200000e0000 */
[----:B0----5:R-:W4:Y:S01]  /*27ec0*/  LDL.64 R2, [R0+0x20] ;  /* 0x0000200000027983 */ /* 0x021f220000100a00 */
        /* <DEDUP_REMOVED lines=85> */
[----:B0-----:R-:W-:Y:S05]  /*28420*/  @!P0 BRA `(.L_x_2732) ;  /* 0x0000000000048947 */ /* 0x001fea0003800000 */
[----:B------:R-:W-:Y:S01]  /*28430*/  BPT.TRAP 0x1 ;  /* 0x000000040000795c */ /* 0x000fe20000300000 */
.L_x_2732:
[----:B------:R-:W-:Y:S05]  /*28440*/  BSYNC B3 ;  /* 0x0000000000037941 */ /* 0x000fea0003800000 */
.L_x_2731:
        /* <DEDUP_REMOVED lines=17> */
.L_x_2734:
[----:B------:R-:W-:Y:S05]  /*28560*/  BSYNC B3 ;  /* 0x0000000000037941 */ /* 0x000fea0003800000 */
.L_x_2733:
        /* <DEDUP_REMOVED lines=10> */
.L_x_2736:
[----:B------:R-:W-:Y:S05]  /*28610*/  BSYNC B3 ;  /* 0x0000000000037941 */ /* 0x000fea0003800000 */
.L_x_2735:
[----:B------:R-:W2:Y:S04]  /*28620*/  LDL.64 R12, [R0] ;  /* 0x00000000000c7983 */ /* 0x000ea80000100a00 */
[----:B------:R-:W3:Y:S01]  /*28630*/  LDL.64 R6, [R0+0x58] ;  /* 0x0000580000067983 */ /* 0x000ee20000100a00 */
[C---:B------:R-:W-:Y:S02]  /*28640*/  R2UR UR6, R4.reuse ;  /* 0x00000000040672ca */ /* 0x040fe400000e0000 */
[C---:B------:R-:W-:Y:S01]  /*28650*/  R2UR UR7, R5.reuse ;  /* 0x00000000050772ca */ /* 0x040fe200000e0000 */
[----:B------:R-:W4:Y:S01]  /*28660*/  LDL.64 R2, [R0+0x48] ;  /* 0x0000480000027983 */ /* 0x000f220000100a00 */
[C---:B------:R-:W-:Y:S02]  /*28670*/  R2UR UR4, R4.reuse ;  /* 0x00000000040472ca */ /* 0x040fe400000e0000 */
[C---:B------:R-:W-:Y:S01]  /*28680*/  R2UR UR5, R5.reuse ;  /* 0x00000000050572ca */ /* 0x040fe200000e0000 */
[----:B0----5:R-:W4:Y:S08]  /*28690*/  LDL.64 R8, [R0+0x50] ;  /* 0x0000500000087983 */ /* 0x021f300000100a00 */
[----:B--2---:R-:W2:Y:S04]  /*286a0*/  LD.E R11, desc[UR6][R12.64] ;  /* 0x000000060c0b7980 */ /* 0x004ea8000c101900 */
[----:B---3--:R-:W2:Y:S01]  /*286b0*/  LD.E.64 R6, desc[UR4][R6.64] ;  /* 0x0000000406067980 */ /* 0x008ea2000c101b00 */
[----:B------:R-:W-:Y:S05]  /*286c0*/  WARPSYNC.ALL ;  /* 0x0000000000007948 */ /* 0x000fea0003800000 */
[----:B------:R-:W-:Y:S01]  /*286d0*/  R2UR UR6, R4 ;  /* 0x00000000040672ca */ /* 0x000fe200000e0000 */
[----:B------:R-:W3:Y:S01]  /*286e0*/  LDL.LU R19, [R1+0x460] ;  /* 0x0004600001137983 */ /* 0x000ee20000300800 */
[----:B------:R-:W-:-:S02]  /*286f0*/  R2UR UR7, R5 ;  /* 0x00000000050772ca */ /* 0x000fc400000e0000 */
[----:B------:R-:W-:Y:S01]  /*28700*/  R2UR UR4, R4 ;  /* 0x00000000040472ca */ /* 0x000fe200000e0000 */
[----:B------:R-:W3:Y:S01]  /*28710*/  LDL R21, [R1+0x464] ;  /* 0x0004640001157983 */ /* 0x000ee20000100800 */
[----:B------:R-:W-:-:S03]  /*28720*/  R2UR UR5, R5 ;  /* 0x00000000050572ca */ /* 0x000fc600000e0000 */
[----:B------:R-:W3:Y:S06]  /*28730*/  LDL R20, [R1+0x468] ;  /* 0x0004680001147983 */ /* 0x000eec0000100800 */
[----:B----4-:R-:W4:Y:S04]  /*28740*/  LD.E R14, desc[UR6][R2.64] ;  /* 0x00000006020e7980 */ /* 0x010f28000c101900 */
[----:B------:R-:W3:Y:S01]  /*28750*/  LD.E.64 R12, desc[UR4][R8.64] ;  /* 0x00000004080c7980 */ /* 0x000ee2000c101b00 */
[----:B--2---:R-:W-:Y:S01]  /*28760*/  IMAD R6, R11, 0xc00, R6 ;  /* 0x00000c000b067824 */ /* 0x004fe200078e0206 */
[----:B------:R-:W-:Y:S01]  /*28770*/  R2UR UR7, R7 ;  /* 0x00000000070772ca */ /* 0x000fe200000e0000 */
[----:B------:R-:W-:Y:S01]  /*28780*/  WARPGROUP.ARRIVE ;  /* 0x00000000000079c5 */ /* 0x000fe20000000000 */
[----:B------:R-:W-:-:S02]  /*28790*/  R2UR UR8, R4 ;  /* 0x00000000040872ca */ /* 0x000fc400000e0000 */
[----:B------:R-:W-:Y:S02]  /*287a0*/  R2UR UR6, R6 ;  /* 0x00000000060672ca */ /* 0x000fe400000e0000 */
[C---:B------:R-:W-:Y:S02]  /*287b0*/  R2UR UR9, R5.reuse ;  /* 0x00000000050972ca */ /* 0x040fe400000e0000 */
[----:B------:R-:W-:Y:S02]  /*287c0*/  R2UR UR10, R4 ;  /* 0x00000000040a72ca */ /* 0x000fe400000e0000 */
[----:B------:R-:W-:Y:S02]  /*287d0*/  R2UR UR11, R5 ;  /* 0x00000000050b72ca */ /* 0x000fe400000e0000 */
[----:B----4-:R-:W-:Y:S02]  /*287e0*/  ISETP.NE.U32.AND P0, PT, R14, RZ, PT ;  /* 0x000000ff0e00720c */ /* 0x010fe40003f05070 */
[----:B---3--:R-:W-:-:S02]  /*287f0*/  R2UR UR4, R12 ;  /* 0x000000000c0472ca */ /* 0x008fc400000e0000 */
        /* <DEDUP_REMOVED lines=233> */
[----:B------:R-:W0:Y:S01]  /*29690*/  S2R R201, SR_TID.X ;  /* 0x0000000000c97919 */ /* 0x000e220000002100 */
[----:B------:R-:W-:Y:S02]  /*296a0*/  R2UR UR8, R4 ;  /* 0x00000000040872ca */ /* 0x000fe400000e0000 */
[----:B------:R-:W-:Y:S02]  /*296b0*/  R2UR UR6, R12 ;  /* 0x000000000c0672ca */ /* 0x000fe400000e0000 */
[----:B------:R-:W-:Y:S02]  /*296c0*/  R2UR UR7, R13 ;  /* 0x000000000d0772ca */ /* 0x000fe400000e0000 */
[----:B------:R-:W-:Y:S02]  /*296d0*/  R2UR UR9, R5 ;  /* 0x00000000050972ca */ /* 0x000fe400000e0000 */
[----:B------:R-:W-:Y:S02]  /*296e0*/  LOP3.LUT R19, R19, 0xfffbffff, RZ, 0xc0, !PT ;  /* 0xfffbffff13137812 */ /* 0x000fe400078ec0ff */
[----:B0-----:R-:W-:Y:S01]  /*296f0*/  LOP3.LUT P1, RZ, R201, 0x7f, RZ, 0xc0, !PT ;  /* 0x0000007fc9ff7812 */ /* 0x001fe2000782c0ff */
[----:B--2---:R-:W-:-:S02]  /*29700*/  VIADD R6, R8, 0xc06 ;  /* 0x00000c0608067836 */ /* 0x004fc40000000000 */
[----:B------:R-:W-:Y:S01]  /*29710*/  IMAD.MOV.U32 R7, RZ, RZ, R9 ;  /* 0x000000ffff077224 */ /* 0x000fe200078e0009 */
[----:B------:R-:W-:Y:S02]  /*29720*/  SHF.R.U32.HI R11, RZ, 0x7, R201 ;  /* 0x00000007ff0b7819 */ /* 0x000fe400000116c9 */
[----:B------:R-:W-:Y:S02]  /*29730*/  R2UR UR4, R6 ;  /* 0x00000000060472ca */ /* 0x000fe400000e0000 */
[----:B------:R-:W-:-:S05]  /*29740*/  R2UR UR5, R7 ;  /* 0x00000000070572ca */ /* 0x000fca00000e0000 */
[----:B------:R-:W-:-:S08]  /*29750*/  @P1 LOP3.LUT R19, R19, 0x40000, RZ, 0xfc, !PT ;  /* 0x0004000013131812 */ /* 0x000fd000078efcff */
[----:B------:R-:W-:Y:S03]  /*29760*/  HGMMA.64x96x16.F32 R24, gdesc[UR4], R24, gsb0 ;  /* 0x01600000041879f0 */ /* 0x000fe60008000818 */
[----:B------:R-:W-:Y:S02]  /*29770*/  WARPGROUP.DEPBAR.LE gsb0, 0x0 ;  /* 0x00008000000079c5 */ /* 0x000fe40000010000 */
[----:B------:R-:W-:Y:S04]  /*29780*/  ST.E desc[UR8][R2.64], R194 ;  /* 0x000000c202007985 */ /* 0x000fe8000c101908 */
[----:B------:R-:W2:Y:S04]  /*29790*/  @!P1 LDL.64 R6, [R0+0x18] ;  /* 0x0000180000069983 */ /* 0x000ea80000100a00 */
[----:B------:R-:W3:Y:S01]  /*297a0*/  @!P1 LDL.64 R8, [R0] ;  /* 0x0000000000089983 */ /* 0x000ee20000100a00 */
[----:B------:R-:W-:-:S02]  /*297b0*/  @!P1 R2UR UR4, R4 ;  /* 0x00000000040492ca */ /* 0x000fc400000e0000 */
[C---:B------:R-:W-:Y:S01]  /*297c0*/  @!P1 R2UR UR5, R5.reuse ;  /* 0x00000000050592ca */ /* 0x040fe200000e0000 */
[----:B------:R0:W-:Y:S01]  /*297d0*/  STL [R1+0x460], R19 ;  /* 0x0004601301007387 */ /* 0x0001e20000100800 */
[----:B------:R-:W-:Y:S02]  /*297e0*/  @!P1 R2UR UR6, R4 ;  /* 0x00000000040692ca */ /* 0x000fe400000e0000 */
[----:B------:R-:W-:Y:S02]  /*297f0*/  @!P1 R2UR UR7, R5 ;  /* 0x00000000050792ca */ /* 0x000fe400000e0000 */
[----:B------:R-:W-:-:S05]  /*29800*/  IADD3 R11, -R11, 0xb, RZ ;  /* 0x0000000b0b0b7810 */ /* 0x000fca0007ffe1ff */
[----:B------:R1:W-:Y:S06]  /*29810*/  BAR.ARV R11, 0x100 ;  /* 0x0004000b0000751d */ /* 0x0003ec0000002000 */
[----:B--2---:R-:W2:Y:S04]  /*29820*/  @!P1 LD.E.64 R6, desc[UR4][R6.64+0x30] ;  /* 0x0000300406069980 */ /* 0x004ea8000c101b00 */
[----:B---3--:R-:W3:Y:S01]  /*29830*/  @!P1 LD.E R8, desc[UR6][R8.64] ;  /* 0x0000000608089980 */ /* 0x008ee2000c101900 */
[----:B------:R-:W-:Y:S01]  /*29840*/  R2UR UR4, R4 ;  /* 0x00000000040472ca */ /* 0x000fe200000e0000 */
[----:B0-----:R-:W-:Y:S01]  /*29850*/  IMAD.MOV.U32 R19, RZ, RZ, R165 ;  /* 0x000000ffff137224 */ /* 0x001fe200078e00a5 */
        /* <DEDUP_REMOVED lines=8> */
[----:B------:R-:W-:Y:S02]  /*298e0*/  R2UR UR9, R5 ;  /* 0x00000000050972ca */ /* 0x000fe400000e0000 */
[----:B--2---:R-:W-:-:S05]  /*298f0*/  @!P1 MOV R3, R6 ;  /* 0x0000000600039202 */ /* 0x004fca0000000f00 */
[----:B---3--:R-:W-:-:S05]  /*29900*/  @!P1 IMAD R2, R8, 0x8, R3 ;  /* 0x0000000808029824 */ /* 0x008fca00078e0203 */
[----:B------:R-:W-:-:S04]  /*29910*/  @!P1 PRMT R2, RZ, 0x654, R2 ;  /* 0x00000654ff029816 */ /* 0x000fc80000000002 */
[----:B------:R0:W-:Y:S01]  /*29920*/  @!P1 SYNCS.ARRIVE.TRANS64.RED.A1T0 RZ, [R2+URZ], RZ ;  /* 0x000000ff02ff99a7 */ /* 0x0001e2000810043f */
[----:B------:R-:W2:Y:S01]  /*29930*/  LD.E R12, desc[UR4][R18.64] ;  /* 0x00000004120c7980 */ /* 0x000ea2000c101900 */
[----:B------:R-:W-:Y:S02]  /*29940*/  R2UR UR4, R4 ;  /* 0x00000000040472ca */ /* 0x000fe400000e0000 */
[----:B------:R-:W-:Y:S01]  /*29950*/  R2UR UR5, R5 ;  /* 0x00000000050572ca */ /* 0x000fe200000e0000 */
[----:B------:R-:W-:Y:S01]  /*29960*/  IMAD.MOV.U32 R3, RZ, RZ, R21 ;  /* 0x000000ffff037224 */ /* 0x000fe200078e0015 */
[----:B------:R-:W3:Y:S01]  /*29970*/  LD.E R73, desc[UR12][R18.64+0x18] ;  /* 0x0000180c12497980 */ /* 0x000ee2000c101900 */
[----:B0-----:R-:W-:-:S03]  /*29980*/  IMAD.MOV.U32 R2, RZ, RZ, R20 ;  /* 0x000000ffff027224 */ /* 0x001fc600078e0014 */
[----:B------:R-:W4:Y:S04]  /*29990*/  LD.E R14, desc[UR6][R18.64+0x4] ;  /* 0x00000406120e7980 */ /* 0x000f28000c101900 */
[----:B------:R0:W3:Y:S04]  /*299a0*/  LD.E R72, desc[UR10][R2.64] ;  /* 0x0000000a02487980 */ /* 0x0000e8000c101900 */
[----:B------:R-:W4:Y:S01]  /*299b0*/  LD.E R13, desc[UR4][R18.64+0x8] ;  /* 0x00000804120d7980 */ /* 0x000f22000c101900 */
[C---:B------:R-:W-:Y:S02]  /*299c0*/  R2UR UR4, R4.reuse ;  /* 0x00000000040472ca */ /* 0x040fe400000e0000 */
[----:B------:R-:W-:Y:S01]  /*299d0*/  R2UR UR5, R5 ;  /* 0x00000000050572ca */ /* 0x000fe200000e0000 */
[----:B------:R-:W3:Y:S01]  /*299e0*/  LD.E R20, desc[UR8][R18.64+0xc] ;  /* 0x00000c0812147980 */ /* 0x000ee2000c101900 */
[----:B------:R-:W-:-:S02]  /*299f0*/  R2UR UR10, R4 ;  /* 0x00000000040a72ca */ /* 0x000fc400000e0000 */
[----:B------:R-:W-:-:S09]  /*29a00*/  R2UR UR11, R5 ;  /* 0x00000000050b72ca */ /* 0x000fd200000e0000 */
[----:B------:R-:W3:Y:S04]  /*29a10*/  LD.E R15, desc[UR4][R18.64+0x10] ;  /* 0x00001004120f7980 */ /* 0x000ee8000c101900 */
[----:B------:R-:W3:Y:S01]  /*29a20*/  LD.E R21, desc[UR10][R18.64+0x14] ;  /* 0x0000140a12157980 */ /* 0x000ee2000c101900 */
[----:B------:R-:W-:Y:S01]  /*29a30*/  BSSY B3, `(.L_x_2738) ;  /* 0x0000045000037945 */ /* 0x000fe20003800000 */
[----:B--2---:R-:W-:-:S04]  /*29a40*/  SHF.R.S32.HI R7, RZ, 0x1f, R12 ;  /* 0x0000001fff077819 */ /* 0x004fc8000001140c */
[----:B------:R-:W-:-:S04]  /*29a50*/  LEA.HI R7, R7, R12, RZ, 0x7 ;  /* 0x0000000c07077211 */ /* 0x000fc800078f38ff */
[----:B0-----:R-:W-:-:S05]  /*29a60*/  LOP3.LUT R3, R7, 0xffffff80, RZ, 0xc0, !PT ;  /* 0xffffff8007037812 */ /* 0x001fca00078ec0ff */
[----:B------:R-:W-:-:S05]  /*29a70*/  IMAD.IADD R3, R12, 0x1, -R3 ;  /* 0x000000010c037824 */ /* 0x000fca00078e0a03 */
[----:B------:R-:W-:-:S04]  /*29a80*/  SHF.R.S32.HI R2, RZ, 0x1f, R3 ;  /* 0x0000001fff027819 */ /* 0x000fc80000011403 */
[----:B------:R-:W-:-:S04]  /*29a90*/  LEA.HI R6, R2, R3, RZ, 0x2 ;  /* 0x0000000302067211 */ /* 0x000fc800078f10ff */
[--C-:B------:R-:W-:Y:S02]  /*29aa0*/  SHF.R.S32.HI R8, RZ, 0x2, R6.reuse ;  /* 0x00000002ff087819 */ /* 0x100fe40000011406 */
[----:B-1----:R-:W-:Y:S02]  /*29ab0*/  SHF.R.S32.HI R11, RZ, 0x1f, R6 ;  /* 0x0000001fff0b7819 */ /* 0x002fe40000011406 */
[----:B------:R-:W-:Y:S02]  /*29ac0*/  LEA.HI R9, R2, R3, RZ, 0x5 ;  /* 0x0000000302097211 */ /* 0x000fe400078f28ff */
[----:B------:R-:W-:Y:S02]  /*29ad0*/  SHF.R.S32.HI R2, RZ, 0x7, R7 ;  /* 0x00000007ff027819 */ /* 0x000fe40000011407 */
[----:B------:R-:W-:Y:S02]  /*29ae0*/  LEA.HI R11, R11, R8, RZ, 0x3 ;  /* 0x000000080b0b7211 */ /* 0x000fe400078f18ff */
[----:B------:R-:W-:-:S02]  /*29af0*/  SHF.R.S32.HI R9, RZ, 0x5, R9 ;  /* 0x00000005ff097819 */ /* 0x000fc40000011409 */
[----:B------:R-:W-:Y:S02]  /*29b00*/  LEA.HI R7, R7, R2, RZ, 0x1 ;  /* 0x0000000207077211 */ /* 0x000fe400078f08ff */
[----:B------:R-:W-:Y:S01]  /*29b10*/  LOP3.LUT R11, R11, 0xfffffff8, RZ, 0xc0, !PT ;  /* 0xfffffff80b0b7812 */ /* 0x000fe200078ec0ff */
[----:B----4-:R-:W-:Y:S01]  /*29b20*/  IMAD R12, R10, -0x60, R13 ;  /* 0xffffffa00a0c7824 */ /* 0x010fe200078e020d */
[----:B------:R-:W-:Y:S01]  /*29b30*/  LOP3.LUT R6, R6, 0x7ffffffc, RZ, 0xc0, !PT ;  /* 0x7ffffffc06067812 */ /* 0x000fe200078ec0ff */
[----:B---3--:R-:W-:Y:S01]  /*29b40*/  IMAD R72, R72, 0x8, R9 ;  /* 0x0000000848487824 */ /* 0x008fe200078e0209 */
        /* <DEDUP_REMOVED lines=34> */
.L_x_2743:
[----:B------:R-:W-:Y:S05]  /*29d70*/  BSYNC B5 ;  /* 0x0000000000057941 */ /* 0x000fea0003800000 */
.L_x_2742:
[----:B------:R-:W-:Y:S01]  /*29d80*/  LOP3.LUT R6, RZ, R6, RZ, 0x33, !PT ;  /* 0x00000006ff067212 */ /* 0x000fe200078e33ff */
[----:B------:R-:W-:Y:S06]  /*29d90*/  BRA `(.L_x_2744) ;  /* 0x0000000000287947 */ /* 0x000fec0003800000 */
.L_x_2741:
        /* <DEDUP_REMOVED lines=10> */
.L_x_2744:
[----:B------:R-:W-:Y:S05]  /*29e40*/  BSYNC B4 ;  /* 0x0000000000047941 */ /* 0x000fea0003800000 */
.L_x_2740:
[----:B------:R-:W-:-:S05]  /*29e50*/  IMAD R6, R73, R6, R20 ;  /* 0x0000000649067224 */ /* 0x000fca00078e0214 */
[----:B------:R-:W-:Y:S02]  /*29e60*/  VIMNMX R3, R3, R6, !PT ;  /* 0x0000000603037248 */ /* 0x000fe40007fe0100 */
[----:B------:R-:W-:-:S07]  /*29e70*/  VIADDMNMX R2, R6, R73, R2, PT ;  /* 0x0000004906027246 */ /* 0x000fce0003800102 */
.L_x_2739:
[----:B------:R-:W-:Y:S05]  /*29e80*/  BSYNC B3 ;  /* 0x0000000000037941 */ /* 0x000fea0003800000 */
.L_x_2738:
        /* <DEDUP_REMOVED lines=136> */
.L_x_2750:
[----:B------:R-:W-:Y:S05]  /*2a710*/  BSYNC B5 ;  /* 0x0000000000057941 */ /* 0x000fea0003800000 */
.L_x_2749:
[----:B------:R-:W-:Y:S01]  /*2a720*/  LOP3.LUT R8, RZ, R8, RZ, 0x33, !PT ;  /* 0x00000008ff087212 */ /* 0x000fe200078e33ff */
[----:B------:R-:W-:Y:S06]  /*2a730*/  BRA `(.L_x_2751) ;  /* 0x0000000000287947 */ /* 0x000fec0003800000 */
.L_x_2748:
        /* <DEDUP_REMOVED lines=10> */
.L_x_2751:
[----:B------:R-:W-:Y:S05]  /*2a7e0*/  BSYNC B4 ;  /* 0x0000000000047941 */ /* 0x000fea0003800000 */
.L_x_2747:
[----:B------:R-:W-:-:S05]  /*2a7f0*/  IMAD R8, R73, R8, R20 ;  /* 0x0000000849087224 */ /* 0x000fca00078e0214 */
[----:B------:R-:W-:Y:S02]  /*2a800*/  VIADDMNMX R12, R8, R73, R12, PT ;  /* 0x00000049080c7246 */ /* 0x000fe4000380010c */
[----:B------:R-:W-:-:S07]  /*2a810*/  VIMNMX R9, R9, R8, !PT ;  /* 0x0000000809097248 */ /* 0x000fce0007fe0100 */
.L_x_2746:
[----:B------:R-:W-:Y:S05]  /*2a820*/  BSYNC B3 ;  /* 0x0000000000037941 */ /* 0x000fea0003800000 */
.L_x_2745:
        /* <DEDUP_REMOVED lines=146> */
[----:B------:R-:W0:Y:S04]  /*2b150*/  SHFL.BFLY PT, R13, R8, 0x2, 0x1f ;  /* 0x0c401f00080d7f89 */ /* 0x000e2800000e0000 */
[----:B------:R-:W-:Y:S04]  /*2b160*/  ST.E.64 desc[UR4][R6.64], R8 ;  /* 0x0000000806007985 */ /* 0x000fe8000c101b04 */
[----:B------:R-:W2:Y:S01]  /*2b170*/  LD.E R21, desc[UR6][R6.64+0x4] ;  /* 0x0000040606157980 */ /* 0x000ea2000c101900 */
[----:B0-----:R-:W-:-:S05]  /*2b180*/  FMNMX.FTZ R13, R8, R13, !PT ;  /* 0x0000000d080d7209 */ /* 0x001fca0007810000 */
[----:B------:R-:W0:Y:S02]  /*2b190*/  SHFL.BFLY PT, R12, R13, 0x1, 0x1f ;  /* 0x0c201f000d0c7f89 */ /* 0x000e2400000e0000 */
[----:B0-----:R-:W-:Y:S02]  /*2b1a0*/  FMNMX.FTZ R15, R13, R12, !PT ;  /* 0x0000000c0d0f7209 */ /* 0x001fe40007810000 */
[----:B------:R-:W5:Y:S04]  /*2b1b0*/  LD.E R12, desc[UR4][R6.64+0x20] ;  /* 0x00002004060c7980 */ /* 0x000f68000c101900 */
[----:B------:R-:W-:Y:S04]  /*2b1c0*/  ST.E desc[UR4][R6.64], R15 ;  /* 0x0000000f06007985 */ /* 0x000fe8000c101904 */
[----:B------:R-:W3:Y:S01]  /*2b1d0*/  LD.E R14, desc[UR6][R6.64] ;  /* 0x00000006060e7980 */ /* 0x000ee2000c101900 */
[----:B------:R-:W-:-:S02]  /*2b1e0*/  R2UR UR8, R4 ;  /* 0x00000000040872ca */ /* 0x000fc400000e0000 */
[----:B------:R-:W-:Y:S01]  /*2b1f0*/  R2UR UR9, R5 ;  /* 0x00000000050972ca */ /* 0x000fe200000e0000 */
[----:B--2---:R-:W0:Y:S02]  /*2b200*/  SHFL.BFLY PT, R8, R21, 0x2, 0x1f ;  /* 0x0c401f0015087f89 */ /* 0x004e2400000e0000 */
[----:B0-----:R-:W-:-:S05]  /*2b210*/  FMNMX.FTZ R9, R8, R21, !PT ;  /* 0x0000001508097209 */ /* 0x001fca0007810000 */
[----:B------:R-:W0:Y:S02]  /*2b220*/  SHFL.BFLY PT, R8, R9, 0x1, 0x1f ;  /* 0x0c201f0009087f89 */ /* 0x000e2400000e0000 */
[----:B0-----:R-:W-:Y:S02]  /*2b230*/  FMNMX.FTZ R13, R9, R8, !PT ;  /* 0x00000008090d7209 */ /* 0x001fe40007810000 */
        /* <DEDUP_REMOVED lines=8> */
[----:B------:R-:W0:Y:S08]  /*2b2c0*/  MUFU.EX2 R8, R8 ;  /* 0x0000000800087308 */ /* 0x000e300000000800 */
[----:B------:R-:W4:Y:S01]  /*2b2d0*/  MUFU.EX2 R9, R12 ;  /* 0x0000000c00097308 */ /* 0x000f220000000800 */
[----:B------:R-:W-:Y:S01]  /*2b2e0*/  ST.E desc[UR4][R6.64+0x4], R13 ;  /* 0x0000040d06007985 */ /* 0x000fe2000c101904 */
[----:B0-----:R-:W-:Y:S01]  /*2b2f0*/  FMUL.FTZ R19, R8, R19 ;  /* 0x0000001308137220 */ /* 0x001fe20000410000 */
[----:B----4-:R-:W-:-:S04]  /*2b300*/  FMUL.FTZ R15, R9, R20 ;  /* 0x00000014090f7220 */ /* 0x010fc80000410000 */
[----:B------:R-:W-:Y:S04]  /*2b310*/  ST.E desc[UR6][R6.64+0x10], R19 ;  /* 0x0000101306007985 */ /* 0x000fe8000c101906 */
[----:B------:R0:W-:Y:S04]  /*2b320*/  ST.E desc[UR8][R6.64+0x14], R15 ;  /* 0x0000140f06007985 */ /* 0x0001e8000c101908 */
[----:B------:R-:W2:Y:S04]  /*2b330*/  LDL.64 R2, [R0+0x70] ;  /* 0x0000700000027983 */ /* 0x000ea80000100a00 */
[----:B--2---:R-:W0:Y:S04]  /*2b340*/  LD.E R14, desc[UR6][R2.64+0x20] ;  /* 0x00002006020e7980 */ /* 0x004e28000c101900 */
[----:B------:R-:W0:Y:S04]  /*2b350*/  LD.E R12, desc[UR4][R2.64] ;  /* 0x00000004020c7980 */ /* 0x000e28000c101900 */
[----:B------:R-:W2:Y:S04]  /*2b360*/  LD.E R21, desc[UR8][R2.64+0x4] ;  /* 0x0000040802157980 */ /* 0x000ea8000c101900 */
[----:B------:R-:W3:Y:S04]  /*2b370*/  LD.E R73, desc[UR4][R2.64+0x10] ;  /* 0x0000100402497980 */ /* 0x000ee8000c101900 */
[----:B------:R-:W4:Y:S01]  /*2b380*/  LD.E R24, desc[UR6][R2.64+0x14] ;  /* 0x0000140602187980 */ /* 0x000f22000c101900 */
[C---:B0-----:R-:W-:Y:S01]  /*2b390*/  FMUL.FTZ R6, R12.reuse, R14 ;  /* 0x0000000e0c067220 */ /* 0x041fe20000410000 */
        /* <DEDUP_REMOVED lines=16> */
[----:B------:R-:W0:Y:S08]  /*2b4a0*/  MUFU.EX2 R203, R203 ;  /* 0x000000cb00cb7308 */ /* 0x000e300000000800 */
[----:B------:R-:W1:Y:S01]  /*2b4b0*/  MUFU.EX2 R212, R212 ;  /* 0x000000d400d47308 */ /* 0x000e620000000800 */
[-C--:B------:R-:W-:Y:S01]  /*2b4c0*/  FFMA.FTZ R34, R34, R14.reuse, -R13 ;  /* 0x0000000e22227223 */ /* 0x080fe2000001080d */
[----:B------:R-:W-:-:S06]  /*2b4d0*/  FFMA.FTZ R156, R33, R14, -R7 ;  /* 0x0000000e219c7223 */ /* 0x000fcc0000010807 */
[----:B------:R-:W2:Y:S01]  /*2b4e0*/  MUFU.EX2 R154, R154 ;  /* 0x0000009a009a7308 */ /* 0x000ea20000000800 */
        /* <DEDUP_REMOVED lines=41> */
[----:B---3--:R-:W-:Y:S01]  /*2b780*/  FADD.FTZ R6, R152, R73 ;  /* 0x0000004998067221 */ /* 0x008fe20000010000 */
[----:B------:R-:W3:Y:S01]  /*2b790*/  MUFU.EX2 R13, R34 ;  /* 0x00000022000d7308 */ /* 0x000ee20000000800 */
[----:B----4-:R-:W-:-:S02]  /*2b7a0*/  FADD.FTZ R7, R153, R24 ;  /* 0x0000001899077221 */ /* 0x010fc40000010000 */
[----:B0-----:R-:W-:Y:S02]  /*2b7b0*/  FADD.FTZ R25, R203, R6 ;  /* 0x00000006cb197221 */ /* 0x001fe40000010000 */
[----:B-1----:R-:W-:-:S03]  /*2b7c0*/  FADD.FTZ R6, R212, R7 ;  /* 0x00000007d4067221 */ /* 0x002fc60000010000 */
[----:B------:R-:W0:Y:S01]  /*2b7d0*/  MUFU.EX2 R156, R156 ;  /* 0x0000009c009c7308 */ /* 0x000e220000000800 */
[----:B--2---:R-:W-:Y:S01]  /*2b7e0*/  FADD.FTZ R24, R154, R25 ;  /* 0x000000199a187221 */ /* 0x004fe20000010000 */
[----:B-----5:R-:W-:-:S06]  /*2b7f0*/  FADD.FTZ R7, R155, R6 ;  /* 0x000000069b077221 */ /* 0x020fcc0000010000 */
[----:B------:R-:W1:Y:S01]  /*2b800*/  MUFU.EX2 R12, R12 ;  /* 0x0000000c000c7308 */ /* 0x000e620000000800 */
[----:B------:R-:W-:Y:S01]  /*2b810*/  FADD.FTZ R24, R213, R24 ;  /* 0x00000018d5187221 */ /* 0x000fe20000010000 */
[----:B------:R-:W-:-:S06]  /*2b820*/  FADD.FTZ R6, R158, R7 ;  /* 0x000000079e067221 */ /* 0x000fcc0000010000 */
[----:B------:R-:W2:Y:S08]  /*2b830*/  MUFU.EX2 R21, R21 ;  /* 0x0000001500157308 */ /* 0x000eb00000000800 */
[----:B------:R-:W4:Y:S01]  /*2b840*/  MUFU.EX2 R160, R160 ;  /* 0x000000a000a07308 */ /* 0x000f220000000800 */
[----:B------:R-:W-:Y:S01]  /*2b850*/  FADD.FTZ R7, R157, R24 ;  /* 0x000000189d077221 */ /* 0x000fe20000010000 */
[----:B---3--:R-:W-:-:S06]  /*2b860*/  FADD.FTZ R25, R13, R6 ;  /* 0x000000060d197221 */ /* 0x008fcc0000010000 */
[----:B------:R-:W3:Y:S08]  /*2b870*/  MUFU.EX2 R14, R37 ;  /* 0x00000025000e7308 */ /* 0x000ef00000000800 */
[----:B------:R-:W5:Y:S01]  /*2b880*/  MUFU.EX2 R159, R159 ;  /* 0x0000009f009f7308 */ /* 0x000f620000000800 */
[----:B0-----:R-:W-:Y:S01]  /*2b890*/  FADD.FTZ R6, R156, R7 ;  /* 0x000000079c067221 */ /* 0x001fe20000010000 */
[----:B-1----:R-:W-:-:S06]  /*2b8a0*/  FADD.FTZ R25, R12, R25 ;  /* 0x000000190c197221 */ /* 0x002fcc0000010000 */
[----:B------:R-:W0:Y:S08]  /*2b8b0*/  MUFU.EX2 R167, R167 ;  /* 0x000000a700a77308 */ /* 0x000e300000000800 */
[----:B------:R-:W1:Y:S01]  /*2b8c0*/  MUFU.EX2 R11, R11 ;  /* 0x0000000b000b7308 */ /* 0x000e620000000800 */
[----:B--2---:R-:W-:Y:S01]  /*2b8d0*/  FADD.FTZ R7, R21, R6 ;  /* 0x0000000615077221 */ /* 0x004fe20000010000 */
[----:B----4-:R-:W-:-:S06]  /*2b8e0*/  FADD.FTZ R6, R160, R25 ;  /* 0x00000019a0067221 */ /* 0x010fcc0000010000 */
[----:B------:R-:W2:Y:S08]  /*2b8f0*/  MUFU.EX2 R166, R166 ;  /* 0x000000a600a67308 */ /* 0x000eb00000000800 */
[----:B------:R-:W4:Y:S01]  /*2b900*/  MUFU.EX2 R170, R170 ;  /* 0x000000aa00aa7308 */ /* 0x000f220000000800 */
[----:B---3--:R-:W-:Y:S01]  /*2b910*/  FADD.FTZ R24, R14, R7 ;  /* 0x000000070e187221 */ /* 0x008fe20000010000 */
[----:B-----5:R-:W-:-:S06]  /*2b920*/  FADD.FTZ R6, R159, R6 ;  /* 0x000000069f067221 */ /* 0x020fcc0000010000 */
        /* <DEDUP_REMOVED lines=55> */
[----:B----4-:R-:W-:-:S03]  /*2bca0*/  FADD.FTZ R25, R163, R24 ;  /* 0x00000018a3197221 */ /* 0x010fc60000010000 */
[----:B---3--:R-:W-:Y:S01]  /*2bcb0*/  FADD.FTZ R6, R188, R7 ;  /* 0x00000007bc067221 */ /* 0x008fe20000010000 */
[----:B-----5:R-:W-:-:S03]  /*2bcc0*/  FADD.FTZ R24, R162, R25 ;  /* 0x00000019a2187221 */ /* 0x020fc60000010000 */
[----:B0-----:R-:W-:Y:S01]  /*2bcd0*/  FADD.FTZ R25, R187, R6 ;  /* 0x00000006bb197221 */ /* 0x001fe20000010000 */
[----:B-1----:R-:W-:-:S04]  /*2bce0*/  FADD.FTZ R27, R161, R24 ;  /* 0x00000018a11b7221 */ /* 0x002fc80000010000 */
[----:B------:R0:W-:Y:S04]  /*2bcf0*/  ST.E desc[UR4][R2.64+0x10], R25 ;  /* 0x0000101902007985 */ /* 0x0001e8000c101904 */
[----:B------:R1:W-:Y:S04]  /*2bd00*/  ST.E desc[UR6][R2.64+0x14], R27 ;  /* 0x0000141b02007985 */ /* 0x0003e8000c101906 */
[----:B------:R-:W0:Y:S01]  /*2bd10*/  LDL.64 R6, [R0+0x80] ;  /* 0x0000800000067983 */ /* 0x000e220000100a00 */
[----:B------:R-:W-:Y:S02]  /*2bd20*/  R2UR UR10, R4 ;  /* 0x00000000040a72ca */ /* 0x000fe400000e0000 */
[----:B------:R-:W-:-:S02]  /*2bd30*/  R2UR UR11, R5 ;  /* 0x00000000050b72ca */ /* 0x000fc400000e0000 */
[C---:B------:R-:W-:Y:S02]  /*2bd40*/  R2UR UR12, R4.reuse ;  /* 0x00000000040c72ca */ /* 0x040fe400000e0000 */
[----:B------:R-:W-:Y:S01]  /*2bd50*/  R2UR UR13, R5 ;  /* 0x00000000050d72ca */ /* 0x000fe200000e0000 */
[----:B0-----:R-:W2:Y:S08]  /*2bd60*/  LD.E R25, desc[UR8][R6.64+0x10] ;  /* 0x0000100806197980 */ /* 0x001eb0000c101900 */
[----:B-1----:R-:W3:Y:S04]  /*2bd70*/  LD.E R3, desc[UR10][R6.64+0x14] ;  /* 0x0000140a06037980 */ /* 0x002ee8000c101900 */
        /* <DEDUP_REMOVED lines=47> */
[----:B--2---:R-:W-:-:S05]  /*2c070*/  FMUL.FTZ R25, R8, R25 ;  /* 0x0000001908197220 */ /* 0x004fca0000410000 */
[----:B------:R0:W-:Y:S04]  /*2c080*/  ST.E desc[UR8][R6.64+0x10], R25 ;  /* 0x0000101906007985 */ /* 0x0001e8000c101908 */
[----:B0-----:R-:W2:Y:S01]  /*2c090*/  LD.E R25, desc[UR6][R6.64+0x154] ;  /* 0x0001540606197980 */ /* 0x001ea2000c101900 */
[C---:B---3--:R-:W-:Y:S01]  /*2c0a0*/  FMUL.FTZ R3, R8.reuse, R3 ;  /* 0x0000000308037220 */ /* 0x048fe20000410000 */
[----:B----4-:R-:W-:-:S04]  /*2c0b0*/  FMUL.FTZ R27, R8, R27 ;  /* 0x0000001b081b7220 */ /* 0x010fc80000410000 */
[----:B------:R0:W-:Y:S04]  /*2c0c0*/  ST.E desc[UR10][R6.64+0x14], R3 ;  /* 0x0000140306007985 */ /* 0x0001e8000c10190a */
[----:B------:R1:W-:Y:S04]  /*2c0d0*/  ST.E desc[UR12][R6.64+0x20], R27 ;  /* 0x0000201b06007985 */ /* 0x0003e8000c10190c */
[----:B0-----:R-:W3:Y:S04]  /*2c0e0*/  LD.E R3, desc[UR18][R6.64+0x150] ;  /* 0x0001501206037980 */ /* 0x001ee8000c101900 */
[----:B-1----:R-:W4:Y:S01]  /*2c0f0*/  LD.E R27, desc[UR6][R6.64+0x160] ;  /* 0x00016006061b7980 */ /* 0x002f22000c101900 */
        /* <DEDUP_REMOVED lines=55> */
[----:B------:R5:W-:Y:S02]  /*2c470*/  ST.E desc[UR4][R6.64+0x1e4], R25 ;  /* 0x0001e41906007985 */ /* 0x000be4000c101904 */
[----:B-----5:R-:W-:Y:S02]  /*2c480*/  FMUL.FTZ R25, R9, R2 ;  /* 0x0000000209197220 */ /* 0x020fe40000410000 */
[----:B------:R-:W2:Y:S01]  /*2c490*/  LD.E R2, desc[UR6][R6.64+0xc] ;  /* 0x00000c0606027980 */ /* 0x000ea2000c101900 */
[C---:B---3--:R-:W-:Y:S01]  /*2c4a0*/  FMUL.FTZ R3, R8.reuse, R3 ;  /* 0x0000000308037220 */ /* 0x048fe20000410000 */
[----:B----4-:R-:W-:-:S04]  /*2c4b0*/  FMUL.FTZ R27, R8, R27 ;  /* 0x0000001b081b7220 */ /* 0x010fc80000410000 */
[----:B------:R0:W-:Y:S04]  /*2c4c0*/  ST.E desc[UR4][R6.64+0x1e0], R3 ;  /* 0x0001e00306007985 */ /* 0x0001e8000c101904 */
[----:B------:R2:W-:Y:S04]  /*2c4d0*/  ST.E desc[UR4][R6.64+0x1f0], R27 ;  /* 0x0001f01b06007985 */ /* 0x0005e8000c101904 */
[----:B0-----:R-:W3:Y:S01]  /*2c4e0*/  LD.E R3, desc[UR6][R6.64+0x1f4] ;  /* 0x0001f40606037980 */ /* 0x001ee2000c101900 */
[----:B--2---:R-:W-:-:S03]  /*2c4f0*/  FMUL.FTZ R27, R9, R2 ;  /* 0x00000002091b7220 */ /* 0x004fc60000410000 */
[----:B------:R-:W2:Y:S01]  /*2c500*/  LD.E R2, desc[UR6][R6.64+0x18] ;  /* 0x0000180606027980 */ /* 0x000ea2000c101900 */
[----:B---3--:R-:W-:-:S05]  /*2c510*/  FMUL.FTZ R3, R8, R3 ;  /* 0x0000000308037220 */ /* 0x008fca0000410000 */
        /* <DEDUP_REMOVED lines=134> */
[----:B------:R-:W0:Y:S02]  /*2cd80*/  LD.E R2, desc[UR6][R6.64+0xa8] ;  /* 0x0000a80606027980 */ /* 0x000e24000c101900 */
[----:B0-----:R-:W-:-:S05]  /*2cd90*/  FMUL.FTZ R3, R9, R2 ;  /* 0x0000000209037220 */ /* 0x001fca0000410000 */
[----:B------:R0:W-:Y:S04]  /*2cda0*/  ST.E desc[UR4][R6.64+0xa8], R3 ;  /* 0x0000a80306007985 */ /* 0x0001e8000c101904 */
[----:B------:R-:W1:Y:S02]  /*2cdb0*/  LD.E R2, desc[UR6][R6.64+0xac] ;  /* 0x0000ac0606027980 */ /* 0x000e64000c101900 */
[----:B-1----:R-:W-:-:S05]  /*2cdc0*/  FMUL.FTZ R25, R9, R2 ;  /* 0x0000000209197220 */ /* 0x002fca0000410000 */
[----:B------:R1:W-:Y:S04]  /*2cdd0*/  ST.E desc[UR4][R6.64+0xac], R25 ;  /* 0x0000ac1906007985 */ /* 0x0003e8000c101904 */
[----:B------:R-:W2:Y:S02]  /*2cde0*/  LD.E R2, desc[UR6][R6.64+0xb8] ;  /* 0x0000b80606027980 */ /* 0x000ea4000c101900 */
        /* <DEDUP_REMOVED lines=115> */
[----:B------:R-:W-:Y:S04]  /*2d520*/  ST.E desc[UR4][R6.64+0x1e8], R25 ;  /* 0x0001e81906007985 */ /* 0x000fe8000c101904 */
[----:B------:R-:W2:Y:S02]  /*2d530*/  LD.E R2, desc[UR6][R6.64+0x1ec] ;  /* 0x0001ec0606027980 */ /* 0x000ea4000c101900 */
[----:B--2---:R-:W-:-:S05]  /*2d540*/  FMUL.FTZ R27, R9, R2 ;  /* 0x00000002091b7220 */ /* 0x004fca0000410000 */
[----:B------:R1:W-:Y:S04]  /*2d550*/  ST.E desc[UR4][R6.64+0x1ec], R27 ;  /* 0x0001ec1b06007985 */ /* 0x0003e8000c101904 */
[----:B------:R-:W2:Y:S02]  /*2d560*/  LD.E R2, desc[UR6][R6.64+0x1f8] ;  /* 0x0001f80606027980 */ /* 0x000ea4000c101900 */
[----:B--2---:R-:W-:-:S05]  /*2d570*/  FMUL.FTZ R29, R9, R2 ;  /* 0x00000002091d7220 */ /* 0x004fca0000410000 */
[----:B------:R-:W-:Y:S04]  /*2d580*/  ST.E desc[UR4][R6.64+0x1f8], R29 ;  /* 0x0001f81d06007985 */ /* 0x000fe8000c101904 */
[----:B------:R-:W2:Y:S01]  /*2d590*/  LD.E R2, desc[UR6][R6.64+0x1fc] ;  /* 0x0001fc0606027980 */ /* 0x000ea2000c101900 */
[----:B------:R-:W-:Y:S01]  /*2d5a0*/  LEA.HI R28, R201, 0x8, RZ, 0x19 ;  /* 0x00000008c91c7811 */ /* 0x000fe200078fc8ff */
[----:B--2---:R-:W-:-:S05]  /*2d5b0*/  FMUL.FTZ R9, R9, R2 ;  /* 0x0000000209097220 */ /* 0x004fca0000410000 */
[----:B------:R2:W-:Y:S04]  /*2d5c0*/  ST.E desc[UR4][R6.64+0x1fc], R9 ;  /* 0x0001fc0906007985 */ /* 0x0005e8000c101904 */
[----:B0-----:R-:W3:Y:S01]  /*2d5d0*/  LDL.64 R2, [R0+0x80] ;  /* 0x0000800000027983 */ /* 0x001ee20000100a00 */
[----:B------:R0:W-:Y:S06]  /*2d5e0*/  BAR.SYNC.DEFER_BLOCKING R28, 0x100 ;  /* 0x0004001c0000751d */ /* 0x0001ec0000010000 */
[----:B-1----:R-:W4:Y:S04]  /*2d5f0*/  LDL.64 R26, [R0] ;  /* 0x00000000001a7983 */ /* 0x002f280000100a00 */
[----:B------:R-:W5:Y:S04]  /*2d600*/  LDL.64 R24, [R0+0x98] ;  /* 0x0000980000187983 */ /* 0x000f680000100a00 */
[----:B--2---:R-:W2:Y:S04]  /*2d610*/  LDL.64 R8, [R0+0x88] ;  /* 0x0000880000087983 */ /* 0x004ea80000100a00 */
[----:B---3--:R-:W3:Y:S04]  /*2d620*/  LD.E R29, desc[UR4][R2.64] ;  /* 0x00000004021d7980 */ /* 0x008ee8000c101900 */
[----:B----4-:R-:W4:Y:S04]  /*2d630*/  LD.E R215, desc[UR6][R26.64] ;  /* 0x000000061ad77980 */ /* 0x010f28000c101900 */
[----:B-----5:R-:W4:Y:S04]  /*2d640*/  LD.E.64 R6, desc[UR4][R24.64] ;  /* 0x0000000418067980 */ /* 0x020f28000c101b00 */
[----:B---3--:R1:W-:Y:S04]  /*2d650*/  ST.E desc[UR8][R2.64], R29 ;  /* 0x0000001d02007985 */ /* 0x0083e8000c101908 */
[----:B------:R-:W3:Y:S04]  /*2d660*/  LD.E R31, desc[UR10][R2.64+0x4] ;  /* 0x0000040a021f7980 */ /* 0x000ee8000c101900 */
[----:B---3--:R3:W-:Y:S04]  /*2d670*/  ST.E desc[UR4][R2.64+0x4], R31 ;  /* 0x0000041f02007985 */ /* 0x0087e8000c101904 */
[----:B------:R-:W5:Y:S04]  /*2d680*/  LD.E R33, desc[UR6][R2.64+0x8] ;  /* 0x0000080602217980 */ /* 0x000f68000c101900 */
[----:B-----5:R-:W-:Y:S04]  /*2d690*/  ST.E desc[UR4][R2.64+0x8], R33 ;  /* 0x0000082102007985 */ /* 0x020fe8000c101904 */
[----:B------:R-:W5:Y:S04]  /*2d6a0*/  LD.E R27, desc[UR6][R2.64+0xc] ;  /* 0x00000c06021b7980 */ /* 0x000f68000c101900 */
[----:B-----5:R5:W-:Y:S04]  /*2d6b0*/  ST.E desc[UR4][R2.64+0xc], R27 ;  /* 0x00000c1b02007985 */ /* 0x020be8000c101904 */
[----:B------:R-:W2:Y:S04]  /*2d6c0*/  LD.E R25, desc[UR6][R2.64+0x10] ;  /* 0x0000100602197980 */ /* 0x000ea8000c101900 */
[----:B--2---:R2:W-:Y:S04]  /*2d6d0*/  ST.E desc[UR4][R2.64+0x10], R25 ;  /* 0x0000101902007985 */ /* 0x0045e8000c101904 */
[----:B-1----:R-:W4:Y:S04]  /*2d6e0*/  LD.E R29, desc[UR6][R2.64+0x14] ;  /* 0x00001406021d7980 */ /* 0x002f28000c101900 */
[----:B----4-:R1:W-:Y:S04]  /*2d6f0*/  ST.E desc[UR4][R2.64+0x14], R29 ;  /* 0x0000141d02007985 */ /* 0x0103e8000c101904 */
[----:B---3--:R-:W3:Y:S04]  /*2d700*/  LD.E R31, desc[UR6][R2.64+0x18] ;  /* 0x00001806021f7980 */ /* 0x008ee8000c101900 */
[----:B---3--:R3:W-:Y:S04]  /*2d710*/  ST.E desc[UR4][R2.64+0x18], R31 ;  /* 0x0000181f02007985 */ /* 0x0087e8000c101904 */
[----:B-----5:R-:W4:Y:S04]  /*2d720*/  LD.E R27, desc[UR6][R2.64+0x1c] ;  /* 0x00001c06021b7980 */ /* 0x020f28000c101900 */
[----:B----4-:R4:W-:Y:S04]  /*2d730*/  ST.E desc[UR4][R2.64+0x1c], R27 ;  /* 0x00001c1b02007985 */ /* 0x0109e8000c101904 */
[----:B--2---:R-:W2:Y:S04]  /*2d740*/  LD.E R25, desc[UR6][R2.64+0x20] ;  /* 0x0000200602197980 */ /* 0x004ea8000c101900 */
[----:B--2---:R2:W-:Y:S04]  /*2d750*/  ST.E desc[UR4][R2.64+0x20], R25 ;  /* 0x0000201902007985 */ /* 0x0045e8000c101904 */
[----:B-1----:R-:W5:Y:S04]  /*2d760*/  LD.E R29, desc[UR6][R2.64+0x24] ;  /* 0x00002406021d7980 */ /* 0x002f68000c101900 */
[----:B-----5:R1:W-:Y:S04]  /*2d770*/  ST.E desc[UR4][R2.64+0x24], R29 ;  /* 0x0000241d02007985 */ /* 0x0203e8000c101904 */
[----:B---3--:R-:W3:Y:S04]  /*2d780*/  LD.E R31, desc[UR6][R2.64+0x28] ;  /* 0x00002806021f7980 */ /* 0x008ee8000c101900 */
[----:B---3--:R3:W-:Y:S04]  /*2d790*/  ST.E desc[UR4][R2.64+0x28], R31 ;  /* 0x0000281f02007985 */ /* 0x0087e8000c101904 */
[----:B----4-:R-:W4:Y:S04]  /*2d7a0*/  LD.E R27, desc[UR6][R2.64+0x2c] ;  /* 0x00002c06021b7980 */ /* 0x010f28000c101900 */
        /* <DEDUP_REMOVED lines=228> */
[----:B-----5:R-:W-:Y:S04]  /*2e5f0*/  ST.E desc[UR4][R2.64+0x1f4], R29 ;  /* 0x0001f41d02007985 */ /* 0x020fe8000c101904 */
[----:B---3--:R-:W3:Y:S04]  /*2e600*/  LD.E R31, desc[UR6][R2.64+0x1f8] ;  /* 0x0001f806021f7980 */ /* 0x008ee8000c101900 */
[----:B---3--:R-:W-:Y:S04]  /*2e610*/  ST.E desc[UR4][R2.64+0x1f8], R31 ;  /* 0x0001f81f02007985 */ /* 0x008fe8000c101904 */
[----:B----4-:R-:W3:Y:S01]  /*2e620*/  LD.E R27, desc[UR6][R2.64+0x1fc] ;  /* 0x0001fc06021b7980 */ /* 0x010ee2000c101900 */
        /* <DEDUP_REMOVED lines=28> */
[----:B------:R-:W-:Y:S02]  /*2e7f0*/  R2UR UR56, R4 ;  /* 0x00000000043872ca */ /* 0x000fe400000e0000 */
[----:B------:R-:W-:Y:S01]  /*2e800*/  R2UR UR57, R5 ;  /* 0x00000000053972ca */ /* 0x000fe200000e0000 */
[----:B---3--:R1:W-:Y:S04]  /*2e810*/  ST.E desc[UR4][R2.64+0x1fc], R27 ;  /* 0x0001fc1b02007985 */ /* 0x0083e8000c101904 */
[----:B------:R-:W3:Y:S04]  /*2e820*/  LD.E R214, desc[UR16][R8.64] ;  /* 0x0000001008d67980 */ /* 0x000ee8000c101900 */
[----:B------:R-:W4:Y:S04]  /*2e830*/  LD.E R24, desc[UR18][R2.64] ;  /* 0x0000001202187980 */ /* 0x000f28000c101900 */
[----:B--2---:R-:W4:Y:S04]  /*2e840*/  LD.E R25, desc[UR20][R2.64+0x4] ;  /* 0x0000041402197980 */ /* 0x004f28000c101900 */
[----:B------:R-:W4:Y:S04]  /*2e850*/  LD.E R26, desc[UR22][R2.64+0x8] ;  /* 0x00000816021a7980 */ /* 0x000f28000c101900 */
[----:B-1----:R-:W4:Y:S04]  /*2e860*/  LD.E R27, desc[UR24][R2.64+0xc] ;  /* 0x00000c18021b7980 */ /* 0x002f28000c101900 */
        /* <DEDUP_REMOVED lines=124> */
[----:B------:R-:W-:Y:S01]  /*2f030*/  IMAD R6, R215, 0xc00, R6 ;  /* 0x00000c00d7067824 */ /* 0x000fe200078e0206 */
[----:B---3--:R-:W-:-:S02]  /*2f040*/  ISETP.NE.U32.AND P0, PT, R214, RZ, PT ;  /* 0x000000ffd600720c */ /* 0x008fc40003f05070 */
        /* <DEDUP_REMOVED lines=27> */
[----:B----4-:R-:W-:-:S06]  /*2f200*/  WARPGROUP.ARRIVE ;  /* 0x00000000000079c5 */ /* 0x010fcc0000000000 */
        /* <DEDUP_REMOVED lines=18> */
[----:B------:R-:W-:Y:S02]  /*2f330*/  R2UR UR6, R4 ;  /* 0x00000000040672ca */ /* 0x000fe400000e0000 */
[----:B------:R-:W-:-:S09]  /*2f340*/  R2UR UR7, R5 ;  /* 0x00000000050772ca */ /* 0x000fd200000e0000 */
        /* <DEDUP_REMOVED lines=356> */
[C---:B------:R-:W-:Y:S01]  /*30990*/  R2UR UR19, R5.reuse ;  /* 0x00000000051372ca */ /* 0x040fe200000e0000 */
[----:B------:R5:W-:Y:S01]  /*309a0*/  ST.E desc[UR24][R2.64+0x1f4], R149 ;  /* 0x0001f49502007985 */ /* 0x000be2000c101918 */
        /* <DEDUP_REMOVED lines=12> */
[C---:B------:R-:W-:Y:S02]  /*30a70*/  R2UR UR52, R4.reuse ;  /* 0x00000000043472ca */ /* 0x040fe400000e0000 */
[----:B------:R-:W-:Y:S01]  /*30a80*/  R2UR UR53, R5 ;  /* 0x00000000053572ca */ /* 0x000fe200000e0000 */
[----:B------:R5:W-:Y:S01]  /*30a90*/  ST.E desc[UR6][R2.64+0x1f8], R150 ;  /* 0x0001f89602007985 */ /* 0x000be2000c101906 */
[----:B------:R-:W-:-:S03]  /*30aa0*/  R2UR UR60, R4 ;  /* 0x00000000043c72ca */ /* 0x000fc600000e0000 */
[----:B------:R5:W-:Y:S01]  /*30ab0*/  ST.E desc[UR8][R2.64+0x1fc], R151 ;  /* 0x0001fc9702007985 */ /* 0x000be2000c101908 */
[----:B------:R-:W-:-:S03]  /*30ac0*/  R2UR UR61, R5 ;  /* 0x00000000053d72ca */ /* 0x000fc600000e0000 */
[----:B------:R-:W-:Y:S01]  /*30ad0*/  ST.E desc[UR16][R8.64], R194 ;  /* 0x000000c208007985 */ /* 0x000fe2000c101910 */
[C---:B------:R-:W-:Y:S02]  /*30ae0*/  R2UR UR58, R4.reuse ;  /* 0x00000000043a72ca */ /* 0x040fe400000e0000 */
[C---:B------:R-:W-:Y:S01]  /*30af0*/  R2UR UR59, R5.reuse ;  /* 0x00000000053b72ca */ /* 0x040fe200000e0000 */
[----:B0-----:R-:W5:Y:S01]  /*30b00*/  LD.E R24, desc[UR18][R2.64] ;  /* 0x0000001202187980 */ /* 0x001f62000c101900 */
[C---:B------:R-:W-:Y:S02]  /*30b10*/  R2UR UR56, R4.reuse ;  /* 0x00000000043872ca */ /* 0x040fe400000e0000 */
[C---:B------:R-:W-:Y:S01]  /*30b20*/  R2UR UR57, R5.reuse ;  /* 0x00000000053972ca */ /* 0x040fe200000e0000 */
[----:B-1----:R-:W5:Y:S01]  /*30b30*/  LD.E R25, desc[UR20][R2.64+0x4] ;  /* 0x0000041402197980 */ /* 0x002f62000c101900 */
[C---:B------:R-:W-:Y:S02]  /*30b40*/  R2UR UR4, R4.reuse ;  /* 0x00000000040472ca */ /* 0x040fe400000e0000 */
[----:B------:R-:W-:Y:S01]  /*30b50*/  R2UR UR5, R5 ;  /* 0x00000000050572ca */ /* 0x000fe200000e0000 */
[----:B--2---:R-:W2:Y:S01]  /*30b60*/  LD.E R26, desc[UR22][R2.64+0x8] ;  /* 0x00000816021a7980 */ /* 0x004ea2000c101900 */
[----:B------:R-:W-:-:S02]  /*30b70*/  R2UR UR6, R4 ;  /* 0x00000000040672ca */ /* 0x000fc400000e0000 */
[C---:B------:R-:W-:Y:S01]  /*30b80*/  R2UR UR7, R5.reuse ;  /* 0x00000000050772ca */ /* 0x040fe200000e0000 */
[----:B---3--:R-:W2:Y:S01]  /*30b90*/  LD.E R27, desc[UR24][R2.64+0xc] ;  /* 0x00000c18021b7980 */ /* 0x008ea2000c101900 */
[C---:B------:R-:W-:Y:S02]  /*30ba0*/  R2UR UR8, R4.reuse ;  /* 0x00000000040872ca */ /* 0x040fe400000e0000 */
[C---:B------:R-:W-:Y:S01]  /*30bb0*/  R2UR UR9, R5.reuse ;  /* 0x00000000050972ca */ /* 0x040fe200000e0000 */
[----:B----4-:R-:W2:Y:S01]  /*30bc0*/  LD.E R28, desc[UR26][R2.64+0x10] ;  /* 0x0000101a021c7980 */ /* 0x010ea2000c101900 */
[C---:B------:R-:W-:Y:S02]  /*30bd0*/  R2UR UR10, R4.reuse ;  /* 0x00000000040a72ca */ /* 0x040fe400000e0000 */
[----:B------:R-:W-:Y:S01]  /*30be0*/  R2UR UR11, R5 ;  /* 0x00000000050b72ca */ /* 0x000fe200000e0000 */
[----:B-----5:R-:W2:Y:S01]  /*30bf0*/  LD.E R29, desc[UR28][R2.64+0x14] ;  /* 0x0000141c021d7980 */ /* 0x020ea2000c101900 */
        /* <DEDUP_REMOVED lines=387> */
[----:B------:R-:W-:Y:S02]  /*32430*/  WARPGROUP.DEPBAR.LE gsb0, 0x0 ;  /* 0x00008000000079c5 */ /* 0x000fe40000010000 */
        /* <DEDUP_REMOVED lines=2713> */
[----:B------:R-:W-:Y:S04]  /*3cdd0*/  ST.E desc[UR6][R2.64+0x1ec], R147 ;  /* 0x0001ec9302007985 */ /* 0x000fe8000c101906 */
[----:B------:R-:W-:Y:S04]  /*3cde0*/  ST.E desc[UR8][R2.64+0x1f0], R148 ;  /* 0x0001f09402007985 */ /* 0x000fe8000c101908 */
[----:B------:R-:W-:Y:S04]  /*3cdf0*/  ST.E desc[UR10][R2.64+0x1f4], R149 ;  /* 0x0001f49502007985 */ /* 0x000fe8000c10190a */
[----:B------:R-:W-:Y:S04]  /*3ce00*/  ST.E desc[UR12][R2.64+0x1f8], R150 ;  /* 0x0001f89602007985 */ /* 0x000fe8000c10190c */
[----:B------:R-:W-:Y:S01]  /*3ce10*/  ST.E desc[UR14][R2.64+0x1fc], R151 ;  /* 0x0001fc9702007985 */ /* 0x000fe2000c10190e */
        /* <DEDUP_REMOVED lines=765> */
[----:B------:R-:W2:Y:S01]  /*3fdf0*/  LD.E R11, desc[UR6][R2.64+0x4] ;  /* 0x00000406020b7980 */ /* 0x000ea2000c101900 */
[C---:B------:R-:W-:Y:S02]  /*3fe00*/  R2UR UR4, R4.reuse ;  /* 0x00000000040472ca */ /* 0x040fe400000e0000 */
        /* <DEDUP_REMOVED lines=10> */
[----:B0-----:R-:W4:Y:S01]  /*3feb0*/  LD.E R9, desc[UR6][R2.64+0xc] ;  /* 0x00000c0602097980 */ /* 0x001f22000c101900 */
[C---:B------:R-:W-:Y:S02]  /*3fec0*/  R2UR UR4, R4.reuse ;  /* 0x00000000040472ca */ /* 0x040fe400000e0000 */
[C---:B------:R-:W-:Y:S02]  /*3fed0*/  R2UR UR5, R5.reuse ;  /* 0x00000000050572ca */ /* 0x040fe400000e0000 */
[----:B------:R-:W-:Y:S02]  /*3fee0*/  R2UR UR6, R4 ;  /* 0x00000000040672ca */ /* 0x000fe400000e0000 */
[----:B------:R-:W-:-:S09]  /*3fef0*/  R2UR UR7, R5 ;  /* 0x00000000050772ca */ /* 0x000fd200000e0000 */
[----:B----4-:R0:W-:Y:S04]  /*3ff00*/  ST.E desc[UR4][R2.64+0xc], R9 ;  /* 0x00000c0902007985 */ /* 0x0101e8000c101904 */
[----:B-1----:R-:W4:Y:S01]  /*3ff10*/  LD.E R7, desc[UR6][R2.64+0x10] ;  /* 0x0000100602077980 */ /* 0x002f22000c101900 */
[C---:B------:R-:W-:Y:S02]  /*3ff20*/  R2UR UR4, R4.reuse ;  /* 0x00000000040472ca */ /* 0x040fe400000e0000 */
[C---:B------:R-:W-:Y:S02]  /*3ff30*/  R2UR UR5, R5.reuse ;  /* 0x00000000050572ca */ /* 0x040fe400000e0000 */
[----:B------:R-:W-:Y:S02]  /*3ff40*/  R2UR UR6, R4 ;  /* 0x00000000040672ca */ /* 0x000fe400000e0000 */
[----:B------:R-:W-:-:S09]  /*3ff50*/  R2UR UR7, R5 ;  /* 0x00000000050772ca */ /* 0x000fd200000e0000 */
[----:B----4-:R1:W-:Y:S04]  /*3ff60*/  ST.E desc[UR4][R2.64+0x10], R7 ;  /* 0x0000100702007985 */ /* 0x0103e8000c101904 */
        /* <DEDUP_REMOVED lines=726> */
[----:B---3--:R-:W2:Y:S01]  /*42cd0*/  LD.E R13, desc[UR6][R2.64+0x1f8] ;  /* 0x0001f806020d7980 */ /* 0x008ea2000c101900 */
[C---:B------:R-:W-:Y:S02]  /*42ce0*/  R2UR UR4, R4.reuse ;  /* 0x00000000040472ca */ /* 0x040fe400000e0000 */
[C---:B------:R-:W-:Y:S02]  /*42cf0*/  R2UR UR5, R5.reuse ;  /* 0x00000000050572ca */ /* 0x040fe400000e0000 */
[----:B------:R-:W-:Y:S02]  /*42d00*/  R2UR UR6, R4 ;  /* 0x00000000040672ca */ /* 0x000fe400000e0000 */
[----:B------:R-:W-:-:S02]  /*42d10*/  R2UR UR7, R5 ;  /* 0x00000000050772ca */ /* 0x000fc400000e0000 */
[----:B------:R-:W-:-:S07]  /*42d20*/  LOP3.LUT P6, RZ, R201, 0x7f, RZ, 0xc0, !PT ;  /* 0x0000007fc9ff7812 */ /* 0x000fce00078cc0ff */
[----:B--2---:R1:W-:Y:S04]  /*42d30*/  ST.E desc[UR4][R2.64+0x1f8], R13 ;  /* 0x0001f80d02007985 */ /* 0x0043e8000c101904 */
[----:B0-----:R-:W2:Y:S01]  /*42d40*/  LD.E R9, desc[UR6][R2.64+0x1fc] ;  /* 0x0001fc0602097980 */ /* 0x001ea2000c101900 */
[----:B------:R-:W-:Y:S02]  /*42d50*/  R2UR UR4, R4 ;  /* 0x00000000040472ca */ /* 0x000fe400000e0000 */
[----:B------:R-:W-:-:S13]  /*42d60*/  R2UR UR5, R5 ;  /* 0x00000000050572ca */ /* 0x000fda00000e0000 */
[----:B--2---:R1:W-:Y:S01]  /*42d70*/  ST.E desc[UR4][R2.64+0x1fc], R9 ;  /* 0x0001fc0902007985 */ /* 0x0043e2000c101904 */
[----:B------:R-:W-:Y:S05]  /*42d80*/  @P6 BRA `(.L_x_2752) ;  /* 0x0000000000306947 */ /* 0x000fea0003800000 */
[----:B-1----:R-:W2:Y:S04]  /*42d90*/  LDL.64 R2, [R0+0x40] ;  /* 0x0000400000027983 */ /* 0x002ea80000100a00 */
        /* <DEDUP_REMOVED lines=11> */
.L_x_2752:
[----:B------:R-:W-:-:S04]  /*42e50*/  IMAD.MOV.U32 R203, RZ, RZ, 0x0 ;  /* 0x00000000ffcb7424 */ /* 0x000fc800078e00ff */
[----:B01----:R-:W-:Y:S05]  /*42e60*/  RET.REL.NODEC R202 `(_ZN7cutlass13device_kernelIN5flash11enable_sm90INS1_16FlashAttnFwdSm90INS1_25CollectiveMainloopFwdSm90ILi2EN4cute5tupleIJNS5_1CILi1EEES8_S8_EEENS6_IJNS7_ILi128EEENS7_ILi96EEENS7_ILi64EEEEEELi256ENS_6half_tEfNS_4arch4Sm90ELb0ELb1ELb0ELb1ELb0ELb0ELb1ELb1ELb0ELb0ELb0ELb0EEENS1_21CollectiveEpilogueFwdINS6_IJSA_NS7_ILi256EEESB_EEES9_SE_SG_Li256ELb1ELb0ELb0ELb0EEENS1_36VarlenDynamicPersistentTileSchedulerILi128ELi96ELi256ELi32ELb0ELb0ELb1ELb1ELb0ELb1EEEEEEEEEvNT_6ParamsE) ;  /* 0xfffffbd0ca647950 */ /* 0x003fea0003c3ffff */
.L_x_2730:
[----:B0-----:R0:W1:Y:S02]  /*42e70*/  SYNCS.PHASECHK.TRANS64.TRYWAIT P0, [R2+URZ], R3 ;  /* 0x00000003020075a7 */ /* 0x001064000800017f */
[----:B-1----:R-:W-:Y:S05]  /*42e80*/  @!P0 NANOSLEEP.SYNCS 0x989680 ;  /* 0x009896800000895d */ /* 0x002fea0003900000 */
[----:B------:R-:W1:Y:S02]  /*42e90*/  @!P0 SYNCS.PHASECHK.TRANS64 P0, [R2+URZ], R3 ;  /* 0x00000003020085a7 */ /* 0x000e64000800007f */
[----:B-1----:R-:W-:Y:S05]  /*42ea0*/  @!P0 BRA `(.L_x_2730) ;  /* 0xfffffffc00f08947 */ /* 0x002fea000383ffff */
[----:B------:R-:W-:Y:S05]  /*42eb0*/  BRA `(.L_x_2729) ;  /* 0xfffffe4c00ec7947 */ /* 0x000fea000383ffff */
.L_x_2737:
[----:B0-----:R0:W1:Y:S02]  /*42ec0*/  SYNCS.PHASECHK.TRANS64.TRYWAIT P0, [R8+URZ], R9 ;  /* 0x00000009080075a7 */ /* 0x001064000800017f */
[----:B-1----:R-:W-:Y:S05]  /*42ed0*/  @!P0 NANOSLEEP.SYNCS 0x989680 ;  /* 0x009896800000895d */ /* 0x002fea0003900000 */
[----:B------:R-:W1:Y:S02]  /*42ee0*/  @!P0 SYNCS.PHASECHK.TRANS64 P0, [R8+URZ], R9 ;  /* 0x00000009080085a7 */ /* 0x000e64000800007f */
[----:B-1----:R-:W-:Y:S05]  /*42ef0*/  @!P0 BRA `(.L_x_2737) ;  /* 0xfffffffc00f08947 */ /* 0x002fea000383ffff */
[----:B------:R-:W-:Y:S05]  /*42f00*/  BRA `(.L_x_2736) ;  /* 0xfffffe5400c07947 */ /* 0x000fea000383ffff */
.L_x_2753:
        /* <DEDUP_REMOVED lines=15> */
.L_x_4725:


//--------------------- .text._ZN7cutlass13device_kernelIN5flash11enable_sm90INS1_16FlashAttnFwdSm90INS1_25CollectiveMainloopFwdSm90ILi2EN4cute5tupleIJNS5_1CILi1EEES8_S8_EEENS6_IJNS7_ILi128EEENS7_ILi96EEENS7_ILi64EEEEEELi256ENS_6half_tEfNS_4arch4Sm90ELb0ELb1ELb0ELb1ELb0ELb1ELb1ELb1ELb0ELb0ELb0ELb0EEENS1_21CollectiveEpilogueFwdINS6_IJSA_NS7_ILi256EEESB_EEES9_SE_SG_Li256ELb1ELb0ELb0ELb0EEENS1_36VarlenDynamicPersistentTileSchedulerILi128ELi96ELi256ELi32ELb0ELb0ELb1ELb1ELb0ELb1EEEEEEEEEvNT_6ParamsE --------------------------
	.section	.text._ZN7cutlass13device_kernelIN5flash11enable_sm90INS1_16FlashAttnFwdSm90INS1_25CollectiveMainloopFwdSm90ILi2EN4cute5tupleIJNS5_1CILi1EEES8_S8_EEENS6_IJNS7_ILi128EEENS7_ILi96EEENS7_ILi64EEEEEELi256ENS_6half_tEfNS_4arch4Sm90ELb0ELb1ELb0ELb1ELb0ELb1ELb1ELb1ELb0ELb0ELb0ELb0EEENS1_21CollectiveEpilogueFwdINS6_IJSA_NS7_ILi256EEESB_EEES9_SE_SG_Li256ELb1ELb0ELb0ELb0EEENS1_36VarlenDynamicPersistentTileSchedulerILi128ELi96ELi256ELi32ELb0ELb0ELb1ELb1ELb0ELb1EEEEEEEEEvNT_6ParamsE,"ax",@progbits
	.align	128
.text._ZN7cutlass13device_kernelIN5flash11enable_sm90INS1_16FlashAttnFwdSm90INS1_25CollectiveMainloopFwdSm90ILi2EN4cute5tupleIJNS5_1CILi1EEES8_S8_EEENS6_IJNS7_ILi128EEENS7_ILi96EEENS7_ILi64EEEEEELi256ENS_6half_tEfNS_4arch4Sm90ELb0ELb1ELb0ELb1ELb0ELb1ELb1ELb1ELb0ELb0ELb0ELb0EEENS1_21CollectiveEpilogueFwdINS6_IJSA_NS7_ILi256EEESB_EEES9_SE_SG_Li256ELb1ELb0ELb0ELb0EEENS1_36VarlenDynamicPersistentTileSchedulerILi128ELi96ELi256ELi32ELb0ELb0ELb1ELb1ELb0ELb1EEEEEEEEEvNT_6ParamsE:
        .type           _ZN7cutlass13device_kernelIN5flash11enable_sm90INS1_16FlashAttnFwdSm90INS1_25CollectiveMainloopFwdSm90ILi2EN4cute5tupleIJNS5_1CILi1EEES8_S8_EEENS6_IJNS7_ILi128EEENS7_ILi96EEENS7_ILi64EEEEEELi256ENS_6half_tEfNS_4arch4Sm90ELb0ELb1ELb0ELb1ELb0ELb1ELb1ELb1ELb0ELb0ELb0ELb0EEENS1_21CollectiveEpilogueFwdINS6_IJSA_NS7_ILi256EEESB_EEES9_SE_SG_Li256ELb1ELb0ELb0ELb0EEENS1_36VarlenDynamicPersistentTileSchedulerILi128ELi96ELi256ELi32ELb0ELb0ELb1ELb1ELb0ELb1EEEEEEEEEvNT_6ParamsE,@function
        .size           _ZN7cutlass13device_kernelIN5flash11enable_sm90INS1_16FlashAttnFwdSm90INS1_25CollectiveMainloopFwdSm90ILi2EN4cute5tupleIJNS5_1CILi1EEES8_S8_EEENS6_IJNS7_ILi128EEENS7_ILi96EEENS7_ILi64EEEEEELi256ENS_6half_tEfNS_4arch4Sm90ELb0ELb1ELb0ELb1ELb0ELb1ELb1ELb1ELb0ELb0ELb0ELb0EEENS1_21CollectiveEpilogueFwdINS6_IJSA_NS7_ILi256EEESB_EEES9_SE_SG_Li256ELb1ELb0ELb0ELb0EEENS1_36VarlenDynamicPersistentTileSchedulerILi128ELi96ELi256ELi32ELb0ELb0ELb1ELb1ELb0ELb1EEEEEEEEEvNT_6ParamsE,(.L_x_4727 - _ZN7cutlass13device_kernelIN5flash11enable_sm90INS1_16FlashAttnFwdSm90INS1_25CollectiveMainloopFwdSm90ILi2EN4cute5tupleIJNS5_1CILi1EEES8_S8_EEENS6_IJNS7_ILi128EEENS7_ILi96EEENS7_ILi64EEEEEELi256ENS_6half_tEfNS_4arch4Sm90ELb0ELb1ELb0ELb1ELb0ELb1ELb1ELb1ELb0ELb0ELb0ELb0EEENS1_21CollectiveEpilogueFwdINS6_IJSA_NS7_ILi256EEESB_EEES9_SE_SG_Li256ELb1ELb0ELb0ELb0EEENS1_36VarlenDynamicPersistentTileSchedulerILi128ELi96ELi256ELi32ELb0ELb0ELb1ELb1ELb0ELb1EEEEEEEEEvNT_6ParamsE)
        .other          _ZN7cutlass13device_kernelIN5flash11enable_sm90INS1_16FlashAttnFwdSm90INS1_25CollectiveMainloopFwdSm90ILi2EN4cute5tupleIJNS5_1CILi1EEES8_S8_EEENS6_IJNS7_ILi128EEENS7_ILi96EEENS7_ILi64EEEEEELi256ENS_6half_tEfNS_4arch4Sm90ELb0ELb1ELb0ELb1ELb0ELb1ELb1ELb1ELb0ELb0ELb0ELb0EEENS1_21CollectiveEpilogueFwdINS6_IJSA_NS7_ILi256EEESB_EEES9_SE_SG_Li256ELb1ELb0ELb0ELb0EEENS1_36VarlenDynamicPersistentTileSchedulerILi128ELi96ELi256ELi32ELb0ELb0ELb1ELb1ELb0ELb1EEEEEEEEEvNT_6ParamsE,@"STO_CUDA_ENTRY STV_DEFAULT"
_ZN7cutlass13device_kernelIN5flash11enable_sm90INS1_16FlashAttnFwdSm90INS1_25CollectiveMainloopFwdSm90ILi2EN4cute5tupleIJNS5_1CILi1EEES8_S8_EEENS6_IJNS7_ILi128EEENS7_ILi96EEENS7_ILi64EEEEEELi256ENS_6half_tEfNS_4arch4Sm90ELb0ELb1ELb0ELb1ELb0ELb1ELb1ELb1ELb0ELb0ELb0ELb0EEENS1_21CollectiveEpilogueFwdINS6_IJSA_NS7_ILi256EEESB_EEES9_SE_SG_Li256ELb1ELb0ELb0ELb0EEENS1_36VarlenDynamicPersistentTileSchedulerILi128ELi96ELi256ELi32ELb0ELb0ELb1ELb1ELb0ELb1EEEEEEEEEvNT_6ParamsE:
[----:B------:R-:W0:Y:S02]  /*0000*/  LDC R1, c[0x0][0x28] ;  /* 0x00000a00ff017b82 */ /* 0x000e240000000800 */
[----:B0-----:R-:W-:-:S05]  /*0010*/  VIADD R1, R1, 0xfffffb70 ;  /* 0xfffffb7001017836 */ /* 0x001fca0000000000 */
[----:B------:R-:W-:Y:S01]  /*0020*/  R2UR UR4, R1 ;  /* 0x00000000010472ca */ /* 0x000fe200000e0000 */
[----:B------:R-:W0:Y:S01]  /*0030*/  S2R R3, SR_TID.X ;  /* 0x0000000000037919 */ /* 0x000e220000002100 */
[----:B------:R-:W-:Y:S01]  /*0040*/  ELECT P0, URZ, PT ;  /* 0x00000000003f782f */ /* 0x000fe20003800000 */
[----:B------:R-:W-:Y:S01]  /*0050*/  BSSY B0, `(.L_x_2754) ;  /* 0x000001e000007945 */ /* 0x000fe20003800000 */
[----:B------:R-:W-:Y:S01]  /*0060*/  ULDC UR49, c[0x0][0x20] ;  /* 0x0000080000317ab9 */ /* 0x000fe20000000800 */
[----:B------:R-:W-:-:S08]  /*0070*/  ULDC UR48, c[0x0][0x24] ;  /* 0x0000090000307ab9 */ /* 0x000fd00000000800 */
[----:B------:R-:W-:-:S04]  /*0080*/  UIADD3 UR49, UP0, UR4, UR49, URZ ;  /* 0x0000003104317290 */ /* 0x000fc8000ff1e03f */
[----:B------:R-:W-:Y:S01]  /*0090*/  UIADD3.X UR48, URZ, UR48, URZ, UP0, !UPT ;  /* 0x000000303f307290 */ /* 0x000fe200087fe43f */
        /* <DEDUP_REMOVED lines=25> */
.L_x_2755:
[----:B------:R-:W-:Y:S05]  /*0230*/  BSYNC B0 ;  /* 0x0000000000007941 */ /* 0x000fea0003800000 */
.L_x_2754:
        /* <DEDUP_REMOVED lines=43> */
.L_x_2756:
        /* <DEDUP_REMOVED lines=22> */
.L_x_2757:
        /* <DEDUP_REMOVED lines=18> */
.L_x_2758:
        /* <DEDUP_REMOVED lines=22> */
.L_x_2759:
        /* <DEDUP_REMOVED lines=22> */
.L_x_2760:
[----:B------:R-:W-:Y:S01]  /*0a30*/  PLOP3.LUT P0, PT, PT, PT, UP0, 0x80, 0x0 ;  /* 0x000000000000781c */ /* 0x000fe20003f0f008 */
[----:B------:R-:W-:Y:S01]  /*0a40*/  UMOV UR50, 0x1 ;  /* 0x0000000100327882 */ /* 0x000fe20000000000 */
[----:B------:R-:W-:Y:S01]  /*0a50*/  NOP ;  /* 0x0000000000007918 */ /* 0x000fe20000000000 */
[----:B------:R-:W-:Y:S01]  /*0a60*/  USEL UR50, UR50, 0x2, !UP0 ;  /* 0x0000000232327887 */ /* 0x000fe2000c000000 */
[----:B------:R-:W-:Y:S01]  /*0a70*/  BSSY B7, `(.L_x_2761) ;  /* 0x000327b000077945 */ /* 0x000fe20003800000 */
[----:B------:R-:W-:Y:S01]  /*0a80*/  ULDC.64 UR56, c[0x0][0x208] ;  /* 0x0000820000387ab9 */ /* 0x000fe20000000a00 */
[----:B------:R-:W-:Y:S02]  /*0a90*/  IMAD.U32 R18, RZ, RZ, UR49 ;  /* 0x00000031ff127e24 */ /* 0x000fe4000f8e00ff */
[----:B------:R-:W-:Y:S01]  /*0aa0*/  IMAD.U32 R19, RZ, RZ, UR48 ;  /* 0x00000030ff137e24 */ /* 0x000fe2000f8e00ff */
[----:B0123--:R-:W-:Y:S06]  /*0ab0*/  BAR.SYNC.DEFER_BLOCKING 0x0 ;  /* 0x0000000000007b1d */ /* 0x00ffec0000010000 */
[----:B------:R-:W-:Y:S05]  /*0ac0*/  @!P0 BRA `(.L_x_2762) ;  /* 0x000002c400288947 */ /* 0x000fea0003800000 */
.L_x_2763:
[----:B------:R-:W-:-:S08]  /*0ad0*/  NOP ;  /* 0x0000000000007918 */ /* 0x000fd00000000000 */
[----:B------:R-:W0:Y:S02]  /*0ae0*/  USETMAXREG.TRY_ALLOC.CTAPOOL UP0, 0xf0 ;  /* 0x000000f0000079c8 */ /* 0x000e240008000600 */
[----:B0-----:R-:W-:-:S13]  /*0af0*/  PLOP3.LUT P0, PT, PT, PT, UP0, 0x80, 0x0 ;  /* 0x000000000000781c */ /* 0x001fda0003f0f008 */
[----:B------:R-:W-:Y:S05]  /*0b00*/  @!P0 BRA `(.L_x_2763) ;  /* 0xfffffffc00f08947 */ /* 0x000fea000383ffff */
[----:B------:R-:W2:Y:S01]  /*0b10*/  LDL.LU R2, [R1+0x460] ;  /* 0x0004600001027983 */ /* 0x000ea20000300800 */
[----:B------:R-:W0:Y:S01]  /*0b20*/  S2UR UR5, SR_CgaCtaId ;  /* 0x00000000000579c3 */ /* 0x000e220000008800 */
[----:B------:R-:W-:Y:S01]  /*0b30*/  UMOV UR4, 0x400 ;  /* 0x0000040000047882 */ /* 0x000fe20000000000 */
[----:B------:R-:W-:Y:S01]  /*0b40*/  UIADD3 UR44, UP0, UR49, 0x210, URZ ;  /* 0x00000210312c7890 */ /* 0x000fe2000ff1e03f */
[----:B------:R-:W1:Y:S01]  /*0b50*/  S2R R0, SR_TID.X ;  /* 0x0000000000007919 */ /* 0x000e620000002100 */
[----:B------:R-:W-:Y:S02]  /*0b60*/  UIADD3 UR43, UP1, UR49, 0x21c, URZ ;  /* 0x0000021c312b7890 */ /* 0x000fe4000ff3e03f */
[----:B------:R-:W-:Y:S01]  /*0b70*/  UIADD3.X UR42, URZ, UR48, URZ, UP0, !UPT ;  /* 0x000000303f2a7290 */ /* 0x000fe200087fe43f */
[----:B------:R-:W-:Y:S01]  /*0b80*/  STL.64 [R1+0x210], RZ ;  /* 0x000210ff01007387 */ /* 0x000fe20000100a00 */
[----:B------:R-:W-:-:S03]  /*0b90*/  UIADD3.X UR41, URZ, UR48, URZ, UP1, !UPT ;  /* 0x000000303f297290 */ /* 0x000fc60008ffe43f */
[----:B------:R-:W-:Y:S04]  /*0ba0*/  STL [R1+0x218], RZ ;  /* 0x000218ff01007387 */ /* 0x000fe80000100800 */
[----:B------:R-:W-:Y:S01]  /*0bb0*/  STL [R1+0x21c], RZ ;  /* 0x00021cff01007387 */ /* 0x000fe20000100800 */
[----:B0-----:R-:W-:-:S06]  /*0bc0*/  ULEA UR4, UR5, UR4, 0x18 ;  /* 0x0000000405047291 */ /* 0x001fcc000f8ec03f */
[----:B------:R-:W-:Y:S01]  /*0bd0*/  IMAD.U32 R145, RZ, RZ, UR4 ;  /* 0x00000004ff917e24 */ /* 0x000fe2000f8e00ff */
[----:B------:R-:W-:Y:S06]  /*0be0*/  BAR.ARV 0x8, 0x120 ;  /* 0x0204800000007b1d */ /* 0x000fec0000002000 */
[----:B-1----:R-:W-:Y:S01]  /*0bf0*/  SHF.R.U32.HI R9, RZ, 0x7, R0 ;  /* 0x00000007ff097819 */ /* 0x002fe20000011600 */
[----:B------:R-:W-:-:S03]  /*0c00*/  ULDC UR4, c[0x0][0xd14] ;  /* 0x0003450000047ab9 */ /* 0x000fc60000000800 */
[----:B------:R-:W-:-:S13]  /*0c10*/  ISETP.NE.AND P0, PT, R9, 0x1, PT ;  /* 0x000000010900780c */ /* 0x000fda0003f05270 */
[----:B------:R-:W-:Y:S08]  /*0c20*/  @!P0 BAR.ARV 0x9, 0x100 ;  /* 0x0244000000008b1d */ /* 0x000ff00000002000 */
[----:B------:R-:W-:Y:S06]  /*0c30*/  BAR.SYNC.DEFER_BLOCKING 0x5, 0x120 ;  /* 0x0144800000007b1d */ /* 0x000fec0000010000 */
[----:B------:R-:W0:Y:S02]  /*0c40*/  LDS.128 R116, [R145+0x324d0] ;  /* 0x0324d00091747984 */ /* 0x000e240000000c00 */
[----:B------:R-:W-:Y:S06]  /*0c50*/  BAR.ARV 0x4, 0x120 ;  /* 0x0104800000007b1d */ /* 0x000fec0000002000 */
[----:B--2---:R-:W-:-:S04]  /*0c60*/  LOP3.LUT R2, R2, 0xffefffff, RZ, 0xc0, !PT ;  /* 0xffefffff02027812 */ /* 0x004fc800078ec0ff */
[----:B------:R-:W-:Y:S02]  /*0c70*/  @P0 LOP3.LUT R2, R2, 0x100000, RZ, 0xfc, !PT ;  /* 0x0010000002020812 */ /* 0x000fe400078efcff */
[----:B0-----:R-:W-:-:S03]  /*0c80*/  ISETP.GE.AND P0, PT, R119, UR4, PT ;  /* 0x0000000477007c0c */ /* 0x001fc6000bf06270 */
[----:B------:R0:W-:Y:S10]  /*0c90*/  STL [R1+0x460], R2 ;  /* 0x0004600201007387 */ /* 0x0001f40000100800 */
[----:B0-----:R-:W-:Y:S05]  /*0ca0*/  @P0 BRA `(.L_x_2764) ;  /* 0x00000324005c0947 */ /* 0x001fea0003800000 */
[----:B------:R-:W-:Y:S01]  /*0cb0*/  VIADD R211, R0, 0xffffff80 ;  /* 0xffffff8000d37836 */ /* 0x000fe20000000000 */
[C---:B------:R-:W-:Y:S01]  /*0cc0*/  IADD3 R210, -R9.reuse, 0xb, RZ ;  /* 0x0000000b09d27810 */ /* 0x040fe20007ffe1ff */
[----:B------:R-:W-:Y:S02]  /*0cd0*/  VIADD R179, R9, 0x8 ;  /* 0x0000000809b37836 */ /* 0x000fe40000000000 */
[----:B------:R-:W-:Y:S01]  /*0ce0*/  IMAD.MOV.U32 R152, RZ, RZ, RZ ;  /* 0x000000ffff987224 */ /* 0x000fe200078e00ff */
[----:B------:R-:W-:Y:S01]  /*0cf0*/  SHF.R.S32.HI R0, RZ, 0x1f, R211 ;  /* 0x0000001fff007819 */ /* 0x000fe200000114d3 */
[----:B------:R-:W-:-:S03]  /*0d00*/  IMAD.MOV.U32 R157, RZ, RZ, RZ ;  /* 0x000000ffff9d7224 */ /* 0x000fc600078e00ff */
[CC--:B------:R-:W-:Y:S02]  /*0d10*/  LEA.HI R2, R0.reuse, R211.reuse, RZ, 0x7 ;  /* 0x000000d300027211 */ /* 0x0c0fe400078f38ff */
[-C--:B------:R-:W-:Y:S02]  /*0d20*/  LEA.HI R7, R0, R211.reuse, RZ, 0x4 ;  /* 0x000000d300077211 */ /* 0x080fe400078f20ff */
[----:B------:R-:W-:Y:S02]  /*0d30*/  LOP3.LUT R216, R2, 0xffffff80, RZ, 0xc0, !PT ;  /* 0xffffff8002d87812 */ /* 0x000fe400078ec0ff */
[----:B------:R-:W-:Y:S02]  /*0d40*/  SHF.R.S32.HI R217, RZ, 0x7, R2 ;  /* 0x00000007ffd97819 */ /* 0x000fe40000011402 */
[----:B------:R-:W-:Y:S01]  /*0d50*/  LEA.HI R168, R0, R211, RZ, 0x5 ;  /* 0x000000d300a87211 */ /* 0x000fe200078f28ff */
[----:B------:R-:W-:Y:S01]  /*0d60*/  IMAD.IADD R216, R211, 0x1, -R216 ;  /* 0x00000001d3d87824 */ /* 0x000fe200078e0ad8 */
[----:B------:R-:W-:-:S02]  /*0d70*/  LEA.HI R2, R2, R217, RZ, 0x1 ;  /* 0x000000d902027211 */ /* 0x000fc400078f08ff */
[----:B------:R-:W-:Y:S02]  /*0d80*/  SHF.R.S32.HI R10, RZ, 0x4, R7 ;  /* 0x00000004ff0a7819 */ /* 0x000fe40000011407 */
        /* <DEDUP_REMOVED lines=8> */
[----:B------:R-:W-:Y:S02]  /*0e10*/  LEA.HI R6, R6, R5, RZ, 0x3 ;  /* 0x0000000506067211 */ /* 0x000fe400078f18ff */
[C---:B------:R-:W-:Y:S02]  /*0e20*/  LOP3.LUT R8, R7.reuse, 0x3fffff0, RZ, 0xc0, !PT ;  /* 0x03fffff007087812 */ /* 0x040fe400078ec0ff */
[----:B------:R-:W-:Y:S02]  /*0e30*/  LOP3.LUT R6, R6, 0xfffffff8, RZ, 0xc0, !PT ;  /* 0xfffffff806067812 */ /* 0x000fe400078ec0ff */
[----:B------:R-:W-:-:S02]  /*0e40*/  LEA.HI R7, R7, R10, RZ, 0x1 ;  /* 0x0000000a07077211 */ /* 0x000fc400078f08ff */
[----:B------:R-:W-:Y:S01]  /*0e50*/  SHF.R.S32.HI R168, RZ, 0x5, R168 ;  /* 0x00000005ffa87819 */ /* 0x000fe200000114a8 */
[----:B------:R-:W-:Y:S01]  /*0e60*/  IMAD.IADD R6, R5, 0x1, -R6 ;  /* 0x0000000105067824 */ /* 0x000fe200078e0a06 */
[----:B------:R-:W-:Y:S01]  /*0e70*/  LOP3.LUT R7, R7, 0x1ffffffe, RZ, 0xc0, !PT ;  /* 0x1ffffffe07077812 */ /* 0x000fe200078ec0ff */
[----:B------:R-:W-:Y:S02]  /*0e80*/  IMAD.IADD R5, R211, 0x1, -R8 ;  /* 0x00000001d3057824 */ /* 0x000fe400078e0a08 */
[----:B------:R-:W-:Y:S02]  /*0e90*/  IMAD R3, R3, 0x10, R6 ;  /* 0x0000001003037824 */ /* 0x000fe400078e0206 */
[----:B------:R-:W-:Y:S02]  /*0ea0*/  IMAD.IADD R7, R10, 0x1, -R7 ;  /* 0x000000010a077824 */ /* 0x000fe400078e0a07 */
[----:B------:R-:W-:Y:S01]  /*0eb0*/  IMAD R212, R2, 0x40, R3 ;  /* 0x0000004002d47824 */ /* 0x000fe200078e0203 */
[-C--:B------:R-:W-:Y:S01]  /*0ec0*/  LEA.HI R2, R0, R211.reuse, RZ, 0x3 ;  /* 0x000000d300027211 */ /* 0x080fe200078f18ff */
[----:B------:R-:W-:Y:S01]  /*0ed0*/  IMAD R8, R168, 0x10, R5 ;  /* 0x00000010a8087824 */ /* 0x000fe200078e0205 */
[----:B------:R-:W-:-:S02]  /*0ee0*/  LEA.HI R0, R0, R211, RZ, 0x2 ;  /* 0x000000d300007211 */ /* 0x000fc400078f10ff */
[----:B------:R-:W-:Y:S01]  /*0ef0*/  SHF.R.S32.HI R164, RZ, 0x3, R2 ;  /* 0x00000003ffa47819 */ /* 0x000fe20000011402 */
[----:B------:R-:W-:Y:S01]  /*0f00*/  IMAD R7, R8, 0x8, R7 ;  /* 0x0000000808077824 */ /* 0x000fe200078e0207 */
[--C-:B------:R-:W-:Y:S02]  /*0f10*/  SHF.R.S32.HI R153, RZ, 0x2, R0.reuse ;  /* 0x00000002ff997819 */ /* 0x100fe40000011400 */
[----:B------:R-:W-:Y:S01]  /*0f20*/  LOP3.LUT R214, R0, 0xfffffffc, RZ, 0xc0, !PT ;  /* 0xfffffffc00d67812 */ /* 0x000fe200078ec0ff */
[----:B------:R-:W-:Y:S01]  /*0f30*/  IMAD.SHL.U32 R218, R7, 0x8, RZ ;  /* 0x0000000807da7824 */ /* 0x000fe200078e00ff */
[----:B------:R-:W-:Y:S01]  /*0f40*/  LOP3.LUT R2, R2, 0x1ffffff8, RZ, 0xc0, !PT ;  /* 0x1ffffff802027812 */ /* 0x000fe200078ec0ff */
[----:B------:R-:W-:Y:S01]  /*0f50*/  VIADD R156, R153, 0x40 ;  /* 0x00000040999c7836 */ /* 0x000fe20000000000 */
[----:B------:R-:W-:Y:S01]  /*0f60*/  SHF.R.S32.HI R0, RZ, 0x1f, R0 ;  /* 0x0000001fff007819 */ /* 0x000fe20000011400 */
[C---:B------:R-:W-:Y:S01]  /*0f70*/  IMAD.IADD R214, R211.reuse, 0x1, -R214 ;  /* 0x00000001d3d67824 */ /* 0x040fe200078e0ad6 */
[----:B------:R-:W-:Y:S01]  /*0f80*/  SHF.R.S32.HI R166, RZ, 0x1f, R153 ;  /* 0x0000001fffa67819 */ /* 0x000fe20000011499 */
[----:B------:R-:W-:Y:S01]  /*0f90*/  IMAD.SHL.U32 R169, R156, 0x40, RZ ;  /* 0x000000409ca97824 */ /* 0x000fe200078e00ff */
[----:B------:R-:W-:Y:S01]  /*0fa0*/  SHF.R.S32.HI R3, RZ, 0x1f, R156 ;  /* 0x0000001fff037819 */ /* 0x000fe2000001149c */
[----:B------:R-:W-:Y:S01]  /*0fb0*/  IMAD.IADD R2, R211, 0x1, -R2 ;  /* 0x00000001d3027824 */ /* 0x000fe200078e0a02 */
[----:B------:R-:W-:Y:S01]  /*0fc0*/  LEA.HI R0, R0, R153, RZ, 0x3 ;  /* 0x0000009900007211 */ /* 0x000fe200078f18ff */
[----:B------:R-:W-:Y:S01]  /*0fd0*/  IMAD.SHL.U32 R22, R214, 0x8, RZ ;  /* 0x00000008d6167824 */ /* 0x000fe200078e00ff */
[----:B------:R-:W-:Y:S01]  /*0fe0*/  LEA.HI R3, R3, R156, RZ, 0x3 ;  /* 0x0000009c03037211 */ /* 0x000fe200078f18ff */
[----:B------:R-:W-:Y:S01]  /*0ff0*/  IMAD.SHL.U32 R159, R2, 0x8, RZ ;  /* 0x00000008029f7824 */ /* 0x000fe200078e00ff */
[----:B------:R-:W-:Y:S01]  /*1000*/  LOP3.LUT R169, R169, 0x1c0, RZ, 0xc0, !PT ;  /* 0x000001c0a9a97812 */ /* 0x000fe200078ec0ff */
[----:B------:R-:W-:Y:S01]  /*1010*/  IMAD.SHL.U32 R154, R214, 0x4, RZ ;  /* 0x00000004d69a7824 */ /* 0x000fe200078e00ff */
[----:B------:R-:W-:Y:S01]  /*1020*/  LOP3.LUT R0, R0, 0xfffffff8, RZ, 0xc0, !PT ;  /* 0xfffffff800007812 */ /* 0x000fe200078ec0ff */
[----:B------:R-:W-:Y:S01]  /*1030*/  IMAD.SHL.U32 R171, R3, 0x40, RZ ;  /* 0x0000004003ab7824 */ /* 0x000fe200078e00ff */
[----:B------:R-:W-:Y:S01]  /*1040*/  LOP3.LUT R3, R4, 0x7ffffffc, RZ, 0xc0, !PT ;  /* 0x7ffffffc04037812 */ /* 0x000fe200078ec0ff */
[----:B------:R-:W-:Y:S01]  /*1050*/  VIADD R158, R154, 0x10 ;  /* 0x000000109a9e7836 */ /* 0x000fe20000000000 */
[----:B------:R-:W-:Y:S01]  /*1060*/  SHF.R.U32.HI R170, RZ, 0x3, R169 ;  /* 0x00000003ffaa7819 */ /* 0x000fe200000116a9 */
[----:B------:R-:W-:Y:S01]  /*1070*/  IMAD.IADD R183, R153, 0x1, -R0 ;  /* 0x0000000199b77824 */ /* 0x000fe200078e0a00 */
[----:B------:R-:W-:Y:S01]  /*1080*/  LOP3.LUT R2, R169, 0x38, R22, 0xf8, !PT ;  /* 0x00000038a9027812 */ /* 0x000fe200078ef816 */
[----:B------:R-:W-:Y:S01]  /*1090*/  IMAD.IADD R3, R216, 0x1, -R3 ;  /* 0x00000001d8037824 */ /* 0x000fe200078e0a03 */
[----:B------:R-:W-:-:S02]  /*10a0*/  LOP3.LUT R171, R171, 0xfffffe00, RZ, 0xc0, !PT ;  /* 0xfffffe00abab7812 */ /* 0x000fc400078ec0ff */
[----:B------:R-:W-:Y:S01]  /*10b0*/  SHF.R.S32.HI R176, RZ, 0x1f, R156 ;  /* 0x0000001fffb07819 */ /* 0x000fe2000001149c */
[----:B------:R-:W-:Y:S01]  /*10c0*/  IMAD.SHL.U32 R213, R3, 0x2, RZ ;  /* 0x0000000203d57824 */ /* 0x000fe200078e00ff */
[----:B------:R-:W-:Y:S02]  /*10d0*/  LOP3.LUT R2, R171, R2, R170, 0xf6, !PT ;  /* 0x00000002ab027212 */ /* 0x000fe400078ef6aa */
[----:B------:R-:W-:-:S03]  /*10e0*/  SHF.R.S32.HI R23, RZ, 0x1f, R22 ;  /* 0x0000001fff177819 */ /* 0x000fc60000011416 */
[----:B------:R-:W-:-:S07]  /*10f0*/  IMAD R215, R2, 0x2, R145 ;  /* 0x0000000202d77824 */ /* 0x000fce00078e0291 */
.L_x_2986:
[----:B------:R-:W-:Y:S05]  /*1100*/  YIELD ;  /* 0x0000000000007946 */ /* 0x000fea0003800000 */
[----:B------:R-:W-:Y:S01]  /*1110*/  ULDC.64 UR4, c[0x0][0xb20] ;  /* 0x0002c80000047ab9 */ /* 0x000fe20000000a00 */
[----:B0---4-:R-:W0:Y:S01]  /*1120*/  LDC.64 R4, c[0x0][0xb00] ;  /* 0x0002c000ff047b82 */ /* 0x011e220000000a00 */
        /* <DEDUP_REMOVED lines=9> */
[----:B-1----:R-:W1:Y:S01]  /*11c0*/  @P1 LDC.64 R2, c[0x0][0xb20] ;  /* 0x0002c800ff021b82 */ /* 0x002e620000000a00 */
[----:B------:R-:W-:Y:S01]  /*11d0*/  ISETP.NE.AND.EX P0, PT, RZ, UR5, PT, P0 ;  /* 0x00000005ff007c0c */ /* 0x000fe2000bf05300 */
[----:B0-2---:R-:W-:-:S06]  /*11e0*/  IMAD.WIDE R8, R119, 0x4, R4 ;  /* 0x0000000477087825 */ /* 0x005fcc00078e0204 */
[----:B------:R-:W0:Y:S01]  /*11f0*/  @P2 LDC.64 R6, c[0x0][0xb10] ;  /* 0x0002c400ff062b82 */ /* 0x000e220000000a00 */
[----:B------:R-:W-:Y:S02]  /*1200*/  ULDC UR4, c[0x0][0x288] ;  /* 0x0000a20000047ab9 */ /* 0x000fe40000000800 */
[----:B------:R-:W-:Y:S01]  /*1210*/  IMAD.U32 R160, RZ, RZ, UR4 ;  /* 0x00000004ffa07e24 */ /* 0x000fe2000f8e00ff */
[----:B------:R-:W-:Y:S02]  /*1220*/  ULDC.64 UR4, c[0x0][0x3f8] ;  /* 0x0000fe0000047ab9 */ /* 0x000fe40000000a00 */
[----:B-----5:R2:W5:Y:S01]  /*1230*/  @P0 LDG.E R17, desc[UR56][R8.64] ;  /* 0x0000003808110981 */ /* 0x020562000c1e1900 */
        /* <DEDUP_REMOVED lines=23> */
.L_x_2765:
        /* <DEDUP_REMOVED lines=11> */
.L_x_2766:
[----:B------:R-:W-:Y:S05]  /*1460*/  @!P0 BRA `(.L_x_2767) ;  /* 0x00000000000c8947 */ /* 0x000fea0003800000 */
[----:B------:R-:W2:Y:S04]  /*1470*/  LDG.E R3, desc[UR56][R8.64] ;  /* 0x0000003808037981 */ /* 0x000ea8000c1e1900 */
[----:B------:R-:W2:Y:S02]  /*1480*/  LDG.E R16, desc[UR56][R8.64+0x4] ;  /* 0x0000043808107981 */ /* 0x000ea4000c1e1900 */
[----:B--2---:R-:W-:-:S07]  /*1490*/  IMAD.IADD R16, R16, 0x1, -R3 ;  /* 0x0000000110107824 */ /* 0x004fce00078e0a03 */
.L_x_2767:
        /* <DEDUP_REMOVED lines=38> */
.L_x_2770:
[----:B------:R-:W-:-:S13]  /*1700*/  ISETP.NE.AND P0, PT, R9, 0x1, PT ;  /* 0x000000010900780c */ /* 0x000fda0003f05270 */
[----:B------:R-:W0:Y:S02]  /*1710*/  @P0 LDC.64 R4, c[0x0][0xae0] ;  /* 0x0002b800ff040b82 */ /* 0x000e240000000a00 */
[----:B0-----:R-:W-:-:S05]  /*1720*/  @P0 IMAD.HI.U32 R4, R2, R4, RZ ;  /* 0x0000000402040227 */ /* 0x001fca00078e00ff */
[----:B------:R-:W-:-:S07]  /*1730*/  @P0 SHF.R.U32.HI R2, RZ, R5, R4 ;  /* 0x00000005ff020219 */ /* 0x000fce0000011604 */
.L_x_2771:
[----:B------:R-:W-:Y:S05]  /*1740*/  BSYNC B0 ;  /* 0x0000000000007941 */ /* 0x000fea0003800000 */
.L_x_2769:
[----:B------:R-:W-:-:S05]  /*1750*/  IMAD R3, R2, R9, R9 ;  /* 0x0000000902037224 */ /* 0x000fca00078e0209 */
[----:B------:R-:W-:-:S07]  /*1760*/  VIMNMX R0, R0, R3, PT ;  /* 0x0000000300007248 */ /* 0x000fce0003fe0100 */
.L_x_2768:
        /* <DEDUP_REMOVED lines=15> */
.L_x_2774:
[----:B------:R-:W-:Y:S01]  /*1860*/  ISETP.NE.AND P0, PT, R9, 0x1, PT ;  /* 0x000000010900780c */ /* 0x000fe20003f05270 */
[----:B------:R-:W-:-:S12]  /*1870*/  IMAD.MOV.U32 R4, RZ, RZ, R35 ;  /* 0x000000ffff047224 */ /* 0x000fd800078e0023 */
[----:B------:R-:W0:Y:S02]  /*1880*/  @P0 LDC.64 R6, c[0x0][0xae0] ;  /* 0x0002b800ff060b82 */ /* 0x000e240000000a00 */
[----:B0-----:R-:W-:-:S05]  /*1890*/  @P0 IMAD.HI.U32 R6, R35, R6, RZ ;  /* 0x0000000623060227 */ /* 0x001fca00078e00ff */
[----:B------:R-:W-:-:S07]  /*18a0*/  @P0 SHF.R.U32.HI R4, RZ, R7, R6 ;  /* 0x00000007ff040219 */ /* 0x000fce0000011606 */
.L_x_2775:
[----:B------:R-:W-:Y:S05]  /*18b0*/  BSYNC B0 ;  /* 0x0000000000007941 */ /* 0x000fea0003800000 */
.L_x_2773:
[----:B------:R-:W-:-:S05]  /*18c0*/  IMAD R3, R4, R9, RZ ;  /* 0x0000000904037224 */ /* 0x000fca00078e02ff */
[----:B------:R-:W-:-:S07]  /*18d0*/  VIMNMX R2, R2, R3, !PT ;  /* 0x0000000302027248 */ /* 0x000fce0007fe0100 */
.L_x_2772:
        /* <DEDUP_REMOVED lines=12> */
[----:B------:R-:W-:-:S03]  /*19a0*/  VIMNMX R0, R3, R36, PT ;  /* 0x0000002403007248 */ /* 0x000fc60003fe0100 */
[----:B------:R-:W-:Y:S01]  /*19b0*/  IMAD.WIDE.U32 R2, R5, -0x55555555, RZ ;  /* 0xaaaaaaab05027825 */ /* 0x000fe200078e00ff */
[----:B------:R-:W-:-:S04]  /*19c0*/  ISETP.GT.AND P0, PT, R0, R5, PT ;  /* 0x000000050000720c */ /* 0x000fc80003f04270 */
[----:B------:R-:W-:-:S05]  /*19d0*/  SHF.R.U32.HI R34, RZ, 0x6, R3 ;  /* 0x00000006ff227819 */ /* 0x000fca0000011603 */
[----:B------:R-:W-:-:S04]  /*19e0*/  IMAD.MOV.U32 R57, RZ, RZ, R34 ;  /* 0x000000ffff397224 */ /* 0x000fc800078e0022 */
        /* <DEDUP_REMOVED lines=27> */
.L_x_2778:
[----:B------:R-:W-:Y:S05]  /*1ba0*/  BSYNC B6 ;  /* 0x0000000000067941 */ /* 0x000fea0003800000 */
.L_x_2777:
        /* <DEDUP_REMOVED lines=20> */
.L_x_2780:
[----:B------:R-:W-:Y:S05]  /*1cf0*/  BSYNC B6 ;  /* 0x0000000000067941 */ /* 0x000fea0003800000 */
.L_x_2779:
        /* <DEDUP_REMOVED lines=9> */
[C---:B------:R-:W-:Y:S02]  /*1d90*/  VIADD R93, R22.reuse, 0x20 ;  /* 0x00000020165d7836 */ /* 0x040fe40000000000 */
[----:B------:R-:W3:Y:S08]  /*1da0*/  LDC R31, c[0x0][0x3d4] ;  /* 0x0000f500ff1f7b82 */ /* 0x000ef00000000800 */
[----:B------:R-:W4:Y:S01]  /*1db0*/  @P0 LDC.64 R2, c[0x0][0xaf0] ;  /* 0x0002bc00ff020b82 */ /* 0x000f220000000a00 */
[----:B------:R-:W-:-:S02]  /*1dc0*/  VIADD R92, R22, 0x40 ;  /* 0x00000040165c7836 */ /* 0x000fc40000000000 */
[----:B------:R-:W-:-:S05]  /*1dd0*/  VIADD R90, R22, 0x60 ;  /* 0x00000060165a7836 */ /* 0x000fca0000000000 */
[----:B------:R-:W3:Y:S01]  /*1de0*/  LDC.64 R38, c[0x0][0x3e8] ;  /* 0x0000fa00ff267b82 */ /* 0x000ee20000000a00 */
[C---:B------:R-:W-:Y:S02]  /*1df0*/  VIADD R88, R22.reuse, 0x80 ;  /* 0x0000008016587836 */ /* 0x040fe40000000000 */
[----:B------:R-:W-:-:S05]  /*1e00*/  VIADD R86, R22, 0xa0 ;  /* 0x000000a016567836 */ /* 0x000fca0000000000 */
[----:B------:R-:W3:Y:S01]  /*1e10*/  LDC.64 R52, c[0x0][0x3d8] ;  /* 0x0000f600ff347b82 */ /* 0x000ee20000000a00 */
[----:B----4-:R-:W-:-:S05]  /*1e20*/  @P0 IMAD.WIDE R2, R119, 0x4, R2 ;  /* 0x0000000477020825 */ /* 0x010fca00078e0202 */
[----:B------:R4:W3:Y:S01]  /*1e30*/  @P0 LDG.E R119, desc[UR56][R2.64] ;  /* 0x0000003802770981 */ /* 0x0008e2000c1e1900 */
[----:B0-----:R-:W-:Y:S01]  /*1e40*/  ISETP.NE.AND P0, PT, R0, 0x1, PT ;  /* 0x000000010000780c */ /* 0x001fe20003f05270 */
[-C--:B-1----:R-:W-:Y:S01]  /*1e50*/  IMAD R6, R166, R20.reuse, RZ ;  /* 0x00000014a6067224 */ /* 0x082fe200078e02ff */
[----:B------:R-:W-:Y:S01]  /*1e60*/  SHF.R.S32.HI R41, RZ, 0x1f, R54 ;  /* 0x0000001fff297819 */ /* 0x000fe20000011436 */
[----:B------:R-:W-:Y:S01]  /*1e70*/  VIADD R9, R22, 0xc0 ;  /* 0x000000c016097836 */ /* 0x000fe20000000000 */
[----:B--2---:R-:W-:Y:S01]  /*1e80*/  SHF.R.U32.HI R24, RZ, 0x7, R24 ;  /* 0x00000007ff187819 */ /* 0x004fe20000011618 */
[----:B------:R-:W-:Y:S01]  /*1e90*/  IMAD R6, R153, R21, R6 ;  /* 0x0000001599067224 */ /* 0x000fe200078e0206 */
[----:B------:R-:W-:Y:S01]  /*1ea0*/  SHF.R.S32.HI R155, RZ, 0x1f, R154 ;  /* 0x0000001fff9b7819 */ /* 0x000fe2000001149a */
[-C--:B------:R-:W-:Y:S01]  /*1eb0*/  IMAD R4, R41, R20.reuse, RZ ;  /* 0x0000001429047224 */ /* 0x080fe200078e02ff */
[----:B------:R-:W-:Y:S01]  /*1ec0*/  ISETP.NE.AND P6, PT, R24, 0x1, PT ;  /* 0x000000011800780c */ /* 0x000fe20003fc5270 */
[----:B----4-:R-:W-:Y:S01]  /*1ed0*/  IMAD.WIDE.U32 R2, R54, R20, RZ ;  /* 0x0000001436027225 */ /* 0x010fe200078e00ff */
[----:B------:R-:W-:-:S02]  /*1ee0*/  SHF.L.U64.HI R82, R20, 0x6, R21 ;  /* 0x0000000614527819 */ /* 0x000fc40000010215 */
[----:B---3--:R-:W-:Y:S01]  /*1ef0*/  SHF.L.U64.HI R78, R38, 0x6, R39 ;  /* 0x00000006264e7819 */ /* 0x008fe20000010227 */
[----:B------:R-:W0:Y:S01]  /*1f00*/  @P0 LDC R5, c[0x0][0x42c] ;  /* 0x00010b00ff050b82 */ /* 0x000e220000000800 */
[----:B------:R-:W-:Y:S01]  /*1f10*/  IMAD.SHL.U32 R83, R183, 0x40, RZ ;  /* 0x00000040b7537824 */ /* 0x000fe200078e00ff */
[----:B------:R-:W-:Y:S01]  /*1f20*/  SHF.L.U64.HI R81, R52, 0x6, R53 ;  /* 0x0000000634517819 */ /* 0x000fe20000010235 */
[----:B------:R-:W-:Y:S02]  /*1f30*/  IMAD.MOV.U32 R76, RZ, RZ, 0x20 ;  /* 0x00000020ff4c7424 */ /* 0x000fe400078e00ff */
[----:B------:R-:W-:Y:S01]  /*1f40*/  IMAD.SHL.U32 R80, R20, 0x40, RZ ;  /* 0x0000004014507824 */ /* 0x000fe200078e00ff */
[----:B------:R-:W-:Y:S01]  /*1f50*/  LOP3.LUT R83, R83, 0x1c0, RZ, 0xc0, !PT ;  /* 0x000001c053537812 */ /* 0x000fe200078ec0ff */
[----:B------:R-:W-:Y:S01]  /*1f60*/  IMAD R71, R39, 0x60, RZ ;  /* 0x0000006027477824 */ /* 0x000fe200078e02ff */
[----:B------:R-:W1:Y:S01]  /*1f70*/  @P0 LDC R7, c[0x0][0x430] ;  /* 0x00010c00ff070b82 */ /* 0x000e620000000800 */
[----:B------:R-:W-:Y:S01]  /*1f80*/  IMAD.SHL.U32 R85, R38, 0x40, RZ ;  /* 0x0000004026557824 */ /* 0x000fe200078e00ff */
[----:B------:R-:W-:Y:S01]  /*1f90*/  SHF.R.U32.HI R77, RZ, 0x3, R83 ;  /* 0x00000003ff4d7819 */ /* 0x000fe20000011653 */
[----:B------:R-:W-:-:S02]  /*1fa0*/  IMAD.SHL.U32 R79, R52, 0x40, RZ ;  /* 0x00000040344f7824 */ /* 0x000fc400078e00ff */
[----:B------:R-:W-:Y:S02]  /*1fb0*/  IMAD.U32 R75, RZ, RZ, UR50 ;  /* 0x00000032ff4b7e24 */ /* 0x000fe4000f8e00ff */
[----:B------:R-:W-:-:S03]  /*1fc0*/  IMAD.SHL.U32 R74, R31, 0x2, RZ ;  /* 0x000000021f4a7824 */ /* 0x000fc600078e00ff */
[----:B------:R-:W-:Y:S01]  /*1fd0*/  LOP3.LUT R75, R75, 0x1, RZ, 0xfc, !PT ;  /* 0x000000014b4b7812 */ /* 0x000fe200078efcff */
[----:B0-----:R-:W-:-:S04]  /*1fe0*/  @P0 IMAD.HI.U32 R0, R118, R5, RZ ;  /* 0x0000000576000227 */ /* 0x001fc800078e00ff */
[----:B------:R-:W-:Y:S01]  /*1ff0*/  IMAD R5, R54, R21, R4 ;  /* 0x0000001536057224 */ /* 0x000fe200078e0204 */
[----:B-1----:R-:W-:-:S03]  /*2000*/  @P0 SHF.R.U32.HI R118, RZ, R7, R0 ;  /* 0x00000007ff760219 */ /* 0x002fc60000011600 */
[----:B------:R-:W-:Y:S01]  /*2010*/  IMAD.IADD R3, R3, 0x1, R5 ;  /* 0x0000000103037824 */ /* 0x000fe200078e0205 */
[----:B------:R-:W-:Y:S02]  /*2020*/  ISETP.NE.U32.AND P0, PT, RZ, UR6, PT ;  /* 0x00000006ff007c0c */ /* 0x000fe4000bf05070 */
        /* <DEDUP_REMOVED lines=11> */
[----:B------:R-:W-:-:S04]  /*20e0*/  IMAD R0, R10, UR4, RZ ;  /* 0x000000040a007c24 */ /* 0x000fc8000f8e02ff */
[----:B------:R-:W-:Y:S01]  /*20f0*/  IMAD R91, R17, UR5, R0 ;  /* 0x00000005115b7c24 */ /* 0x000fe2000f8e0200 */
[----:B------:R-:W-:Y:S05]  /*2100*/  @!P6 WARPSYNC.ALL ;  /* 0x000000000000e948 */ /* 0x000fea0003800000 */
[----:B------:R-:W-:Y:S01]  /*2110*/  ULDC UR4, c[0x0][0x310] ;  /* 0x0000c40000047ab9 */ /* 0x000fe20000000800 */
[----:B------:R-:W-:Y:S01]  /*2120*/  IMAD.IADD R91, R3, 0x1, R91 ;  /* 0x00000001035b7824 */ /* 0x000fe200078e025b */
[----:B------:R-:W-:Y:S01]  /*2130*/  @!P6 BAR.SYNC.DEFER_BLOCKING 0x9, 0x100 ;  /* 0x024400000000eb1d */ /* 0x000fe20000010000 */
[----:B------:R-:W-:Y:S02]  /*2140*/  ISETP.GE.AND P1, PT, R93, UR4, PT ;  /* 0x000000045d007c0c */ /* 0x000fe4000bf26270 */
[----:B------:R-:W-:-:S02]  /*2150*/  ISETP.GE.AND P0, PT, R22, UR4, PT ;  /* 0x0000000416007c0c */ /* 0x000fc4000bf06270 */
[----:B------:R-:W-:Y:S01]  /*2160*/  SEL R4, RZ, 0xffffffff, P1 ;  /* 0xffffffffff047807 */ /* 0x000fe20000800000 */
[----:B------:R-:W-:Y:S01]  /*2170*/  ULDC.64 UR6, c[0x0][0x320] ;  /* 0x0000c80000067ab9 */ /* 0x000fe20000000a00 */
[----:B------:R-:W-:Y:S02]  /*2180*/  SEL R0, RZ, 0x1, P0 ;  /* 0x00000001ff007807 */ /* 0x000fe40000000000 */
[----:B------:R-:W-:Y:S01]  /*2190*/  ISETP.GE.AND P0, PT, R92, UR4, PT ;  /* 0x000000045c007c0c */ /* 0x000fe2000bf06270 */
[----:B------:R-:W-:Y:S01]  /*21a0*/  IMAD.SHL.U32 R5, R4, 0x2, RZ ;  /* 0x0000000204057824 */ /* 0x000fe200078e00ff */
[----:B------:R-:W-:Y:S02]  /*21b0*/  ISETP.GE.AND P1, PT, R90, UR4, PT ;  /* 0x000000045a007c0c */ /* 0x000fe4000bf26270 */
[----:B------:R-:W-:Y:S02]  /*21c0*/  SEL R7, RZ, 0x4, P0 ;  /* 0x00000004ff077807 */ /* 0x000fe40000000000 */
[----:B------:R-:W-:Y:S01]  /*21d0*/  LOP3.LUT R0, R5, 0x2, R0, 0xe2, !PT ;  /* 0x0000000205007812 */ /* 0x000fe200078ee200 */
[----:B------:R-:W-:Y:S01]  /*21e0*/  IMAD.WIDE.U32 R4, R153, R20, R22 ;  /* 0x0000001499047225 */ /* 0x000fe200078e0016 */
[----:B------:R-:W-:-:S02]  /*21f0*/  ISETP.GE.AND P0, PT, R88, UR4, PT ;  /* 0x0000000458007c0c */ /* 0x000fc4000bf06270 */
[----:B------:R-:W-:Y:S02]  /*2200*/  IADD3 R89, P2, R2, R4, RZ ;  /* 0x0000000402597210 */ /* 0x000fe40007f5e0ff */
[----:B------:R-:W-:Y:S02]  /*2210*/  SEL R4, RZ, 0x8, P1 ;  /* 0x00000008ff047807 */ /* 0x000fe40000800000 */
[----:B------:R-:W-:Y:S01]  /*2220*/  IADD3.X R87, R91, R5, R6, P2, !PT ;  /* 0x000000055b577210 */ /* 0x000fe200017fe406 */
[----:B------:R-:W-:Y:S01]  /*2230*/  IMAD R5, R8, UR6, RZ ;  /* 0x0000000608057c24 */ /* 0x000fe2000f8e02ff */
[----:B------:R-:W-:Y:S01]  /*2240*/  ISETP.GE.AND P1, PT, R86, UR4, PT ;  /* 0x0000000456007c0c */ /* 0x000fe2000bf26270 */
[----:B------:R-:W-:Y:S01]  /*2250*/  VIADD R8, R22, 0xe0 ;  /* 0x000000e016087836 */ /* 0x000fe20000000000 */
[----:B------:R-:W-:Y:S02]  /*2260*/  LOP3.LUT R0, R4, R0, R7, 0xfe, !PT ;  /* 0x0000000004007212 */ /* 0x000fe400078efe07 */
[----:B------:R-:W-:Y:S01]  /*2270*/  ISETP.GE.AND P2, PT, R9, UR4, PT ;  /* 0x0000000409007c0c */ /* 0x000fe2000bf46270 */
[C---:B------:R-:W-:Y:S01]  /*2280*/  IMAD R9, R118.reuse, UR7, R5 ;  /* 0x0000000776097c24 */ /* 0x040fe2000f8e0205 */
[----:B------:R-:W-:Y:S01]  /*2290*/  SEL R7, RZ, 0x10, P0 ;  /* 0x00000010ff077807 */ /* 0x000fe20000000000 */
[----:B------:R-:W-:Y:S01]  /*22a0*/  IMAD.WIDE.U32 R4, R118, UR6, R22 ;  /* 0x0000000676047c25 */ /* 0x000fe2000f8e0016 */
[----:B------:R-:W-:-:S02]  /*22b0*/  SEL R6, RZ, 0x20, P1 ;  /* 0x00000020ff067807 */ /* 0x000fc40000800000 */
[----:B------:R-:W-:Y:S01]  /*22c0*/  ISETP.GE.AND P3, PT, R8, UR4, PT ;  /* 0x0000000408007c0c */ /* 0x000fe2000bf66270 */
[----:B------:R-:W-:Y:S01]  /*22d0*/  ULDC.64 UR4, c[0x0][0x328] ;  /* 0x0000ca0000047ab9 */ /* 0x000fe20000000a00 */
[----:B------:R-:W-:Y:S01]  /*22e0*/  LOP3.LUT R7, R6, R0, R7, 0xfe, !PT ;  /* 0x0000000006077212 */ /* 0x000fe200078efe07 */
[----:B------:R-:W-:Y:S01]  /*22f0*/  IMAD R6, R10, UR4, RZ ;  /* 0x000000040a067c24 */ /* 0x000fe2000f8e02ff */
[----:B------:R-:W-:Y:S01]  /*2300*/  SEL R0, RZ, 0x40, P2 ;  /* 0x00000040ff007807 */ /* 0x000fe20001000000 */
[----:B------:R-:W-:Y:S01]  /*2310*/  IMAD.IADD R5, R5, 0x1, R9 ;  /* 0x0000000105057824 */ /* 0x000fe200078e0209 */
[----:B------:R-:W-:Y:S01]  /*2320*/  ISETP.GE.AND P0, PT, R22, R31, PT ;  /* 0x0000001f1600720c */ /* 0x000fe20003f06270 */
[----:B------:R-:W-:Y:S01]  /*2330*/  IMAD R59, R17, UR5, R6 ;  /* 0x00000005113b7c24 */ /* 0x000fe2000f8e0206 */
[----:B------:R-:W-:Y:S01]  /*2340*/  LOP3.LUT R13, R7, R0, RZ, 0xfc, !PT ;  /* 0x00000000070d7212 */ /* 0x000fe200078efcff */
[----:B------:R-:W-:Y:S01]  /*2350*/  IMAD.WIDE.U32 R16, R17, UR4, R4 ;  /* 0x0000000411107c25 */ /* 0x000fe2000f8e0004 */
[----:B------:R-:W-:Y:S01]  /*2360*/  SEL R15, R31, RZ, P0 ;  /* 0x000000ff1f0f7207 */ /* 0x000fe20000000000 */
[----:B------:R-:W-:Y:S01]  /*2370*/  ULDC UR4, c[0x0][0x2e4] ;  /* 0x0000b90000047ab9 */ /* 0x000fe20000000800 */
[----:B------:R-:W-:Y:S01]  /*2380*/  LOP3.LUT P1, RZ, R183, 0x4, RZ, 0xc0, !PT ;  /* 0x00000004b7ff7812 */ /* 0x000fe2000782c0ff */
[C---:B------:R-:W-:Y:S01]  /*2390*/  IMAD R4, R166.reuse, R38, RZ ;  /* 0x00000026a6047224 */ /* 0x040fe200078e02ff */
[C---:B------:R-:W-:Y:S01]  /*23a0*/  IADD3 R54, P2, R153.reuse, R54, RZ ;  /* 0x0000003699367210 */ /* 0x040fe20007f5e0ff */
[-C--:B------:R-:W-:Y:S01]  /*23b0*/  IMAD R0, R166, R52.reuse, RZ ;  /* 0x00000034a6007224 */ /* 0x080fe200078e02ff */
[----:B------:R-:W-:Y:S01]  /*23c0*/  SEL R76, R76, 0xffffffe0, !P1 ;  /* 0xffffffe04c4c7807 */ /* 0x000fe20004800000 */
[C---:B------:R-:W-:Y:S01]  /*23d0*/  IMAD R29, R153.reuse, R39, R4 ;  /* 0x00000027991d7224 */ /* 0x040fe200078e0204 */
[----:B------:R-:W-:Y:S01]  /*23e0*/  SEL R58, RZ, 0xffffff80, P3 ;  /* 0xffffff80ff3a7807 */ /* 0x000fe20001800000 */
[----:B------:R-:W-:Y:S01]  /*23f0*/  IMAD.WIDE.U32 R4, R153, R52, R154 ;  /* 0x0000003499047225 */ /* 0x000fe200078e009a */
[----:B------:R-:W-:-:S02]  /*2400*/  ISETP.GE.AND P1, PT, R22, UR4, PT ;  /* 0x0000000416007c0c */ /* 0x000fc4000bf26270 */
[----:B------:R-:W-:Y:S01]  /*2410*/  LOP3.LUT R58, R13, 0x80, R58, 0xc8, !PT ;  /* 0x000000800d3a7812 */ /* 0x000fe200078ec83a */
[C---:B------:R-:W-:Y:S02]  /*2420*/  IMAD R25, R153.reuse, R53, R0 ;  /* 0x0000003599197224 */ /* 0x040fe400078e0200 */
[----:B------:R-:W-:-:S04]  /*2430*/  IMAD.WIDE.U32 R8, R153, R52, R22 ;  /* 0x0000003499087225 */ /* 0x000fc800078e0016 */
[----:B------:R-:W-:Y:S02]  /*2440*/  IMAD.IADD R15, R22, 0x1, R15 ;  /* 0x00000001160f7824 */ /* 0x000fe400078e020f */
[----:B------:R-:W-:Y:S02]  /*2450*/  IMAD.IADD R5, R5, 0x1, R25 ;  /* 0x0000000105057824 */ /* 0x000fe400078e0219 */
[----:B------:R-:W-:Y:S01]  /*2460*/  IMAD.IADD R9, R25, 0x1, R9 ;  /* 0x0000000119097824 */ /* 0x000fe200078e0209 */
[----:B-----5:R-:W-:Y:S01]  /*2470*/  SHF.R.S32.HI R25, RZ, 0x1f, R37 ;  /* 0x0000001fff197819 */ /* 0x020fe20000011425 */
[----:B------:R-:W-:Y:S01]  /*2480*/  IMAD.WIDE.U32 R48, R37, R52, R4 ;  /* 0x0000003425307225 */ /* 0x000fe200078e0004 */
[----:B------:R-:W-:Y:S02]  /*2490*/  SHF.R.S32.HI R0, RZ, 0x1f, R15 ;  /* 0x0000001fff007819 */ /* 0x000fe4000001140f */
[--C-:B------:R-:W-:Y:S01]  /*24a0*/  LOP3.LUT R4, R83, 0x18, R22.reuse, 0xf8, !PT ;  /* 0x0000001853047812 */ /* 0x100fe200078ef816 */
[----:B------:R-:W-:Y:S01]  /*24b0*/  IMAD.WIDE.U32 R10, R153, R38, R22 ;  /* 0x00000026990a7225 */ /* 0x000fe200078e0016 */
[----:B------:R-:W-:-:S02]  /*24c0*/  LEA.HI R0, R0, R15, RZ, 0x3 ;  /* 0x0000000f00007211 */ /* 0x000fc400078f18ff */
[----:B------:R-:W-:Y:S01]  /*24d0*/  LOP3.LUT R73, R4, R77, RZ, 0x3c, !PT ;  /* 0x0000004d04497212 */ /* 0x000fe200078e3cff */
[-C--:B------:R-:W-:Y:S01]  /*24e0*/  IMAD.WIDE.U32 R6, R153, R38.reuse, R154 ;  /* 0x0000002699067225 */ /* 0x080fe200078e009a */
[--C-:B------:R-:W-:Y:S02]  /*24f0*/  LOP3.LUT R5, R169, 0x38, R0.reuse, 0xf8, !PT ;  /* 0x00000038a9057812 */ /* 0x100fe400078ef800 */
[--C-:B------:R-:W-:Y:S01]  /*2500*/  LOP3.LUT R4, R83, 0x38, R0.reuse, 0xf8, !PT ;  /* 0x0000003853047812 */ /* 0x100fe200078ef800 */
[----:B------:R-:W-:Y:S01]  /*2510*/  IMAD R12, R25, R38, RZ ;  /* 0x00000026190c7224 */ /* 0x000fe200078e02ff */
[----:B------:R-:W-:Y:S01]  /*2520*/  SHF.R.S32.HI R62, RZ, 0x3, R0 ;  /* 0x00000003ff3e7819 */ /* 0x000fe20000011400 */
[----:B------:R-:W-:Y:S01]  /*2530*/  IMAD.IADD R7, R7, 0x1, R29 ;  /* 0x0000000107077824 */ /* 0x000fe200078e021d */
[----:B------:R-:W-:Y:S01]  /*2540*/  LOP3.LUT R65, R0, 0xfffffff8, RZ, 0xc0, !PT ;  /* 0xfffffff800417812 */ /* 0x000fe200078ec0ff */
[----:B------:R-:W-:Y:S01]  /*2550*/  IMAD.IADD R11, R29, 0x1, R11 ;  /* 0x000000011d0b7824 */ /* 0x000fe200078e020b */
[----:B------:R-:W-:Y:S01]  /*2560*/  LOP3.LUT R0, R5, R170, RZ, 0x3c, !PT ;  /* 0x000000aa05007212 */ /* 0x000fe200078e3cff */
[----:B------:R-:W-:Y:S01]  /*2570*/  IMAD R67, R37, R39, R12 ;  /* 0x0000002725437224 */ /* 0x000fe200078e020c */
[----:B------:R-:W-:Y:S01]  /*2580*/  LOP3.LUT R63, R4, R77, RZ, 0x3c, !PT ;  /* 0x0000004d043f7212 */ /* 0x000fe200078e3cff */
[----:B------:R-:W-:Y:S01]  /*2590*/  IMAD R12, R25, R52, RZ ;  /* 0x00000034190c7224 */ /* 0x000fe200078e02ff */
[----:B------:R-:W-:Y:S01]  /*25a0*/  SHF.R.S32.HI R60, RZ, 0x1f, R65 ;  /* 0x0000001fff3c7819 */ /* 0x000fe20000011441 */
[----:B------:R-:W-:-:S04]  /*25b0*/  IMAD.WIDE.U32 R24, R37, R38, R6 ;  /* 0x0000002625187225 */ /* 0x000fc800078e0006 */
[----:B------:R-:W-:-:S04]  /*25c0*/  IMAD.WIDE.U32 R32, R37, R38, R10 ;  /* 0x0000002625207225 */ /* 0x000fc800078e000a */
[----:B------:R-:W-:Y:S02]  /*25d0*/  IMAD R15, R21, 0x60, RZ ;  /* 0x00000060150f7824 */ /* 0x000fe400078e02ff */
[----:B------:R-:W-:Y:S02]  /*25e0*/  IMAD R7, R37, R53, R12 ;  /* 0x0000003525077224 */ /* 0x000fe400078e020c */
[----:B------:R-:W-:Y:S02]  /*25f0*/  IMAD R11, R53, 0x60, RZ ;  /* 0x00000060350b7824 */ /* 0x000fe400078e02ff */
[----:B------:R-:W-:-:S04]  /*2600*/  IMAD.WIDE.U32 R50, R37, R52, R8 ;  /* 0x0000003425327225 */ /* 0x000fc800078e0008 */
[----:B------:R-:W-:-:S04]  /*2610*/  IMAD.WIDE.U32 R20, R20, 0x60, RZ ;  /* 0x0000006014147825 */ /* 0x000fc800078e00ff */
[----:B------:R-:W-:-:S04]  /*2620*/  IMAD.WIDE.U32 R38, R38, 0x60, RZ ;  /* 0x0000006026267825 */ /* 0x000fc800078e00ff */
[----:B------:R-:W-:-:S04]  /*2630*/  IMAD.WIDE.U32 R52, R52, 0x60, RZ ;  /* 0x0000006034347825 */ /* 0x000fc800078e00ff */
[----:B------:R-:W-:Y:S02]  /*2640*/  IMAD R73, R168, 0x200, R73 ;  /* 0x00000200a8497824 */ /* 0x000fe400078e0249 */
[----:B------:R-:W-:Y:S01]  /*2650*/  IMAD.X R55, R166, 0x1, R41, P2 ;  /* 0x00000001a6377824 */ /* 0x000fe200010e0629 */
[----:B------:R-:W-:Y:S01]  /*2660*/  ISETP.GE.AND P2, PT, R93, UR4, PT ;  /* 0x000000045d007c0c */ /* 0x000fe2000bf46270 */
[----:B------:R-:W-:Y:S02]  /*2670*/  IMAD.IADD R68, R25, 0x1, R67 ;  /* 0x0000000119447824 */ /* 0x000fe400078e0243 */
[----:B------:R-:W-:Y:S01]  /*2680*/  IMAD.IADD R61, R171, 0x1, R0 ;  /* 0x00000001ab3d7824 */ /* 0x000fe200078e0200 */
[----:B------:R-:W-:Y:S01]  /*2690*/  LOP3.LUT R0, R13, 0x40, RZ, 0xc0, !PT ;  /* 0x000000400d007812 */ /* 0x000fe200078ec0ff */
[----:B------:R-:W-:Y:S02]  /*26a0*/  IMAD.IADD R72, R21, 0x1, R15 ;  /* 0x0000000115487824 */ /* 0x000fe400078e020f */
[----:B------:R-:W-:-:S02]  /*26b0*/  IMAD.IADD R71, R39, 0x1, R71 ;  /* 0x0000000127477824 */ /* 0x000fc400078e0247 */
[----:B------:R-:W-:Y:S02]  /*26c0*/  IMAD.IADD R70, R53, 0x1, R11 ;  /* 0x0000000135467824 */ /* 0x000fe400078e020b */
[----:B------:R-:W-:Y:S02]  /*26d0*/  IMAD.IADD R69, R76, 0x1, R73 ;  /* 0x000000014c457824 */ /* 0x000fe400078e0249 */
[----:B------:R-:W-:Y:S02]  /*26e0*/  IMAD.IADD R67, R67, 0x1, R33 ;  /* 0x0000000143437824 */ /* 0x000fe400078e0221 */
[----:B------:R-:W-:Y:S02]  /*26f0*/  IMAD.IADD R66, R49, 0x1, R7 ;  /* 0x0000000131427824 */ /* 0x000fe400078e0207 */
[----:B------:R-:W-:Y:S02]  /*2700*/  IMAD.IADD R64, R7, 0x1, R51 ;  /* 0x0000000107407824 */ /* 0x000fe400078e0233 */
[----:B------:R-:W-:-:S02]  /*2710*/  IMAD R63, R168, 0x200, R63 ;  /* 0x00000200a83f7824 */ /* 0x000fc400078e023f */
[----:B------:R-:W-:-:S07]  /*2720*/  IMAD.IADD R59, R17, 0x1, R59 ;  /* 0x00000001113b7824 */ /* 0x000fce00078e023b */
.L_x_2828:
        /* <DEDUP_REMOVED lines=67> */
.L_x_2785:
[----:B------:R-:W-:Y:S05]  /*2b60*/  BSYNC B1 ;  /* 0x0000000000017941 */ /* 0x000fea0003800000 */
.L_x_2784:
        /* <DEDUP_REMOVED lines=28> */
.L_x_2787:
[----:B------:R-:W-:Y:S05]  /*2d30*/  BSYNC B1 ;  /* 0x0000000000017941 */ /* 0x000fea0003800000 */
.L_x_2786:
[----:B0-----:R-:W-:Y:S01]  /*2d40*/  IMAD.MOV.U32 R4, RZ, RZ, R44 ;  /* 0x000000ffff047224 */ /* 0x001fe200078e002c */
[----:B------:R-:W-:Y:S01]  /*2d50*/  MOV R6, R46 ;  /* 0x0000002e00067202 */ /* 0x000fe20000000f00 */
[----:B------:R-:W-:Y:S01]  /*2d60*/  IMAD.MOV.U32 R5, RZ, RZ, R45 ;  /* 0x000000ffff057224 */ /* 0x000fe200078e002d */
[----:B------:R-:W-:Y:S01]  /*2d70*/  ISETP.NE.AND P3, PT, R75, 0x3, PT ;  /* 0x000000034b00780c */ /* 0x000fe20003f65270 */
[----:B------:R-:W-:Y:S01]  /*2d80*/  IMAD.MOV.U32 R7, RZ, RZ, R47 ;  /* 0x000000ffff077224 */ /* 0x000fe200078e002f */
[----:B------:R-:W-:Y:S02]  /*2d90*/  PRMT R112, R84, 0x5410, R96 ;  /* 0x0000541054707816 */ /* 0x000fe40000000060 */
[----:B------:R-:W-:Y:S01]  /*2da0*/  PRMT R109, R4, 0x5410, R5 ;  /* 0x00005410046d7816 */ /* 0x000fe20000000005 */
[----:B------:R-:W-:Y:S01]  /*2db0*/  IMAD.MOV.U32 R4, RZ, RZ, R40 ;  /* 0x000000ffff047224 */ /* 0x000fe200078e0028 */
[----:B------:R-:W-:Y:S01]  /*2dc0*/  PRMT R114, R6, 0x5410, R7 ;  /* 0x0000541006727816 */ /* 0x000fe20000000007 */
[----:B------:R-:W-:-:S02]  /*2dd0*/  IMAD.MOV.U32 R5, RZ, RZ, R41 ;  /* 0x000000ffff057224 */ /* 0x000fc400078e0029 */
[----:B-----5:R-:W-:Y:S02]  /*2de0*/  IMAD.MOV.U32 R6, RZ, RZ, R30 ;  /* 0x000000ffff067224 */ /* 0x020fe400078e001e */
        /* <DEDUP_REMOVED lines=16> */
.L_x_2788:
[----:B------:R-:W-:Y:S01]  /*2ef0*/  IMAD R84, R152, 0x8, R145 ;  /* 0x0000000898547824 */ /* 0x000fe200078e0291 */
[----:B------:R-:W-:Y:S01]  /*2f00*/  SHF.L.U32 R105, R157, 0x1f, RZ ;  /* 0x0000001f9d697819 */ /* 0x000fe200000006ff */
[----:B------:R-:W-:Y:S03]  /*2f10*/  BSSY B1, `(.L_x_2789) ;  /* 0x0000003000017945 */ /* 0x000fe60003800000 */
[----:B------:R-:W0:Y:S02]  /*2f20*/  SYNCS.PHASECHK.TRANS64.TRYWAIT P6, [R84+URZ+0x32490], R105 ;  /* 0x03249069540075a7 */ /* 0x000e2400080c017f */
[----:B0-----:R-:W-:Y:S05]  /*2f30*/  @!P6 BRA `(.L_x_2790) ;  /* 0x0000030000c0e947 */ /* 0x001fea0003800000 */
.L_x_3104:
[----:B------:R-:W-:Y:S05]  /*2f40*/  BSYNC B1 ;  /* 0x0000000000017941 */ /* 0x000fea0003800000 */
.L_x_2789:
        /* <DEDUP_REMOVED lines=49> */
.L_x_2796:
[----:B------:R-:W-:Y:S05]  /*3260*/  BSYNC B3 ;  /* 0x0000000000037941 */ /* 0x000fea0003800000 */
.L_x_2795:
[----:B--2---:R1:W-:Y:S02]  /*3270*/  STG.E.128 desc[UR56][R14.64], R4 ;  /* 0x000000040e007986 */ /* 0x0043e4000c101d38 */
.L_x_2794:
[----:B------:R-:W-:Y:S05]  /*3280*/  BSYNC B2 ;  /* 0x0000000000027941 */ /* 0x000fea0003800000 */
.L_x_2793:
[----:B------:R-:W-:Y:S05]  /*3290*/  @P2 BRA `(.L_x_2792) ;  /* 0x0000000000bc2947 */ /* 0x000fea0003800000 */
[----:B-1----:R1:W2:Y:S01]  /*32a0*/  LDS.128 R4, [R98] ;  /* 0x0000000062047984 */ /* 0x0022a20000000c00 */
        /* <DEDUP_REMOVED lines=44> */
.L_x_2798:
[----:B------:R-:W-:Y:S05]  /*3570*/  BSYNC B2 ;  /* 0x0000000000027941 */ /* 0x000fea0003800000 */
.L_x_2797:
[----:B--2---:R2:W-:Y:S02]  /*3580*/  STG.E.128 desc[UR56][R14.64+0x40], R4 ;  /* 0x000040040e007986 */ /* 0x0045e4000c101d38 */
.L_x_2792:
[----:B------:R-:W-:Y:S05]  /*3590*/  BSYNC B1 ;  /* 0x0000000000017941 */ /* 0x000fea0003800000 */
.L_x_2791:
        /* <DEDUP_REMOVED lines=48> */
.L_x_2803:
[----:B------:R-:W-:Y:S05]  /*38a0*/  BSYNC B2 ;  /* 0x0000000000027941 */ /* 0x000fea0003800000 */
.L_x_2802:
[----:B--2---:R3:W-:Y:S02]  /*38b0*/  STG.E.128 desc[UR56][R12.64], R4 ;  /* 0x000000040c007986 */ /* 0x0047e4000c101d38 */
.L_x_2801:
[----:B------:R-:W-:Y:S05]  /*38c0*/  BSYNC B1 ;  /* 0x0000000000017941 */ /* 0x000fea0003800000 */
.L_x_2800:
[----:B------:R-:W-:Y:S05]  /*38d0*/  @P2 BRA `(.L_x_2799) ;  /* 0x00000018001c2947 */ /* 0x000fea0003800000 */
[----:B-123--:R1:W2:Y:S01]  /*38e0*/  LDS.128 R4, [R98+0x2000] ;  /* 0x0020000062047984 */ /* 0x00e2a20000000c00 */
        /* <DEDUP_REMOVED lines=44> */
.L_x_2805:
[----:B------:R-:W-:Y:S05]  /*3bb0*/  BSYNC B1 ;  /* 0x0000000000017941 */ /* 0x000fea0003800000 */
.L_x_2804:
[----:B--2---:R4:W-:Y:S01]  /*3bc0*/  STG.E.128 desc[UR56][R12.64+0x40], R4 ;  /* 0x000040040c007986 */ /* 0x0049e2000c101d38 */
[----:B------:R-:W-:Y:S05]  /*3bd0*/  BRA `(.L_x_2799) ;  /* 0x00000014005c7947 */ /* 0x000fea0003800000 */
.L_x_2783:
        /* <DEDUP_REMOVED lines=68> */
.L_x_2806:
        /* <DEDUP_REMOVED lines=9> */
.L_x_3105:
[----:B------:R-:W-:Y:S05]  /*40b0*/  BSYNC B1 ;  /* 0x0000000000017941 */ /* 0x000fea0003800000 */
.L_x_2807:
        /* <DEDUP_REMOVED lines=40> */
[----:B------:R-:W-:Y:S02]  /*4340*/  HADD2.F32 R14, -RZ, R118.H0_H0 ;  /* 0x20000076ff0e7230 */ /* 0x000fe40000004100 */
[C---:B------:R-:W-:Y:S01]  /*4350*/  FMUL.FTZ R118, R12.reuse, R15 ;  /* 0x0000000f0c767220 */ /* 0x040fe20000410000 */
[----:B------:R-:W-:Y:S02]  /*4360*/  HADD2.F32 R28, -RZ, R116.H0_H0 ;  /* 0x20000074ff1c7230 */ /* 0x000fe40000004100 */
[-C--:B------:R-:W-:Y:S01]  /*4370*/  FMUL.FTZ R120, R45, R30.reuse ;  /* 0x0000001e2d787220 */ /* 0x080fe20000410000 */
[----:B------:R-:W-:Y:S01]  /*4380*/  FMUL.FTZ R30, R41, R30 ;  /* 0x0000001e291e7220 */ /* 0x000fe20000410000 */
[-C--:B------:R-:W-:Y:S01]  /*4390*/  FFMA.FTZ R118, R13, R14.reuse, R118 ;  /* 0x0000000e0d767223 */ /* 0x080fe20000010076 */
[----:B------:R-:W-:Y:S01]  /*43a0*/  FFMA.FTZ R116, R12, R14, -R29 ;  /* 0x0000000e0c747223 */ /* 0x000fe2000001081d */
[----:B------:R-:W-:-:S02]  /*43b0*/  HADD2.F32 R13, -RZ, R47.H0_H0 ;  /* 0x2000002fff0d7230 */ /* 0x000fc40000004100 */
[-C--:B------:R-:W-:Y:S01]  /*43c0*/  FFMA.FTZ R45, R45, R28.reuse, R30 ;  /* 0x0000001c2d2d7223 */ /* 0x080fe2000001001e */
[----:B------:R-:W-:Y:S02]  /*43d0*/  HADD2.F32 R47, -RZ, R47.H1_H1 ;  /* 0x3000002fff2f7230 */ /* 0x000fe40000004100 */
[----:B------:R-:W-:Y:S01]  /*43e0*/  FFMA.FTZ R119, R41, R28, -R120 ;  /* 0x0000001c29777223 */ /* 0x000fe20000010878 */
[----:B------:R-:W-:Y:S02]  /*43f0*/  HADD2.F32 R12, -RZ, R43.H0_H0 ;  /* 0x2000002bff0c7230 */ /* 0x000fe40000004100 */
[----:B------:R-:W-:Y:S01]  /*4400*/  HADD2.F32 R30, -RZ, R31.H0_H0 ;  /* 0x2000001fff1e7230 */ /* 0x000fe20000004100 */
[----:B------:R-:W-:Y:S01]  /*4410*/  F2FP.F16.F32.PACK_AB R45, R45, R118 ;  /* 0x000000762d2d723e */ /* 0x000fe200000000ff */
[----:B------:R-:W-:Y:S01]  /*4420*/  HADD2.F32 R15, -RZ, R122.H1_H1 ;  /* 0x3000007aff0f7230 */ /* 0x000fe20000004100 */
[----:B------:R-:W-:Y:S01]  /*4430*/  F2FP.F16.F32.PACK_AB R116, R119, R116 ;  /* 0x000000747774723e */ /* 0x000fe200000000ff */
[----:B------:R-:W-:-:S02]  /*4440*/  HADD2.F32 R43, -RZ, R43.H1_H1 ;  /* 0x3000002bff2b7230 */ /* 0x000fc40000004100 */
[-C--:B------:R-:W-:Y:S01]  /*4450*/  FMUL.FTZ R124, R47, R30.reuse ;  /* 0x0000001e2f7c7220 */ /* 0x080fe20000410000 */
[----:B------:R-:W-:Y:S02]  /*4460*/  HADD2.F32 R14, -RZ, R122.H0_H0 ;  /* 0x2000007aff0e7230 */ /* 0x000fe40000004100 */
        /* <DEDUP_REMOVED lines=12> */
[----:B------:R-:W-:Y:S01]  /*4530*/  FMUL.FTZ R31, R13, R28 ;  /* 0x0000001c0d1f7220 */ /* 0x000fe20000410000 */
        /* <DEDUP_REMOVED lines=35> */
.L_x_2812:
[----:B------:R-:W-:Y:S05]  /*4770*/  BSYNC B2 ;  /* 0x0000000000027941 */ /* 0x000fea0003800000 */
.L_x_2811:
[----:B------:R-:W-:Y:S02]  /*4780*/  ISETP.GE.AND P5, PT, R113, R107, PT ;  /* 0x0000006b7100720c */ /* 0x000fe40003fa6270 */
[----:B------:R-:W-:-:S11]  /*4790*/  P2R R13, PR, RZ, 0x1 ;  /* 0x00000001ff0d7803 */ /* 0x000fd60000000000 */
[--C-:B------:R-:W-:Y:S02]  /*47a0*/  @!P5 SHF.R.S32.HI R12, RZ, 0x1f, R113.reuse ;  /* 0x0000001fff0cd819 */ /* 0x100fe40000011471 */
[----:B------:R-:W-:-:S04]  /*47b0*/  @!P5 IADD3 R102, P0, P6, R2, R102, R113 ;  /* 0x000000660266d210 */ /* 0x000fc80007e1e071 */
[----:B------:R-:W-:Y:S02]  /*47c0*/  @!P5 IADD3.X R114, R91, R114, R12, P0, P6 ;  /* 0x000000725b72d210 */ /* 0x000fe400007ec40c */
[CC--:B------:R-:W-:Y:S02]  /*47d0*/  LEA R12, P6, R110.reuse, R96.reuse, 0x1 ;  /* 0x000000606e0c7211 */ /* 0x0c0fe400078c08ff */
[----:B------:R-:W-:Y:S02]  /*47e0*/  ISETP.NE.AND P0, PT, R13, RZ, PT ;  /* 0x000000ff0d00720c */ /* 0x000fe40003f05270 */
[----:B------:R-:W-:Y:S02]  /*47f0*/  LEA.HI.X R13, R110, R97, R112, 0x1, P6 ;  /* 0x000000616e0d7211 */ /* 0x000fe400030f0c70 */
[----:B------:R-:W-:-:S03]  /*4800*/  @!P5 LEA R14, P6, R102, R96, 0x1 ;  /* 0x00000060660ed211 */ /* 0x000fc600078c08ff */
[----:B-1----:R1:W-:Y:S01]  /*4810*/  STG.E.128 desc[UR56][R12.64], R40 ;  /* 0x000000280c007986 */ /* 0x0023e2000c101d38 */
[----:B------:R-:W-:-:S05]  /*4820*/  @!P5 LEA.HI.X R15, R102, R97, R114, 0x1, P6 ;  /* 0x00000061660fd211 */ /* 0x000fca00030f0c72 */
[----:B--2---:R1:W-:Y:S04]  /*4830*/  @!P5 STG.E.128 desc[UR56][R14.64], R44 ;  /* 0x0000002c0e00d986 */ /* 0x0043e8000c101d38 */
.L_x_2810:
[----:B------:R-:W-:Y:S05]  /*4840*/  BSYNC B1 ;  /* 0x0000000000017941 */ /* 0x000fea0003800000 */
.L_x_2809:
        /* <DEDUP_REMOVED lines=108> */
.L_x_2814:
[----:B------:R-:W-:Y:S05]  /*4f10*/  BSYNC B1 ;  /* 0x0000000000017941 */ /* 0x000fea0003800000 */
.L_x_2813:
        /* <DEDUP_REMOVED lines=10> */
.L_x_2782:
[----:B------:R-:W-:-:S13]  /*4fc0*/  ISETP.NE.AND P3, PT, R75, 0x3, PT ;  /* 0x000000034b00780c */ /* 0x000fda0003f65270 */
[----:B------:R-:W-:Y:S05]  /*4fd0*/  @!P3 BRA `(.L_x_2815) ;  /* 0x000000000004b947 */ /* 0x000fea0003800000 */
[----:B------:R-:W-:Y:S01]  /*4fe0*/  BPT.TRAP 0x1 ;  /* 0x000000040000795c */ /* 0x000fe20000300000 */
.L_x_2815:
[----:B------:R-:W-:Y:S01]  /*4ff0*/  IMAD R84, R152, 0x8, R145 ;  /* 0x0000000898547824 */ /* 0x000fe200078e0291 */
[----:B------:R-:W-:Y:S01]  /*5000*/  SHF.L.U32 R105, R157, 0x1f, RZ ;  /* 0x0000001f9d697819 */ /* 0x000fe200000006ff */
[----:B------:R-:W-:Y:S01]  /*5010*/  IMAD R95, R57, -0x60, R36 ;  /* 0xffffffa0395f7824 */ /* 0x000fe200078e0224 */
[----:B------:R-:W-:Y:S02]  /*5020*/  BSSY B1, `(.L_x_2816) ;  /* 0x0000004000017945 */ /* 0x000fe40003800000 */
[----:B------:R-:W0:Y:S02]  /*5030*/  SYNCS.PHASECHK.TRANS64.TRYWAIT P4, [R84+URZ+0x32490], R105 ;  /* 0x03249069540075a7 */ /* 0x000e24000808017f */
[----:B------:R-:W-:Y:S01]  /*5040*/  VIMNMX R95, R95, 0x60, PT ;  /* 0x000000605f5f7848 */ /* 0x000fe20003fe0100 */
[----:B0-----:R-:W-:Y:S06]  /*5050*/  @!P4 BRA `(.L_x_2817) ;  /* 0x000002e000a0c947 */ /* 0x001fec0003800000 */
.L_x_3106:
[----:B------:R-:W-:Y:S05]  /*5060*/  BSYNC B1 ;  /* 0x0000000000017941 */ /* 0x000fea0003800000 */
.L_x_2816:
        /* <DEDUP_REMOVED lines=8> */
.L_x_2819:
[----:B------:R-:W-:Y:S05]  /*50f0*/  BSYNC B1 ;  /* 0x0000000000017941 */ /* 0x000fea0003800000 */
.L_x_2818:
[----:B------:R-:W-:Y:S05]  /*5100*/  @P4 BRA `(.L_x_2799) ;  /* 0x0000000000104947 */ /* 0x000fea0003800000 */
[----:B-1----:R-:W1:Y:S04]  /*5110*/  @!P1 LDS.128 R4, [R102+0x2000] ;  /* 0x0020000066049984 */ /* 0x002e680000000c00 */
[----:B------:R-:W2:Y:S04]  /*5120*/  @!P2 LDS.128 R8, [R98+0x2000] ;  /* 0x002000006208a984 */ /* 0x000ea80000000c00 */
[----:B-1----:R1:W-:Y:S04]  /*5130*/  @!P1 STG.E.128 desc[UR56][R12.64], R4 ;  /* 0x000000040c009986 */ /* 0x0023e8000c101d38 */
[----:B--2---:R1:W-:Y:S02]  /*5140*/  @!P2 STG.E.128 desc[UR56][R12.64+0x40], R8 ;  /* 0x000040080c00a986 */ /* 0x0043e4000c101d38 */
.L_x_2799:
[----:B------:R-:W-:Y:S05]  /*5150*/  BSYNC B0 ;  /* 0x0000000000007941 */ /* 0x000fea0003800000 */
.L_x_2781:
        /* <DEDUP_REMOVED lines=17> */
.L_x_2821:
[----:B------:R-:W-:Y:S05]  /*5270*/  BSYNC B0 ;  /* 0x0000000000007941 */ /* 0x000fea0003800000 */
.L_x_2820:
[----:B------:R-:W2:Y:S01]  /*5280*/  SYNCS.PHASECHK.TRANS64.TRYWAIT P3, [R84+URZ+0x324b0], R105 ;  /* 0x0324b069540075a7 */ /* 0x000ea2000806017f */
[----:B------:R-:W-:Y:S01]  /*5290*/  ULDC UR40, c[0x0][0x310] ;  /* 0x0000c40000287ab9 */ /* 0x000fe20000000800 */
[----:B------:R-:W-:Y:S01]  /*52a0*/  ULDC.64 UR38, c[0x0][0x318] ;  /* 0x0000c60000267ab9 */ /* 0x000fe20000000a00 */
[----:B------:R-:W-:Y:S01]  /*52b0*/  ULDC.64 UR36, c[0x0][0x308] ;  /* 0x0000c20000247ab9 */ /* 0x000fe20000000a00 */
[----:B------:R-:W-:Y:S01]  /*52c0*/  BSSY B0, `(.L_x_2822) ;  /* 0x0000003000007945 */ /* 0x000fe20003800000 */
[----:B------:R-:W-:-:S03]  /*52d0*/  IMAD R5, R152, 0x6000, R73 ;  /* 0x0000600098057824 */ /* 0x000fc600078e0249 */
[----:B--2---:R-:W-:Y:S05]  /*52e0*/  @!P3 BRA `(.L_x_2823) ;  /* 0x000002e00010b947 */ /* 0x004fea0003800000 */
.L_x_3107:
[----:B------:R-:W-:Y:S05]  /*52f0*/  BSYNC B0 ;  /* 0x0000000000007941 */ /* 0x000fea0003800000 */
.L_x_2822:
        /* <DEDUP_REMOVED lines=39> */
.L_x_2825:
[----:B------:R-:W-:Y:S05]  /*5570*/  BSYNC B0 ;  /* 0x0000000000007941 */ /* 0x000fea0003800000 */
.L_x_2824:
        /* <DEDUP_REMOVED lines=37> */
.L_x_2827:
[----:B------:R-:W-:Y:S05]  /*57d0*/  BSYNC B0 ;  /* 0x0000000000007941 */ /* 0x000fea0003800000 */
.L_x_2826:
        /* <DEDUP_REMOVED lines=22> */
.L_x_2776:
[----:B------:R-:W1:Y:S01]  /*5940*/  S2R R0, SR_TID.X ;  /* 0x0000000000007919 */ /* 0x000e620000002100 */
[----:B------:R-:W2:Y:S01]  /*5950*/  LDC R12, c[0x0][0xa80] ;  /* 0x0002a000ff0c7b82 */ /* 0x000ea20000000800 */
[----:B------:R-:W-:Y:S02]  /*5960*/  IMAD.MOV.U32 R5, RZ, RZ, 0x100 ;  /* 0x00000100ff057424 */ /* 0x000fe400078e00ff */
[----:B------:R-:W-:Y:S01]  /*5970*/  IMAD.MOV.U32 R6, RZ, RZ, 0x1 ;  /* 0x00000001ff067424 */ /* 0x000fe200078e00ff */
[----:B------:R-:W-:Y:S01]  /*5980*/  STL [R1+0x70], R117 ;  /* 0x0000707501007387 */ /* 0x000fe20000100800 */
[----:B------:R-:W-:Y:S02]  /*5990*/  IMAD.MOV.U32 R7, RZ, RZ, RZ ;  /* 0x000000ffff077224 */ /* 0x000fe400078e00ff */
[----:B------:R-:W-:Y:S01]  /*59a0*/  IMAD.MOV.U32 R14, RZ, RZ, 0x1 ;  /* 0x00000001ff0e7424 */ /* 0x000fe200078e00ff */
[----:B------:R-:W-:Y:S01]  /*59b0*/  STL.128 [R1+0x430], RZ ;  /* 0x000430ff01007387 */ /* 0x000fe20000100c00 */
[----:B------:R-:W-:-:S02]  /*59c0*/  IMAD.MOV.U32 R15, RZ, RZ, RZ ;  /* 0x000000ffff0f7224 */ /* 0x000fc400078e00ff */
[----:B---34-:R-:W-:Y:S01]  /*59d0*/  IMAD.MOV.U32 R28, RZ, RZ, 0xc000 ;  /* 0x0000c000ff1c7424 */ /* 0x018fe200078e00ff */
[----:B------:R-:W-:Y:S01]  /*59e0*/  STL.128 [R1+0x440], RZ ;  /* 0x000440ff01007387 */ /* 0x000fe20000100c00 */
[----:B------:R-:W-:Y:S02]  /*59f0*/  IMAD.U32 R29, RZ, RZ, UR50 ;  /* 0x00000032ff1d7e24 */ /* 0x000fe4000f8e00ff */
[----:B------:R-:W-:Y:S01]  /*5a00*/  IMAD.MOV.U32 R31, RZ, RZ, 0x100 ;  /* 0x00000100ff1f7424 */ /* 0x000fe200078e00ff */
[----:B------:R-:W-:Y:S01]  /*5a10*/  STL.64 [R1+0x60], R14 ;  /* 0x0000600e01007387 */ /* 0x000fe20000100a00 */
[----:B------:R-:W-:Y:S02]  /*5a20*/  IMAD.U32 R3, RZ, RZ, UR50 ;  /* 0x00000032ff037e24 */ /* 0x000fe4000f8e00ff */
[----:B------:R-:W-:Y:S01]  /*5a30*/  IMAD.U32 R16, RZ, RZ, UR49 ;  /* 0x00000031ff107e24 */ /* 0x000fe2000f8e00ff */
[----:B------:R-:W-:Y:S01]  /*5a40*/  STL.128 [R1+0x220], RZ ;  /* 0x000220ff01007387 */ /* 0x000fe20000100c00 */
[----:B------:R-:W-:-:S02]  /*5a50*/  IMAD.U32 R26, RZ, RZ, UR49 ;  /* 0x00000031ff1a7e24 */ /* 0x000fc4000f8e00ff */
[----:B------:R-:W-:Y:S01]  /*5a60*/  IMAD.U32 R17, RZ, RZ, UR49 ;  /* 0x00000031ff117e24 */ /* 0x000fe2000f8e00ff */
[----:B--2---:R-:W-:Y:S04]  /*5a70*/  STL [R1+0x450], R12 ;  /* 0x0004500c01007387 */ /* 0x004fe80000100800 */
[----:B------:R-:W-:Y:S01]  /*5a80*/  STL.128 [R1+0x230], RZ ;  /* 0x000230ff01007387 */ /* 0x000fe20000100c00 */
[----:B-1----:R-:W-:-:S03]  /*5a90*/  LOP3.LUT R2, R0, 0x7f, RZ, 0xc0, !PT ;  /* 0x0000007f00027812 */ /* 0x002fc600078ec0ff */
[----:B------:R-:W-:Y:S01]  /*5aa0*/  STL.128 [R1+0x240], RZ ;  /* 0x000240ff01007387 */ /* 0x000fe20000100c00 */
[----:B------:R-:W-:Y:S01]  /*5ab0*/  ISETP.NE.AND P1, PT, R2, RZ, PT ;  /* 0x000000ff0200720c */ /* 0x000fe20003f25270 */
[----:B------:R-:W1:Y:S01]  /*5ac0*/  S2R R0, SR_SWINHI ;  /* 0x0000000000007919 */ /* 0x000e620000002f00 */
[----:B------:R-:W-:Y:S02]  /*5ad0*/  IMAD.MOV.U32 R2, RZ, RZ, 0x3000 ;  /* 0x00003000ff027424 */ /* 0x000fe400078e00ff */
[----:B------:R-:W-:Y:S01]  /*5ae0*/  SEL R4, RZ, 0x1, P1 ;  /* 0x00000001ff047807 */ /* 0x000fe20000800000 */
[----:B------:R-:W-:Y:S04]  /*5af0*/  STL.128 [R1+0x250], RZ ;  /* 0x000250ff01007387 */ /* 0x000fe80000100c00 */
[----:B------:R2:W-:Y:S01]  /*5b00*/  STL.128 [R1+0x20], R4 ;  /* 0x0000200401007387 */ /* 0x0005e20000100c00 */
[----:B------:R-:W-:-:S03]  /*5b10*/  IMAD.MOV.U32 R30, RZ, RZ, R4 ;  /* 0x000000ffff1e7224 */ /* 0x000fc600078e0004 */
[----:B------:R-:W-:Y:S04]  /*5b20*/  STL.128 [R1+0x260], RZ ;  /* 0x000260ff01007387 */ /* 0x000fe80000100c00 */
[----:B------:R-:W-:Y:S04]  /*5b30*/  STL.128 [R1+0x50], R28 ;  /* 0x0000501c01007387 */ /* 0x000fe80000100c00 */
[----:B------:R-:W-:Y:S04]  /*5b40*/  STL.128 [R1+0x270], RZ ;  /* 0x000270ff01007387 */ /* 0x000fe80000100c00 */
[----:B------:R-:W-:Y:S04]  /*5b50*/  STL.128 [R1+0x280], RZ ;  /* 0x000280ff01007387 */ /* 0x000fe80000100c00 */
[----:B------:R-:W-:Y:S01]  /*5b60*/  STL.128 [R1+0x290], RZ ;  /* 0x000290ff01007387 */ /* 0x000fe20000100c00 */
[----:B------:R-:W-:-:S02]  /*5b70*/  MOV R24, R145 ;  /* 0x0000009100187202 */ /* 0x000fc40000000f00 */
[----:B-1----:R-:W-:Y:S01]  /*5b80*/  MOV R25, R0 ;  /* 0x0000000000197202 */ /* 0x002fe20000000f00 */
[----:B------:R-:W-:Y:S01]  /*5b90*/  STL.128 [R1+0x2a0], RZ ;  /* 0x0002a0ff01007387 */ /* 0x000fe20000100c00 */
[----:B------:R-:W-:-:S03]  /*5ba0*/  IADD3 R0, P3, R24, 0x32450, RZ ;  /* 0x0003245018007810 */ /* 0x000fc60007f7e0ff */
[----:B------:R-:W-:Y:S01]  /*5bb0*/  STL.128 [R1+0x2b0], RZ ;  /* 0x0002b0ff01007387 */ /* 0x000fe20000100c00 */
[C---:B------:R-:W-:Y:S02]  /*5bc0*/  IADD3 R10, P4, R24.reuse, 0x32460, RZ ;  /* 0x00032460180a7810 */ /* 0x040fe40007f9e0ff */
[----:B------:R-:W-:Y:S01]  /*5bd0*/  IADD3 R8, P1, R24, 0x32430, RZ ;  /* 0x0003243018087810 */ /* 0x000fe20007f3e0ff */
[--C-:B--2---:R-:W-:Y:S01]  /*5be0*/  IMAD.X R5, RZ, RZ, R25.reuse, P3 ;  /* 0x000000ffff057224 */ /* 0x104fe200018e0619 */
[----:B------:R-:W-:Y:S01]  /*5bf0*/  STL.128 [R1+0x2c0], RZ ;  /* 0x0002c0ff01007387 */ /* 0x000fe20000100c00 */
[--C-:B------:R-:W-:Y:S01]  /*5c00*/  IMAD.X R7, RZ, RZ, R25.reuse, P4 ;  /* 0x000000ffff077224 */ /* 0x100fe200020e0619 */
[----:B------:R-:W-:Y:S01]  /*5c10*/  IADD3 R26, P3, R26, 0x220, RZ ;  /* 0x000002201a1a7810 */ /* 0x000fe20007f7e0ff */
[----:B------:R-:W-:Y:S01]  /*5c20*/  IMAD.MOV.U32 R4, RZ, RZ, R0 ;  /* 0x000000ffff047224 */ /* 0x000fe200078e0000 */
[----:B------:R-:W-:Y:S01]  /*5c30*/  STL.128 [R1+0x2d0], RZ ;  /* 0x0002d0ff01007387 */ /* 0x000fe20000100c00 */
[----:B------:R-:W-:Y:S01]  /*5c40*/  IMAD.MOV.U32 R6, RZ, RZ, R10 ;  /* 0x000000ffff067224 */ /* 0x000fe200078e000a */
[----:B------:R-:W-:Y:S01]  /*5c50*/  IADD3 R17, P4, R17, 0x38, RZ ;  /* 0x0000003811117810 */ /* 0x000fe20007f9e0ff */
[----:B------:R-:W-:Y:S01]  /*5c60*/  IMAD.X R9, RZ, RZ, R25, P1 ;  /* 0x000000ffff097224 */ /* 0x000fe200008e0619 */
[----:B------:R-:W-:Y:S04]  /*5c70*/  STL.128 [R1+0x2e0], RZ ;  /* 0x0002e0ff01007387 */ /* 0x000fe80000100c00 */
[----:B------:R1:W-:Y:S04]  /*5c80*/  STL.128 [R1+0x40], R4 ;  /* 0x0000400401007387 */ /* 0x0003e80000100c00 */
[----:B------:R-:W-:Y:S04]  /*5c90*/  STL.64 [R1+0x68], R6 ;  /* 0x0000680601007387 */ /* 0x000fe80000100a00 */
[----:B------:R-:W-:Y:S04]  /*5ca0*/  STL.64 [R1+0x8], R8 ;  /* 0x0000080801007387 */ /* 0x000fe80000100a00 */
[----:B------:R-:W-:Y:S01]  /*5cb0*/  STL.128 [R1+0x2f0], RZ ;  /* 0x0002f0ff01007387 */ /* 0x000fe20000100c00 */
[----:B-1----:R-:W1:Y:S03]  /*5cc0*/  LDC.64 R4, c[0x0][0xad8] ;  /* 0x0002b600ff047b82 */ /* 0x002e660000000a00 */
[----:B------:R-:W-:Y:S04]  /*5cd0*/  STL.128 [R1+0x300], RZ ;  /* 0x000300ff01007387 */ /* 0x000fe80000100c00 */
[----:B------:R-:W-:Y:S04]  /*5ce0*/  STL.128 [R1+0x310], RZ ;  /* 0x000310ff01007387 */ /* 0x000fe80000100c00 */
[----:B------:R-:W-:Y:S04]  /*5cf0*/  STL.128 [R1+0x320], RZ ;  /* 0x000320ff01007387 */ /* 0x000fe80000100c00 */
[----:B------:R-:W-:Y:S04]  /*5d00*/  STL.128 [R1+0x330], RZ ;  /* 0x000330ff01007387 */ /* 0x000fe80000100c00 */
[----:B------:R-:W-:Y:S04]  /*5d10*/  STL.128 [R1+0x340], RZ ;  /* 0x000340ff01007387 */ /* 0x000fe80000100c00 */
[----:B------:R-:W-:Y:S01]  /*5d20*/  STL.128 [R1+0x350], RZ ;  /* 0x000350ff01007387 */ /* 0x000fe20000100c00 */
[----:B-1----:R-:W-:-:S03]  /*5d30*/  ISETP.GE.AND P1, PT, R5, 0x1, PT ;  /* 0x000000010500780c */ /* 0x002fc60003f26270 */
[----:B------:R-:W-:Y:S01]  /*5d40*/  STL.128 [R1+0x360], RZ ;  /* 0x000360ff01007387 */ /* 0x000fe20000100c00 */
[----:B------:R-:W-:-:S03]  /*5d50*/  IMAD.IADD R0, R27, 0x1, R4 ;  /* 0x000000011b007824 */ /* 0x000fc600078e0204 */
[----:B------:R-:W-:Y:S04]  /*5d60*/  STL.128 [R1+0x370], RZ ;  /* 0x000370ff01007387 */ /* 0x000fe80000100c00 */
        /* <DEDUP_REMOVED lines=10> */
[----:B------:R-:W-:Y:S04]  /*5e10*/  STL.64 [R1], RZ ;  /* 0x000000ff01007387 */ /* 0x000fe80000100a00 */
[----:B------:R-:W-:Y:S04]  /*5e20*/  STL.64 [R1+0x38], RZ ;  /* 0x000038ff01007387 */ /* 0x000fe80000100a00 */
[----:B------:R1:W-:Y:S02]  /*5e30*/  STL.64 [R1+0x18], R2 ;  /* 0x0000180201007387 */ /* 0x0003e40000100a00 */
[----:B-1----:R-:W-:-:S05]  /*5e40*/  IADD3 R2, P2, R24, 0x32440, RZ ;  /* 0x0003244018027810 */ /* 0x002fca0007f5e0ff */
[----:B------:R-:W-:Y:S01]  /*5e50*/  IMAD.X R3, RZ, RZ, R25, P2 ;  /* 0x000000ffff037224 */ /* 0x000fe200010e0619 */
[----:B------:R-:W-:-:S04]  /*5e60*/  IADD3 R16, P2, R16, 0x430, RZ ;  /* 0x0000043010107810 */ /* 0x000fc80007f5e0ff */
[----:B------:R-:W-:Y:S04]  /*5e70*/  STL.64 [R1+0x10], R2 ;  /* 0x0000100201007387 */ /* 0x000fe80000100a00 */
[----:B------:R1:W-:Y:S02]  /*5e80*/  STL.64 [R1+0x30], R2 ;  /* 0x0000300201007387 */ /* 0x0003e40000100a00 */
[----:B-1----:R-:W-:-:S05]  /*5e90*/  IMAD.U32 R2, RZ, RZ, UR49 ;  /* 0x00000031ff027e24 */ /* 0x002fca000f8e00ff */
[----:B------:R-:W-:Y:S01]  /*5ea0*/  IADD3 R2, P5, R2, 0x70, RZ ;  /* 0x0000007002027810 */ /* 0x000fe20007fbe0ff */
[----:B------:R-:W-:-:S12]  /*5eb0*/  @P0 BRA `(.L_x_2829) ;  /* 0x00000000000c0947 */ /* 0x000fd80003800000 */
[----:B------:R-:W1:Y:S01]  /*5ec0*/  FENCE.VIEW.ASYNC.G ;  /* 0x00000000000073c6 */ /* 0x000e620000000100 */
[----:B------:R-:W-:Y:S05]  /*5ed0*/  WARPSYNC.ALL ;  /* 0x0000000000007948 */ /* 0x000fea0003800000 */
[----:B-1----:R-:W-:Y:S06]  /*5ee0*/  BAR.ARV 0xc, 0x120 ;  /* 0x0304800000007b1d */ /* 0x002fec0000002000 */
.L_x_2829:
[----:B------:R-:W-:Y:S02]  /*5ef0*/  IMAD.X R33, RZ, RZ, UR48, P2 ;  /* 0x00000030ff217e24 */ /* 0x000fe400090e06ff */
[----:B------:R-:W-:Y:S02]  /*5f00*/  IMAD.X R49, RZ, RZ, UR48, P3 ;  /* 0x00000030ff317e24 */ /* 0x000fe400098e06ff */
[----:B------:R-:W-:Y:S02]  /*5f10*/  IMAD.X R58, RZ, RZ, UR48, P4 ;  /* 0x00000030ff3a7e24 */ /* 0x000fe4000a0e06ff */
[----:B------:R-:W-:Y:S01]  /*5f20*/  IMAD.X R73, RZ, RZ, UR48, P5 ;  /* 0x00000030ff497e24 */ /* 0x000fe2000a8e06ff */
        /* <DEDUP_REMOVED lines=12> */
.L_x_2832:
[----:B------:R-:W-:-:S13]  /*5ff0*/  ISETP.NE.AND P0, PT, R5, 0x1, PT ;  /* 0x000000010500780c */ /* 0x000fda0003f05270 */
[----:B------:R-:W1:Y:S02]  /*6000*/  @P0 LDC.64 R6, c[0x0][0xae0] ;  /* 0x0002b800ff060b82 */ /* 0x000e640000000a00 */
[----:B-1----:R-:W-:-:S05]  /*6010*/  @P0 IMAD.HI.U32 R4, R3, R6, RZ ;  /* 0x0000000603040227 */ /* 0x002fca00078e00ff */
[----:B------:R-:W-:-:S07]  /*6020*/  @P0 SHF.R.U32.HI R3, RZ, R7, R4 ;  /* 0x00000007ff030219 */ /* 0x000fce0000011604 */
.L_x_2833:
[----:B------:R-:W-:Y:S05]  /*6030*/  BSYNC B0 ;  /* 0x0000000000007941 */ /* 0x000fea0003800000 */
.L_x_2831:
[----:B------:R-:W-:-:S05]  /*6040*/  IMAD R3, R3, R5, R5 ;  /* 0x0000000503037224 */ /* 0x000fca00078e0205 */
[----:B------:R-:W-:-:S07]  /*6050*/  VIMNMX R0, R0, R3, PT ;  /* 0x0000000300007248 */ /* 0x000fce0003fe0100 */
.L_x_2830:
        /* <DEDUP_REMOVED lines=18> */
.L_x_2836:
[----:B------:R-:W-:-:S13]  /*6180*/  ISETP.NE.AND P0, PT, R5, 0x1, PT ;  /* 0x000000010500780c */ /* 0x000fda0003f05270 */
[----:B------:R-:W1:Y:S02]  /*6190*/  @P0 LDC.64 R6, c[0x0][0xae0] ;  /* 0x0002b800ff060b82 */ /* 0x000e640000000a00 */
[----:B-1----:R-:W-:-:S05]  /*61a0*/  @P0 IMAD.HI.U32 R6, R35, R6, RZ ;  /* 0x0000000623060227 */ /* 0x002fca00078e00ff */
[----:B------:R-:W-:-:S07]  /*61b0*/  @P0 SHF.R.U32.HI R35, RZ, R7, R6 ;  /* 0x00000007ff230219 */ /* 0x000fce0000011606 */
.L_x_2837:
[----:B------:R-:W-:Y:S05]  /*61c0*/  BSYNC B0 ;  /* 0x0000000000007941 */ /* 0x000fea0003800000 */
.L_x_2835:
[----:B------:R-:W-:-:S05]  /*61d0*/  IMAD R0, R35, R5, RZ ;  /* 0x0000000523007224 */ /* 0x000fca00078e02ff */
[----:B------:R-:W-:-:S07]  /*61e0*/  VIMNMX R3, R3, R0, !PT ;  /* 0x0000000003037248 */ /* 0x000fce0007fe0100 */
.L_x_2834:
[----:B------:R-:W-:Y:S01]  /*61f0*/  IMAD.HI R3, R3, 0x2aaaaaab, RZ ;  /* 0x2aaaaaab03037827 */ /* 0x000fe200078e02ff */
[----:B------:R-:W-:-:S04]  /*6200*/  PLOP3.LUT P0, PT, PT, PT, PT, 0x80, 0x0 ;  /* 0x000000000000781c */ /* 0x000fc80003f0f070 */
[----:B------:R-:W-:-:S04]  /*6210*/  SHF.R.U32.HI R0, RZ, 0x1f, R3 ;  /* 0x0000001fff007819 */ /* 0x000fc80000011603 */
[----:B------:R-:W-:-:S04]  /*6220*/  LEA.HI.SX32 R0, R3, R0, 0x1c ;  /* 0x0000000003007211 */ /* 0x000fc800078fe2ff */
[----:B------:R-:W-:-:S04]  /*6230*/  VIMNMX R167, RZ, R0, !PT ;  /* 0x00000000ffa77248 */ /* 0x000fc80007fe0100 */
[----:B------:R-:W-:-:S13]  /*6240*/  ISETP.GT.AND P1, PT, R181, R167, PT ;  /* 0x000000a7b500720c */ /* 0x000fda0003f24270 */
[----:B------:R-:W-:Y:S05]  /*6250*/  @!P1 BRA `(.L_x_2838) ;  /* 0x0000024000589947 */ /* 0x000fea0003800000 */
[----:B------:R1:W-:Y:S01]  /*6260*/  STL.64 [R1+0x78], RZ ;  /* 0x000078ff01007387 */ /* 0x0003e20000100a00 */
[----:B------:R-:W-:Y:S01]  /*6270*/  IMAD.U32 R52, RZ, RZ, UR49 ;  /* 0x00000031ff347e24 */ /* 0x000fe2000f8e00ff */
[----:B------:R-:W-:Y:S01]  /*6280*/  UMOV UR4, 0xffffffff ;  /* 0xffffffff00047882 */ /* 0x000fe20000000000 */
[----:B------:R-:W-:Y:S02]  /*6290*/  IMAD.U32 R54, RZ, RZ, UR49 ;  /* 0x00000031ff367e24 */ /* 0x000fe4000f8e00ff */
[----:B------:R-:W-:Y:S01]  /*62a0*/  IMAD.U32 R48, RZ, RZ, UR49 ;  /* 0x00000031ff307e24 */ /* 0x000fe2000f8e00ff */
[----:B------:R-:W-:Y:S01]  /*62b0*/  IADD3 R52, P1, R52, 0x118, RZ ;  /* 0x0000011834347810 */ /* 0x000fe20007f3e0ff */
        /* <DEDUP_REMOVED lines=10> */
[----:B------:R-:W-:-:S02]  /*6360*/  IMAD.U32 R30, RZ, RZ, UR49 ;  /* 0x00000031ff1e7e24 */ /* 0x000fc4000f8e00ff */
[----:B------:R-:W-:Y:S01]  /*6370*/  IMAD.X R55, RZ, RZ, UR48, P1 ;  /* 0x00000030ff377e24 */ /* 0x000fe200088e06ff */
[----:B------:R-:W-:Y:S01]  /*6380*/  IADD3 R50, P1, R50, 0x88, RZ ;  /* 0x0000008832327810 */ /* 0x000fe20007f3e0ff */
[----:B------:R-:W-:Y:S01]  /*6390*/  IMAD.X R57, RZ, RZ, UR48, P5 ;  /* 0x00000030ff397e24 */ /* 0x000fe2000a8e06ff */
[----:B------:R-:W-:Y:S01]  /*63a0*/  IADD3 R34, P5, R34, 0x80, RZ ;  /* 0x0000008022227810 */ /* 0x000fe20007fbe0ff */
[----:B------:R-:W-:Y:S01]  /*63b0*/  IMAD.X R51, RZ, RZ, UR48, P4 ;  /* 0x00000030ff337e24 */ /* 0x000fe2000a0e06ff */
[----:B------:R-:W-:Y:S01]  /*63c0*/  IADD3 R30, P4, R30, 0x78, RZ ;  /* 0x000000781e1e7810 */ /* 0x000fe20007f9e0ff */
[----:B------:R-:W-:Y:S02]  /*63d0*/  IMAD.X R61, RZ, RZ, UR48, P0 ;  /* 0x00000030ff3d7e24 */ /* 0x000fe400080e06ff */
[----:B------:R-:W-:Y:S02]  /*63e0*/  IMAD.X R63, RZ, RZ, UR48, P3 ;  /* 0x00000030ff3f7e24 */ /* 0x000fe400098e06ff */
[----:B------:R-:W-:-:S02]  /*63f0*/  IMAD.X R59, RZ, RZ, UR48, P2 ;  /* 0x00000030ff3b7e24 */ /* 0x000fc400090e06ff */
[----:B------:R-:W-:Y:S02]  /*6400*/  IMAD.X R53, RZ, RZ, UR48, P1 ;  /* 0x00000030ff357e24 */ /* 0x000fe400088e06ff */
[----:B------:R-:W-:Y:S02]  /*6410*/  IMAD.X R35, RZ, RZ, UR48, P5 ;  /* 0x00000030ff237e24 */ /* 0x000fe4000a8e06ff */
[----:B------:R-:W-:Y:S01]  /*6420*/  IMAD.X R31, RZ, RZ, UR48, P4 ;  /* 0x00000030ff1f7e24 */ /* 0x000fe2000a0e06ff */
[----:B-1----:R-:W-:Y:S06]  /*6430*/  BRA.DIV UR4, `(.L_x_2839) ;  /* 0x000002ce04d07947 */ /* 0x002fec000b800000 */
[----:B------:R1:W2:Y:S02]  /*6440*/  SHFL.IDX PT, R14, R217, RZ, 0x1f ;  /* 0x00001fffd90e7589 */ /* 0x0002a400000e0000 */
.L_x_3110:
[----:B--2---:R-:W-:Y:S01]  /*6450*/  LEA.HI R0, R14, R14, RZ, 0x1 ;  /* 0x0000000e0e007211 */ /* 0x004fe200078f08ff */
[C---:B------:R-:W-:Y:S01]  /*6460*/  VIADD R39, R145.reuse, 0x18400 ;  /* 0x0001840091277836 */ /* 0x040fe20000000000 */
[----:B------:R-:W-:Y:S01]  /*6470*/  STL.128 [R1+0xb0], RZ ;  /* 0x0000b0ff01007387 */ /* 0x000fe20000100c00 */
[C---:B------:R-:W-:Y:S01]  /*6480*/  VIADD R8, R145.reuse, 0x400 ;  /* 0x0000040091087836 */ /* 0x040fe20000000000 */
[----:B------:R-:W-:Y:S01]  /*6490*/  LOP3.LUT R3, R0, 0x7fffe, RZ, 0xc0, !PT ;  /* 0x0007fffe00037812 */ /* 0x000fe200078ec0ff */
[----:B------:R-:W-:Y:S01]  /*64a0*/  IMAD.MOV.U32 R4, RZ, RZ, 0x1 ;  /* 0x00000001ff047424 */ /* 0x000fe200078e00ff */
[----:B------:R-:W-:Y:S01]  /*64b0*/  STL.128 [R1+0xc0], RZ ;  /* 0x0000c0ff01007387 */ /* 0x000fe20000100c00 */
[----:B------:R-:W-:Y:S01]  /*64c0*/  IMAD.MOV.U32 R5, RZ, RZ, RZ ;  /* 0x000000ffff057224 */ /* 0x000fe200078e00ff */
[----:B------:R-:W-:Y:S01]  /*64d0*/  SHF.R.U32.HI R8, RZ, 0x4, R8 ;  /* 0x00000004ff087819 */ /* 0x000fe20000011608 */
[----:B------:R-:W-:Y:S01]  /*64e0*/  IMAD.IADD R0, R14, 0x1, -R3 ;  /* 0x000000010e007824 */ /* 0x000fe200078e0a03 */
[----:B------:R-:W-:Y:S01]  /*64f0*/  IADD3 R3, R145, 0x1c400, RZ ;  /* 0x0001c40091037810 */ /* 0x000fe20007ffe0ff */
[----:B------:R-:W-:Y:S01]  /*6500*/  IMAD.MOV.U32 R6, RZ, RZ, 0x1 ;  /* 0x00000001ff067424 */ /* 0x000fe200078e00ff */
[----:B------:R-:W-:Y:S01]  /*6510*/  LOP3.LUT R8, R8, 0x3fff, RZ, 0xc0, !PT ;  /* 0x00003fff08087812 */ /* 0x000fe200078ec0ff */
[----:B------:R-:W-:Y:S01]  /*6520*/  IMAD R0, R0, 0x2000, R39 ;  /* 0x0000200000007824 */ /* 0x000fe200078e0227 */
[----:B------:R-:W-:Y:S01]  /*6530*/  SHF.R.U32.HI R3, RZ, 0x4, R3 ;  /* 0x00000004ff037819 */ /* 0x000fe20000011603 */
[----:B------:R-:W-:Y:S01]  /*6540*/  IMAD.MOV.U32 R7, RZ, RZ, RZ ;  /* 0x000000ffff077224 */ /* 0x000fe200078e00ff */
[----:B------:R-:W-:Y:S01]  /*6550*/  LOP3.LUT R10, R8, 0x10000, RZ, 0xfc, !PT ;  /* 0x00010000080a7812 */ /* 0x000fe200078efcff */
[----:B------:R-:W-:Y:S01]  /*6560*/  VIADD R9, R0, 0xa000 ;  /* 0x0000a00000097836 */ /* 0x000fe20000000000 */
[----:B------:R-:W-:Y:S01]  /*6570*/  LOP3.LUT R3, R3, 0x3fff, RZ, 0xc0, !PT ;  /* 0x00003fff03037812 */ /* 0x000fe200078ec0ff */
[----:B------:R-:W-:Y:S01]  /*6580*/  IMAD.MOV.U32 R12, RZ, RZ, 0x1 ;  /* 0x00000001ff0c7424 */ /* 0x000fe200078e00ff */
[----:B------:R-:W-:Y:S01]  /*6590*/  SHF.R.U32.HI R0, RZ, 0x4, R0 ;  /* 0x00000004ff007819 */ /* 0x000fe20000011600 */
[----:B------:R-:W-:Y:S01]  /*65a0*/  IMAD.MOV.U32 R13, RZ, RZ, RZ ;  /* 0x000000ffff0d7224 */ /* 0x000fe200078e00ff */
[----:B------:R-:W-:Y:S01]  /*65b0*/  SHF.R.U32.HI R9, RZ, 0x4, R9 ;  /* 0x00000004ff097819 */ /* 0x000fe20000011609 */
[----:B------:R2:W-:Y:S01]  /*65c0*/  STL.128 [R1+0x80], R4 ;  /* 0x0000800401007387 */ /* 0x0005e20000100c00 */
[----:B------:R-:W-:Y:S01]  /*65d0*/  LOP3.LUT R3, R3, 0x10000, RZ, 0xfc, !PT ;  /* 0x0001000003037812 */ /* 0x000fe200078efcff */
[----:B------:R-:W-:Y:S01]  /*65e0*/  IMAD.MOV.U32 R11, RZ, RZ, 0x40000040 ;  /* 0x40000040ff0b7424 */ /* 0x000fe200078e00ff */
[----:B------:R-:W-:Y:S01]  /*65f0*/  LOP3.LUT R9, R9, 0x3fff, RZ, 0xc0, !PT ;  /* 0x00003fff09097812 */ /* 0x000fe200078ec0ff */
[----:B------:R3:W-:Y:S01]  /*6600*/  STL.64 [R1+0x90], R12 ;  /* 0x0000900c01007387 */ /* 0x0007e20000100a00 */
[----:B------:R-:W-:Y:S01]  /*6610*/  LOP3.LUT R0, R0, 0x3fff, RZ, 0xc0, !PT ;  /* 0x00003fff00007812 */ /* 0x000fe200078ec0ff */
[----:B------:R-:W-:Y:S01]  /*6620*/  IMAD.U32 R28, RZ, RZ, UR49 ;  /* 0x00000031ff1c7e24 */ /* 0x000fe2000f8e00ff */
[----:B------:R-:W-:Y:S01]  /*6630*/  LOP3.LUT P0, RZ, R39, 0x1bf, RZ, 0xc0, !PT ;  /* 0x000001bf27ff7812 */ /* 0x000fe2000780c0ff */
[----:B------:R4:W-:Y:S01]  /*6640*/  STL.128 [R1+0xd0], RZ ;  /* 0x0000d0ff01007387 */ /* 0x0009e20000100c00 */
[----:B------:R-:W-:Y:S02]  /*6650*/  BSSY B6, `(.L_x_2840) ;  /* 0x0000022000067945 */ /* 0x000fe40003800000 */
[----:B------:R-:W-:Y:S01]  /*6660*/  IADD3 R28, P1, R28, 0xb0, RZ ;  /* 0x000000b01c1c7810 */ /* 0x000fe20007f3e0ff */
[----:B------:R4:W-:Y:S01]  /*6670*/  STL.128 [R1+0xe0], RZ ;  /* 0x0000e0ff01007387 */ /* 0x0009e20000100c00 */
[----:B--2---:R-:W-:Y:S01]  /*6680*/  LOP3.LUT R6, R8, 0x3000000, RZ, 0xfc, !PT ;  /* 0x0300000008067812 */ /* 0x004fe200078efcff */
[----:B------:R-:W-:Y:S01]  /*6690*/  IMAD.MOV.U32 R4, RZ, RZ, R3 ;  /* 0x000000ffff047224 */ /* 0x000fe200078e0003 */
[----:B------:R-:W-:Y:S01]  /*66a0*/  LOP3.LUT R8, R9, 0x10000, RZ, 0xfc, !PT ;  /* 0x0001000009087812 */ /* 0x000fe200078efcff */
[----:B------:R-:W-:Y:S01]  /*66b0*/  IMAD.MOV.U32 R5, RZ, RZ, 0x40000040 ;  /* 0x40000040ff057424 */ /* 0x000fe200078e00ff */
[----:B---3--:R-:W-:Y:S01]  /*66c0*/  LOP3.LUT R12, R0, 0x10000, RZ, 0xfc, !PT ;  /* 0x00010000000c7812 */ /* 0x008fe200078efcff */
[----:B------:R-:W-:Y:S01]  /*66d0*/  IMAD.MOV.U32 R7, RZ, RZ, 0x40000040 ;  /* 0x40000040ff077424 */ /* 0x000fe200078e00ff */
[----:B------:R4:W-:Y:S01]  /*66e0*/  STL.128 [R1+0xf0], RZ ;  /* 0x0000f0ff01007387 */ /* 0x0009e20000100c00 */
[----:B------:R-:W-:-:S02]  /*66f0*/  IMAD.MOV.U32 R13, RZ, RZ, 0x40000040 ;  /* 0x40000040ff0d7424 */ /* 0x000fc400078e00ff */
[----:B------:R-:W-:Y:S01]  /*6700*/  IMAD.MOV.U32 R9, RZ, RZ, 0x40000040 ;  /* 0x40000040ff097424 */ /* 0x000fe200078e00ff */
[----:B------:R4:W-:Y:S01]  /*6710*/  STL.128 [R1+0xa0], R4 ;  /* 0x0000a00401007387 */ /* 0x0009e20000100c00 */
[----:B------:R-:W-:-:S03]  /*6720*/  IMAD.X R29, RZ, RZ, UR48, P1 ;  /* 0x00000030ff1d7e24 */ /* 0x000fc600088e06ff */
[----:B------:R4:W-:Y:S04]  /*6730*/  STL.64 [R1+0x98], R12 ;  /* 0x0000980c01007387 */ /* 0x0009e80000100a00 */
[----:B------:R4:W-:Y:S04]  /*6740*/  STL.128 [R1+0x110], R8 ;  /* 0x0001100801007387 */ /* 0x0009e80000100c00 */
[----:B------:R4:W-:Y:S01]  /*6750*/  STL.128 [R1+0x100], RZ ;  /* 0x000100ff01007387 */ /* 0x0009e20000100c00 */
[----:B------:R-:W-:Y:S05]  /*6760*/  @!P0 BRA `(.L_x_2841) ;  /* 0x0000000000408947 */ /* 0x000fea0003800000 */
[----:B------:R-:W-:Y:S01]  /*6770*/  MOV R0, 0x0 ;  /* 0x0000000000007802 */ /* 0x000fe20000000f00 */
[----:B------:R-:W-:Y:S01]  /*6780*/  ULDC.64 UR4, c[0x4][0x90] ;  /* 0x0100240000047ab9 */ /* 0x000fe20000000a00 */
[----:B------:R-:W-:Y:S01]  /*6790*/  ULDC.64 UR6, c[0x4][0x98] ;  /* 0x0100260000067ab9 */ /* 0x000fe20000000a00 */
[----:B----4-:R-:W-:Y:S01]  /*67a0*/  IMAD.U32 R4, RZ, RZ, UR4 ;  /* 0x00000004ff047e24 */ /* 0x010fe2000f8e00ff */
[----:B------:R2:W3:Y:S01]  /*67b0*/  LDC.64 R14, c[0x4][R0] ;  /* 0x01000000000e7b82 */ /* 0x0004e20000000a00 */
        /* <DEDUP_REMOVED lines=8> */
[----:B--2---:R-:W-:-:S07]  /*6840*/  IMAD.MOV.U32 R13, RZ, RZ, RZ ;  /* 0x000000ffff0d7224 */ /* 0x004fce00078e00ff */
[----:B------:R-:W-:-:S07]  /*6850*/  LEPC R20, `(.L_x_2841) ;  /* 0x000000001014794e */ /* 0x000fce0000000000 */
[----:B01-3-5:R-:W-:Y:S05]  /*6860*/  CALL.ABS.NOINC R14 ;  /* 0x000000000e007343 */ /* 0x02bfea0003c00000 */
.L_x_2841:
[----:B------:R-:W-:Y:S05]  /*6870*/  BSYNC B6 ;  /* 0x0000000000067941 */ /* 0x000fea0003800000 */
.L_x_2840:
[----:B------:R-:W2:Y:S01]  /*6880*/  S2R R20, SR_TID.X ;  /* 0x0000000000147919 */ /* 0x000ea20000002100 */
[----:B----4-:R-:W3:Y:S01]  /*6890*/  LDC.64 R6, c[0x0][0xad8] ;  /* 0x0002b600ff067b82 */ /* 0x010ee20000000a00 */
[----:B------:R-:W-:Y:S01]  /*68a0*/  UIADD3 UR4, UP0, UR49, 0x120, URZ ;  /* 0x0000012031047890 */ /* 0x000fe2000ff1e03f */
[----:B------:R-:W-:Y:S01]  /*68b0*/  IMAD.MOV.U32 R4, RZ, RZ, RZ ;  /* 0x000000ffff047224 */ /* 0x000fe200078e00ff */
[----:B------:R-:W-:Y:S01]  /*68c0*/  STL.64 [R1+0x120], R212 ;  /* 0x000120d401007387 */ /* 0x000fe20000100a00 */
[----:B------:R-:W-:Y:S01]  /*68d0*/  IMAD.U32 R72, RZ, RZ, UR49 ;  /* 0x00000031ff487e24 */ /* 0x000fe2000f8e00ff */
[----:B------:R-:W-:Y:S01]  /*68e0*/  UIADD3.X UR5, URZ, UR48, URZ, UP0, !UPT ;  /* 0x000000303f057290 */ /* 0x000fe200087fe43f */
[----:B------:R-:W-:Y:S01]  /*68f0*/  IMAD.U32 R27, RZ, RZ, UR49 ;  /* 0x00000031ff1b7e24 */ /* 0x000fe2000f8e00ff */
[----:B------:R-:W-:Y:S01]  /*6900*/  STL.U8 [R1+0x138], RZ ;  /* 0x000138ff01007387 */ /* 0x000fe20000100000 */
[----:B------:R-:W4:Y:S01]  /*6910*/  LDC.64 R12, c[0x0][0xae0] ;  /* 0x0002b800ff0c7b82 */ /* 0x000f220000000a00 */
[----:B------:R-:W-:Y:S01]  /*6920*/  IMAD.U32 R8, RZ, RZ, UR4 ;  /* 0x00000004ff087e24 */ /* 0x000fe2000f8e00ff */
[----:B------:R-:W-:Y:S01]  /*6930*/  ULDC UR4, c[0x0][0x3d4] ;  /* 0x0000f50000047ab9 */ /* 0x000fe20000000800 */
[----:B------:R-:W-:Y:S01]  /*6940*/  IMAD.U32 R9, RZ, RZ, UR5 ;  /* 0x00000005ff097e24 */ /* 0x000fe2000f8e00ff */
[----:B------:R-:W-:Y:S01]  /*6950*/  STL.U8 [R1+0x16c], RZ ;  /* 0x00016cff01007387 */ /* 0x000fe20000100000 */
[----:B------:R-:W-:Y:S01]  /*6960*/  ISETP.LT.AND P0, PT, RZ, UR4, PT ;  /* 0x00000004ff007c0c */ /* 0x000fe2000bf01270 */
[----:B------:R-:W-:Y:S01]  /*6970*/  IMAD.U32 R32, RZ, RZ, UR49 ;  /* 0x00000031ff207e24 */ /* 0x000fe2000f8e00ff */
[----:B------:R-:W-:Y:S01]  /*6980*/  IADD3 R72, P2, R72, 0x13c, RZ ;  /* 0x0000013c48487810 */ /* 0x000fe20007f5e0ff */
[----:B------:R-:W0:Y:S01]  /*6990*/  LDC R162, c[0x0][0xad4] ;  /* 0x0002b500ffa27b82 */ /* 0x000e220000000800 */
[----:B------:R-:W-:Y:S01]  /*69a0*/  STL.64 [R1+0x128], R8 ;  /* 0x0001280801007387 */ /* 0x000fe20000100a00 */
[----:B------:R-:W-:-:S02]  /*69b0*/  IADD3 R27, P3, R27, 0x138, RZ ;  /* 0x000001381b1b7810 */ /* 0x000fc40007f7e0ff */
[----:B------:R-:W-:Y:S01]  /*69c0*/  IADD3 R32, P4, R32, 0x128, RZ ;  /* 0x0000012820207810 */ /* 0x000fe20007f9e0ff */
[----:B------:R1:W-:Y:S01]  /*69d0*/  STL.64 [R1+0x130], R30 ;  /* 0x0001301e01007387 */ /* 0x0003e20000100a00 */
[----:B------:R-:W-:Y:S02]  /*69e0*/  IMAD.X R75, RZ, RZ, UR48, P2 ;  /* 0x00000030ff4b7e24 */ /* 0x000fe400090e06ff */
[----:B------:R-:W0:Y:S01]  /*69f0*/  LDC.64 R10, c[0x0][0x428] ;  /* 0x00010a00ff0a7b82 */ /* 0x000e220000000a00 */
[----:B---3--:R-:W-:Y:S02]  /*6a00*/  IMAD.MOV.U32 R163, RZ, RZ, R6 ;  /* 0x000000ffffa37224 */ /* 0x008fe400078e0006 */
[----:B------:R-:W-:Y:S02]  /*6a10*/  IMAD.MOV.U32 R5, RZ, RZ, R7 ;  /* 0x000000ffff057224 */ /* 0x000fe400078e0007 */
[----:B------:R-:W-:Y:S02]  /*6a20*/  IMAD.X R64, RZ, RZ, UR48, P3 ;  /* 0x00000030ff407e24 */ /* 0x000fe400098e06ff */
[----:B--2---:R-:W-:Y:S01]  /*6a30*/  VIADD R211, R20, 0xffffff80 ;  /* 0xffffff8014d37836 */ /* 0x004fe20000000000 */
[----:B------:R-:W2:Y:S01]  /*6a40*/  LDC R0, c[0x0][0x430] ;  /* 0x00010c00ff007b82 */ /* 0x000ea20000000800 */
[----:B----4-:R-:W-:-:S02]  /*6a50*/  IMAD.MOV.U32 R6, RZ, RZ, R12 ;  /* 0x000000ffff067224 */ /* 0x010fc400078e000c */
[----:B------:R-:W-:Y:S01]  /*6a60*/  IMAD.MOV.U32 R7, RZ, RZ, R13 ;  /* 0x000000ffff077224 */ /* 0x000fe200078e000d */
[----:B------:R3:W-:Y:S01]  /*6a70*/  STL [R1+0x13c], R211 ;  /* 0x00013cd301007387 */ /* 0x0007e20000100800 */
[----:B-1----:R-:W-:Y:S02]  /*6a80*/  IMAD.U32 R30, RZ, RZ, UR49 ;  /* 0x00000031ff1e7e24 */ /* 0x002fe4000f8e00ff */
[----:B------:R-:W-:Y:S01]  /*6a90*/  IMAD.X R65, RZ, RZ, UR48, P4 ;  /* 0x00000030ff417e24 */ /* 0x000fe2000a0e06ff */
[----:B0-----:R3:W-:Y:S02]  /*6aa0*/  STL.128 [R1+0x140], R160 ;  /* 0x000140a001007387 */ /* 0x0017e40000100c00 */
[----:B------:R-:W-:Y:S02]  /*6ab0*/  IADD3 R30, P1, R30, 0x16c, RZ ;  /* 0x0000016c1e1e7810 */ /* 0x000fe40007f3e0ff */
[----:B------:R3:W-:Y:S03]  /*6ac0*/  STL.128 [R1+0x150], R4 ;  /* 0x0001500401007387 */ /* 0x0007e60000100c00 */
[----:B------:R-:W-:Y:S01]  /*6ad0*/  IMAD.X R31, RZ, RZ, UR48, P1 ;  /* 0x00000030ff1f7e24 */ /* 0x000fe200088e06ff */
[----:B------:R3:W-:Y:S04]  /*6ae0*/  STL.64 [R1+0x160], R10 ;  /* 0x0001600a01007387 */ /* 0x0007e80000100a00 */
[----:B--2---:R3:W-:Y:S01]  /*6af0*/  STL [R1+0x168], R0 ;  /* 0x0001680001007387 */ /* 0x0047e20000100800 */
[----:B------:R-:W-:Y:S05]  /*6b00*/  @P0 BRA `(.L_x_2842) ;  /* 0x0000000000400947 */ /* 0x000fea0003800000 */
[----:B------:R-:W3:Y:S02]  /*6b10*/  LDL R3, [R1+0x21c] ;  /* 0x00021c0001037983 */ /* 0x000ee40000100800 */
[----:B---3--:R-:W-:-:S04]  /*6b20*/  LEA.HI R0, R3, R3, RZ, 0x1 ;  /* 0x0000000303007211 */ /* 0x008fc800078f08ff */
[----:B------:R-:W-:-:S05]  /*6b30*/  LOP3.LUT R0, R0, 0xfffffffe, RZ, 0xc0, !PT ;  /* 0xfffffffe00007812 */ /* 0x000fca00078ec0ff */
[----:B------:R-:W-:-:S05]  /*6b40*/  IMAD.IADD R0, R3, 0x1, -R0 ;  /* 0x0000000103007824 */ /* 0x000fca00078e0a00 */
[----:B------:R-:W-:-:S04]  /*6b50*/  SHF.L.U32 R0, R0, 0x1f, RZ ;  /* 0x0000001f00007819 */ /* 0x000fc800000006ff */
[----:B------:R0:W1:Y:S03]  /*6b60*/  SYNCS.PHASECHK.TRANS64.TRYWAIT P0, [R145+URZ+0x32400], R0 ;  /* 0x03240000910075a7 */ /* 0x000066000800017f */
[----:B-1----:R-:W-:Y:S05]  /*6b70*/  @!P0 NANOSLEEP.SYNCS 0x989680 ;  /* 0x009896800000895d */ /* 0x002fea0003900000 */
[----:B------:R-:W1:Y:S01]  /*6b80*/  @!P0 SYNCS.PHASECHK.TRANS64 P0, [R145+URZ+0x32400], R0 ;  /* 0x03240000910085a7 */ /* 0x000e62000800007f */
[----:B------:R-:W-:Y:S04]  /*6b90*/  BSSY B0, `(.L_x_2843) ;  /* 0x0000006000007945 */ /* 0x000fe80003800000 */
[----:B-1----:R-:W-:Y:S05]  /*6ba0*/  @P0 BRA `(.L_x_2844) ;  /* 0x0000000000100947 */ /* 0x002fea0003800000 */
.L_x_2845:
[----:B-1----:R1:W2:Y:S02]  /*6bb0*/  SYNCS.PHASECHK.TRANS64.TRYWAIT P0, [R145+URZ+0x32400], R0 ;  /* 0x03240000910075a7 */ /* 0x0022a4000800017f */
[----:B--2---:R-:W-:Y:S05]  /*6bc0*/  @!P0 NANOSLEEP.SYNCS 0x989680 ;  /* 0x009896800000895d */ /* 0x004fea0003900000 */
[----:B------:R-:W2:Y:S02]  /*6bd0*/  @!P0 SYNCS.PHASECHK.TRANS64 P0, [R145+URZ+0x32400], R0 ;  /* 0x03240000910085a7 */ /* 0x000ea4000800007f */
[----:B--2---:R-:W-:Y:S05]  /*6be0*/  @!P0 BRA `(.L_x_2845) ;  /* 0xfffffffc00f08947 */ /* 0x004fea000383ffff */
.L_x_2844:
[----:B------:R-:W-:Y:S05]  /*6bf0*/  BSYNC B0 ;  /* 0x0000000000007941 */ /* 0x000fea0003800000 */
.L_x_2843:
[----:B------:R-:W-:Y:S05]  /*6c00*/  BRA `(.L_x_2846) ;  /* 0x0000002c007c7947 */ /* 0x000fea0003800000 */
.L_x_2842:
[----:B------:R-:W0:Y:S01]  /*6c10*/  LDC.64 R12, c[0x0][0x3d8] ;  /* 0x0000f600ff0c7b82 */ /* 0x000e220000000a00 */
[----:B-----5:R-:W-:Y:S01]  /*6c20*/  SHF.R.S32.HI R3, RZ, 0x1f, R37 ;  /* 0x0000001fff037819 */ /* 0x020fe20000011425 */
[----:B---3--:R-:W-:Y:S01]  /*6c30*/  IMAD.MOV.U32 R6, RZ, RZ, R22 ;  /* 0x000000ffff067224 */ /* 0x008fe200078e0016 */
[--C-:B------:R-:W-:Y:S01]  /*6c40*/  SHF.R.S32.HI R5, RZ, 0x1f, R154.reuse ;  /* 0x0000001fff057819 */ /* 0x100fe2000001149a */
[----:B------:R-:W-:Y:S01]  /*6c50*/  IMAD.MOV.U32 R7, RZ, RZ, R23 ;  /* 0x000000ffff077224 */ /* 0x000fe200078e0017 */
[----:B------:R-:W-:Y:S01]  /*6c60*/  LOP3.LUT P0, RZ, R39, 0x3ff, RZ, 0xc0, !PT ;  /* 0x000003ff27ff7812 */ /* 0x000fe2000780c0ff */
[----:B------:R-:W-:Y:S01]  /*6c70*/  IMAD.MOV.U32 R4, RZ, RZ, R154 ;  /* 0x000000ffff047224 */ /* 0x000fe200078e009a */
[----:B------:R-:W-:Y:S01]  /*6c80*/  BSSY B6, `(.L_x_2847) ;  /* 0x000002f000067945 */ /* 0x000fe20003800000 */
[----:B------:R-:W1:Y:S01]  /*6c90*/  LDC.64 R14, c[0x0][0x3e8] ;  /* 0x0000fa00ff0e7b82 */ /* 0x000e620000000a00 */
[-C--:B0-----:R-:W-:Y:S01]  /*6ca0*/  IMAD R0, R3, R12.reuse, RZ ;  /* 0x0000000c03007224 */ /* 0x081fe200078e02ff */
[----:B------:R-:W-:Y:S01]  /*6cb0*/  SHF.L.U64.HI R80, R12, 0x6, R13 ;  /* 0x000000060c507819 */ /* 0x000fe2000001020d */
[----:B------:R-:W-:-:S04]  /*6cc0*/  IMAD.WIDE.U32 R8, R153, R12, R6 ;  /* 0x0000000c99087225 */ /* 0x000fc800078e0006 */
[----:B------:R-:W-:Y:S02]  /*6cd0*/  IMAD R40, R166, R12, RZ ;  /* 0x0000000ca6287224 */ /* 0x000fe400078e02ff */
[-C--:B-1----:R-:W-:Y:S01]  /*6ce0*/  IMAD R20, R3, R14.reuse, RZ ;  /* 0x0000000e03147224 */ /* 0x082fe200078e02ff */
[----:B------:R-:W-:Y:S01]  /*6cf0*/  SHF.L.U64.HI R83, R14, 0x6, R15 ;  /* 0x000000060e537819 */ /* 0x000fe2000001020f */
[----:B------:R-:W-:-:S04]  /*6d00*/  IMAD.WIDE.U32 R10, R153, R14, R6 ;  /* 0x0000000e990a7225 */ /* 0x000fc800078e0006 */
[----:B------:R-:W-:-:S04]  /*6d10*/  IMAD.WIDE.U32 R38, R37, R12, RZ ;  /* 0x0000000c25267225 */ /* 0x000fc800078e00ff */
[C---:B------:R-:W-:Y:S01]  /*6d20*/  IMAD R41, R37.reuse, R13, R0 ;  /* 0x0000000d25297224 */ /* 0x040fe200078e0200 */
[----:B------:R-:W-:Y:S01]  /*6d30*/  IADD3 R47, P3, R8, R38, RZ ;  /* 0x00000026082f7210 */ /* 0x000fe20007f7e0ff */
[----:B------:R-:W-:Y:S02]  /*6d40*/  IMAD R43, R37, R15, R20 ;  /* 0x0000000f252b7224 */ /* 0x000fe400078e0214 */
[----:B------:R-:W-:-:S04]  /*6d50*/  IMAD.WIDE.U32 R6, R153, R12, R4 ;  /* 0x0000000c99067225 */ /* 0x000fc800078e0004 */
[----:B------:R-:W-:Y:S01]  /*6d60*/  IMAD R42, R166, R14, RZ ;  /* 0x0000000ea62a7224 */ /* 0x000fe200078e02ff */
[----:B------:R-:W-:Y:S01]  /*6d70*/  IADD3 R77, P1, R6, R38, RZ ;  /* 0x00000026064d7210 */ /* 0x000fe20007f3e0ff */
[----:B------:R-:W-:-:S04]  /*6d80*/  IMAD.WIDE.U32 R36, R37, R14, RZ ;  /* 0x0000000e25247225 */ /* 0x000fc800078e00ff */
[----:B------:R-:W-:Y:S01]  /*6d90*/  IMAD.WIDE.U32 R4, R153, R14, R4 ;  /* 0x0000000e99047225 */ /* 0x000fe200078e0004 */
[----:B------:R-:W-:-:S03]  /*6da0*/  IADD3 R69, P4, R10, R36, RZ ;  /* 0x000000240a457210 */ /* 0x000fc60007f9e0ff */
[----:B------:R-:W-:Y:S01]  /*6db0*/  IMAD R40, R153, R13, R40 ;  /* 0x0000000d99287224 */ /* 0x000fe200078e0228 */
[----:B------:R-:W-:Y:S01]  /*6dc0*/  IADD3 R81, P2, R4, R36, RZ ;  /* 0x0000002404517210 */ /* 0x000fe20007f5e0ff */
[----:B------:R-:W-:Y:S02]  /*6dd0*/  IMAD.IADD R41, R41, 0x1, R39 ;  /* 0x0000000129297824 */ /* 0x000fe400078e0227 */
[----:B------:R-:W-:Y:S02]  /*6de0*/  IMAD R42, R153, R15, R42 ;  /* 0x0000000f992a7224 */ /* 0x000fe400078e022a */
[----:B------:R-:W-:Y:S01]  /*6df0*/  IMAD.IADD R43, R43, 0x1, R37 ;  /* 0x000000012b2b7824 */ /* 0x000fe200078e0225 */
[C---:B------:R-:W-:Y:S01]  /*6e00*/  IADD3.X R79, R41.reuse, R7, R40, P1, !PT ;  /* 0x00000007294f7210 */ /* 0x040fe20000ffe428 */
[----:B------:R-:W-:Y:S01]  /*6e10*/  IMAD.SHL.U32 R82, R12, 0x40, RZ ;  /* 0x000000400c527824 */ /* 0x000fe200078e00ff */
[----:B------:R-:W-:Y:S01]  /*6e20*/  IADD3.X R67, R41, R40, R9, P3, !PT ;  /* 0x0000002829437210 */ /* 0x000fe20001ffe409 */
[----:B------:R-:W-:Y:S01]  /*6e30*/  IMAD.SHL.U32 R84, R14, 0x40, RZ ;  /* 0x000000400e547824 */ /* 0x000fe200078e00ff */
[----:B------:R-:W-:-:S02]  /*6e40*/  IADD3.X R78, R43, R5, R42, P2, !PT ;  /* 0x000000052b4e7210 */ /* 0x000fc400017fe42a */
[----:B------:R-:W-:Y:S01]  /*6e50*/  IADD3.X R40, R43, R42, R11, P4, !PT ;  /* 0x0000002a2b287210 */ /* 0x000fe200027fe40b */
[----:B------:R-:W-:Y:S06]  /*6e60*/  @!P0 BRA `(.L_x_2848) ;  /* 0x0000000000408947 */ /* 0x000fec0003800000 */
        /* <DEDUP_REMOVED lines=16> */
.L_x_2848:
[----:B------:R-:W-:Y:S05]  /*6f70*/  BSYNC B6 ;  /* 0x0000000000067941 */ /* 0x000fea0003800000 */
.L_x_2847:
[----:B------:R-:W2:Y:S01]  /*6f80*/  LDL R15, [R1+0x70] ;  /* 0x00007000010f7983 */ /* 0x000ea20000100800 */
[----:B------:R-:W0:Y:S01]  /*6f90*/  LDC.64 R4, c[0x0][0x3e8] ;  /* 0x0000fa00ff047b82 */ /* 0x000e220000000a00 */
[----:B------:R-:W-:Y:S01]  /*6fa0*/  ULDC.U8 UR4, c[0x0][0x3f0] ;  /* 0x0000fc0000047ab9 */ /* 0x000fe20000000000 */
[----:B------:R-:W-:Y:S01]  /*6fb0*/  BSSY B0, `(.L_x_2849) ;  /* 0x000029c000007945 */ /* 0x000fe20003800000 */
[----:B------:R-:W-:-:S05]  /*6fc0*/  ISETP.NE.AND P0, PT, RZ, UR4, PT ;  /* 0x00000004ff007c0c */ /* 0x000fca000bf05270 */
[----:B------:R-:W1:Y:S01]  /*6fd0*/  LDC.64 R6, c[0x0][0x3d8] ;  /* 0x0000f600ff067b82 */ /* 0x000e620000000a00 */
[----:B--2---:R-:W-:Y:S01]  /*6fe0*/  SHF.R.S32.HI R3, RZ, 0x1f, R15 ;  /* 0x0000001fff037819 */ /* 0x004fe2000001140f */
[----:B0-----:R-:W-:-:S04]  /*6ff0*/  IMAD.WIDE.U32 R10, R15, R4, RZ ;  /* 0x000000040f0a7225 */ /* 0x001fc800078e00ff */
[C---:B------:R-:W-:Y:S02]  /*7000*/  IMAD R12, R3.reuse, R4, RZ ;  /* 0x00000004030c7224 */ /* 0x040fe400078e02ff */
[-C--:B-1----:R-:W-:Y:S02]  /*7010*/  IMAD R0, R3, R6.reuse, RZ ;  /* 0x0000000603007224 */ /* 0x082fe400078e02ff */
[C---:B------:R-:W-:Y:S02]  /*7020*/  IMAD R13, R15.reuse, R5, R12 ;  /* 0x000000050f0d7224 */ /* 0x040fe400078e020c */
[----:B------:R-:W-:-:S04]  /*7030*/  IMAD.WIDE.U32 R8, R15, R6, RZ ;  /* 0x000000060f087225 */ /* 0x000fc800078e00ff */
[----:B------:R-:W-:Y:S02]  /*7040*/  IMAD R3, R15, R7, R0 ;  /* 0x000000070f037224 */ /* 0x000fe400078e0200 */
[----:B------:R-:W-:Y:S02]  /*7050*/  IMAD.IADD R13, R11, 0x1, R13 ;  /* 0x000000010b0d7824 */ /* 0x000fe400078e020d */
[----:B------:R-:W-:Y:S02]  /*7060*/  IMAD.IADD R3, R9, 0x1, R3 ;  /* 0x0000000109037824 */ /* 0x000fe400078e0203 */
[----:B------:R-:W-:Y:S01]  /*7070*/  IMAD R0, R15, -0x80, R160 ;  /* 0xffffff800f007824 */ /* 0x000fe200078e02a0 */
[C---:B------:R-:W-:Y:S01]  /*7080*/  SHF.L.U64.HI R71, R10.reuse, 0x7, R13 ;  /* 0x000000070a477819 */ /* 0x040fe2000001020d */
[----:B------:R-:W-:Y:S01]  /*7090*/  IMAD.SHL.U32 R70, R10, 0x80, RZ ;  /* 0x000000800a467824 */ /* 0x000fe200078e00ff */
[C---:B------:R-:W-:Y:S01]  /*70a0*/  SHF.L.U64.HI R76, R8.reuse, 0x7, R3 ;  /* 0x00000007084c7819 */ /* 0x040fe20000010203 */
[----:B------:R-:W-:Y:S01]  /*70b0*/  IMAD.SHL.U32 R74, R8, 0x80, RZ ;  /* 0x00000080084a7824 */ /* 0x000fe200078e00ff */
[----:B------:R-:W-:Y:S01]  /*70c0*/  VIMNMX R10, R0, 0x80, PT ;  /* 0x00000080000a7848 */ /* 0x000fe20003fe0100 */
[----:B------:R-:W-:Y:S06]  /*70d0*/  @!P0 BRA `(.L_x_2850) ;  /* 0x0000001400548947 */ /* 0x000fec0003800000 */
[----:B------:R0:W5:Y:S01]  /*70e0*/  LDL R68, [R1+0x21c] ;  /* 0x00021c0001447983 */ /* 0x0001620000100800 */
[----:B------:R-:W1:Y:S01]  /*70f0*/  LDC R0, c[0x0][0x428] ;  /* 0x00010a00ff007b82 */ /* 0x000e620000000800 */
[----:B------:R-:W-:Y:S01]  /*7100*/  IMAD R3, R15, 0x80, R153 ;  /* 0x000000800f037824 */ /* 0x000fe200078e0299 */
[-C--:B------:R-:W-:Y:S01]  /*7110*/  ISETP.GE.AND P1, PT, R153, R10.reuse, PT ;  /* 0x0000000a9900720c */ /* 0x080fe20003f26270 */
[----:B------:R-:W-:Y:S01]  /*7120*/  BSSY B1, `(.L_x_2851) ;  /* 0x000002b000017945 */ /* 0x000fe20003800000 */
[----:B------:R-:W-:Y:S01]  /*7130*/  ISETP.GE.AND P0, PT, R156, R10, PT ;  /* 0x0000000a9c00720c */ /* 0x000fe20003f06270 */
[----:B------:R-:W-:Y:S01]  /*7140*/  IMAD R3, R214, 0x40, R3 ;  /* 0x00000040d6037824 */ /* 0x000fe200078e0203 */
[----:B------:R-:W-:Y:S01]  /*7150*/  CS2R R20, SRZ ;  /* 0x0000000000147805 */ /* 0x000fe2000001ff00 */
[----:B------:R-:W-:Y:S01]  /*7160*/  IMAD.MOV.U32 R10, RZ, RZ, R38 ;  /* 0x000000ffff0a7224 */ /* 0x000fe200078e0026 */
[----:B------:R-:W-:Y:S01]  /*7170*/  CS2R R44, SRZ ;  /* 0x00000000002c7805 */ /* 0x000fe2000001ff00 */
[----:B------:R-:W-:Y:S01]  /*7180*/  IMAD.MOV.U32 R11, RZ, RZ, R41 ;  /* 0x000000ffff0b7224 */ /* 0x000fe200078e0029 */
[----:B------:R-:W-:Y:S01]  /*7190*/  CS2R R40, SRZ ;  /* 0x0000000000287805 */ /* 0x000fe2000001ff00 */
[----:B------:R-:W-:Y:S01]  /*71a0*/  IMAD.MOV.U32 R12, RZ, RZ, R36 ;  /* 0x000000ffff0c7224 */ /* 0x000fe200078e0024 */
[----:B------:R-:W-:Y:S01]  /*71b0*/  CS2R R36, SRZ ;  /* 0x0000000000247805 */ /* 0x000fe2000001ff00 */
[----:B------:R-:W-:Y:S01]  /*71c0*/  IMAD.MOV.U32 R13, RZ, RZ, R43 ;  /* 0x000000ffff0d7224 */ /* 0x000fe200078e002b */
[----:B------:R-:W-:-:S02]  /*71d0*/  CS2R R42, SRZ ;  /* 0x00000000002a7805 */ /* 0x000fc4000001ff00 */
[----:B------:R-:W-:Y:S02]  /*71e0*/  CS2R R38, SRZ ;  /* 0x0000000000267805 */ /* 0x000fe4000001ff00 */
[----:B------:R-:W-:Y:S02]  /*71f0*/  CS2R R46, SRZ ;  /* 0x00000000002e7805 */ /* 0x000fe4000001ff00 */
[----:B-1----:R-:W-:-:S13]  /*7200*/  ISETP.NE.AND P2, PT, R0, 0x1, PT ;  /* 0x000000010000780c */ /* 0x002fda0003f45270 */
[----:B------:R-:W1:Y:S08]  /*7210*/  @P2 LDC R0, c[0x0][0x42c] ;  /* 0x00010b00ff002b82 */ /* 0x000e700000000800 */
[----:B------:R-:W2:Y:S01]  /*7220*/  @P2 LDC R9, c[0x0][0x430] ;  /* 0x00010c00ff092b82 */ /* 0x000ea20000000800 */
[----:B-1----:R-:W-:-:S05]  /*7230*/  @P2 IMAD.HI.U32 R0, R3, R0, RZ ;  /* 0x0000000003002227 */ /* 0x002fca00078e00ff */
[----:B--2---:R-:W-:Y:S02]  /*7240*/  @P2 SHF.R.U32.HI R3, RZ, R9, R0 ;  /* 0x00000009ff032219 */ /* 0x004fe40000011600 */
[----:B------:R-:W-:Y:S02]  /*7250*/  CS2R R8, SRZ ;  /* 0x0000000000087805 */ /* 0x000fe4000001ff00 */
[----:B------:R-:W-:Y:S01]  /*7260*/  SHF.R.S32.HI R69, RZ, 0x1f, R3 ;  /* 0x0000001fff457819 */ /* 0x000fe20000011403 */
[----:B0-----:R-:W-:Y:S06]  /*7270*/  @P1 BRA `(.L_x_2852) ;  /* 0x0000000000541947 */ /* 0x001fec0003800000 */
[----:B------:R-:W-:Y:S01]  /*7280*/  IADD3 R15, P3, R74, R77, RZ ;  /* 0x0000004d4a0f7210 */ /* 0x000fe20007f7e0ff */
[----:B------:R-:W-:Y:S01]  /*7290*/  ULDC UR4, c[0x0][0x3d4] ;  /* 0x0000f50000047ab9 */ /* 0x000fe20000000800 */
[----:B------:R-:W-:Y:S01]  /*72a0*/  IADD3 R0, P4, R70, R81, RZ ;  /* 0x0000005146007210 */ /* 0x000fe20007f9e0ff */
[----:B------:R-:W-:Y:S01]  /*72b0*/  ULDC.64 UR6, c[0x0][0x3c8] ;  /* 0x0000f20000067ab9 */ /* 0x000fe20000000a00 */
[----:B------:R-:W-:Y:S01]  /*72c0*/  ULDC.64 UR8, c[0x0][0x3e0] ;  /* 0x0000f80000087ab9 */ /* 0x000fe20000000a00 */
[----:B------:R-:W-:Y:S01]  /*72d0*/  ISETP.GE.AND P2, PT, R154, UR4, PT ;  /* 0x000000049a007c0c */ /* 0x000fe2000bf46270 */
[----:B------:R-:W-:Y:S01]  /*72e0*/  IMAD.X R40, R76, 0x1, R79, P3 ;  /* 0x000000014c287824 */ /* 0x000fe200018e064f */
[----:B------:R-:W-:Y:S01]  /*72f0*/  ISETP.GE.AND P1, PT, R158, UR4, PT ;  /* 0x000000049e007c0c */ /* 0x000fe2000bf26270 */
[----:B------:R-:W-:Y:S01]  /*7300*/  IMAD.X R41, R71, 0x1, R78, P4 ;  /* 0x0000000147297824 */ /* 0x000fe200020e064e */
[----:B------:R-:W-:Y:S02]  /*7310*/  LEA R14, P3, R15, UR6, 0x1 ;  /* 0x000000060f0e7c11 */ /* 0x000fe4000f8608ff */
[----:B------:R-:W-:-:S02]  /*7320*/  CS2R R44, SRZ ;  /* 0x00000000002c7805 */ /* 0x000fc4000001ff00 */
[C---:B------:R-:W-:Y:S02]  /*7330*/  LEA R66, P4, R0.reuse, UR8, 0x1 ;  /* 0x0000000800427c11 */ /* 0x040fe4000f8808ff */
[----:B------:R-:W-:Y:S02]  /*7340*/  CS2R R46, SRZ ;  /* 0x00000000002e7805 */ /* 0x000fe4000001ff00 */
[----:B------:R-:W-:Y:S02]  /*7350*/  LEA.HI.X R15, R15, UR7, R40, 0x1, P3 ;  /* 0x000000070f0f7c11 */ /* 0x000fe400098f0c28 */
[----:B------:R-:W-:Y:S02]  /*7360*/  CS2R R42, SRZ ;  /* 0x00000000002a7805 */ /* 0x000fe4000001ff00 */
[----:B------:R-:W-:Y:S02]  /*7370*/  LEA.HI.X R67, R0, UR9, R41, 0x1, P4 ;  /* 0x0000000900437c11 */ /* 0x000fe4000a0f0c29 */
[----:B------:R-:W-:Y:S01]  /*7380*/  CS2R R40, SRZ ;  /* 0x0000000000287805 */ /* 0x000fe2000001ff00 */
[----:B------:R0:W5:Y:S05]  /*7390*/  @!P2 LDG.E.64 R44, desc[UR56][R14.64] ;  /* 0x000000380e2ca981 */ /* 0x00016a000c1e1b00 */
[----:B------:R0:W5:Y:S04]  /*73a0*/  @!P1 LDG.E.64 R40, desc[UR56][R14.64+0x20] ;  /* 0x000020380e289981 */ /* 0x000168000c1e1b00 */
[----:B------:R0:W5:Y:S04]  /*73b0*/  @!P2 LDG.E.64 R46, desc[UR56][R66.64] ;  /* 0x00000038422ea981 */ /* 0x000168000c1e1b00 */
[----:B------:R0:W5:Y:S02]  /*73c0*/  @!P1 LDG.E.64 R42, desc[UR56][R66.64+0x20] ;  /* 0x00002038422a9981 */ /* 0x000164000c1e1b00 */
.L_x_2852:
[----:B------:R-:W-:Y:S05]  /*73d0*/  BSYNC B1 ;  /* 0x0000000000017941 */ /* 0x000fea0003800000 */
.L_x_2851:
[----:B------:R-:W-:Y:S04]  /*73e0*/  BSSY B1, `(.L_x_2853) ;  /* 0x0000017000017945 */ /* 0x000fe80003800000 */
[----:B------:R-:W-:Y:S05]  /*73f0*/  @P0 BRA `(.L_x_2854) ;  /* 0x0000000000540947 */ /* 0x000fea0003800000 */
[----:B------:R-:W-:Y:S01]  /*7400*/  IADD3 R0, P2, P3, R81, R84, R70 ;  /* 0x0000005451007210 */ /* 0x000fe20007b5e046 */
[----:B------:R-:W-:Y:S01]  /*7410*/  ULDC UR4, c[0x0][0x3d4] ;  /* 0x0000f50000047ab9 */ /* 0x000fe20000000800 */
[----:B------:R-:W-:Y:S01]  /*7420*/  IADD3 R8, P0, P1, R77, R82, R74 ;  /* 0x000000524d087210 */ /* 0x000fe2000791e04a */
[----:B------:R-:W-:Y:S01]  /*7430*/  ULDC.64 UR6, c[0x0][0x3c8] ;  /* 0x0000f20000067ab9 */ /* 0x000fe20000000a00 */
[----:B------:R-:W-:Y:S01]  /*7440*/  IADD3.X R9, R78, R83, R71, P2, P3 ;  /* 0x000000534e097210 */ /* 0x000fe200017e6447 */
[----:B------:R-:W-:Y:S01]  /*7450*/  ULDC.64 UR8, c[0x0][0x3e0] ;  /* 0x0000f80000087ab9 */ /* 0x000fe20000000a00 */
[----:B------:R-:W-:Y:S02]  /*7460*/  ISETP.GE.AND P2, PT, R154, UR4, PT ;  /* 0x000000049a007c0c */ /* 0x000fe4000bf46270 */
[----:B------:R-:W-:Y:S02]  /*7470*/  CS2R R36, SRZ ;  /* 0x0000000000247805 */ /* 0x000fe4000001ff00 */
[----:B------:R-:W-:-:S02]  /*7480*/  ISETP.GE.AND P3, PT, R158, UR4, PT ;  /* 0x000000049e007c0c */ /* 0x000fc4000bf66270 */
[----:B------:R-:W-:Y:S02]  /*7490*/  CS2R R20, SRZ ;  /* 0x0000000000147805 */ /* 0x000fe4000001ff00 */
[----:B0-----:R-:W-:Y:S02]  /*74a0*/  IADD3.X R15, R79, R80, R76, P0, P1 ;  /* 0x000000504f0f7210 */ /* 0x001fe400007e244c */
[----:B------:R-:W-:Y:S02]  /*74b0*/  CS2R R38, SRZ ;  /* 0x0000000000267805 */ /* 0x000fe4000001ff00 */
[----:B------:R-:W-:Y:S02]  /*74c0*/  LEA R14, P0, R8, UR6, 0x1 ;  /* 0x00000006080e7c11 */ /* 0x000fe4000f8008ff */
[----:B------:R-:W-:Y:S02]  /*74d0*/  LEA R66, P1, R0, UR8, 0x1 ;  /* 0x0000000800427c11 */ /* 0x000fe4000f8208ff */
[----:B------:R-:W-:-:S02]  /*74e0*/  LEA.HI.X R15, R8, UR7, R15, 0x1, P0 ;  /* 0x00000007080f7c11 */ /* 0x000fc400080f0c0f */
[----:B------:R-:W-:Y:S02]  /*74f0*/  LEA.HI.X R67, R0, UR9, R9, 0x1, P1 ;  /* 0x0000000900437c11 */ /* 0x000fe400088f0c09 */
[----:B------:R-:W-:Y:S01]  /*7500*/  CS2R R8, SRZ ;  /* 0x0000000000087805 */ /* 0x000fe2000001ff00 */
[----:B------:R1:W5:Y:S04]  /*7510*/  @!P2 LDG.E.64 R36, desc[UR56][R14.64] ;  /* 0x000000380e24a981 */ /* 0x000368000c1e1b00 */
[----:B------:R1:W5:Y:S04]  /*7520*/  @!P3 LDG.E.64 R20, desc[UR56][R14.64+0x20] ;  /* 0x000020380e14b981 */ /* 0x000368000c1e1b00 */
[----:B------:R1:W5:Y:S04]  /*7530*/  @!P2 LDG.E.64 R38, desc[UR56][R66.64] ;  /* 0x000000384226a981 */ /* 0x000368000c1e1b00 */
[----:B------:R1:W5:Y:S02]  /*7540*/  @!P3 LDG.E.64 R8, desc[UR56][R66.64+0x20] ;  /* 0x000020384208b981 */ /* 0x000364000c1e1b00 */
.L_x_2854:
[----:B------:R-:W-:Y:S05]  /*7550*/  BSYNC B1 ;  /* 0x0000000000017941 */ /* 0x000fea0003800000 */
.L_x_2853:
[----:B------:R-:W-:Y:S01]  /*7560*/  IMAD.WIDE.U32 R10, R3, R6, R10 ;  /* 0x00000006030a7225 */ /* 0x000fe200078e000a */
[----:B-----5:R-:W-:Y:S01]  /*7570*/  LEA.HI R0, R68, R68, RZ, 0x1 ;  /* 0x0000004444007211 */ /* 0x020fe200078f08ff */
[----:B------:R-:W-:Y:S01]  /*7580*/  ULDC.64 UR4, c[0x0][0x3c8] ;  /* 0x0000f20000047ab9 */ /* 0x000fe20000000a00 */
[----:B------:R-:W-:Y:S01]  /*7590*/  ULDC.64 UR6, c[0x0][0x3e0] ;  /* 0x0000f80000067ab9 */ /* 0x000fe20000000a00 */
[C---:B------:R-:W-:Y:S01]  /*75a0*/  IMAD R6, R69.reuse, R6, RZ ;  /* 0x0000000645067224 */ /* 0x040fe200078e02ff */
[----:B01----:R-:W-:Y:S01]  /*75b0*/  LOP3.LUT R15, R0, 0xfffffffe, RZ, 0xc0, !PT ;  /* 0xfffffffe000f7812 */ /* 0x003fe200078ec0ff */
[-C--:B------:R-:W-:Y:S02]  /*75c0*/  IMAD R14, R69, R4.reuse, RZ ;  /* 0x00000004450e7224 */ /* 0x080fe400078e02ff */
[----:B------:R-:W-:Y:S01]  /*75d0*/  IMAD.WIDE.U32 R12, R3, R4, R12 ;  /* 0x00000004030c7225 */ /* 0x000fe200078e000c */
[----:B------:R-:W-:Y:S01]  /*75e0*/  LEA R4, P0, R10, UR4, 0x1 ;  /* 0x000000040a047c11 */ /* 0x000fe2000f8008ff */
[----:B------:R-:W-:-:S02]  /*75f0*/  UMOV UR4, 0xffffffff ;  /* 0xffffffff00047882 */ /* 0x000fc40000000000 */
[C---:B------:R-:W-:Y:S01]  /*7600*/  IMAD R7, R3.reuse, R7, R6 ;  /* 0x0000000703077224 */ /* 0x040fe200078e0206 */
[----:B------:R-:W-:Y:S01]  /*7610*/  LEA R0, P1, R12, UR6, 0x1 ;  /* 0x000000060c007c11 */ /* 0x000fe2000f8208ff */
[----:B------:R-:W-:Y:S02]  /*7620*/  IMAD R3, R3, R5, R14 ;  /* 0x0000000503037224 */ /* 0x000fe400078e020e */
[----:B------:R-:W-:Y:S02]  /*7630*/  IMAD.IADD R5, R11, 0x1, R7 ;  /* 0x000000010b057824 */ /* 0x000fe400078e0207 */
[----:B------:R-:W-:Y:S02]  /*7640*/  IMAD.IADD R3, R13, 0x1, R3 ;  /* 0x000000010d037824 */ /* 0x000fe400078e0203 */
[----:B------:R-:W-:Y:S01]  /*7650*/  IMAD.IADD R15, R68, 0x1, -R15 ;  /* 0x00000001440f7824 */ /* 0x000fe200078e0a0f */
[----:B------:R-:W-:Y:S02]  /*7660*/  LEA.HI.X R5, R10, UR5, R5, 0x1, P0 ;  /* 0x000000050a057c11 */ /* 0x000fe400080f0c05 */
[----:B------:R-:W-:-:S02]  /*7670*/  LEA.HI.X R3, R12, UR7, R3, 0x1, P1 ;  /* 0x000000070c037c11 */ /* 0x000fc400088f0c03 */
[----:B------:R-:W-:Y:S01]  /*7680*/  SHF.L.U32 R6, R15, 0x1f, RZ ;  /* 0x0000001f0f067819 */ /* 0x000fe200000006ff */
[----:B------:R-:W-:Y:S06]  /*7690*/  BRA.DIV UR4, `(.L_x_2855) ;  /* 0x000002be04607947 */ /* 0x000fec000b800000 */
.L_x_3113:
[----:B------:R-:W-:-:S03]  /*76a0*/  UMOV UR4, 0xffffffff ;  /* 0xffffffff00047882 */ /* 0x000fc60000000000 */
[----:B------:R-:W-:Y:S05]  /*76b0*/  BRA.DIV UR4, `(.L_x_2856) ;  /* 0x000002be04807947 */ /* 0x000fea000b800000 */
.L_x_3116:
[----:B------:R-:W-:-:S03]  /*76c0*/  UMOV UR4, 0xffffffff ;  /* 0xffffffff00047882 */ /* 0x000fc60000000000 */
[----:B------:R-:W-:Y:S05]  /*76d0*/  BRA.DIV UR4, `(.L_x_2857) ;  /* 0x000002be04a07947 */ /* 0x000fea000b800000 */
.L_x_3119:
[----:B------:R-:W-:-:S03]  /*76e0*/  UMOV UR4, 0xffffffff ;  /* 0xffffffff00047882 */ /* 0x000fc60000000000 */
[----:B------:R-:W-:Y:S05]  /*76f0*/  BRA.DIV UR4, `(.L_x_2858) ;  /* 0x000002be04c07947 */ /* 0x000fea000b800000 */
.L_x_3122:
[----:B------:R-:W-:-:S03]  /*7700*/  UMOV UR4, 0xffffffff ;  /* 0xffffffff00047882 */ /* 0x000fc60000000000 */
[----:B------:R-:W-:Y:S05]  /*7710*/  BRA.DIV UR4, `(.L_x_2859) ;  /* 0x000002be04e07947 */ /* 0x000fea000b800000 */
.L_x_3125:
[----:B------:R-:W-:-:S03]  /*7720*/  UMOV UR4, 0xffffffff ;  /* 0xffffffff00047882 */ /* 0x000fc60000000000 */
[----:B------:R-:W-:Y:S05]  /*7730*/  BRA.DIV UR4, `(.L_x_2860) ;  /* 0x000002c204007947 */ /* 0x000fea000b800000 */
.L_x_3128:
[----:B------:R-:W-:-:S03]  /*7740*/  UMOV UR4, 0xffffffff ;  /* 0xffffffff00047882 */ /* 0x000fc60000000000 */
[----:B------:R-:W-:Y:S05]  /*7750*/  BRA.DIV UR4, `(.L_x_2861) ;  /* 0x000002c204207947 */ /* 0x000fea000b800000 */
.L_x_3131:
[----:B------:R-:W-:-:S03]  /*7760*/  UMOV UR4, 0xffffffff ;  /* 0xffffffff00047882 */ /* 0x000fc60000000000 */
[----:B------:R-:W-:Y:S05]  /*7770*/  BRA.DIV UR4, `(.L_x_2862) ;  /* 0x000002c204407947 */ /* 0x000fea000b800000 */
.L_x_3134:
[----:B------:R-:W0:Y:S01]  /*7780*/  SYNCS.PHASECHK.TRANS64.TRYWAIT P0, [R145+URZ+0x32400], R6 ;  /* 0x03240006910075a7 */ /* 0x000e22000800017f */
[----:B------:R-:W-:Y:S04]  /*7790*/  BSSY B1, `(.L_x_2863) ;  /* 0x0000002000017945 */ /* 0x000fe80003800000 */
[----:B0-----:R-:W-:Y:S05]  /*77a0*/  @!P0 BRA `(.L_x_2864) ;  /* 0x000002c0005c8947 */ /* 0x001fea0003800000 */
.L_x_3135:
[----:B------:R-:W-:Y:S05]  /*77b0*/  BSYNC B1 ;  /* 0x0000000000017941 */ /* 0x000fea0003800000 */
.L_x_2863:
[----:B------:R-:W2:Y:S01]  /*77c0*/  LDL R5, [R1+0x70] ;  /* 0x0000700001057983 */ /* 0x000ea20000100800 */
[C---:B------:R-:W-:Y:S01]  /*77d0*/  IMAD.SHL.U32 R0, R183.reuse, 0x40, RZ ;  /* 0x00000040b7007824 */ /* 0x040fe200078e00ff */
[----:B------:R-:W-:Y:S01]  /*77e0*/  LOP3.LUT P0, RZ, R183, 0x4, RZ, 0xc0, !PT ;  /* 0x00000004b7ff7812 */ /* 0x000fe2000780c0ff */
[----:B------:R-:W-:Y:S01]  /*77f0*/  IMAD.MOV.U32 R4, RZ, RZ, R40 ;  /* 0x000000ffff047224 */ /* 0x000fe200078e0028 */
[----:B------:R-:W-:Y:S01]  /*7800*/  BSSY B1, `(.L_x_2865) ;  /* 0x0000084000017945 */ /* 0x000fe20003800000 */
[----:B0-----:R-:W-:Y:S01]  /*7810*/  IMAD.MOV.U32 R6, RZ, RZ, R45 ;  /* 0x000000ffff067224 */ /* 0x001fe200078e002d */
[----:B------:R-:W-:Y:S01]  /*7820*/  LOP3.LUT R3, R0, 0x1c0, RZ, 0xc0, !PT ;  /* 0x000001c000037812 */ /* 0x000fe200078ec0ff */
[----:B------:R-:W-:-:S03]  /*7830*/  IMAD.MOV.U32 R7, RZ, RZ, R42 ;  /* 0x000000ffff077224 */ /* 0x000fc600078e002a */
[----:B------:R-:W-:Y:S02]  /*7840*/  LOP3.LUT R0, R3, 0x18, R22, 0xf8, !PT ;  /* 0x0000001803007812 */ /* 0x000fe400078ef816 */
[----:B------:R-:W-:Y:S02]  /*7850*/  SHF.R.U32.HI R3, RZ, 0x3, R3 ;  /* 0x00000003ff037819 */ /* 0x000fe40000011603 */
[----:B------:R-:W-:Y:S01]  /*7860*/  PRMT R76, R6, 0x5410, R7 ;  /* 0x00005410064c7816 */ /* 0x000fe20000000007 */
[----:B------:R-:W-:Y:S01]  /*7870*/  IMAD.MOV.U32 R7, RZ, RZ, R47 ;  /* 0x000000ffff077224 */ /* 0x000fe200078e002f */
[----:B------:R-:W-:Y:S01]  /*7880*/  LOP3.LUT R3, R0, R3, RZ, 0x3c, !PT ;  /* 0x0000000300037212 */ /* 0x000fe200078e3cff */
[----:B------:R-:W-:-:S04]  /*7890*/  IMAD.MOV.U32 R6, RZ, RZ, R46 ;  /* 0x000000ffff067224 */ /* 0x000fc800078e002e */
[----:B------:R-:W-:Y:S02]  /*78a0*/  IMAD R0, R168, 0x200, R3 ;  /* 0x00000200a8007824 */ /* 0x000fe400078e0203 */
[----:B------:R-:W-:Y:S02]  /*78b0*/  IMAD.MOV.U32 R3, RZ, RZ, R41 ;  /* 0x000000ffff037224 */ /* 0x000fe400078e0029 */
[----:B------:R-:W-:Y:S01]  /*78c0*/  IMAD R145, R0, 0x2, R145 ;  /* 0x0000000200917824 */ /* 0x000fe200078e0291 */
[----:B------:R-:W-:Y:S01]  /*78d0*/  PRMT R0, R4, 0x7610, R0 ;  /* 0x0000761004007816 */ /* 0x000fe20000000000 */
[----:B------:R-:W-:Y:S01]  /*78e0*/  IMAD.MOV.U32 R4, RZ, RZ, R44 ;  /* 0x000000ffff047224 */ /* 0x000fe200078e002c */
[----:B------:R-:W-:Y:S01]  /*78f0*/  PRMT R11, R11, 0x5410, R3 ;  /* 0x000054100b0b7816 */ /* 0x000fe20000000003 */
[C---:B------:R-:W-:Y:S02]  /*7900*/  VIADD R10, R145.reuse, 0x18400 ;  /* 0x00018400910a7836 */ /* 0x040fe40000000000 */
[----:B------:R-:W-:Y:S01]  /*7910*/  VIADD R3, R145, 0x18440 ;  /* 0x0001844091037836 */ /* 0x000fe20000000000 */
[----:B------:R-:W-:Y:S01]  /*7920*/  PRMT R12, R4, 0x7610, R12 ;  /* 0x00007610040c7816 */ /* 0x000fe2000000000c */
[----:B------:R-:W-:-:S02]  /*7930*/  IMAD.MOV.U32 R4, RZ, RZ, R43 ;  /* 0x000000ffff047224 */ /* 0x000fc400078e002b */
[----:B------:R-:W-:Y:S01]  /*7940*/  @P0 VIADD R3, R10, 0xffffffc0 ;  /* 0xffffffc00a030836 */ /* 0x000fe20000000000 */
        /* <DEDUP_REMOVED lines=8> */
[----:B------:R-:W-:-:S05]  /*79d0*/  IMAD.MOV.U32 R4, RZ, RZ, R37 ;  /* 0x000000ffff047224 */ /* 0x000fca00078e0025 */
[----:B------:R-:W-:Y:S01]  /*79e0*/  PRMT R78, R7, 0x5410, R4 ;  /* 0x00005410074e7816 */ /* 0x000fe20000000004 */
[----:B------:R-:W-:Y:S02]  /*79f0*/  IMAD.MOV.U32 R4, RZ, RZ, R8 ;  /* 0x000000ffff047224 */ /* 0x000fe400078e0008 */
[----:B------:R-:W-:-:S03]  /*7a00*/  IMAD.MOV.U32 R7, RZ, RZ, R39 ;  /* 0x000000ffff077224 */ /* 0x000fc600078e0027 */
[----:B------:R-:W-:Y:S02]  /*7a10*/  PRMT R11, R4, 0x7610, R11 ;  /* 0x00007610040b7816 */ /* 0x000fe4000000000b */
[----:B------:R-:W-:Y:S01]  /*7a20*/  PRMT R79, R6, 0x5410, R7 ;  /* 0x00005410064f7816 */ /* 0x000fe20000000007 */
[----:B--2---:R-:W-:-:S05]  /*7a30*/  IMAD R5, R5, -0x80, R160 ;  /* 0xffffff8005057824 */ /* 0x004fca00078e02a0 */
[----:B------:R-:W-:Y:S01]  /*7a40*/  VIMNMX R74, R5, 0x80, PT ;  /* 0x00000080054a7848 */ /* 0x000fe20003fe0100 */
[----:B------:R-:W-:-:S03]  /*7a50*/  IMAD.MOV.U32 R5, RZ, RZ, R9 ;  /* 0x000000ffff057224 */ /* 0x000fc600078e0009 */
[----:B------:R-:W-:Y:S02]  /*7a60*/  ISETP.GE.AND P0, PT, R153, R74, PT ;  /* 0x0000004a9900720c */ /* 0x000fe40003f06270 */
[----:B------:R-:W-:-:S11]  /*7a70*/  PRMT R10, R5, 0x7610, R10 ;  /* 0x00007610050a7816 */ /* 0x000fd6000000000a */
[----:B------:R-:W-:Y:S05]  /*7a80*/  @P0 BRA `(.L_x_2866) ;  /* 0x00000004006c0947 */ /* 0x000fea0003800000 */
[----:B------:R-:W0:Y:S01]  /*7a90*/  LDC R5, c[0x0][0x3d4] ;  /* 0x0000f500ff057b82 */ /* 0x000e220000000800 */
[----:B------:R-:W-:Y:S01]  /*7aa0*/  BSSY B2, `(.L_x_2867) ;  /* 0x000002e000027945 */ /* 0x000fe20003800000 */
[-C--:B0-----:R-:W-:Y:S02]  /*7ab0*/  ISETP.GE.AND P0, PT, R154, R5.reuse, PT ;  /* 0x000000059a00720c */ /* 0x081fe40003f06270 */
[----:B------:R-:W-:-:S11]  /*7ac0*/  ISETP.GE.AND P1, PT, R158, R5, PT ;  /* 0x000000059e00720c */ /* 0x000fd60003f26270 */
[----:B------:R-:W-:Y:S05]  /*7ad0*/  @P0 BRA `(.L_x_2868) ;  /* 0x0000000000a80947 */ /* 0x000fea0003800000 */
[----:B------:R-:W0:Y:S01]  /*7ae0*/  LDS.128 R4, [R145+0x18400] ;  /* 0x0184000091047984 */ /* 0x000e220000000c00 */
[--C-:B------:R-:W-:Y:S01]  /*7af0*/  SHF.R.U64 R71, R44, 0x10, R45.reuse ;  /* 0x000000102c477819 */ /* 0x100fe2000000122d */
[--C-:B------:R-:W-:Y:S01]  /*7b00*/  HADD2.F32 R44, -RZ, R12.reuse.H0_H0 ;  /* 0x2000000cff2c7230 */ /* 0x100fe20000004100 */
[----:B------:R-:W-:Y:S02]  /*7b10*/  SHF.R.U32.HI R45, RZ, 0x10, R45 ;  /* 0x00000010ff2d7819 */ /* 0x000fe4000001162d */
[--C-:B------:R-:W-:Y:S01]  /*7b20*/  SHF.R.U64 R69, R46, 0x10, R47.reuse ;  /* 0x000000102e457819 */ /* 0x100fe2000000122f */
[----:B------:R-:W-:Y:S01]  /*7b30*/  HADD2.F32 R46, -RZ, R12.H1_H1 ;  /* 0x3000000cff2e7230 */ /* 0x000fe20000004100 */
[----:B------:R-:W-:Y:S01]  /*7b40*/  SHF.R.U32.HI R47, RZ, 0x10, R47 ;  /* 0x00000010ff2f7819 */ /* 0x000fe2000001162f */
[----:B------:R-:W-:-:S04]  /*7b50*/  HADD2.F32 R45, -RZ, R45.H0_H0 ;  /* 0x2000002dff2d7230 */ /* 0x000fc80000004100 */
[----:B------:R-:W-:Y:S02]  /*7b60*/  HADD2.F32 R47, -RZ, R47.H0_H0 ;  /* 0x2000002fff2f7230 */ /* 0x000fe40000004100 */
[--C-:B0-----:R-:W-:Y:S02]  /*7b70*/  HADD2.F32 R14, -RZ, R7.reuse.H0_H0 ;  /* 0x20000007ff0e7230 */ /* 0x101fe40000004100 */
        /* <DEDUP_REMOVED lines=13> */
[----:B------:R-:W-:Y:S02]  /*7c50*/  HADD2.F32 R44, -RZ, R77.H1_H1 ;  /* 0x3000004dff2c7230 */ /* 0x000fe40000004100 */
[----:B------:R-:W-:Y:S01]  /*7c60*/  FFMA.FTZ R45, R7, R46, R68 ;  /* 0x0000002e072d7223 */ /* 0x000fe20000010044 */
[----:B------:R-:W-:-:S02]  /*7c70*/  HADD2.F32 R5, -RZ, R5.H1_H1 ;  /* 0x30000005ff057230 */ /* 0x000fc40000004100 */
[----:B------:R-:W-:Y:S02]  /*7c80*/  HADD2.F32 R14, -RZ, R76.H0_H0 ;  /* 0x2000004cff0e7230 */ /* 0x000fe40000004100 */
        /* <DEDUP_REMOVED lines=15> */
.L_x_2868:
[----:B------:R-:W-:Y:S05]  /*7d80*/  BSYNC B2 ;  /* 0x0000000000027941 */ /* 0x000fea0003800000 */
.L_x_2867:
[----:B------:R-:W-:Y:S05]  /*7d90*/  @P1 BRA `(.L_x_2866) ;  /* 0x0000000000a81947 */ /* 0x000fea0003800000 */
[----:B0-----:R-:W0:Y:S01]  /*7da0*/  LDS.128 R4, [R3] ;  /* 0x0000000003047984 */ /* 0x001e220000000c00 */
[--C-:B------:R-:W-:Y:S01]  /*7db0*/  SHF.R.U64 R67, R40, 0x10, R41.reuse ;  /* 0x0000001028437819 */ /* 0x100fe20000001229 */
[----:B------:R-:W-:Y:S01]  /*7dc0*/  HADD2.F32 R40, -RZ, R0.H0_H0 ;  /* 0x20000000ff287230 */ /* 0x000fe20000004100 */
        /* <DEDUP_REMOVED lines=39> */
.L_x_2866:
[----:B------:R-:W-:Y:S05]  /*8040*/  BSYNC B1 ;  /* 0x0000000000017941 */ /* 0x000fea0003800000 */
.L_x_2865:
[----:B------:R-:W-:-:S13]  /*8050*/  ISETP.GE.AND P0, PT, R156, R74, PT ;  /* 0x0000004a9c00720c */ /* 0x000fda0003f06270 */
[----:B------:R-:W-:Y:S05]  /*8060*/  @P0 BRA `(.L_x_2869) ;  /* 0x0000001800400947 */ /* 0x000fea0003800000 */
[----:B01----:R-:W0:Y:S01]  /*8070*/  LDC R5, c[0x0][0x3d4] ;  /* 0x0000f500ff057b82 */ /* 0x003e220000000800 */
[----:B------:R-:W-:Y:S01]  /*8080*/  BSSY B1, `(.L_x_2870) ;  /* 0x000002e000017945 */ /* 0x000fe20003800000 */
[-C--:B0-----:R-:W-:Y:S02]  /*8090*/  ISETP.GE.AND P0, PT, R154, R5.reuse, PT ;  /* 0x000000059a00720c */ /* 0x081fe40003f06270 */
[----:B------:R-:W-:-:S11]  /*80a0*/  ISETP.GE.AND P1, PT, R158, R5, PT ;  /* 0x000000059e00720c */ /* 0x000fd60003f26270 */
[----:B------:R-:W-:Y:S05]  /*80b0*/  @P0 BRA `(.L_x_2871) ;  /* 0x0000000000a80947 */ /* 0x000fea0003800000 */
[----:B------:R-:W0:Y:S01]  /*80c0*/  LDS.128 R4, [R145+0x1a400] ;  /* 0x01a4000091047984 */ /* 0x000e220000000c00 */
[--C-:B------:R-:W-:Y:S01]  /*80d0*/  SHF.R.U64 R45, R36, 0x10, R37.reuse ;  /* 0x00000010242d7819 */ /* 0x100fe20000001225 */
[----:B------:R-:W-:Y:S01]  /*80e0*/  HADD2.F32 R36, -RZ, R78.H0_H0 ;  /* 0x2000004eff247230 */ /* 0x000fe20000004100 */
[----:B------:R-:W-:Y:S02]  /*80f0*/  SHF.R.U32.HI R37, RZ, 0x10, R37 ;  /* 0x00000010ff257819 */ /* 0x000fe40000011625 */
[--C-:B------:R-:W-:Y:S01]  /*8100*/  SHF.R.U64 R43, R38, 0x10, R39.reuse ;  /* 0x00000010262b7819 */ /* 0x100fe20000001227 */
[----:B------:R-:W-:Y:S01]  /*8110*/  HADD2.F32 R38, -RZ, R79.H0_H0 ;  /* 0x2000004fff267230 */ /* 0x000fe20000004100 */
        /* <DEDUP_REMOVED lines=36> */
.L_x_2871:
[----:B------:R-:W-:Y:S05]  /*8360*/  BSYNC B1 ;  /* 0x0000000000017941 */ /* 0x000fea0003800000 */
.L_x_2870:
[----:B------:R-:W-:Y:S05]  /*8370*/  @P1 BRA `(.L_x_2869) ;  /* 0x00000014007c1947 */ /* 0x000fea0003800000 */
[----:B0-----:R-:W0:Y:S01]  /*8380*/  LDS.128 R4, [R3+0x2000] ;  /* 0x0020000003047984 */ /* 0x001e220000000c00 */
[----:B------:R-:W-:Y:S01]  /*8390*/  SHF.R.U64 R38, R20, 0x10, R21 ;  /* 0x0000001014267819 */ /* 0x000fe20000001215 */
[----:B------:R-:W-:Y:S01]  /*83a0*/  HADD2.F32 R15, -RZ, R11.H0_H0 ;  /* 0x2000000bff0f7230 */ /* 0x000fe20000004100 */
[----:B------:R-:W-:Y:S01]  /*83b0*/  SHF.R.U32.HI R20, RZ, 0x10, R9 ;  /* 0x00000010ff147819 */ /* 0x000fe20000011609 */
[----:B------:R-:W-:Y:S01]  /*83c0*/  HADD2.F32 R13, -RZ, R10.H1_H1 ;  /* 0x3000000aff0d7230 */ /* 0x000fe20000004100 */
[----:B------:R-:W-:Y:S02]  /*83d0*/  SHF.R.U32.HI R14, RZ, 0x10, R21 ;  /* 0x00000010ff0e7819 */ /* 0x000fe40000011615 */
[----:B------:R-:W-:Y:S01]  /*83e0*/  SHF.R.U64 R37, R8, 0x10, R9 ;  /* 0x0000001008257819 */ /* 0x000fe20000001209 */
[----:B------:R-:W-:Y:S02]  /*83f0*/  HADD2.F32 R20, -RZ, R20.H0_H0 ;  /* 0x20000014ff147230 */ /* 0x000fe40000004100 */
[----:B------:R-:W-:-:S02]  /*8400*/  HADD2.F32 R14, -RZ, R14.H0_H0 ;  /* 0x2000000eff0e7230 */ /* 0x000fc40000004100 */
[--C-:B0-----:R-:W-:Y:S02]  /*8410*/  HADD2.F32 R12, -RZ, R7.reuse.H1_H1 ;  /* 0x30000007ff0c7230 */ /* 0x101fe40000004100 */
[----:B------:R-:W-:Y:S02]  /*8420*/  HADD2.F32 R11, -RZ, R7.H0_H0 ;  /* 0x20000007ff0b7230 */ /* 0x000fe40000004100 */
[--C-:B------:R-:W-:Y:S02]  /*8430*/  HADD2.F32 R7, -RZ, R4.reuse.H0_H0 ;  /* 0x20000004ff077230 */ /* 0x100fe40000004100 */
[C---:B------:R-:W-:Y:S01]  /*8440*/  FMUL.FTZ R36, R12.reuse, R20 ;  /* 0x000000140c247220 */ /* 0x040fe20000410000 */
[----:B------:R-:W-:Y:S02]  /*8450*/  HADD2.F32 R4, -RZ, R4.H1_H1 ;  /* 0x30000004ff047230 */ /* 0x000fe40000004100 */
[----:B------:R-:W-:Y:S01]  /*8460*/  FMUL.FTZ R21, R12, R14 ;  /* 0x0000000e0c157220 */ /* 0x000fe20000410000 */
[----:B------:R-:W-:-:S02]  /*8470*/  HADD2.F32 R8, -RZ, R6.H0_H0 ;  /* 0x20000006ff087230 */ /* 0x000fc40000004100 */
[C---:B------:R-:W-:Y:S01]  /*8480*/  FFMA.FTZ R36, R11.reuse, R14, -R36 ;  /* 0x0000000e0b247223 */ /* 0x040fe20000010824 */
[----:B------:R-:W-:Y:S02]  /*8490*/  HADD2.F32 R9, -RZ, R6.H1_H1 ;  /* 0x30000006ff097230 */ /* 0x000fe40000004100 */
[C---:B------:R-:W-:Y:S01]  /*84a0*/  FMUL.FTZ R12, R4.reuse, R15 ;  /* 0x0000000f040c7220 */ /* 0x040fe20000410000 */
[----:B------:R-:W-:Y:S01]  /*84b0*/  FFMA.FTZ R21, R11, R20, R21 ;  /* 0x000000140b157223 */ /* 0x000fe20000010015 */
[-C--:B------:R-:W-:Y:S01]  /*84c0*/  FMUL.FTZ R14, R4, R13.reuse ;  /* 0x0000000d040e7220 */ /* 0x080fe20000410000 */
[----:B------:R-:W-:Y:S02]  /*84d0*/  HADD2.F32 R6, -RZ, R5.H0_H0 ;  /* 0x20000005ff067230 */ /* 0x000fe40000004100 */
[C---:B------:R-:W-:Y:S01]  /*84e0*/  FFMA.FTZ R12, R7.reuse, R13, -R12 ;  /* 0x0000000d070c7223 */ /* 0x040fe2000001080c */
[----:B------:R-:W-:Y:S02]  /*84f0*/  HADD2.F32 R11, -RZ, R10.H0_H0 ;  /* 0x2000000aff0b7230 */ /* 0x000fe40000004100 */
[----:B------:R-:W-:Y:S01]  /*8500*/  FFMA.FTZ R15, R7, R15, R14 ;  /* 0x0000000f070f7223 */ /* 0x000fe2000001000e */
[----:B------:R-:W-:-:S02]  /*8510*/  HADD2.F32 R4, -RZ, R0.H1_H1 ;  /* 0x30000000ff047230 */ /* 0x000fc40000004100 */
[----:B------:R-:W-:Y:S02]  /*8520*/  HADD2.F32 R5, -RZ, R5.H1_H1 ;  /* 0x30000005ff057230 */ /* 0x000fe40000004100 */
[CC--:B------:R-:W-:Y:S01]  /*8530*/  FMUL.FTZ R13, R9.reuse, R11.reuse ;  /* 0x0000000b090d7220 */ /* 0x0c0fe20000410000 */
[----:B------:R-:W-:Y:S02]  /*8540*/  HADD2.F32 R10, -RZ, R37.H0_H0 ;  /* 0x20000025ff0a7230 */ /* 0x000fe40000004100 */
[-C--:B------:R-:W-:Y:S01]  /*8550*/  FMUL.FTZ R14, R9, R4.reuse ;  /* 0x00000004090e7220 */ /* 0x080fe20000410000 */
[----:B------:R-:W-:Y:S02]  /*8560*/  HADD2.F32 R0, -RZ, R38.H0_H0 ;  /* 0x20000026ff007230 */ /* 0x000fe40000004100 */
[C---:B------:R-:W-:Y:S01]  /*8570*/  FFMA.FTZ R13, R8.reuse, R4, -R13 ;  /* 0x00000004080d7223 */ /* 0x040fe2000001080d */
[----:B------:R-:W-:Y:S01]  /*8580*/  F2FP.F16.F32.PACK_AB R4, R15, R12 ;  /* 0x0000000c0f04723e */ /* 0x000fe200000000ff */
[C---:B------:R-:W-:Y:S01]  /*8590*/  FMUL.FTZ R7, R5.reuse, R10 ;  /* 0x0000000a05077220 */ /* 0x040fe20000410000 */
[----:B------:R-:W-:Y:S01]  /*85a0*/  FFMA.FTZ R14, R8, R11, R14 ;  /* 0x0000000b080e7223 */ /* 0x000fe2000001000e */
[----:B------:R-:W-:-:S02]  /*85b0*/  FMUL.FTZ R9, R5, R0 ;  /* 0x0000000005097220 */ /* 0x000fc40000410000 */
[C---:B------:R-:W-:Y:S01]  /*85c0*/  FFMA.FTZ R5, R6.reuse, R0, -R7 ;  /* 0x0000000006057223 */ /* 0x040fe20000010807 */
[----:B------:R-:W-:Y:S01]  /*85d0*/  F2FP.F16.F32.PACK_AB R7, R21, R36 ;  /* 0x000000241507723e */ /* 0x000fe200000000ff */
[----:B------:R-:W-:Y:S01]  /*85e0*/  FFMA.FTZ R10, R6, R10, R9 ;  /* 0x0000000a060a7223 */ /* 0x000fe20000010009 */
[----:B------:R-:W-:-:S04]  /*85f0*/  F2FP.F16.F32.PACK_AB R6, R14, R13 ;  /* 0x0000000d0e06723e */ /* 0x000fc800000000ff */
[----:B------:R-:W-:-:S05]  /*8600*/  F2FP.F16.F32.PACK_AB R5, R10, R5 ;  /* 0x000000050a05723e */ /* 0x000fca00000000ff */
[----:B------:R2:W-:Y:S01]  /*8610*/  STS.128 [R3+0x2000], R4 ;  /* 0x0020000403007388 */ /* 0x0005e20000000c00 */
[----:B------:R-:W-:Y:S05]  /*8620*/  BRA `(.L_x_2869) ;  /* 0x0000001000d07947 */ /* 0x000fea0003800000 */
.L_x_2850:
[----:B------:R0:W5:Y:S01]  /*8630*/  LDL R20, [R1+0x21c] ;  /* 0x00021c0001147983 */ /* 0x0001620000100800 */
[----:B------:R-:W1:Y:S01]  /*8640*/  LDC R0, c[0x0][0x428] ;  /* 0x00010a00ff007b82 */ /* 0x000e620000000800 */
[----:B------:R-:W-:Y:S01]  /*8650*/  IMAD R3, R15, 0x80, R153 ;  /* 0x000000800f037824 */ /* 0x000fe200078e0299 */
[----:B------:R-:W-:Y:S01]  /*8660*/  ULDC.64 UR4, c[0x0][0x3c8] ;  /* 0x0000f20000047ab9 */ /* 0x000fe20000000a00 */
[----:B------:R-:W-:Y:S01]  /*8670*/  IMAD.MOV.U32 R11, RZ, RZ, R41 ;  /* 0x000000ffff0b7224 */ /* 0x000fe200078e0029 */
[----:B------:R-:W-:Y:S01]  /*8680*/  ULDC.64 UR6, c[0x0][0x3e0] ;  /* 0x0000f80000067ab9 */ /* 0x000fe20000000a00 */
[----:B------:R-:W-:Y:S02]  /*8690*/  IMAD.MOV.U32 R12, RZ, RZ, R36 ;  /* 0x000000ffff0c7224 */ /* 0x000fe400078e0024 */
[----:B------:R-:W-:Y:S01]  /*86a0*/  IMAD.MOV.U32 R13, RZ, RZ, R43 ;  /* 0x000000ffff0d7224 */ /* 0x000fe200078e002b */
[----:B------:R-:W2:Y:S01]  /*86b0*/  LDC R21, c[0x0][0x3d4] ;  /* 0x0000f500ff157b82 */ /* 0x000ea20000000800 */
[----:B-1----:R-:W-:Y:S01]  /*86c0*/  ISETP.NE.AND P3, PT, R0, 0x1, PT ;  /* 0x000000010000780c */ /* 0x002fe20003f65270 */
[----:B------:R-:W-:Y:S01]  /*86d0*/  IMAD R0, R214, 0x40, R3 ;  /* 0x00000040d6007824 */ /* 0x000fe200078e0203 */
[----:B--2---:R-:W-:-:S04]  /*86e0*/  ISETP.GE.AND P0, PT, R22, R21, PT ;  /* 0x000000151600720c */ /* 0x004fc80003f06270 */
[----:B------:R-:W-:-:S07]  /*86f0*/  ISETP.GE.OR P1, PT, R156, R10, P0 ;  /* 0x0000000a9c00720c */ /* 0x000fce0000726670 */
[----:B------:R-:W1:Y:S01]  /*8700*/  @P3 LDC R9, c[0x0][0x42c] ;  /* 0x00010b00ff093b82 */ /* 0x000e620000000800 */
[----:B------:R-:W-:Y:S01]  /*8710*/  ISETP.GE.OR P2, PT, R153, R10, P0 ;  /* 0x0000000a9900720c */ /* 0x000fe20000746670 */
[----:B------:R-:W-:-:S06]  /*8720*/  IMAD.MOV.U32 R10, RZ, RZ, R38 ;  /* 0x000000ffff0a7224 */ /* 0x000fcc00078e0026 */
[----:B------:R-:W2:Y:S06]  /*8730*/  @P3 LDC R8, c[0x0][0x430] ;  /* 0x00010c00ff083b82 */ /* 0x000eac0000000800 */
[----:B------:R-:W-:Y:S02]  /*8740*/  @!P2 IADD3 R41, P5, R74, R47, RZ ;  /* 0x0000002f4a29a210 */ /* 0x000fe40007fbe0ff */
[----:B------:R-:W3:Y:S03]  /*8750*/  @!P1 LDC.64 R36, c[0x0][0x3e0] ;  /* 0x0000f800ff249b82 */ /* 0x000ee60000000a00 */
[----:B------:R-:W-:Y:S01]  /*8760*/  @!P2 IMAD.X R42, R76, 0x1, R67, P5 ;  /* 0x000000014c2aa824 */ /* 0x000fe200028e0643 */
[----:B------:R-:W-:Y:S01]  /*8770*/  @!P2 IADD3 R14, P5, R70, R69, RZ ;  /* 0x00000045460ea210 */ /* 0x000fe20007fbe0ff */
[----:B-1----:R-:W-:-:S04]  /*8780*/  @P3 IMAD.HI.U32 R9, R0, R9, RZ ;  /* 0x0000000900093227 */ /* 0x002fc800078e00ff */
[----:B------:R-:W-:Y:S01]  /*8790*/  @!P2 IMAD.X R15, R71, 0x1, R40, P5 ;  /* 0x00000001470fa824 */ /* 0x000fe200028e0628 */
[----:B--2---:R-:W-:Y:S02]  /*87a0*/  @P3 SHF.R.U32.HI R0, RZ, R8, R9 ;  /* 0x00000008ff003219 */ /* 0x004fe40000011609 */
[----:B------:R-:W1:Y:S01]  /*87b0*/  @!P1 LDC.64 R8, c[0x0][0x3c8] ;  /* 0x0000f200ff089b82 */ /* 0x000e620000000a00 */
[----:B------:R-:W-:Y:S02]  /*87c0*/  @!P1 IADD3 R45, P3, P4, R47, R82, R74 ;  /* 0x000000522f2d9210 */ /* 0x000fe40007c7e04a */
[----:B------:R-:W-:Y:S01]  /*87d0*/  SHF.R.S32.HI R3, RZ, 0x1f, R0 ;  /* 0x0000001fff037819 */ /* 0x000fe20000011400 */
[----:B------:R-:W-:Y:S01]  /*87e0*/  IMAD.WIDE.U32 R10, R0, R6, R10 ;  /* 0x00000006000a7225 */ /* 0x000fe200078e000a */
[----:B------:R-:W-:Y:S02]  /*87f0*/  @!P1 IADD3.X R66, R67, R80, R76, P3, P4 ;  /* 0x0000005043429210 */ /* 0x000fe40001fe844c */
[----:B------:R-:W-:Y:S01]  /*8800*/  @!P1 IADD3 R38, P3, P4, R69, R84, R70 ;  /* 0x0000005445269210 */ /* 0x000fe20007c7e046 */
[----:B------:R-:W-:-:S02]  /*8810*/  IMAD R43, R3, R6, RZ ;  /* 0x00000006032b7224 */ /* 0x000fc400078e02ff */
[-C--:B------:R-:W-:Y:S01]  /*8820*/  IMAD.WIDE.U32 R12, R0, R4.reuse, R12 ;  /* 0x00000004000c7225 */ /* 0x080fe200078e000c */
[----:B------:R-:W-:Y:S02]  /*8830*/  @!P1 IADD3.X R39, R40, R83, R71, P3, P4 ;  /* 0x0000005328279210 */ /* 0x000fe40001fe8447 */
[----:B------:R-:W-:Y:S01]  /*8840*/  LEA R6, P4, R10, UR4, 0x1 ;  /* 0x000000040a067c11 */ /* 0x000fe2000f8808ff */
[C---:B------:R-:W-:Y:S01]  /*8850*/  IMAD R43, R0.reuse, R7, R43 ;  /* 0x00000007002b7224 */ /* 0x040fe200078e022b */
[----:B------:R-:W-:Y:S01]  /*8860*/  @!P2 LEA R40, P3, R41, UR4, 0x1 ;  /* 0x000000042928ac11 */ /* 0x000fe2000f8608ff */
[----:B------:R-:W-:Y:S01]  /*8870*/  IMAD R7, R3, R4, RZ ;  /* 0x0000000403077224 */ /* 0x000fe200078e02ff */
[----:B------:R-:W-:Y:S01]  /*8880*/  UMOV UR4, 0xffffffff ;  /* 0xffffffff00047882 */ /* 0x000fe20000000000 */
[----:B------:R-:W-:Y:S01]  /*8890*/  IMAD.IADD R3, R11, 0x1, R43 ;  /* 0x000000010b037824 */ /* 0x000fe200078e022b */
[----:B------:R-:W-:Y:S01]  /*88a0*/  @!P2 LEA.HI.X R41, R41, UR5, R42, 0x1, P3 ;  /* 0x000000052929ac11 */ /* 0x000fe200098f0c2a */
[----:B------:R-:W-:Y:S01]  /*88b0*/  IMAD R7, R0, R5, R7 ;  /* 0x0000000500077224 */ /* 0x000fe200078e0207 */
[----:B------:R-:W-:-:S02]  /*88c0*/  @!P2 LEA R42, P3, R14, UR6, 0x1 ;  /* 0x000000060e2aac11 */ /* 0x000fc4000f8608ff */
[----:B------:R-:W-:Y:S01]  /*88d0*/  LEA.HI.X R4, R10, UR5, R3, 0x1, P4 ;  /* 0x000000050a047c11 */ /* 0x000fe2000a0f0c03 */
[----:B------:R-:W-:Y:S01]  /*88e0*/  IMAD.IADD R3, R13, 0x1, R7 ;  /* 0x000000010d037824 */ /* 0x000fe200078e0207 */
[----:B------:R-:W-:Y:S02]  /*88f0*/  LEA R0, P5, R12, UR6, 0x1 ;  /* 0x000000060c007c11 */ /* 0x000fe4000f8a08ff */
[----:B------:R-:W-:Y:S02]  /*8900*/  @!P2 LEA.HI.X R43, R14, UR7, R15, 0x1, P3 ;  /* 0x000000070e2bac11 */ /* 0x000fe400098f0c0f */
[----:B------:R-:W-:Y:S02]  /*8910*/  LEA.HI.X R3, R12, UR7, R3, 0x1, P5 ;  /* 0x000000070c037c11 */ /* 0x000fe4000a8f0c03 */
[----:B-1----:R-:W-:Y:S02]  /*8920*/  @!P1 LEA R44, P3, R45, R8, 0x1 ;  /* 0x000000082d2c9211 */ /* 0x002fe400078608ff */
[----:B---3--:R-:W-:Y:S01]  /*8930*/  @!P1 LEA R46, P4, R38, R36, 0x1 ;  /* 0x00000024262e9211 */ /* 0x008fe200078808ff */
[----:B0-----:R-:W-:-:S12]  /*8940*/  BRA.DIV UR4, `(.L_x_2872) ;  /* 0x000002b204087947 */ /* 0x001fd8000b800000 */
.L_x_3138:
[----:B------:R-:W-:-:S03]  /*8950*/  UMOV UR4, 0xffffffff ;  /* 0xffffffff00047882 */ /* 0x000fc60000000000 */
[----:B------:R-:W-:Y:S05]  /*8960*/  BRA.DIV UR4, `(.L_x_2873) ;  /* 0x000002b204287947 */ /* 0x000fea000b800000 */
.L_x_3141:
[----:B------:R-:W-:-:S03]  /*8970*/  UMOV UR4, 0xffffffff ;  /* 0xffffffff00047882 */ /* 0x000fc60000000000 */
[----:B------:R-:W-:Y:S05]  /*8980*/  BRA.DIV UR4, `(.L_x_2874) ;  /* 0x000002b204487947 */ /* 0x000fea000b800000 */
.L_x_3144:
[----:B------:R-:W-:-:S03]  /*8990*/  UMOV UR4, 0xffffffff ;  /* 0xffffffff00047882 */ /* 0x000fc60000000000 */
[----:B------:R-:W-:Y:S05]  /*89a0*/  BRA.DIV UR4, `(.L_x_2875) ;  /* 0x000002b204687947 */ /* 0x000fea000b800000 */
.L_x_3147:
[----:B------:R-:W-:-:S03]  /*89b0*/  UMOV UR4, 0xffffffff ;  /* 0xffffffff00047882 */ /* 0x000fc60000000000 */
[----:B------:R-:W-:Y:S05]  /*89c0*/  BRA.DIV UR4, `(.L_x_2876) ;  /* 0x000002b204887947 */ /* 0x000fea000b800000 */
.L_x_3150:
[----:B------:R-:W-:-:S03]  /*89d0*/  UMOV UR4, 0xffffffff ;  /* 0xffffffff00047882 */ /* 0x000fc60000000000 */
[----:B------:R-:W-:Y:S05]  /*89e0*/  BRA.DIV UR4, `(.L_x_2877) ;  /* 0x000002b204a87947 */ /* 0x000fea000b800000 */
.L_x_3153:
[----:B------:R-:W-:-:S03]  /*89f0*/  UMOV UR4, 0xffffffff ;  /* 0xffffffff00047882 */ /* 0x000fc60000000000 */
[----:B------:R-:W-:Y:S05]  /*8a00*/  BRA.DIV UR4, `(.L_x_2878) ;  /* 0x000002b204c87947 */ /* 0x000fea000b800000 */
.L_x_3156:
[----:B------:R-:W-:-:S03]  /*8a10*/  UMOV UR4, 0xffffffff ;  /* 0xffffffff00047882 */ /* 0x000fc60000000000 */
[----:B------:R-:W-:Y:S05]  /*8a20*/  BRA.DIV UR4, `(.L_x_2879) ;  /* 0x000002b204e87947 */ /* 0x000fea000b800000 */
.L_x_3159:
[----:B-----5:R-:W-:Y:S02]  /*8a30*/  LEA.HI R0, R20, R20, RZ, 0x1 ;  /* 0x0000001414007211 */ /* 0x020fe400078f08ff */
[----:B------:R-:W-:Y:S02]  /*8a40*/  CS2R R12, SRZ ;  /* 0x00000000000c7805 */ /* 0x000fe4000001ff00 */
[----:B------:R-:W-:Y:S02]  /*8a50*/  @!P1 LEA.HI.X R45, R45, R9, R66, 0x1, P3 ;  /* 0x000000092d2d9211 */ /* 0x000fe400018f0c42 */
[----:B------:R-:W-:Y:S02]  /*8a60*/  CS2R R14, SRZ ;  /* 0x00000000000e7805 */ /* 0x000fe4000001ff00 */
[----:B------:R-:W-:Y:S02]  /*8a70*/  LOP3.LUT R3, R0, 0xfffffffe, RZ, 0xc0, !PT ;  /* 0xfffffffe00037812 */ /* 0x000fe400078ec0ff */
[----:B------:R-:W-:-:S02]  /*8a80*/  CS2R R4, SRZ ;  /* 0x0000000000047805 */ /* 0x000fc4000001ff00 */
[----:B------:R-:W-:Y:S02]  /*8a90*/  @!P1 LEA.HI.X R47, R38, R37, R39, 0x1, P4 ;  /* 0x00000025262f9211 */ /* 0x000fe400020f0c27 */
[----:B------:R-:W-:Y:S02]  /*8aa0*/  CS2R R36, SRZ ;  /* 0x0000000000247805 */ /* 0x000fe4000001ff00 */
[----:B------:R-:W-:Y:S01]  /*8ab0*/  CS2R R38, SRZ ;  /* 0x0000000000267805 */ /* 0x000fe2000001ff00 */
[----:B------:R-:W-:Y:S01]  /*8ac0*/  IMAD.IADD R3, R20, 0x1, -R3 ;  /* 0x0000000114037824 */ /* 0x000fe200078e0a03 */
[----:B------:R-:W-:Y:S02]  /*8ad0*/  CS2R R6, SRZ ;  /* 0x0000000000067805 */ /* 0x000fe4000001ff00 */
[----:B------:R-:W-:Y:S02]  /*8ae0*/  CS2R R8, SRZ ;  /* 0x0000000000087805 */ /* 0x000fe4000001ff00 */
[----:B------:R-:W-:Y:S01]  /*8af0*/  CS2R R10, SRZ ;  /* 0x00000000000a7805 */ /* 0x000fe2000001ff00 */
[----:B------:R0:W5:Y:S01]  /*8b00*/  @!P2 LDG.E.128 R12, desc[UR56][R40.64] ;  /* 0x00000038280ca981 */ /* 0x000162000c1e1d00 */
[----:B------:R-:W-:-:S03]  /*8b10*/  SHF.L.U32 R0, R3, 0x1f, RZ ;  /* 0x0000001f03007819 */ /* 0x000fc600000006ff */
[----:B------:R0:W5:Y:S04]  /*8b20*/  @!P2 LDG.E.128 R36, desc[UR56][R42.64] ;  /* 0x000000382a24a981 */ /* 0x000168000c1e1d00 */
[----:B------:R0:W5:Y:S04]  /*8b30*/  @!P1 LDG.E.128 R4, desc[UR56][R44.64] ;  /* 0x000000382c049981 */ /* 0x000168000c1e1d00 */
[----:B------:R0:W5:Y:S01]  /*8b40*/  @!P1 LDG.E.128 R8, desc[UR56][R46.64] ;  /* 0x000000382e089981 */ /* 0x000162000c1e1d00 */
[----:B------:R-:W1:Y:S01]  /*8b50*/  SYNCS.PHASECHK.TRANS64.TRYWAIT P1, [R145+URZ+0x32400], R0 ;  /* 0x03240000910075a7 */ /* 0x000e62000802017f */
[----:B------:R-:W-:Y:S04]  /*8b60*/  BSSY B1, `(.L_x_2880) ;  /* 0x0000002000017945 */ /* 0x000fe80003800000 */
[----:B01----:R-:W-:Y:S05]  /*8b70*/  @!P1 BRA `(.L_x_2881) ;  /* 0x000002b000bc9947 */ /* 0x003fea0003800000 */
.L_x_3160:
[----:B------:R-:W-:Y:S05]  /*8b80*/  BSYNC B1 ;  /* 0x0000000000017941 */ /* 0x000fea0003800000 */
.L_x_2880:
[----:B------:R-:W2:Y:S01]  /*8b90*/  LDL R43, [R1+0x70] ;  /* 0x00007000012b7983 */ /* 0x000ea20000100800 */
[----:B0----5:R-:W-:Y:S01]  /*8ba0*/  IMAD.MOV.U32 R0, RZ, RZ, R12 ;  /* 0x000000ffff007224 */ /* 0x021fe200078e000c */
[----:B------:R-:W-:Y:S01]  /*8bb0*/  BSSY B1, `(.L_x_2882) ;  /* 0x0000081000017945 */ /* 0x000fe20003800000 */
[----:B------:R-:W-:Y:S02]  /*8bc0*/  IMAD.MOV.U32 R3, RZ, RZ, R13 ;  /* 0x000000ffff037224 */ /* 0x000fe400078e000d */
        /* <DEDUP_REMOVED lines=20> */
[----:B------:R-:W-:Y:S01]  /*8d10*/  IMAD.IADD R21, R22, 0x1, R21 ;  /* 0x0000000116157824 */ /* 0x000fe200078e0215 */
[----:B------:R-:W-:Y:S01]  /*8d20*/  PRMT R20, R20, 0x5410, R40 ;  /* 0x0000541014147816 */ /* 0x000fe20000000028 */
[----:B------:R-:W-:Y:S01]  /*8d30*/  IMAD.MOV.U32 R89, RZ, RZ, R10 ;  /* 0x000000ffff597224 */ /* 0x000fe200078e000a */
[----:B------:R-:W-:Y:S01]  /*8d40*/  MOV R40, R8 ;  /* 0x0000000800287202 */ /* 0x000fe20000000f00 */
[----:B------:R-:W-:Y:S01]  /*8d50*/  IMAD.MOV.U32 R90, RZ, RZ, R11 ;  /* 0x000000ffff5a7224 */ /* 0x000fe200078e000b */
[----:B------:R-:W-:Y:S02]  /*8d60*/  PRMT R88, R41, 0x7610, R88 ;  /* 0x0000761029587816 */ /* 0x000fe40000000058 */
[----:B------:R-:W-:Y:S02]  /*8d70*/  PRMT R66, R40, 0x7610, R66 ;  /* 0x0000761028427816 */ /* 0x000fe40000000042 */
[----:B------:R-:W-:Y:S01]  /*8d80*/  LOP3.LUT R21, R21, 0x38, RZ, 0xc0, !PT ;  /* 0x0000003815157812 */ /* 0x000fe200078ec0ff */
[----:B--2---:R-:W-:-:S05]  /*8d90*/  IMAD R43, R43, -0x80, R160 ;  /* 0xffffff802b2b7824 */ /* 0x004fca00078e02a0 */
[----:B------:R-:W-:-:S04]  /*8da0*/  VIMNMX R43, R43, 0x80, PT ;  /* 0x000000802b2b7848 */ /* 0x000fc80003fe0100 */
[-C--:B------:R-:W-:Y:S02]  /*8db0*/  ISETP.GE.OR P1, PT, R153, R43.reuse, P0 ;  /* 0x0000002b9900720c */ /* 0x080fe40000726670 */
[----:B------:R-:W-:-:S11]  /*8dc0*/  ISETP.GE.OR P0, PT, R156, R43, P0 ;  /* 0x0000002b9c00720c */ /* 0x000fd60000706670 */
[----:B------:R-:W-:Y:S05]  /*8dd0*/  @P1 BRA `(.L_x_2883) ;  /* 0x0000000400781947 */ /* 0x000fea0003800000 */
[----:B------:R-:W-:Y:S01]  /*8de0*/  IMAD.SHL.U32 R40, R183, 0x40, RZ ;  /* 0x00000040b7287824 */ /* 0x000fe200078e00ff */
[--C-:B------:R-:W-:Y:S01]  /*8df0*/  SHF.R.U64 R85, R36, 0x10, R37.reuse ;  /* 0x0000001024557819 */ /* 0x100fe20000001225 */
[----:B------:R-:W-:Y:S01]  /*8e00*/  HADD2.F32 R70, -RZ, R70.H0_H0 ;  /* 0x20000046ff467230 */ /* 0x000fe20000004100 */
[----:B------:R-:W-:Y:S01]  /*8e10*/  SHF.R.U32.HI R74, RZ, 0x10, R37 ;  /* 0x00000010ff4a7819 */ /* 0x000fe20000011625 */
[----:B------:R-:W-:Y:S01]  /*8e20*/  HADD2.F32 R68, -RZ, R0.H1_H1 ;  /* 0x30000000ff447230 */ /* 0x000fe20000004100 */
[----:B------:R-:W-:Y:S02]  /*8e30*/  LOP3.LUT R45, R40, 0x1c0, RZ, 0xc0, !PT ;  /* 0x000001c0282d7812 */ /* 0x000fe400078ec0ff */
[----:B------:R-:W-:Y:S01]  /*8e40*/  SHF.R.U64 R87, R12, 0x10, R13 ;  /* 0x000000100c577819 */ /* 0x000fe2000000120d */
[----:B------:R-:W-:Y:S01]  /*8e50*/  HADD2.F32 R74, -RZ, R74.H0_H0 ;  /* 0x2000004aff4a7230 */ /* 0x000fe20000004100 */
[----:B------:R-:W-:Y:S02]  /*8e60*/  SHF.R.U32.HI R42, RZ, 0x3, R45 ;  /* 0x00000003ff2a7819 */ /* 0x000fe4000001162d */
[----:B------:R-:W-:-:S02]  /*8e70*/  LOP3.LUT R40, R45, 0x38, R22, 0xf8, !PT ;  /* 0x000000382d287812 */ /* 0x000fc400078ef816 */
[----:B------:R-:W-:Y:S02]  /*8e80*/  LOP3.LUT R45, R42, R21, R45, 0x1e, !PT ;  /* 0x000000152a2d7212 */ /* 0x000fe400078e1e2d */
[----:B------:R-:W-:Y:S02]  /*8e90*/  LOP3.LUT R41, R40, R42, RZ, 0x3c, !PT ;  /* 0x0000002a28297212 */ /* 0x000fe400078e3cff */
[----:B------:R-:W-:Y:S01]  /*8ea0*/  SHF.R.U32.HI R69, RZ, 0x10, R13 ;  /* 0x00000010ff457819 */ /* 0x000fe2000001160d */
[----:B------:R-:W-:Y:S01]  /*8eb0*/  IMAD R44, R168, 0x200, R45 ;  /* 0x00000200a82c7824 */ /* 0x000fe200078e022d */
[----:B------:R-:W-:Y:S01]  /*8ec0*/  SHF.R.U64 R84, R38, 0x10, R39 ;  /* 0x0000001026547819 */ /* 0x000fe20000001227 */
[----:B------:R-:W-:Y:S01]  /*8ed0*/  IMAD R40, R168, 0x200, R41 ;  /* 0x00000200a8287824 */ /* 0x000fe200078e0229 */
[----:B------:R-:W-:Y:S01]  /*8ee0*/  SHF.R.U32.HI R71, RZ, 0x10, R39 ;  /* 0x00000010ff477819 */ /* 0x000fe20000011627 */
[----:B------:R-:W-:Y:S01]  /*8ef0*/  IMAD R83, R44, 0x2, R145 ;  /* 0x000000022c537824 */ /* 0x000fe200078e0291 */
[----:B------:R-:W-:Y:S01]  /*8f00*/  SHF.R.U64 R86, R14, 0x10, R15 ;  /* 0x000000100e567819 */ /* 0x000fe2000000120f */
[----:B------:R-:W-:Y:S01]  /*8f10*/  IMAD R81, R40, 0x2, R145 ;  /* 0x0000000228517824 */ /* 0x000fe200078e0291 */
[----:B------:R-:W-:-:S02]  /*8f20*/  SHF.R.U32.HI R77, RZ, 0x10, R15 ;  /* 0x00000010ff4d7819 */ /* 0x000fc4000001160f */
[----:B------:R-:W0:Y:S04]  /*8f30*/  LDS.128 R44, [R83+0x18400] ;  /* 0x01840000532c7984 */ /* 0x000e280000000c00 */
[----:B------:R-:W1:Y:S01]  /*8f40*/  LDS.128 R40, [R81+0x18400] ;  /* 0x0184000051287984 */ /* 0x000e620000000c00 */
[--C-:B0-----:R-:W-:Y:S02]  /*8f50*/  HADD2.F32 R37, -RZ, R45.reuse.H0_H0 ;  /* 0x2000002dff257230 */ /* 0x101fe40000004100 */
[----:B------:R-:W-:Y:S02]  /*8f60*/  HADD2.F32 R45, -RZ, R45.H1_H1 ;  /* 0x3000002dff2d7230 */ /* 0x000fe40000004100 */
[--C-:B-1----:R-:W-:Y:S02]  /*8f70*/  HADD2.F32 R13, -RZ, R41.reuse.H0_H0 ;  /* 0x20000029ff0d7230 */ /* 0x102fe40000004100 */
[C---:B------:R-:W-:Y:S01]  /*8f80*/  FMUL.FTZ R76, R37.reuse, R70 ;  /* 0x00000046254c7220 */ /* 0x040fe20000410000 */
[----:B------:R-:W-:Y:S01]  /*8f90*/  FMUL.FTZ R78, R37, R68 ;  /* 0x00000044254e7220 */ /* 0x000fe20000410000 */
[----:B------:R-:W-:-:S02]  /*8fa0*/  HADD2.F32 R41, -RZ, R41.H1_H1 ;  /* 0x30000029ff297230 */ /* 0x000fc40000004100 */
[----:B------:R-:W-:Y:S01]  /*8fb0*/  FMUL.FTZ R80, R45, R74 ;  /* 0x0000004a2d507220 */ /* 0x000fe20000410000 */
[C---:B------:R-:W-:Y:S01]  /*8fc0*/  FFMA.FTZ R67, R13.reuse, R68, -R76 ;  /* 0x000000440d437223 */ /* 0x040fe2000001084c */
[----:B------:R-:W-:Y:S02]  /*8fd0*/  HADD2.F32 R68, -RZ, R69.H0_H0 ;  /* 0x20000045ff447230 */ /* 0x000fe40000004100 */
[----:B------:R-:W-:Y:S01]  /*8fe0*/  FFMA.FTZ R69, R13, R70, R78 ;  /* 0x000000460d457223 */ /* 0x000fe2000001004e */
[----:B------:R-:W-:Y:S02]  /*8ff0*/  HADD2.F32 R39, -RZ, R47.H0_H0 ;  /* 0x2000002fff277230 */ /* 0x000fe40000004100 */
[----:B------:R-:W-:Y:S02]  /*9000*/  HADD2.F32 R76, -RZ, R79.H1_H1 ;  /* 0x3000004fff4c7230 */ /* 0x000fe40000004100 */
[----:B------:R-:W-:Y:S01]  /*9010*/  FFMA.FTZ R80, R41, R68, -R80 ;  /* 0x0000004429507223 */ /* 0x000fe20000010850 */
[----:B------:R-:W-:-:S02]  /*9020*/  HADD2.F32 R70, -RZ, R82.H0_H0 ;  /* 0x20000052ff467230 */ /* 0x000fc40000004100 */
[----:B------:R-:W-:Y:S01]  /*9030*/  FMUL.FTZ R82, R45, R68 ;  /* 0x000000442d527220 */ /* 0x000fe20000410000 */
[----:B------:R-:W-:Y:S02]  /*9040*/  HADD2.F32 R15, -RZ, R43.H0_H0 ;  /* 0x2000002bff0f7230 */ /* 0x000fe40000004100 */
[C---:B------:R-:W-:Y:S01]  /*9050*/  FMUL.FTZ R68, R39.reuse, R76 ;  /* 0x0000004c27447220 */ /* 0x040fe20000410000 */
[----:B------:R-:W-:Y:S02]  /*9060*/  HADD2.F32 R47, -RZ, R47.H1_H1 ;  /* 0x3000002fff2f7230 */ /* 0x000fe40000004100 */
[-C--:B------:R-:W-:Y:S01]  /*9070*/  FMUL.FTZ R39, R39, R70.reuse ;  /* 0x0000004627277220 */ /* 0x080fe20000410000 */
[----:B------:R-:W-:Y:S02]  /*9080*/  HADD2.F32 R78, -RZ, R71.H0_H0 ;  /* 0x20000047ff4e7230 */ /* 0x000fe40000004100 */
[----:B------:R-:W-:Y:S01]  /*9090*/  FFMA.FTZ R70, R15, R70, -R68 ;  /* 0x000000460f467223 */ /* 0x000fe20000010844 */
[----:B------:R-:W-:-:S02]  /*90a0*/  HADD2.F32 R68, -RZ, R77.H0_H0 ;  /* 0x2000004dff447230 */ /* 0x000fc40000004100 */
[----:B------:R-:W-:Y:S01]  /*90b0*/  FFMA.FTZ R82, R41, R74, R82 ;  /* 0x0000004a29527223 */ /* 0x000fe20000010052 */
[----:B------:R-:W-:Y:S02]  /*90c0*/  HADD2.F32 R36, -RZ, R44.H0_H0 ;  /* 0x2000002cff247230 */ /* 0x000fe40000004100 */
[----:B------:R-:W-:Y:S01]  /*90d0*/  FFMA.FTZ R76, R15, R76, R39 ;  /* 0x0000004c0f4c7223 */ /* 0x000fe20000010027 */
[----:B------:R-:W-:Y:S02]  /*90e0*/  HADD2.F32 R37, -RZ, R66.H1_H1 ;  /* 0x30000042ff257230 */ /* 0x000fe40000004100 */
[C---:B------:R-:W-:Y:S01]  /*90f0*/  FMUL.FTZ R74, R47.reuse, R78 ;  /* 0x0000004e2f4a7220 */ /* 0x040fe20000410000 */
[----:B------:R-:W-:Y:S02]  /*9100*/  HADD2.F32 R43, -RZ, R43.H1_H1 ;  /* 0x3000002bff2b7230 */ /* 0x000fe40000004100 */
[----:B------:R-:W-:Y:S02]  /*9110*/  HADD2.F32 R13, -RZ, R0.H0_H0 ;  /* 0x20000000ff0d7230 */ /* 0x000fe40000004100 */
[----:B------:R-:W-:Y:S01]  /*9120*/  FMUL.FTZ R0, R47, R68 ;  /* 0x000000442f007220 */ /* 0x000fe20000410000 */
[----:B------:R-:W-:-:S02]  /*9130*/  HADD2.F32 R38, -RZ, R46.H0_H0 ;  /* 0x2000002eff267230 */ /* 0x000fc40000004100 */
[C---:B------:R-:W-:Y:S01]  /*9140*/  FMUL.FTZ R41, R36.reuse, R37 ;  /* 0x0000002524297220 */ /* 0x040fe20000410000 */
[----:B------:R-:W-:Y:S02]  /*9150*/  HADD2.F32 R39, -RZ, R79.H0_H0 ;  /* 0x2000004fff277230 */ /* 0x000fe40000004100 */
[C---:B------:R-:W-:Y:S01]  /*9160*/  FFMA.FTZ R77, R43.reuse, R68, -R74 ;  /* 0x000000442b4d7223 */ /* 0x040fe2000001084a */
[----:B------:R-:W-:Y:S02]  /*9170*/  HADD2.F32 R12, -RZ, R40.H0_H0 ;  /* 0x20000028ff0c7230 */ /* 0x000fe40000004100 */
[----:B------:R-:W-:Y:S01]  /*9180*/  FMUL.FTZ R36, R36, R13 ;  /* 0x0000000d24247220 */ /* 0x000fe20000410000 */
[----:B------:R-:W-:Y:S02]  /*9190*/  HADD2.F32 R15, -RZ, R3.H0_H0 ;  /* 0x20000003ff0f7230 */ /* 0x000fe40000004100 */
[----:B------:R-:W-:Y:S01]  /*91a0*/  FFMA.FTZ R79, R43, R78, R0 ;  /* 0x0000004e2b4f7223 */ /* 0x000fe20000010000 */
[----:B------:R-:W-:-:S02]  /*91b0*/  HADD2.F32 R14, -RZ, R42.H0_H0 ;  /* 0x2000002aff0e7230 */ /* 0x000fc40000004100 */
[----:B------:R-:W-:Y:S01]  /*91c0*/  FMUL.FTZ R43, R38, R39 ;  /* 0x00000027262b7220 */ /* 0x000fe20000410000 */
[C---:B------:R-:W-:Y:S01]  /*91d0*/  FFMA.FTZ R0, R12.reuse, R13, -R41 ;  /* 0x0000000d0c007223 */ /* 0x040fe20000010829 */
[----:B------:R-:W-:Y:S01]  /*91e0*/  FFMA.FTZ R36, R12, R37, R36 ;  /* 0x000000250c247223 */ /* 0x000fe20000010024 */
[-C--:B------:R-:W-:Y:S01]  /*91f0*/  FMUL.FTZ R45, R38, R15.reuse ;  /* 0x0000000f262d7220 */ /* 0x080fe20000410000 */
[----:B------:R-:W-:Y:S02]  /*9200*/  HADD2.F32 R44, -RZ, R44.H1_H1 ;  /* 0x3000002cff2c7230 */ /* 0x000fe40000004100 */
[C---:B------:R-:W-:Y:S01]  /*9210*/  FFMA.FTZ R38, R14.reuse, R15, -R43 ;  /* 0x0000000f0e267223 */ /* 0x040fe2000001082b */
[----:B------:R-:W-:Y:S02]  /*9220*/  HADD2.F32 R46, -RZ, R46.H1_H1 ;  /* 0x3000002eff2e7230 */ /* 0x000fe40000004100 */
[----:B------:R-:W-:Y:S01]  /*9230*/  FFMA.FTZ R47, R14, R39, R45 ;  /* 0x000000270e2f7223 */ /* 0x000fe2000001002d */
[----:B------:R-:W-:-:S02]  /*9240*/  HADD2.F32 R37, -RZ, R85.H0_H0 ;  /* 0x20000055ff257230 */ /* 0x000fc40000004100 */
[----:B------:R-:W-:Y:S02]  /*9250*/  HADD2.F32 R41, -RZ, R84.H0_H0 ;  /* 0x20000054ff297230 */ /* 0x000fe40000004100 */
[----:B------:R-:W-:Y:S02]  /*9260*/  HADD2.F32 R13, -RZ, R87.H0_H0 ;  /* 0x20000057ff0d7230 */ /* 0x000fe40000004100 */
[----:B------:R-:W-:Y:S01]  /*9270*/  FMUL.FTZ R39, R44, R37 ;  /* 0x000000252c277220 */ /* 0x000fe20000410000 */
[----:B------:R-:W-:Y:S02]  /*9280*/  HADD2.F32 R15, -RZ, R86.H0_H0 ;  /* 0x20000056ff0f7230 */ /* 0x000fe40000004100 */
[----:B------:R-:W-:Y:S01]  /*9290*/  FMUL.FTZ R71, R46, R41 ;  /* 0x000000292e477220 */ /* 0x000fe20000410000 */
[----:B------:R-:W-:Y:S02]  /*92a0*/  HADD2.F32 R40, -RZ, R40.H1_H1 ;  /* 0x30000028ff287230 */ /* 0x000fe40000004100 */
[----:B------:R-:W-:Y:S01]  /*92b0*/  FMUL.FTZ R44, R44, R13 ;  /* 0x0000000d2c2c7220 */ /* 0x000fe20000410000 */
[----:B------:R-:W-:-:S02]  /*92c0*/  HADD2.F32 R42, -RZ, R42.H1_H1 ;  /* 0x3000002aff2a7230 */ /* 0x000fc40000004100 */
[----:B------:R-:W-:Y:S01]  /*92d0*/  FMUL.FTZ R46, R46, R15 ;  /* 0x0000000f2e2e7220 */ /* 0x000fe20000410000 */
[C---:B------:R-:W-:Y:S01]  /*92e0*/  FFMA.FTZ R43, R40.reuse, R13, -R39 ;  /* 0x0000000d282b7223 */ /* 0x040fe20000010827 */
[----:B------:R-:W-:Y:S01]  /*92f0*/  FFMA.FTZ R45, R40, R37, R44 ;  /* 0x00000025282d7223 */ /* 0x000fe2000001002c */
[C---:B------:R-:W-:Y:S01]  /*9300*/  FFMA.FTZ R71, R42.reuse, R15, -R71 ;  /* 0x0000000f2a477223 */ /* 0x040fe20000010847 */
[----:B------:R-:W-:Y:S01]  /*9310*/  FFMA.FTZ R46, R42, R41, R46 ;  /* 0x000000292a2e7223 */ /* 0x000fe2000001002e */
[----:B------:R-:W-:Y:S02]  /*9320*/  F2FP.F16.F32.PACK_AB R13, R80, R67 ;  /* 0x00000043500d723e */ /* 0x000fe400000000ff */
[----:B------:R-:W-:Y:S02]  /*9330*/  F2FP.F16.F32.PACK_AB R15, R77, R70 ;  /* 0x000000464d0f723e */ /* 0x000fe400000000ff */
[----:B------:R-:W-:Y:S02]  /*9340*/  F2FP.F16.F32.PACK_AB R12, R43, R0 ;  /* 0x000000002b0c723e */ /* 0x000fe400000000ff */
[----:B------:R-:W-:-:S02]  /*9350*/  F2FP.F16.F32.PACK_AB R14, R71, R38 ;  /* 0x00000026470e723e */ /* 0x000fc400000000ff */
[----:B------:R-:W-:Y:S02]  /*9360*/  F2FP.F16.F32.PACK_AB R37, R82, R69 ;  /* 0x000000455225723e */ /* 0x000fe400000000ff */
[----:B------:R-:W-:Y:S01]  /*9370*/  F2FP.F16.F32.PACK_AB R39, R79, R76 ;  /* 0x0000004c4f27723e */ /* 0x000fe200000000ff */
[----:B------:R0:W-:Y:S01]  /*9380*/  STS.128 [R81+0x18400], R12 ;  /* 0x0184000c51007388 */ /* 0x0001e20000000c00 */
[----:B------:R-:W-:Y:S02]  /*9390*/  F2FP.F16.F32.PACK_AB R36, R45, R36 ;  /* 0x000000242d24723e */ /* 0x000fe400000000ff */
[----:B------:R-:W-:-:S05]  /*93a0*/  F2FP.F16.F32.PACK_AB R38, R46, R47 ;  /* 0x0000002f2e26723e */ /* 0x000fca00000000ff */
[----:B------:R0:W-:Y:S02]  /*93b0*/  STS.128 [R83+0x18400], R36 ;  /* 0x0184002453007388 */ /* 0x0001e40000000c00 */
.L_x_2883:
[----:B------:R-:W-:Y:S05]  /*93c0*/  BSYNC B1 ;  /* 0x0000000000017941 */ /* 0x000fea0003800000 */
.L_x_2882:
[----:B------:R-:W-:Y:S02]  /*93d0*/  PRMT R3, R89, 0x7610, R3 ;  /* 0x0000761059037816 */ /* 0x000fe40000000003 */
[----:B------:R-:W-:Y:S01]  /*93e0*/  PRMT R74, R90, 0x7610, R74 ;  /* 0x000076105a4a7816 */ /* 0x000fe2000000004a */
[----:B------:R-:W-:Y:S06]  /*93f0*/  @P0 BRA `(.L_x_2869) ;  /* 0x00000004005c0947 */ /* 0x000fec0003800000 */
[----:B------:R-:W-:Y:S01]  /*9400*/  LOP3.LUT R0, R170, R21, R169, 0x1e, !PT ;  /* 0x00000015aa007212 */ /* 0x000fe200078e1ea9 */
[----:B0-----:R-:W0:Y:S01]  /*9410*/  LDS.128 R12, [R215+0x18400] ;  /* 0x01840000d70c7984 */ /* 0x001e220000000c00 */
[--C-:B------:R-:W-:Y:S01]  /*9420*/  SHF.R.U64 R67, R8, 0x10, R9.reuse ;  /* 0x0000001008437819 */ /* 0x100fe20000001209 */
[--C-:B------:R-:W-:Y:S01]  /*9430*/  HADD2.F32 R42, -RZ, R88.reuse.H0_H0 ;  /* 0x20000058ff2a7230 */ /* 0x100fe20000004100 */
[----:B------:R-:W-:Y:S01]  /*9440*/  SHF.R.U32.HI R44, RZ, 0x10, R9 ;  /* 0x00000010ff2c7819 */ /* 0x000fe20000011609 */
[----:B------:R-:W-:Y:S01]  /*9450*/  IMAD.IADD R0, R171, 0x1, R0 ;  /* 0x00000001ab007824 */ /* 0x000fe200078e0200 */
[--C-:B------:R-:W-:Y:S01]  /*9460*/  SHF.R.U64 R71, R4, 0x10, R5.reuse ;  /* 0x0000001004477819 */ /* 0x100fe20000001205 */
[----:B------:R-:W-:Y:S01]  /*9470*/  HADD2.F32 R40, -RZ, R88.H1_H1 ;  /* 0x30000058ff287230 */ /* 0x000fe20000004100 */
[----:B------:R-:W-:Y:S01]  /*9480*/  SHF.R.U32.HI R21, RZ, 0x10, R5 ;  /* 0x00000010ff157819 */ /* 0x000fe20000011605 */
[----:B------:R-:W-:Y:S01]  /*9490*/  IMAD R0, R0, 0x2, R145 ;  /* 0x0000000200007824 */ /* 0x000fe200078e0291 */
[--C-:B------:R-:W-:Y:S01]  /*94a0*/  SHF.R.U64 R47, R10, 0x10, R11.reuse ;  /* 0x000000100a2f7819 */ /* 0x100fe2000000120b */
[----:B------:R-:W-:Y:S01]  /*94b0*/  HADD2.F32 R44, -RZ, R44.H0_H0 ;  /* 0x2000002cff2c7230 */ /* 0x000fe20000004100 */
[----:B------:R-:W-:-:S02]  /*94c0*/  SHF.R.U32.HI R45, RZ, 0x10, R11 ;  /* 0x00000010ff2d7819 */ /* 0x000fc4000001160b */
[----:B------:R-:W1:Y:S01]  /*94d0*/  LDS.128 R36, [R0+0x18400] ;  /* 0x0184000000247984 */ /* 0x000e620000000c00 */
[--C-:B------:R-:W-:Y:S02]  /*94e0*/  SHF.R.U32.HI R69, RZ, 0x10, R7.reuse ;  /* 0x00000010ff457819 */ /* 0x100fe40000011607 */
[----:B------:R-:W-:Y:S01]  /*94f0*/  SHF.R.U64 R70, R6, 0x10, R7 ;  /* 0x0000001006467819 */ /* 0x000fe20000001207 */
[--C-:B0-----:R-:W-:Y:S02]  /*9500*/  HADD2.F32 R5, -RZ, R13.reuse.H0_H0 ;  /* 0x2000000dff057230 */ /* 0x101fe40000004100 */
[----:B------:R-:W-:Y:S02]  /*9510*/  HADD2.F32 R4, -RZ, R12.H0_H0 ;  /* 0x2000000cff047230 */ /* 0x000fe40000004100 */
[----:B------:R-:W-:Y:S02]  /*9520*/  HADD2.F32 R13, -RZ, R13.H1_H1 ;  /* 0x3000000dff0d7230 */ /* 0x000fe40000004100 */
[----:B------:R-:W-:-:S02]  /*9530*/  HADD2.F32 R6, -RZ, R14.H0_H0 ;  /* 0x2000000eff067230 */ /* 0x000fc40000004100 */
[--C-:B------:R-:W-:Y:S02]  /*9540*/  HADD2.F32 R7, -RZ, R15.reuse.H0_H0 ;  /* 0x2000000fff077230 */ /* 0x100fe40000004100 */
[----:B------:R-:W-:Y:S02]  /*9550*/  HADD2.F32 R15, -RZ, R15.H1_H1 ;  /* 0x3000000fff0f7230 */ /* 0x000fe40000004100 */
[----:B------:R-:W-:Y:S02]  /*9560*/  HADD2.F32 R12, -RZ, R12.H1_H1 ;  /* 0x3000000cff0c7230 */ /* 0x000fe40000004100 */
[--C-:B-1----:R-:W-:Y:S02]  /*9570*/  HADD2.F32 R9, -RZ, R37.reuse.H0_H0 ;  /* 0x20000025ff097230 */ /* 0x102fe40000004100 */
[----:B------:R-:W-:Y:S02]  /*9580*/  HADD2.F32 R37, -RZ, R37.H1_H1 ;  /* 0x30000025ff257230 */ /* 0x000fe40000004100 */
[----:B------:R-:W-:-:S02]  /*9590*/  HADD2.F32 R8, -RZ, R36.H0_H0 ;  /* 0x20000024ff087230 */ /* 0x000fc40000004100 */
[C---:B------:R-:W-:Y:S01]  /*95a0*/  FMUL.FTZ R46, R9.reuse, R42 ;  /* 0x0000002a092e7220 */ /* 0x040fe20000410000 */
[----:B------:R-:W-:Y:S01]  /*95b0*/  FMUL.FTZ R68, R9, R40 ;  /* 0x0000002809447220 */ /* 0x000fe20000410000 */
[----:B------:R-:W-:Y:S02]  /*95c0*/  HADD2.F32 R9, -RZ, R66.H0_H0 ;  /* 0x20000042ff097230 */ /* 0x000fe40000004100 */
[----:B------:R-:W-:Y:S01]  /*95d0*/  FMUL.FTZ R66, R37, R44 ;  /* 0x0000002c25427220 */ /* 0x000fe20000410000 */
[C---:B------:R-:W-:Y:S01]  /*95e0*/  FFMA.FTZ R46, R5.reuse, R40, -R46 ;  /* 0x00000028052e7223 */ /* 0x040fe2000001082e */
[----:B------:R-:W-:Y:S02]  /*95f0*/  HADD2.F32 R40, -RZ, R21.H0_H0 ;  /* 0x20000015ff287230 */ /* 0x000fe40000004100 */
[----:B------:R-:W-:Y:S01]  /*9600*/  FFMA.FTZ R68, R5, R42, R68 ;  /* 0x0000002a05447223 */ /* 0x000fe20000010044 */
[----:B------:R-:W-:Y:S02]  /*9610*/  HADD2.F32 R5, -RZ, R20.H1_H1 ;  /* 0x30000014ff057230 */ /* 0x000fe40000004100 */
[----:B------:R-:W-:-:S02]  /*9620*/  HADD2.F32 R10, -RZ, R38.H0_H0 ;  /* 0x20000026ff0a7230 */ /* 0x000fc40000004100 */
[-C--:B------:R-:W-:Y:S01]  /*9630*/  FMUL.FTZ R42, R37, R40.reuse ;  /* 0x00000028252a7220 */ /* 0x080fe20000410000 */
[C---:B------:R-:W-:Y:S01]  /*9640*/  FMUL.FTZ R37, R8.reuse, R9 ;  /* 0x0000000908257220 */ /* 0x040fe20000410000 */
[-C--:B------:R-:W-:Y:S01]  /*9650*/  FMUL.FTZ R8, R8, R5.reuse ;  /* 0x0000000508087220 */ /* 0x080fe20000410000 */
[C---:B------:R-:W-:Y:S01]  /*9660*/  FFMA.FTZ R41, R13.reuse, R40, -R66 ;  /* 0x000000280d297223 */ /* 0x040fe20000010842 */
[----:B------:R-:W-:Y:S01]  /*9670*/  FFMA.FTZ R43, R13, R44, R42 ;  /* 0x0000002c0d2b7223 */ /* 0x000fe2000001002a */
[C---:B------:R-:W-:Y:S01]  /*9680*/  FFMA.FTZ R37, R4.reuse, R5, -R37 ;  /* 0x0000000504257223 */ /* 0x040fe20000010825 */
[----:B------:R-:W-:Y:S02]  /*9690*/  HADD2.F32 R5, -RZ, R20.H0_H0 ;  /* 0x20000014ff057230 */ /* 0x000fe40000004100 */
[----:B------:R-:W-:Y:S01]  /*96a0*/  FFMA.FTZ R13, R4, R9, R8 ;  /* 0x00000009040d7223 */ /* 0x000fe20000010008 */
[----:B------:R-:W-:Y:S02]  /*96b0*/  HADD2.F32 R11, -RZ, R39.H0_H0 ;  /* 0x20000027ff0b7230 */ /* 0x000fe40000004100 */
[----:B------:R-:W-:-:S02]  /*96c0*/  HADD2.F32 R21, -RZ, R3.H0_H0 ;  /* 0x20000003ff157230 */ /* 0x000fc40000004100 */
[----:B------:R-:W-:Y:S02]  /*96d0*/  HADD2.F32 R20, -RZ, R74.H0_H0 ;  /* 0x2000004aff147230 */ /* 0x000fe40000004100 */
[----:B------:R-:W-:Y:S02]  /*96e0*/  HADD2.F32 R4, -RZ, R3.H1_H1 ;  /* 0x30000003ff047230 */ /* 0x000fe40000004100 */
[C---:B------:R-:W-:Y:S01]  /*96f0*/  FMUL.FTZ R9, R10.reuse, R21 ;  /* 0x000000150a097220 */ /* 0x040fe20000410000 */
[----:B------:R-:W-:Y:S01]  /*9700*/  FMUL.FTZ R3, R10, R5 ;  /* 0x000000050a037220 */ /* 0x000fe20000410000 */
[C---:B------:R-:W-:Y:S01]  /*9710*/  FMUL.FTZ R42, R11.reuse, R20 ;  /* 0x000000140b2a7220 */ /* 0x040fe20000410000 */
[----:B------:R-:W-:Y:S02]  /*9720*/  HADD2.F32 R39, -RZ, R39.H1_H1 ;  /* 0x30000027ff277230 */ /* 0x000fe40000004100 */
[----:B------:R-:W-:Y:S01]  /*9730*/  FMUL.FTZ R11, R11, R4 ;  /* 0x000000040b0b7220 */ /* 0x000fe20000410000 */
[----:B------:R-:W-:-:S02]  /*9740*/  HADD2.F32 R10, -RZ, R45.H0_H0 ;  /* 0x2000002dff0a7230 */ /* 0x000fc40000004100 */
[C---:B------:R-:W-:Y:S01]  /*9750*/  FFMA.FTZ R40, R6.reuse, R5, -R9 ;  /* 0x0000000506287223 */ /* 0x040fe20000010809 */
[----:B------:R-:W-:Y:S02]  /*9760*/  HADD2.F32 R8, -RZ, R69.H0_H0 ;  /* 0x20000045ff087230 */ /* 0x000fe40000004100 */
[----:B------:R-:W-:Y:S01]  /*9770*/  FFMA.FTZ R21, R6, R21, R3 ;  /* 0x0000001506157223 */ /* 0x000fe20000010003 */
[C---:B------:R-:W-:Y:S01]  /*9780*/  FFMA.FTZ R42, R7.reuse, R4, -R42 ;  /* 0x00000004072a7223 */ /* 0x040fe2000001082a */
[----:B------:R-:W-:Y:S01]  /*9790*/  FFMA.FTZ R20, R7, R20, R11 ;  /* 0x0000001407147223 */ /* 0x000fe2000001000b */
[----:B------:R-:W-:Y:S02]  /*97a0*/  HADD2.F32 R36, -RZ, R36.H1_H1 ;  /* 0x30000024ff247230 */ /* 0x000fe40000004100 */
[C---:B------:R-:W-:Y:S01]  /*97b0*/  FMUL.FTZ R6, R39.reuse, R10 ;  /* 0x0000000a27067220 */ /* 0x040fe20000410000 */
[----:B------:R-:W-:Y:S02]  /*97c0*/  HADD2.F32 R38, -RZ, R38.H1_H1 ;  /* 0x30000026ff267230 */ /* 0x000fe40000004100 */
[----:B------:R-:W-:Y:S01]  /*97d0*/  FMUL.FTZ R4, R39, R8 ;  /* 0x0000000827047220 */ /* 0x000fe20000410000 */
[----:B------:R-:W-:-:S02]  /*97e0*/  HADD2.F32 R7, -RZ, R67.H0_H0 ;  /* 0x20000043ff077230 */ /* 0x000fc40000004100 */
[C---:B------:R-:W-:Y:S01]  /*97f0*/  FFMA.FTZ R39, R15.reuse, R8, -R6 ;  /* 0x000000080f277223 */ /* 0x040fe20000010806 */
[----:B------:R-:W-:Y:S02]  /*9800*/  HADD2.F32 R9, -RZ, R47.H0_H0 ;  /* 0x2000002fff097230 */ /* 0x000fe40000004100 */
[----:B------:R-:W-:Y:S01]  /*9810*/  FFMA.FTZ R45, R15, R10, R4 ;  /* 0x0000000a0f2d7223 */ /* 0x000fe20000010004 */
[----:B------:R-:W-:Y:S02]  /*9820*/  HADD2.F32 R3, -RZ, R71.H0_H0 ;  /* 0x20000047ff037230 */ /* 0x000fe40000004100 */
[----:B------:R-:W-:Y:S01]  /*9830*/  FMUL.FTZ R11, R36, R7 ;  /* 0x00000007240b7220 */ /* 0x000fe20000410000 */
[----:B------:R-:W-:Y:S02]  /*9840*/  HADD2.F32 R5, -RZ, R70.H0_H0 ;  /* 0x20000046ff057230 */ /* 0x000fe40000004100 */
[----:B------:R-:W-:Y:S01]  /*9850*/  FMUL.FTZ R15, R38, R9 ;  /* 0x00000009260f7220 */ /* 0x000fe20000410000 */
[----:B------:R-:W-:-:S02]  /*9860*/  HADD2.F32 R14, -RZ, R14.H1_H1 ;  /* 0x3000000eff0e7230 */ /* 0x000fc40000004100 */
[-C--:B------:R-:W-:Y:S01]  /*9870*/  FMUL.FTZ R36, R36, R3.reuse ;  /* 0x0000000324247220 */ /* 0x080fe20000410000 */
[----:B------:R-:W-:Y:S01]  /*9880*/  FFMA.FTZ R4, R12, R3, -R11 ;  /* 0x000000030c047223 */ /* 0x000fe2000001080b */
[-C--:B------:R-:W-:Y:S01]  /*9890*/  FMUL.FTZ R38, R38, R5.reuse ;  /* 0x0000000526267220 */ /* 0x080fe20000410000 */
[----:B------:R-:W-:Y:S01]  /*98a0*/  F2FP.F16.F32.PACK_AB R11, R45, R20 ;  /* 0x000000142d0b723e */ /* 0x000fe200000000ff */
[----:B------:R-:W-:Y:S01]  /*98b0*/  FFMA.FTZ R15, R14, R5, -R15 ;  /* 0x000000050e0f7223 */ /* 0x000fe2000001080f */
[----:B------:R-:W-:Y:S01]  /*98c0*/  FFMA.FTZ R8, R12, R7, R36 ;  /* 0x000000070c087223 */ /* 0x000fe20000010024 */
        /* <DEDUP_REMOVED lines=10> */
.L_x_2869:
[----:B------:R-:W-:Y:S05]  /*9970*/  BSYNC B0 ;  /* 0x0000000000007941 */ /* 0x000fea0003800000 */
.L_x_2849:
[----:B------:R-:W-:Y:S01]  /*9980*/  @!PT LDS RZ, [RZ] ;  /* 0x00000000fffff984 */ /* 0x000fe20000000800 */
[----:B------:R-:W-:Y:S01]  /*9990*/  @!PT LDS RZ, [RZ] ;  /* 0x00000000fffff984 */ /* 0x000fe20000000800 */
[----:B------:R-:W-:Y:S01]  /*99a0*/  @!PT LDS RZ, [RZ] ;  /* 0x00000000fffff984 */ /* 0x000fe20000000800 */
[----:B------:R-:W-:Y:S01]  /*99b0*/  @!PT LDS RZ, [RZ] ;  /* 0x00000000fffff984 */ /* 0x000fe20000000800 */
[----:B------:R4:W-:Y:S06]  /*99c0*/  MEMBAR.ALL.CTA ;  /* 0x0000000000007992 */ /* 0x0009ec0000008000 */
[----:B----4-:R-:W4:Y:S01]  /*99d0*/  FENCE.VIEW.ASYNC.S ;  /* 0x00000000000073c6 */ /* 0x010f220000000000 */
[----:B------:R-:W-:Y:S05]  /*99e0*/  WARPSYNC.ALL ;  /* 0x0000000000007948 */ /* 0x000fea0003800000 */
[----:B----4-:R-:W-:Y:S06]  /*99f0*/  BAR.SYNC.DEFER_BLOCKING 0xd, 0x100 ;  /* 0x0344000000007b1d */ /* 0x010fec0000010000 */
.L_x_2846:
[----:B0123--:R-:W-:Y:S01]  /*9a00*/  IMAD.MOV.U32 R4, RZ, RZ, R62 ;  /* 0x000000ffff047224 */ /* 0x00ffe200078e003e */
[----:B------:R-:W-:Y:S05]  /*9a10*/  WARPSYNC.ALL ;  /* 0x0000000000007948 */ /* 0x000fea0003800000 */
[----:B------:R-:W-:Y:S01]  /*9a20*/  IMAD.MOV.U32 R5, RZ, RZ, R63 ;  /* 0x000000ffff057224 */ /* 0x000fe200078e003f */
[----:B------:R-:W-:Y:S01]  /*9a30*/  UIADD3 UR4, UP0, UR49, 0x420, URZ ;  /* 0x0000042031047890 */ /* 0x000fe2000ff1e03f */
[----:B------:R-:W-:Y:S01]  /*9a40*/  IMAD.MOV.U32 R6, RZ, RZ, R60 ;  /* 0x000000ffff067224 */ /* 0x000fe200078e003c */
[----:B------:R0:W-:Y:S01]  /*9a50*/  BAR.SYNC.DEFER_BLOCKING R179, 0x100 ;  /* 0x000400b30000751d */ /* 0x0001e20000010000 */
[----:B------:R-:W-:Y:S01]  /*9a60*/  IMAD.MOV.U32 R7, RZ, RZ, R61 ;  /* 0x000000ffff077224 */ /* 0x000fe200078e003d */
[----:B------:R-:W-:Y:S01]  /*9a70*/  UIADD3.X UR5, URZ, UR48, URZ, UP0, !UPT ;  /* 0x000000303f057290 */ /* 0x000fe200087fe43f */
[----:B------:R-:W-:Y:S01]  /*9a80*/  IMAD.MOV.U32 R8, RZ, RZ, R17 ;  /* 0x000000ffff087224 */ /* 0x000fe200078e0011 */
[----:B------:R-:W-:Y:S01]  /*9a90*/  MOV R219, 0x9d40 ;  /* 0x00009d4000db7802 */ /* 0x000fe20000000f00 */
[----:B------:R-:W-:Y:S01]  /*9aa0*/  IMAD.MOV.U32 R9, RZ, RZ, R58 ;  /* 0x000000ffff097224 */ /* 0x000fe200078e003a */
[----:B------:R-:W-:Y:S01]  /*9ab0*/  BSSY B0, `(.L_x_2884) ;  /* 0x0000029000007945 */ /* 0x000fe20003800000 */
[----:B------:R-:W-:Y:S01]  /*9ac0*/  IMAD.MOV.U32 R10, RZ, RZ, R56 ;  /* 0x000000ffff0a7224 */ /* 0x000fe200078e0038 */
[----:B------:R1:W-:Y:S01]  /*9ad0*/  STL.128 [R1+0x190], R4 ;  /* 0x0001900401007387 */ /* 0x0003e20000100c00 */
[----:B------:R-:W-:-:S02]  /*9ae0*/  IMAD.MOV.U32 R11, RZ, RZ, R59 ;  /* 0x000000ffff0b7224 */ /* 0x000fc400078e003b */
[----:B------:R-:W-:Y:S02]  /*9af0*/  IMAD.MOV.U32 R17, RZ, RZ, R64 ;  /* 0x000000ffff117224 */ /* 0x000fe400078e0040 */
[----:B------:R-:W-:Y:S01]  /*9b00*/  IMAD.U32 R3, RZ, RZ, UR49 ;  /* 0x00000031ff037e24 */ /* 0x000fe2000f8e00ff */
[----:B------:R-:W-:Y:S01]  /*9b10*/  STL.128 [R1+0x1b0], R8 ;  /* 0x0001b00801007387 */ /* 0x000fe20000100c00 */
[----:B------:R-:W-:Y:S02]  /*9b20*/  VIADD R0, R181, 0xffffffff ;  /* 0xffffffffb5007836 */ /* 0x000fe40000000000 */
[----:B------:R-:W-:Y:S02]  /*9b30*/  VIADD R3, R3, 0x170 ;  /* 0x0000017003037836 */ /* 0x000fe40000000000 */
[----:B-1----:R-:W-:Y:S02]  /*9b40*/  IMAD.MOV.U32 R4, RZ, RZ, R54 ;  /* 0x000000ffff047224 */ /* 0x002fe400078e0036 */
[----:B------:R-:W-:-:S02]  /*9b50*/  IMAD.MOV.U32 R5, RZ, RZ, R57 ;  /* 0x000000ffff057224 */ /* 0x000fc400078e0039 */
[----:B------:R-:W-:Y:S02]  /*9b60*/  IMAD.MOV.U32 R6, RZ, RZ, R52 ;  /* 0x000000ffff067224 */ /* 0x000fe400078e0034 */
[----:B------:R-:W-:-:S05]  /*9b70*/  IMAD.MOV.U32 R7, RZ, RZ, R55 ;  /* 0x000000ffff077224 */ /* 0x000fca00078e0037 */
[----:B------:R1:W-:Y:S02]  /*9b80*/  STL.128 [R1+0x1c0], R4 ;  /* 0x0001c00401007387 */ /* 0x0003e40000100c00 */
[----:B-1----:R-:W-:Y:S02]  /*9b90*/  IMAD.MOV.U32 R4, RZ, RZ, R16 ;  /* 0x000000ffff047224 */ /* 0x002fe400078e0010 */
[----:B------:R-:W-:Y:S02]  /*9ba0*/  IMAD.MOV.U32 R5, RZ, RZ, R33 ;  /* 0x000000ffff057224 */ /* 0x000fe400078e0021 */
[----:B------:R-:W-:Y:S02]  /*9bb0*/  IMAD.MOV.U32 R6, RZ, RZ, R32 ;  /* 0x000000ffff067224 */ /* 0x000fe400078e0020 */
[----:B------:R-:W-:Y:S02]  /*9bc0*/  IMAD.MOV.U32 R7, RZ, RZ, R65 ;  /* 0x000000ffff077224 */ /* 0x000fe400078e0041 */
[----:B------:R-:W-:-:S02]  /*9bd0*/  IMAD.MOV.U32 R16, RZ, RZ, R27 ;  /* 0x000000ffff107224 */ /* 0x000fc400078e001b */
[----:B------:R-:W-:Y:S01]  /*9be0*/  IMAD.U32 R32, RZ, RZ, UR44 ;  /* 0x0000002cff207e24 */ /* 0x000fe2000f8e00ff */
[----:B------:R1:W-:Y:S01]  /*9bf0*/  STL.128 [R1+0x1e0], R4 ;  /* 0x0001e00401007387 */ /* 0x0003e20000100c00 */
[----:B------:R-:W-:Y:S02]  /*9c00*/  IMAD.U32 R33, RZ, RZ, UR42 ;  /* 0x0000002aff217e24 */ /* 0x000fe4000f8e00ff */
[----:B------:R-:W-:Y:S01]  /*9c10*/  IMAD.U32 R27, RZ, RZ, UR41 ;  /* 0x00000029ff1b7e24 */ /* 0x000fe2000f8e00ff */
[----:B------:R-:W-:Y:S04]  /*9c20*/  STL.128 [R1+0x180], R16 ;  /* 0x0001801001007387 */ /* 0x000fe80000100c00 */
[----:B------:R-:W-:Y:S01]  /*9c30*/  STL.128 [R1+0x170], R32 ;  /* 0x0001702001007387 */ /* 0x000fe20000100c00 */
[----:B-1----:R-:W-:-:S02]  /*9c40*/  IMAD.MOV.U32 R4, RZ, RZ, R26 ;  /* 0x000000ffff047224 */ /* 0x002fc400078e001a */
[----:B------:R-:W-:Y:S02]  /*9c50*/  IMAD.MOV.U32 R5, RZ, RZ, R49 ;  /* 0x000000ffff057224 */ /* 0x000fe400078e0031 */
[----:B------:R-:W-:Y:S02]  /*9c60*/  IMAD.MOV.U32 R6, RZ, RZ, R50 ;  /* 0x000000ffff067224 */ /* 0x000fe400078e0032 */
[----:B------:R-:W-:Y:S02]  /*9c70*/  IMAD.MOV.U32 R7, RZ, RZ, R53 ;  /* 0x000000ffff077224 */ /* 0x000fe400078e0035 */
[----:B------:R-:W-:-:S03]  /*9c80*/  IMAD.U32 R26, RZ, RZ, UR43 ;  /* 0x0000002bff1a7e24 */ /* 0x000fc6000f8e00ff */
[----:B------:R1:W-:Y:S04]  /*9c90*/  STL.128 [R1+0x1f0], R4 ;  /* 0x0001f00401007387 */ /* 0x0003e80000100c00 */
[----:B------:R0:W-:Y:S01]  /*9ca0*/  STL.128 [R1+0x1a0], R24 ;  /* 0x0001a01801007387 */ /* 0x0001e20000100c00 */
[----:B-1----:R-:W-:Y:S02]  /*9cb0*/  IMAD.MOV.U32 R4, RZ, RZ, R28 ;  /* 0x000000ffff047224 */ /* 0x002fe400078e001c */
[----:B------:R-:W-:Y:S02]  /*9cc0*/  IMAD.MOV.U32 R5, RZ, RZ, R29 ;  /* 0x000000ffff057224 */ /* 0x000fe400078e001d */
[----:B------:R-:W-:Y:S02]  /*9cd0*/  IMAD.MOV.U32 R6, RZ, RZ, R48 ;  /* 0x000000ffff067224 */ /* 0x000fe400078e0030 */
[----:B------:R-:W-:-:S02]  /*9ce0*/  IMAD.MOV.U32 R7, RZ, RZ, R51 ;  /* 0x000000ffff077224 */ /* 0x000fc400078e0033 */
[----:B------:R-:W-:Y:S02]  /*9cf0*/  IMAD.U32 R28, RZ, RZ, UR4 ;  /* 0x00000004ff1c7e24 */ /* 0x000fe4000f8e00ff */
[----:B------:R-:W-:Y:S01]  /*9d00*/  IMAD.U32 R29, RZ, RZ, UR5 ;  /* 0x00000005ff1d7e24 */ /* 0x000fe2000f8e00ff */
[----:B------:R0:W-:Y:S04]  /*9d10*/  STL.128 [R1+0x200], R4 ;  /* 0x0002000401007387 */ /* 0x0001e80000100c00 */
[----:B------:R0:W-:Y:S02]  /*9d20*/  STL.128 [R1+0x1d0], R28 ;  /* 0x0001d01c01007387 */ /* 0x0001e40000100c00 */
[----:B0----5:R-:W-:Y:S05]  /*9d30*/  CALL.REL.NOINC `($_ZN7cutlass13device_kernelIN5flash11enable_sm90INS1_16FlashAttnFwdSm90INS1_25CollectiveMainloopFwdSm90ILi2EN4cute5tupleIJNS5_1CILi1EEES8_S8_EEENS6_IJNS7_ILi128EEENS7_ILi96EEENS7_ILi64EEEEEELi256ENS_6half_tEfNS_4arch4Sm90ELb0ELb1ELb0ELb1ELb0ELb1ELb1ELb1ELb0ELb0ELb0ELb0EEENS1_21CollectiveEpilogueFwdINS6_IJSA_NS7_ILi256EEESB_EEES9_SE_SG_Li256ELb1ELb0ELb0ELb0EEENS1_36VarlenDynamicPersistentTileSchedulerILi128ELi96ELi256ELi32ELb0ELb0ELb1ELb1ELb0ELb1EEEEEEEEEvNT_6ParamsE$_ZZN5flash25CollectiveMainloopFwdSm90ILi2EN4cute5tupleIJNS1_1CILi1EEES4_S4_EEENS2_IJNS3_ILi128EEENS3_ILi96EEENS3_ILi64EEEEEELi256EN7cutlass6half_tEfNSA_4arch4Sm90ELb0ELb1ELb0ELb1ELb0ELb1ELb1ELb1ELb0ELb0ELb0ELb0EE3mmaINS_16FlashAttnFwdSm90ISE_NS_21CollectiveEpilogueFwdINS2_IJS6_NS3_ILi256EEES7_EEES5_SB_SD_Li256ELb1ELb0ELb0ELb0EEENS_36VarlenDynamicPersistentTileSchedulerILi128ELi96ELi256ELi32ELb0ELb0ELb1ELb1ELb0ELb1EEEE13SharedStorageENS1_6TensorINS1_11ArrayEngineIfLm128EEENS1_6LayoutINS2_IJNS2_IJNS3_ILi2EEEST_NS3_ILi32EEEEEES4_S4_EEENS2_IJNS2_IJS4_ST_NS3_ILi4EEEEEENS3_ILi0EEESZ_EEEEEEENS_7SoftmaxILi2ELi0EEEEEbRKNSE_6ParamsENSA_25PipelineTmaAsyncNoClusterILi2ENSA_16PipelineTmaAsyncILi2EEEEES1B_RNSA_13PipelineStateILj2EEERT0_RT1_iRiRKNS_16SeqlenInfoQKNewKILb1ELb1EEENS2_IJiiiiEEERT_ENKUliT_T0_T1_E_clIZSF_ISO_S12_S14_EbS17_S1B_S1B_S1E_S1G_S1I_iS1J_S1N_S1O_S1Q_EUlRS1R_iE0_NS3_ILb1EEES1Y_EEDaiS1R_S1S_S1T_) ;  /* 0x000002b400a47944 */ /* 0x021fea0003c00000 */
[----:B------:R-:W-:Y:S05]  /*9d40*/  BSYNC B0 ;  /* 0x0000000000007941 */ /* 0x000fea0003800000 */
.L_x_2884:
[----:B------:R-:W2:Y:S01]  /*9d50*/  LDL R2, [R1+0x70] ;  /* 0x0000700001027983 */ /* 0x000ea20000100800 */
[----:B------:R-:W0:Y:S01]  /*9d60*/  LDC.64 R6, c[0x0][0xad8] ;  /* 0x0002b600ff067b82 */ /* 0x000e220000000a00 */
[----:B------:R-:W-:Y:S01]  /*9d70*/  VIADD R0, R181, 0xfffffffe ;  /* 0xfffffffeb5007836 */ /* 0x000fe20000000000 */
[----:B0-----:R-:W-:Y:S01]  /*9d80*/  ISETP.GE.AND P0, PT, R7, 0x1, PT ;  /* 0x000000010700780c */ /* 0x001fe20003f06270 */
[----:B--2---:R-:W-:-:S05]  /*9d90*/  IMAD.SHL.U32 R2, R2, 0x80, RZ ;  /* 0x0000008002027824 */ /* 0x004fca00078e00ff */
[----:B------:R-:W-:-:S05]  /*9da0*/  IADD3 R5, R2, R161, -R160 ;  /* 0x000000a102057210 */ /* 0x000fca0007ffe8a0 */
[----:B------:R-:W-:Y:S02]  /*9db0*/  IMAD.IADD R3, R5, 0x1, R6 ;  /* 0x0000000105037824 */ /* 0x000fe400078e0206 */
[----:B------:R-:W-:Y:S05]  /*9dc0*/  @!P0 BRA `(.L_x_2885) ;  /* 0x0000000000488947 */ /* 0x000fea0003800000 */
        /* <DEDUP_REMOVED lines=11> */
.L_x_2887:
[----:B------:R-:W-:-:S13]  /*9e80*/  ISETP.NE.AND P0, PT, R7, 0x1, PT ;  /* 0x000000010700780c */ /* 0x000fda0003f05270 */
[----:B------:R-:W0:Y:S02]  /*9e90*/  @P0 LDC.64 R8, c[0x0][0xae0] ;  /* 0x0002b800ff080b82 */ /* 0x000e240000000a00 */
[----:B0-----:R-:W-:-:S05]  /*9ea0*/  @P0 IMAD.HI.U32 R6, R4, R8, RZ ;  /* 0x0000000804060227 */ /* 0x001fca00078e00ff */
[----:B------:R-:W-:-:S07]  /*9eb0*/  @P0 SHF.R.U32.HI R4, RZ, R9, R6 ;  /* 0x00000009ff040219 */ /* 0x000fce0000011606 */
.L_x_2888:
[----:B------:R-:W-:Y:S05]  /*9ec0*/  BSYNC B0 ;  /* 0x0000000000007941 */ /* 0x000fea0003800000 */
.L_x_2886:
[----:B------:R-:W-:-:S05]  /*9ed0*/  IMAD R4, R4, R7, R7 ;  /* 0x0000000704047224 */ /* 0x000fca00078e0207 */
[----:B------:R-:W-:-:S07]  /*9ee0*/  VIMNMX R3, R3, R4, PT ;  /* 0x0000000403037248 */ /* 0x000fce0003fe0100 */
.L_x_2885:
[----:B------:R-:W-:-:S05]  /*9ef0*/  IMAD.HI R3, R3, 0x2aaaaaab, RZ ;  /* 0x2aaaaaab03037827 */ /* 0x000fca00078e02ff */
[----:B------:R-:W-:-:S04]  /*9f00*/  SHF.R.U32.HI R4, RZ, 0x1f, R3 ;  /* 0x0000001fff047819 */ /* 0x000fc80000011603 */
[----:B------:R-:W-:-:S04]  /*9f10*/  LEA.HI.SX32 R4, R3, R4, 0x1c ;  /* 0x0000000403047211 */ /* 0x000fc800078fe2ff */
[----:B------:R-:W-:-:S04]  /*9f20*/  VIMNMX R3, R167, R4, !PT ;  /* 0x00000004a7037248 */ /* 0x000fc80007fe0100 */
[----:B------:R-:W-:-:S13]  /*9f30*/  ISETP.GE.AND P0, PT, R0, R3, PT ;  /* 0x000000030000720c */ /* 0x000fda0003f06270 */
[----:B------:R-:W-:Y:S05]  /*9f40*/  @!P0 BRA `(.L_x_2889) ;  /* 0x000000a800b88947 */ /* 0x000fea0003800000 */
.L_x_2916:
        /* <DEDUP_REMOVED lines=16> */
[----:B-1----:R-:W-:Y:S01]  /*a050*/  @!P0 IMAD.MOV.U32 R5, RZ, RZ, RZ ;  /* 0x000000ffff058224 */ /* 0x002fe200078e00ff */
[----:B--2---:R-:W-:-:S04]  /*a060*/  LOP3.LUT R2, R2, 0x1, RZ, 0xfc, !PT ;  /* 0x0000000102027812 */ /* 0x004fc800078efcff */
[----:B------:R-:W-:-:S13]  /*a070*/  ISETP.NE.AND P1, PT, R2, 0x3, PT ;  /* 0x000000030200780c */ /* 0x000fda0003f25270 */
[----:B0-----:R-:W-:Y:S05]  /*a080*/  @!P1 BRA `(.L_x_2891) ;  /* 0x0000000000049947 */ /* 0x001fea0003800000 */
[----:B------:R-:W-:Y:S01]  /*a090*/  BPT.TRAP 0x1 ;  /* 0x000000040000795c */ /* 0x000fe20000300000 */
.L_x_2891:
[----:B------:R-:W-:Y:S05]  /*a0a0*/  BSYNC B0 ;  /* 0x0000000000007941 */ /* 0x000fea0003800000 */
.L_x_2890:
        /* <DEDUP_REMOVED lines=13> */
.L_x_2893:
[----:B------:R-:W-:Y:S05]  /*a180*/  BSYNC B0 ;  /* 0x0000000000007941 */ /* 0x000fea0003800000 */
.L_x_2892:
        /* <DEDUP_REMOVED lines=8> */
.L_x_2895:
[----:B------:R-:W-:Y:S05]  /*a210*/  BSYNC B0 ;  /* 0x0000000000007941 */ /* 0x000fea0003800000 */
.L_x_2894:
[----:B------:R-:W2:Y:S04]  /*a220*/  LD.E R5, desc[UR56][R18.64+0x210] ;  /* 0x0002103812057980 */ /* 0x000ea8000c101900 */
[----:B------:R-:W2:Y:S01]  /*a230*/  LDL.64 R8, [R1+0xa0] ;  /* 0x0000a00001087983 */ /* 0x000ea20000100a00 */
[----:B------:R-:W-:Y:S05]  /*a240*/  WARPSYNC.ALL ;  /* 0x0000000000007948 */ /* 0x000fea0003800000 */
[----:B------:R-:W3:Y:S04]  /*a250*/  LDL.64 R14, [R1+0x98] ;  /* 0x00009800010e7983 */ /* 0x000ee80000100a00 */
[----:B0----5:R-:W4:Y:S04]  /*a260*/  LDL.64 R6, [R1+0x98] ;  /* 0x0000980001067983 */ /* 0x021f280000100a00 */
[----:B------:R-:W4:Y:S01]  /*a270*/  LDL.64 R10, [R1+0x98] ;  /* 0x00009800010a7983 */ /* 0x000f220000100a00 */
[----:B--2---:R-:W-:-:S03]  /*a280*/  IMAD R4, R5, 0x300, R8 ;  /* 0x0000030005047824 */ /* 0x004fc600078e0208 */
[----:B------:R-:W2:Y:S01]  /*a290*/  LDL.64 R12, [R1+0x98] ;  /* 0x00009800010c7983 */ /* 0x000ea20000100a00 */
[----:B------:R-:W-:Y:S01]  /*a2a0*/  IMAD.MOV.U32 R5, RZ, RZ, R9 ;  /* 0x000000ffff057224 */ /* 0x000fe200078e0009 */
[----:B------:R-:W-:Y:S01]  /*a2b0*/  R2UR UR6, R4 ;  /* 0x00000000040672ca */ /* 0x000fe200000e0000 */
[----:B------:R-:W-:-:S03]  /*a2c0*/  WARPGROUP.ARRIVE ;  /* 0x00000000000079c5 */ /* 0x000fc60000000000 */
        /* <DEDUP_REMOVED lines=9> */
[----:B------:R-:W-:Y:S02]  /*a360*/  R2UR UR5, R15 ;  /* 0x000000000f0572ca */ /* 0x000fe400000e0000 */
[----:B------:R-:W3:Y:S11]  /*a370*/  LDL R15, [R1+0x54] ;  /* 0x00005400010f7983 */ /* 0x000ef60000100800 */
[----:B------:R-:W-:Y:S01]  /*a380*/  HGMMA.64x96x16.F32 R24, gdesc[UR4], RZ, !UPT, gsb0 ;  /* 0x01600000041879f0 */ /* 0x000fe2000c0008ff */
[----:B----4-:R-:W-:Y:S01]  /*a390*/  VIADD R6, R6, 0x2 ;  /* 0x0000000206067836 */ /* 0x010fe20000000000 */
[----:B------:R-:W-:-:S02]  /*a3a0*/  R2UR UR6, R8 ;  /* 0x00000000080672ca */ /* 0x000fc400000e0000 */
[----:B------:R-:W-:Y:S02]  /*a3b0*/  R2UR UR7, R9 ;  /* 0x00000000090772ca */ /* 0x000fe400000e0000 */
[----:B------:R-:W-:Y:S02]  /*a3c0*/  R2UR UR4, R6 ;  /* 0x00000000060472ca */ /* 0x000fe400000e0000 */
[----:B------:R-:W-:Y:S01]  /*a3d0*/  R2UR UR5, R7 ;  /* 0x00000000070572ca */ /* 0x000fe200000e0000 */
[----:B------:R-:W-:Y:S02]  /*a3e0*/  VIADD R10, R10, 0x4 ;  /* 0x000000040a0a7836 */ /* 0x000fe40000000000 */
[----:B------:R-:W-:Y:S02]  /*a3f0*/  VIADD R6, R4, 0x4 ;  /* 0x0000000404067836 */ /* 0x000fe40000000000 */
[----:B------:R-:W-:Y:S01]  /*a400*/  IMAD.MOV.U32 R7, RZ, RZ, R9 ;  /* 0x000000ffff077224 */ /* 0x000fe200078e0009 */
[----:B------:R-:W-:-:S02]  /*a410*/  WARPGROUP.DEPBAR.LE gsb0, 0x0 ;  /* 0x00008000000079c5 */ /* 0x000fc40000010000 */
        /* <DEDUP_REMOVED lines=21> */
[----:B---3--:R-:W-:-:S04]  /*a570*/  LOP3.LUT R15, R15, 0x1, RZ, 0xfc, !PT ;  /* 0x000000010f0f7812 */ /* 0x008fc800078efcff */
[----:B------:R-:W-:Y:S01]  /*a580*/  ISETP.NE.AND P1, PT, R15, 0x3, PT ;  /* 0x000000030f00780c */ /* 0x000fe20003f25270 */
[----:B------:R-:W-:Y:S01]  /*a590*/  BSSY B0, `(.L_x_2897) ;  /* 0x0000004000007945 */ /* 0x000fe20003800000 */
[----:B------:R-:W-:-:S11]  /*a5a0*/  WARPGROUP.DEPBAR.LE gsb0, 0x0 ;  /* 0x00008000000079c5 */ /* 0x000fd60000010000 */
[----:B0-----:R-:W-:Y:S05]  /*a5b0*/  @!P1 BRA `(.L_x_2898) ;  /* 0x0000000000049947 */ /* 0x001fea0003800000 */
[----:B------:R-:W-:Y:S01]  /*a5c0*/  BPT.TRAP 0x1 ;  /* 0x000000040000795c */ /* 0x000fe20000300000 */
.L_x_2898:
[----:B------:R-:W-:Y:S05]  /*a5d0*/  BSYNC B0 ;  /* 0x0000000000007941 */ /* 0x000fea0003800000 */
.L_x_2897:
        /* <DEDUP_REMOVED lines=10> */
.L_x_2900:
[----:B------:R-:W-:Y:S05]  /*a680*/  BSYNC B0 ;  /* 0x0000000000007941 */ /* 0x000fea0003800000 */
.L_x_2899:
[----:B------:R-:W-:Y:S04]  /*a690*/  BSSY B0, `(.L_x_2901) ;  /* 0x0000006000007945 */ /* 0x000fe80003800000 */
[----:B-1----:R-:W-:Y:S05]  /*a6a0*/  @P0 BRA `(.L_x_2902) ;  /* 0x0000000000100947 */ /* 0x002fea0003800000 */
[----:B-----5:R-:W-:Y:S01]  /*a6b0*/  IMAD R4, R4, 0x8, R7 ;  /* 0x0000000804047824 */ /* 0x020fe200078e0207 */
[----:B0-----:R-:W-:-:S04]  /*a6c0*/  SHF.L.U32 R5, R6, 0x1f, RZ ;  /* 0x0000001f06057819 */ /* 0x001fc800000006ff */
[----:B------:R-:W0:Y:S02]  /*a6d0*/  SYNCS.PHASECHK.TRANS64.TRYWAIT P0, [R4+URZ], R5 ;  /* 0x00000005040075a7 */ /* 0x000e24000800017f */
[----:B0-----:R-:W-:Y:S05]  /*a6e0*/  @!P0 BRA `(.L_x_2903) ;  /* 0x0000029800088947 */ /* 0x001fea0003800000 */
.L_x_2902:
[----:B------:R-:W-:Y:S05]  /*a6f0*/  BSYNC B0 ;  /* 0x0000000000007941 */ /* 0x000fea0003800000 */
.L_x_2901:
[----:B------:R-:W2:Y:S04]  /*a700*/  LDL R7, [R1+0x90] ;  /* 0x0000900001077983 */ /* 0x000ea80000100800 */
[----:B------:R-:W3:Y:S04]  /*a710*/  LD.E R15, desc[UR56][R18.64+0x210] ;  /* 0x00021038120f7980 */ /* 0x000ee8000c101900 */
[----:B------:R-:W3:Y:S04]  /*a720*/  LDL.64 R20, [R1+0x118] ;  /* 0x0001180001147983 */ /* 0x000ee80000100a00 */
[----:B0----5:R-:W4:Y:S04]  /*a730*/  LDL.64 R4, [R1+0x110] ;  /* 0x0001100001047983 */ /* 0x021f280000100a00 */
[----:B------:R-:W4:Y:S04]  /*a740*/  LDL.64 R8, [R1+0x110] ;  /* 0x0001100001087983 */ /* 0x000f280000100a00 */
[----:B------:R-:W4:Y:S04]  /*a750*/  LDL.64 R10, [R1+0x110] ;  /* 0x00011000010a7983 */ /* 0x000f280000100a00 */
[----:B------:R-:W4:Y:S01]  /*a760*/  LDL.64 R12, [R1+0x110] ;  /* 0x00011000010c7983 */ /* 0x000f220000100a00 */
[----:B------:R-:W-:Y:S05]  /*a770*/  WARPSYNC.ALL ;  /* 0x0000000000007948 */ /* 0x000fea0003800000 */
[----:B------:R-:W-:Y:S01]  /*a780*/  WARPGROUP.ARRIVE ;  /* 0x00000000000079c5 */ /* 0x000fe20000000000 */
[----:B--2---:R-:W-:Y:S01]  /*a790*/  ISETP.NE.U32.AND P0, PT, R7, RZ, PT ;  /* 0x000000ff0700720c */ /* 0x004fe20003f05070 */
[----:B---3--:R-:W-:-:S02]  /*a7a0*/  IMAD R6, R15, 0xc00, R20 ;  /* 0x00000c000f067824 */ /* 0x008fc400078e0214 */
[----:B------:R-:W-:Y:S01]  /*a7b0*/  IMAD.MOV.U32 R7, RZ, RZ, R21 ;  /* 0x000000ffff077224 */ /* 0x000fe200078e0015 */
[----:B------:R-:W2:Y:S01]  /*a7c0*/  LDL.64 R14, [R1+0x110] ;  /* 0x00011000010e7983 */ /* 0x000ea20000100a00 */
[----:B----4-:R-:W-:Y:S02]  /*a7d0*/  R2UR UR4, R4 ;  /* 0x00000000040472ca */ /* 0x010fe400000e0000 */
[----:B------:R-:W-:Y:S02]  /*a7e0*/  R2UR UR6, R6 ;  /* 0x00000000060672ca */ /* 0x000fe400000e0000 */
[----:B------:R-:W-:Y:S02]  /*a7f0*/  R2UR UR7, R7 ;  /* 0x00000000070772ca */ /* 0x000fe400000e0000 */
[----:B------:R-:W-:Y:S02]  /*a800*/  R2UR UR5, R5 ;  /* 0x00000000050572ca */ /* 0x000fe400000e0000 */
[----:B------:R-:W-:-:S11]  /*a810*/  VOTEU.ANY UP0, P0 ;  /* 0x00000000003f7886 */ /* 0x000fd60000000100 */
        /* <DEDUP_REMOVED lines=159> */
[----:B------:R-:W0:Y:S01]  /*b210*/  S2R R72, SR_TID.X ;  /* 0x0000000000487919 */ /* 0x000e220000002100 */
[----:B------:R1:W-:Y:S04]  /*b220*/  STL [R1+0x90], R2 ;  /* 0x0000900201007387 */ /* 0x0003e80000100800 */
[----:B------:R1:W-:Y:S01]  /*b230*/  STL [R1+0x90], R2 ;  /* 0x0000900201007387 */ /* 0x0003e20000100800 */
[----:B------:R-:W-:-:S02]  /*b240*/  WARPGROUP.DEPBAR.LE gsb0, 0x0 ;  /* 0x00008000000079c5 */ /* 0x000fc40000010000 */
[----:B------:R-:W-:-:S06]  /*b250*/  WARPGROUP.ARRIVE ;  /* 0x00000000000079c5 */ /* 0x000fcc0000000000 */
[----:B------:R-:W-:Y:S01]  /*b260*/  HGMMA.64x96x16.F32 R24, gdesc[UR4], R24, gsb0 ;  /* 0x01600000041879f0 */ /* 0x000fe20008000818 */
[----:B0-----:R-:W-:Y:S01]  /*b270*/  LOP3.LUT R72, R72, 0x7f, RZ, 0xc0, !PT ;  /* 0x0000007f48487812 */ /* 0x001fe200078ec0ff */
[----:B------:R1:W-:Y:S03]  /*b280*/  STL [R1+0x90], R2 ;  /* 0x0000900201007387 */ /* 0x0003e60000100800 */
[----:B------:R-:W-:Y:S01]  /*b290*/  ISETP.NE.AND P0, PT, R72, RZ, PT ;  /* 0x000000ff4800720c */ /* 0x000fe20003f05270 */
        /* <DEDUP_REMOVED lines=21> */
[----:B------:R-:W2:Y:S04]  /*b3f0*/  LDL R12, [R1+0x13c] ;  /* 0x00013c00010c7983 */ /* 0x000ea80000100800 */
[----:B------:R-:W3:Y:S04]  /*b400*/  LDL.128 R8, [R1+0x150] ;  /* 0x0001500001087983 */ /* 0x000ee80000100c00 */
[----:B0-----:R-:W4:Y:S04]  /*b410*/  LDL.128 R4, [R1+0x140] ;  /* 0x0001400001047983 */ /* 0x001f280000100c00 */
[----:B------:R-:W3:Y:S01]  /*b420*/  LDL R21, [R1+0x70] ;  /* 0x0000700001157983 */ /* 0x000ee20000100800 */
[----:B------:R-:W-:Y:S01]  /*b430*/  BSSY B0, `(.L_x_2904) ;  /* 0x0000035000007945 */ /* 0x000fe20003800000 */
[----:B--2---:R-:W-:-:S04]  /*b440*/  SHF.R.S32.HI R13, RZ, 0x1f, R12 ;  /* 0x0000001fff0d7819 */ /* 0x004fc8000001140c */
[----:B------:R-:W-:-:S04]  /*b450*/  LEA.HI R13, R13, R12, RZ, 0x7 ;  /* 0x0000000c0d0d7211 */ /* 0x000fc800078f38ff */
[----:B------:R-:W-:-:S05]  /*b460*/  LOP3.LUT R15, R13, 0xffffff80, RZ, 0xc0, !PT ;  /* 0xffffff800d0f7812 */ /* 0x000fca00078ec0ff */
[----:B------:R-:W-:-:S05]  /*b470*/  IMAD.IADD R15, R12, 0x1, -R15 ;  /* 0x000000010c0f7824 */ /* 0x000fca00078e0a0f */
[----:B------:R-:W-:-:S04]  /*b480*/  SHF.R.S32.HI R14, RZ, 0x1f, R15 ;  /* 0x0000001fff0e7819 */ /* 0x000fc8000001140f */
[----:B------:R-:W-:-:S04]  /*b490*/  LEA.HI R16, R14, R15, RZ, 0x2 ;  /* 0x0000000f0e107211 */ /* 0x000fc800078f10ff */
[--C-:B------:R-:W-:Y:S02]  /*b4a0*/  SHF.R.S32.HI R17, RZ, 0x2, R16.reuse ;  /* 0x00000002ff117819 */ /* 0x100fe40000011410 */
[----:B------:R-:W-:Y:S02]  /*b4b0*/  SHF.R.S32.HI R12, RZ, 0x1f, R16 ;  /* 0x0000001fff0c7819 */ /* 0x000fe40000011410 */
[----:B------:R-:W-:Y:S02]  /*b4c0*/  LEA.HI R14, R14, R15, RZ, 0x5 ;  /* 0x0000000f0e0e7211 */ /* 0x000fe400078f28ff */
[----:B------:R-:W-:Y:S02]  /*b4d0*/  LEA.HI R20, R12, R17, RZ, 0x3 ;  /* 0x000000110c147211 */ /* 0x000fe400078f18ff */
[----:B------:R-:W-:Y:S01]  /*b4e0*/  SHF.R.S32.HI R12, RZ, 0x7, R13 ;  /* 0x00000007ff0c7819 */ /* 0x000fe2000001140d */
[----:B----4-:R-:W-:Y:S01]  /*b4f0*/  IMAD R73, R0, -0x60, R5 ;  /* 0xffffffa000497824 */ /* 0x010fe200078e0205 */
[----:B------:R-:W-:-:S02]  /*b500*/  LOP3.LUT R20, R20, 0xfffffff8, RZ, 0xc0, !PT ;  /* 0xfffffff814147812 */ /* 0x000fc400078ec0ff */
[----:B------:R-:W-:Y:S02]  /*b510*/  LEA.HI R13, R13, R12, RZ, 0x1 ;  /* 0x0000000c0d0d7211 */ /* 0x000fe400078f08ff */
[----:B------:R-:W-:Y:S02]  /*b520*/  SHF.R.S32.HI R14, RZ, 0x5, R14 ;  /* 0x00000005ff0e7819 */ /* 0x000fe4000001140e */
[----:B------:R-:W-:Y:S02]  /*b530*/  LOP3.LUT R16, R16, 0x7ffffffc, RZ, 0xc0, !PT ;  /* 0x7ffffffc10107812 */ /* 0x000fe400078ec0ff */
[----:B---3--:R-:W-:Y:S01]  /*b540*/  ISETP.GE.AND P1, PT, R9, 0x1, PT ;  /* 0x000000010900780c */ /* 0x008fe20003f26270 */
[----:B------:R-:W-:Y:S01]  /*b550*/  IMAD R21, R21, 0x8, R14 ;  /* 0x0000000815157824 */ /* 0x000fe200078e020e */
[----:B------:R-:W-:Y:S02]  /*b560*/  IADD3 R20, R17, -R20, RZ ;  /* 0x8000001411147210 */ /* 0x000fe40007ffe0ff */
[----:B------:R-:W-:Y:S01]  /*b570*/  LOP3.LUT R13, R13, 0x3fffffe, RZ, 0xc0, !PT ;  /* 0x03fffffe0d0d7812 */ /* 0x000fe200078ec0ff */
[----:B------:R-:W-:Y:S01]  /*b580*/  IMAD.IADD R16, R15, 0x1, -R16 ;  /* 0x000000010f107824 */ /* 0x000fe200078e0a10 */
[----:B------:R-:W-:Y:S01]  /*b590*/  IADD3 R73, -R4, 0x1, R73 ;  /* 0x0000000104497810 */ /* 0x000fe20007ffe149 */
[----:B------:R-:W-:Y:S01]  /*b5a0*/  IMAD.U32 R20, R21, 0x10, R20 ;  /* 0x0000001015147824 */ /* 0x000fe200078e0014 */
[----:B------:R-:W-:Y:S01]  /*b5b0*/  LOP3.LUT R15, RZ, R6, RZ, 0x33, !PT ;  /* 0x00000006ff0f7212 */ /* 0x000fe200078e33ff */
[----:B------:R-:W-:-:S02]  /*b5c0*/  IMAD.IADD R13, R12, 0x1, -R13 ;  /* 0x000000010c0d7824 */ /* 0x000fc400078e0a0d */
[----:B------:R-:W-:Y:S02]  /*b5d0*/  IMAD R12, R16, -0x2, R73 ;  /* 0xfffffffe100c7824 */ /* 0x000fe400078e0249 */
[----:B------:R-:W-:Y:S02]  /*b5e0*/  IMAD R20, R13, 0x40, R20 ;  /* 0x000000400d147824 */ /* 0x000fe400078e0214 */
[----:B------:R-:W-:Y:S02]  /*b5f0*/  IMAD R13, R0, -0x60, RZ ;  /* 0xffffffa0000d7824 */ /* 0x000fe400078e02ff */
[C---:B------:R-:W-:Y:S02]  /*b600*/  IMAD.IADD R21, R12.reuse, 0x1, R7 ;  /* 0x000000010c157824 */ /* 0x040fe400078e0207 */
[----:B------:R-:W-:Y:S02]  /*b610*/  IMAD.IADD R91, R12, 0x1, R15 ;  /* 0x000000010c5b7824 */ /* 0x000fe400078e020f */
[----:B------:R-:W-:-:S02]  /*b620*/  IMAD R16, R16, -0x2, R13 ;  /* 0xfffffffe10107824 */ /* 0x000fc400078e020d */
[----:B------:R-:W-:Y:S02]  /*b630*/  IMAD R14, R0, -0x60, R8 ;  /* 0xffffffa0000e7824 */ /* 0x000fe400078e0208 */
[--C-:B------:R-:W-:Y:S02]  /*b640*/  IMAD.IADD R6, R21, 0x1, R20.reuse ;  /* 0x0000000115067824 */ /* 0x100fe400078e0214 */
[----:B------:R-:W-:Y:S01]  /*b650*/  IMAD.IADD R7, R91, 0x1, R20 ;  /* 0x000000015b077824 */ /* 0x000fe200078e0214 */
[----:B-1----:R-:W-:Y:S06]  /*b660*/  @!P1 BRA `(.L_x_2905) ;  /* 0x0000000000449947 */ /* 0x002fec0003800000 */
[----:B------:R-:W-:Y:S01]  /*b670*/  IADD3 R8, R20, R5, -R4 ;  /* 0x0000000514087210 */ /* 0x000fe20007ffe804 */
[----:B------:R-:W-:Y:S03]  /*b680*/  BSSY B1, `(.L_x_2906) ;  /* 0x000000c000017945 */ /* 0x000fe60003800000 */
[----:B------:R-:W-:-:S13]  /*b690*/  ISETP.GT.AND P1, PT, R8, -0x1, PT ;  /* 0xffffffff0800780c */ /* 0x000fda0003f24270 */
[----:B------:R-:W-:Y:S05]  /*b6a0*/  @P1 BRA `(.L_x_2907) ;  /* 0x0000000000181947 */ /* 0x000fea0003800000 */
[----:B------:R-:W-:Y:S02]  /*b6b0*/  ISETP.NE.AND P1, PT, R9, 0x1, PT ;  /* 0x000000010900780c */ /* 0x000fe40003f25270 */
[----:B------:R-:W-:-:S11]  /*b6c0*/  LOP3.LUT R13, RZ, R8, RZ, 0x33, !PT ;  /* 0x00000008ff0d7212 */ /* 0x000fd600078e33ff */
[----:B------:R-:W-:-:S05]  /*b6d0*/  @P1 IMAD.HI.U32 R8, R13, R10, RZ ;  /* 0x0000000a0d081227 */ /* 0x000fca00078e00ff */
[----:B------:R-:W-:-:S04]  /*b6e0*/  @P1 SHF.R.U32.HI R13, RZ, R11, R8 ;  /* 0x0000000bff0d1219 */ /* 0x000fc80000011608 */
[----:B------:R-:W-:Y:S01]  /*b6f0*/  LOP3.LUT R8, RZ, R13, RZ, 0x33, !PT ;  /* 0x0000000dff087212 */ /* 0x000fe200078e33ff */
[----:B------:R-:W-:Y:S06]  /*b700*/  BRA `(.L_x_2908) ;  /* 0x00000000000c7947 */ /* 0x000fec0003800000 */
.L_x_2907:
[----:B------:R-:W-:-:S13]  /*b710*/  ISETP.NE.AND P1, PT, R9, 0x1, PT ;  /* 0x000000010900780c */ /* 0x000fda0003f25270 */
[----:B------:R-:W-:-:S05]  /*b720*/  @P1 IMAD.HI.U32 R12, R8, R10, RZ ;  /* 0x0000000a080c1227 */ /* 0x000fca00078e00ff */
[----:B------:R-:W-:-:S07]  /*b730*/  @P1 SHF.R.U32.HI R8, RZ, R11, R12 ;  /* 0x0000000bff081219 */ /* 0x000fce000001160c */
.L_x_2908:
[----:B------:R-:W-:Y:S05]  /*b740*/  BSYNC B1 ;  /* 0x0000000000017941 */ /* 0x000fea0003800000 */
.L_x_2906:
[----:B------:R-:W-:-:S05]  /*b750*/  IMAD R8, R8, R9, R16 ;  /* 0x0000000908087224 */ /* 0x000fca00078e0210 */
[----:B------:R-:W-:Y:S02]  /*b760*/  VIMNMX R7, R7, R8, !PT ;  /* 0x0000000807077248 */ /* 0x000fe40007fe0100 */
[----:B------:R-:W-:-:S07]  /*b770*/  VIADDMNMX R6, R8, R9, R6, PT ;  /* 0x0000000908067246 */ /* 0x000fce0003800106 */
.L_x_2905:
[----:B------:R-:W-:Y:S05]  /*b780*/  BSYNC B0 ;  /* 0x0000000000007941 */ /* 0x000fea0003800000 */
.L_x_2904:
[----:B------:R-:W-:Y:S01]  /*b790*/  ISETP.GE.AND P1, PT, R14, 0x9, PT ;  /* 0x000000090e00780c */ /* 0x000fe20003f26270 */
[----:B------:R-:W-:Y:S01]  /*b7a0*/  VIADD R20, R20, 0x8 ;  /* 0x0000000814147836 */ /* 0x000fe20000000000 */
[----:B------:R-:W-:Y:S01]  /*b7b0*/  ISETP.GE.AND P2, PT, R14, 0x2, PT ;  /* 0x000000020e00780c */ /* 0x000fe20003f46270 */
[----:B------:R-:W-:Y:S01]  /*b7c0*/  BSSY B0, `(.L_x_2909) ;  /* 0x0000087000007945 */ /* 0x000fe20003800000 */
[----:B------:R-:W-:Y:S02]  /*b7d0*/  P2R R12, PR, RZ, 0x2 ;  /* 0x00000002ff0c7803 */ /* 0x000fe40000000000 */
[----:B------:R-:W-:Y:S02]  /*b7e0*/  ISETP.GT.AND P1, PT, R7, 0x8, !P1 ;  /* 0x000000080700780c */ /* 0x000fe40004f24270 */
[----:B------:R-:W-:Y:S02]  /*b7f0*/  P2R R8, PR, RZ, 0x4 ;  /* 0x00000004ff087803 */ /* 0x000fe40000000000 */
[----:B------:R-:W-:-:S02]  /*b800*/  ISETP.LT.OR P1, PT, R6, 0x9, P1 ;  /* 0x000000090600780c */ /* 0x000fc40000f21670 */
[C---:B------:R-:W-:Y:S02]  /*b810*/  ISETP.GT.AND P2, PT, R7.reuse, 0x1, !P2 ;  /* 0x000000010700780c */ /* 0x040fe40005744270 */
[----:B------:R-:W-:Y:S02]  /*b820*/  ISETP.GE.AND P3, PT, R14, 0xa, PT ;  /* 0x0000000a0e00780c */ /* 0x000fe40003f66270 */
[----:B------:R-:W-:Y:S02]  /*b830*/  FSEL R87, R28, -INF , !P1 ;  /* 0xff8000001c577808 */ /* 0x000fe40004800000 */
[----:B------:R-:W-:Y:S02]  /*b840*/  ISETP.LT.OR P2, PT, R6, 0x2, P2 ;  /* 0x000000020600780c */ /* 0x000fe40001741670 */
[----:B------:R-:W-:Y:S02]  /*b850*/  ISETP.GT.AND P1, PT, R7, 0x9, !P3 ;  /* 0x000000090700780c */ /* 0x000fe40005f24270 */
[----:B------:R-:W-:-:S02]  /*b860*/  FSEL R89, R25, -INF , !P2 ;  /* 0xff80000019597808 */ /* 0x000fc40005000000 */
        /* <DEDUP_REMOVED lines=76> */
[----:B------:R-:W-:Y:S02]  /*bd30*/  P2R R25, PR, RZ, 0x8 ;  /* 0x00000008ff197803 */ /* 0x000fe40000000000 */
[----:B------:R-:W-:-:S02]  /*bd40*/  FSEL R17, R60, -INF , !P1 ;  /* 0xff8000003c117808 */ /* 0x000fc40004800000 */
        /* <DEDUP_REMOVED lines=39> */
.L_x_2912:
[----:B------:R-:W-:-:S13]  /*bfc0*/  ISETP.NE.AND P6, PT, R9, 0x1, PT ;  /* 0x000000010900780c */ /* 0x000fda0003fc5270 */
[----:B------:R-:W-:-:S05]  /*bfd0*/  @P6 IMAD.HI.U32 R10, R4, R10, RZ ;  /* 0x0000000a040a6227 */ /* 0x000fca00078e00ff */
[----:B------:R-:W-:-:S07]  /*bfe0*/  @P6 SHF.R.U32.HI R4, RZ, R11, R10 ;  /* 0x0000000bff046219 */ /* 0x000fce000001160a */
.L_x_2913:
[----:B------:R-:W-:Y:S05]  /*bff0*/  BSYNC B1 ;  /* 0x0000000000017941 */ /* 0x000fea0003800000 */
.L_x_2911:
[----:B------:R-:W-:-:S05]  /*c000*/  IMAD R4, R4, R9, R16 ;  /* 0x0000000904047224 */ /* 0x000fca00078e0210 */
[----:B------:R-:W-:Y:S02]  /*c010*/  VIADDMNMX R6, R4, R9, R6, PT ;  /* 0x0000000904067246 */ /* 0x000fe40003800106 */
[----:B------:R-:W-:-:S07]  /*c020*/  VIMNMX R7, R7, R4, !PT ;  /* 0x0000000407077248 */ /* 0x000fce0007fe0100 */
.L_x_2910:
[----:B------:R-:W-:Y:S05]  /*c030*/  BSYNC B0 ;  /* 0x0000000000007941 */ /* 0x000fea0003800000 */
.L_x_2909:
[----:B------:R-:W2:Y:S01]  /*c040*/  LDL.64 R20, [R1+0x430] ;  /* 0x0004300001147983 */ /* 0x000ea20000100a00 */
[----:B------:R-:W-:Y:S02]  /*c050*/  ISETP.GT.AND P5, PT, R7, RZ, !P5 ;  /* 0x000000ff0700720c */ /* 0x000fe40006fa4270 */
        /* <DEDUP_REMOVED lines=11> */
[----:B------:R-:W-:Y:S02]  /*c110*/  ISETP.NE.AND P5, PT, R25, RZ, PT ;  /* 0x000000ff1900720c */ /* 0x000fe40003fa5270 */
[C---:B------:R-:W-:Y:S01]  /*c120*/  ISETP.GT.AND P1, PT, R7.reuse, 0x49, !P1 ;  /* 0x000000490700780c */ /* 0x040fe20004f24270 */
[----:B------:R-:W3:Y:S01]  /*c130*/  LDL R25, [R1+0x450] ;  /* 0x0004500001197983 */ /* 0x000ee20000100800 */
        /* <DEDUP_REMOVED lines=60> */
[----:B--2---:R-:W-:Y:S02]  /*c500*/  FMNMX.FTZ R4, R93, R20, !PT ;  /* 0x000000145d047209 */ /* 0x004fe40007810000 */
[----:B------:R-:W-:Y:S02]  /*c510*/  FMNMX.FTZ R5, R24, R21, !PT ;  /* 0x0000001518057209 */ /* 0x000fe40007810000 */
[----:B------:R-:W-:Y:S02]  /*c520*/  FMNMX.FTZ R4, R89, R4, !PT ;  /* 0x0000000459047209 */ /* 0x000fe40007810000 */
[----:B------:R-:W-:-:S02]  /*c530*/  ISETP.LT.OR P5, PT, R6, 0x49, P5 ;  /* 0x000000490600780c */ /* 0x000fc40002fa1670 */
[----:B------:R-:W-:Y:S02]  /*c540*/  FMNMX.FTZ R4, R87, R4, !PT ;  /* 0x0000000457047209 */ /* 0x000fe40007810000 */
[----:B------:R-:W-:Y:S02]  /*c550*/  FMNMX.FTZ R5, R28, R5, !PT ;  /* 0x000000051c057209 */ /* 0x000fe40007810000 */
[----:B------:R-:W-:Y:S02]  /*c560*/  FMNMX.FTZ R4, R85, R4, !PT ;  /* 0x0000000455047209 */ /* 0x000fe40007810000 */
[----:B------:R-:W-:Y:S02]  /*c570*/  FSEL R62, R62, -INF , !P5 ;  /* 0xff8000003e3e7808 */ /* 0x000fe40006800000 */
[----:B------:R-:W-:Y:S02]  /*c580*/  FMNMX.FTZ R4, R83, R4, !PT ;  /* 0x0000000453047209 */ /* 0x000fe40007810000 */
[----:B------:R-:W-:-:S02]  /*c590*/  ISETP.GT.AND P2, PT, R7, 0x50, !P2 ;  /* 0x000000500700780c */ /* 0x000fc40005744270 */
[----:B------:R-:W-:Y:S02]  /*c5a0*/  FMNMX.FTZ R4, R81, R4, !PT ;  /* 0x0000000451047209 */ /* 0x000fe40007810000 */
[----:B------:R-:W-:Y:S02]  /*c5b0*/  ISETP.LT.OR P1, PT, R6, 0x4a, P1 ;  /* 0x0000004a0600780c */ /* 0x000fe40000f21670 */
[----:B------:R-:W-:Y:S02]  /*c5c0*/  FMNMX.FTZ R4, R79, R4, !PT ;  /* 0x000000044f047209 */ /* 0x000fe40007810000 */
[----:B------:R-:W-:Y:S02]  /*c5d0*/  ISETP.GT.AND P3, PT, R7, 0x51, !P3 ;  /* 0x000000510700780c */ /* 0x000fe40005f64270 */
[----:B------:R-:W-:Y:S02]  /*c5e0*/  FMNMX.FTZ R4, R77, R4, !PT ;  /* 0x000000044d047209 */ /* 0x000fe40007810000 */
[----:B------:R-:W-:-:S02]  /*c5f0*/  ISETP.NE.AND P6, PT, R14, RZ, PT ;  /* 0x000000ff0e00720c */ /* 0x000fc40003fc5270 */
        /* <DEDUP_REMOVED lines=25> */
[----:B------:R-:W0:Y:S01]  /*c790*/  SHFL.BFLY PT, R9, R8, 0x2, 0x1f ;  /* 0x0c401f0008097f89 */ /* 0x000e2200000e0000 */
[----:B------:R-:W-:-:S04]  /*c7a0*/  FMNMX.FTZ R5, R47, R4, !PT ;  /* 0x000000042f057209 */ /* 0x000fc80007810000 */
[----:B------:R-:W-:-:S04]  /*c7b0*/  FMNMX.FTZ R4, R50, R5, !PT ;  /* 0x0000000532047209 */ /* 0x000fc80007810000 */
[----:B------:R-:W-:-:S04]  /*c7c0*/  FMNMX.FTZ R5, R51, R4, !PT ;  /* 0x0000000433057209 */ /* 0x000fc80007810000 */
[----:B------:R-:W-:-:S04]  /*c7d0*/  FMNMX.FTZ R4, R54, R5, !PT ;  /* 0x0000000536047209 */ /* 0x000fc80007810000 */
[----:B------:R-:W-:-:S04]  /*c7e0*/  FMNMX.FTZ R5, R55, R4, !PT ;  /* 0x0000000437057209 */ /* 0x000fc80007810000 */
[----:B------:R-:W-:Y:S02]  /*c7f0*/  FMNMX.FTZ R4, R58, R5, !PT ;  /* 0x000000053a047209 */ /* 0x000fe40007810000 */
[----:B0-----:R-:W-:Y:S02]  /*c800*/  FMNMX.FTZ R10, R8, R9, !PT ;  /* 0x00000009080a7209 */ /* 0x001fe40007810000 */
[----:B------:R-:W-:-:S03]  /*c810*/  FMNMX.FTZ R5, R59, R4, !PT ;  /* 0x000000043b057209 */ /* 0x000fc60007810000 */
[----:B------:R-:W0:Y:S01]  /*c820*/  SHFL.BFLY PT, R11, R10, 0x1, 0x1f ;  /* 0x0c201f000a0b7f89 */ /* 0x000e2200000e0000 */
[----:B------:R-:W-:Y:S02]  /*c830*/  ISETP.LT.OR P2, PT, R6, 0x51, P2 ;  /* 0x000000510600780c */ /* 0x000fe40001741670 */
[----:B------:R-:W-:Y:S02]  /*c840*/  FSEL R26, R63, -INF , !P1 ;  /* 0xff8000003f1a7808 */ /* 0x000fe40004800000 */
[----:B------:R-:W-:Y:S02]  /*c850*/  FMNMX.FTZ R5, R62, R5, !PT ;  /* 0x000000053e057209 */ /* 0x000fe40007810000 */
[----:B------:R-:W-:Y:S02]  /*c860*/  ISETP.GT.AND P4, PT, R7, 0x58, !P4 ;  /* 0x000000580700780c */ /* 0x000fe40006784270 */
[----:B------:R-:W-:Y:S02]  /*c870*/  ISETP.LT.OR P3, PT, R6, 0x52, P3 ;  /* 0x000000520600780c */ /* 0x000fe40001f61670 */
[----:B------:R-:W-:-:S02]  /*c880*/  FSEL R66, R66, -INF , !P2 ;  /* 0xff80000042427808 */ /* 0x000fc40005000000 */
[----:B------:R-:W-:Y:S02]  /*c890*/  FMNMX.FTZ R5, R26, R5, !PT ;  /* 0x000000051a057209 */ /* 0x000fe40007810000 */
[----:B------:R-:W-:Y:S02]  /*c8a0*/  ISETP.GT.AND P1, PT, R7, 0x59, !P6 ;  /* 0x000000590700780c */ /* 0x000fe40007724270 */
[----:B------:R-:W-:Y:S02]  /*c8b0*/  ISETP.LT.OR P4, PT, R6, 0x59, P4 ;  /* 0x000000590600780c */ /* 0x000fe40002781670 */
[----:B------:R-:W-:Y:S02]  /*c8c0*/  FSEL R67, R67, -INF , !P3 ;  /* 0xff80000043437808 */ /* 0x000fe40005800000 */
[----:B------:R-:W-:Y:S02]  /*c8d0*/  FMNMX.FTZ R4, R66, R5, !PT ;  /* 0x0000000542047209 */ /* 0x000fe40007810000 */
[----:B------:R-:W-:-:S02]  /*c8e0*/  ISETP.LT.OR P1, PT, R6, 0x5a, P1 ;  /* 0x0000005a0600780c */ /* 0x000fc40000f21670 */
[----:B------:R-:W-:Y:S02]  /*c8f0*/  FSEL R70, R70, -INF , !P4 ;  /* 0xff80000046467808 */ /* 0x000fe40006000000 */
[----:B------:R-:W-:Y:S02]  /*c900*/  FMNMX.FTZ R5, R67, R4, !PT ;  /* 0x0000000443057209 */ /* 0x000fe40007810000 */
[----:B------:R-:W-:Y:S02]  /*c910*/  FSEL R71, R71, -INF , !P1 ;  /* 0xff80000047477808 */ /* 0x000fe40004800000 */
[----:B------:R-:W-:Y:S02]  /*c920*/  FMNMX.FTZ R4, R70, R5, !PT ;  /* 0x0000000546047209 */ /* 0x000fe40007810000 */
[----:B0-----:R-:W-:Y:S02]  /*c930*/  FMNMX.FTZ R6, R10, R11, !PT ;  /* 0x0000000b0a067209 */ /* 0x001fe40007810000 */
[----:B------:R-:W-:-:S02]  /*c940*/  FMNMX.FTZ R9, R71, R4, !PT ;  /* 0x0000000447097209 */ /* 0x000fc40007810000 */
[----:B------:R-:W2:Y:S04]  /*c950*/  LDL.64 R4, [R1+0x440] ;  /* 0x0004400001047983 */ /* 0x000ea80000100a00 */
[----:B------:R-:W-:Y:S04]  /*c960*/  STL.64 [R1+0x430], R8 ;  /* 0x0004300801007387 */ /* 0x000fe80000100a00 */
[----:B------:R0:W-:Y:S04]  /*c970*/  STL [R1+0x430], R6 ;  /* 0x0004300601007387 */ /* 0x0001e80000100800 */
[----:B------:R-:W3:Y:S04]  /*c980*/  LDL R12, [R1+0x430] ;  /* 0x00043000010c7983 */ /* 0x000ee80000100800 */
[----:B------:R-:W4:Y:S01]  /*c990*/  LDL R11, [R1+0x434] ;  /* 0x00043400010b7983 */ /* 0x000f220000100800 */
[----:B---3--:R-:W-:Y:S01]  /*c9a0*/  FMUL.FTZ R7, R25, R12 ;  /* 0x0000000c19077220 */ /* 0x008fe20000410000 */
[----:B------:R-:W-:-:S04]  /*c9b0*/  FSETP.NEU.FTZ.AND P1, PT, R12, -INF , PT ;  /* 0xff8000000c00780b */ /* 0x000fc80003f3d000 */
[----:B------:R-:W-:-:S05]  /*c9c0*/  FSEL R10, R7, RZ, P1 ;  /* 0x000000ff070a7208 */ /* 0x000fca0000800000 */
[----:B0-----:R-:W-:-:S04]  /*c9d0*/  FFMA.FTZ R6, R85, R25, -R10 ;  /* 0x0000001955067223 */ /* 0x001fc8000001080a */
[----:B------:R4:W-:Y:S02]  /*c9e0*/  MUFU.EX2 R173, R6 ;  /* 0x0000000600ad7308 */ /* 0x0009e40000000800 */
[----:B----4-:R-:W0:Y:S02]  /*c9f0*/  SHFL.BFLY PT, R6, R11, 0x2, 0x1f ;  /* 0x0c401f000b067f89 */ /* 0x010e2400000e0000 */
[----:B0-----:R-:W-:-:S05]  /*ca00*/  FMNMX.FTZ R6, R6, R11, !PT ;  /* 0x0000000b06067209 */ /* 0x001fca0007810000 */
[----:B------:R-:W0:Y:S01]  /*ca10*/  SHFL.BFLY PT, R9, R6, 0x1, 0x1f ;  /* 0x0c201f0006097f89 */ /* 0x000e2200000e0000 */
[----:B------:R-:W-:Y:S01]  /*ca20*/  FSEL R11, R12, RZ, P1 ;  /* 0x000000ff0c0b7208 */ /* 0x000fe20000800000 */
        /* <DEDUP_REMOVED lines=13> */
[--C-:B------:R-:W-:Y:S01]  /*cb00*/  FFMA.FTZ R194, R49, R25, -R10.reuse ;  /* 0x0000001931c27223 */ /* 0x100fe2000001080a */
[----:B0-----:R-:W-:Y:S01]  /*cb10*/  FMNMX.FTZ R6, R6, R9, !PT ;  /* 0x0000000906067209 */ /* 0x001fe20007810000 */
[----:B------:R-:W-:-:S03]  /*cb20*/  FFMA.FTZ R190, R33, R25, -R10 ;  /* 0x0000001921be7223 */ /* 0x000fc6000001080a */
[C---:B------:R-:W-:Y:S01]  /*cb30*/  FSETP.NEU.FTZ.AND P1, PT, R6.reuse, -INF , PT ;  /* 0xff8000000600780b */ /* 0x040fe20003f3d000 */
[-C--:B------:R-:W-:Y:S01]  /*cb40*/  FMUL.FTZ R8, R6, R25.reuse ;  /* 0x0000001906087220 */ /* 0x080fe20000410000 */
        /* <DEDUP_REMOVED lines=8> */
[----:B------:R-:W-:-:S02]  /*cbd0*/  FSEL R10, R8, RZ, P1 ;  /* 0x000000ff080a7208 */ /* 0x000fc40000800000 */
[----:B------:R-:W-:Y:S01]  /*cbe0*/  FSEL R8, R6, RZ, P1 ;  /* 0x000000ff06087208 */ /* 0x000fe20000800000 */
[----:B------:R-:W-:Y:S02]  /*cbf0*/  FADD.FTZ R20, R20, -R11 ;  /* 0x8000000b14147221 */ /* 0x000fe40000010000 */
[-C--:B------:R-:W-:Y:S02]  /*cc00*/  FFMA.FTZ R226, R24, R25.reuse, -R10 ;  /* 0x0000001918e27223 */ /* 0x080fe4000001080a */
[----:B------:R-:W-:Y:S01]  /*cc10*/  FADD.FTZ R8, R21, -R8 ;  /* 0x8000000815087221 */ /* 0x000fe20000010000 */
[-C--:B------:R-:W-:Y:S01]  /*cc20*/  FMUL.FTZ R12, R20, R25.reuse ;  /* 0x00000019140c7220 */ /* 0x080fe20000410000 */
[-CC-:B------:R-:W-:Y:S02]  /*cc30*/  FFMA.FTZ R223, R28, R25.reuse, -R10.reuse ;  /* 0x000000191cdf7223 */ /* 0x180fe4000001080a */
[----:B------:R-:W-:Y:S01]  /*cc40*/  FMUL.FTZ R8, R25, R8 ;  /* 0x0000000819087220 */ /* 0x000fe20000410000 */
[----:B------:R-:W-:Y:S01]  /*cc50*/  MUFU.EX2 R7, R7 ;  /* 0x0000000700077308 */ /* 0x000fe20000000800 */
[----:B------:R-:W-:-:S07]  /*cc60*/  FFMA.FTZ R175, R30, R25, -R10 ;  /* 0x000000191eaf7223 */ /* 0x000fce000001080a */
[----:B------:R-:W2:Y:S01]  /*cc70*/  MUFU.EX2 R12, R12 ;  /* 0x0000000c000c7308 */ /* 0x000ea20000000800 */
[----:B------:R-:W-:-:S07]  /*cc80*/  FFMA.FTZ R224, R31, R25, -R10 ;  /* 0x000000191fe07223 */ /* 0x000fce000001080a */
[----:B------:R-:W-:Y:S08]  /*cc90*/  MUFU.EX2 R226, R226 ;  /* 0x000000e200e27308 */ /* 0x000ff00000000800 */
[----:B------:R-:W0:Y:S01]  /*cca0*/  MUFU.EX2 R24, R8 ;  /* 0x0000000800187308 */ /* 0x000e220000000800 */
[----:B------:R-:W-:-:S07]  /*ccb0*/  FFMA.FTZ R219, R34, R25, -R10 ;  /* 0x0000001922db7223 */ /* 0x000fce000001080a */
[----:B------:R-:W1:Y:S08]  /*ccc0*/  MUFU.EX2 R172, R172 ;  /* 0x000000ac00ac7308 */ /* 0x000e700000000800 */
[----:B------:R-:W3:Y:S01]  /*ccd0*/  MUFU.EX2 R223, R223 ;  /* 0x000000df00df7308 */ /* 0x000ee20000000800 */
[----:B------:R-:W-:-:S07]  /*cce0*/  FFMA.FTZ R220, R35, R25, -R10 ;  /* 0x0000001923dc7223 */ /* 0x000fce000001080a */
[----:B------:R-:W4:Y:S08]  /*ccf0*/  MUFU.EX2 R174, R174 ;  /* 0x000000ae00ae7308 */ /* 0x000f300000000800 */
[----:B------:R-:W5:Y:S01]  /*cd00*/  MUFU.EX2 R175, R175 ;  /* 0x000000af00af7308 */ /* 0x000f620000000800 */
[----:B--2---:R-:W-:Y:S01]  /*cd10*/  FFMA.FTZ R9, R12, R4, R7 ;  /* 0x000000040c097223 */ /* 0x004fe20000010007 */
[----:B0-----:R-:W-:-:S06]  /*cd20*/  FFMA.FTZ R4, R5, R24, R226 ;  /* 0x0000001805047223 */ /* 0x001fcc00000100e2 */
[----:B------:R-:W0:Y:S01]  /*cd30*/  MUFU.EX2 R224, R224 ;  /* 0x000000e000e07308 */ /* 0x000e220000000800 */
[----:B------:R-:W-:Y:S01]  /*cd40*/  FFMA.FTZ R206, R38, R25, -R10 ;  /* 0x0000001926ce7223 */ /* 0x000fe2000001080a */
[----:B-1----:R-:W-:-:S06]  /*cd50*/  FADD.FTZ R9, R172, R9 ;  /* 0x00000009ac097221 */ /* 0x002fcc0000010000 */
[----:B------:R-:W1:Y:S01]  /*cd60*/  MUFU.EX2 R222, R222 ;  /* 0x000000de00de7308 */ /* 0x000e620000000800 */
[----:B---3--:R-:W-:Y:S01]  /*cd70*/  FADD.FTZ R4, R223, R4 ;  /* 0x00000004df047221 */ /* 0x008fe20000010000 */
[----:B------:R-:W-:-:S06]  /*cd80*/  FFMA.FTZ R207, R39, R25, -R10 ;  /* 0x0000001927cf7223 */ /* 0x000fcc000001080a */
[----:B------:R-:W2:Y:S01]  /*cd90*/  MUFU.EX2 R219, R219 ;  /* 0x000000db00db7308 */ /* 0x000ea20000000800 */
[----:B----4-:R-:W-:Y:S01]  /*cda0*/  FADD.FTZ R8, R174, R9 ;  /* 0x00000009ae087221 */ /* 0x010fe20000010000 */
[----:B-----5:R-:W-:-:S06]  /*cdb0*/  FADD.FTZ R5, R175, R4 ;  /* 0x00000004af057221 */ /* 0x020fcc0000010000 */
[----:B------:R-:W3:Y:S01]  /*cdc0*/  MUFU.EX2 R221, R221 ;  /* 0x000000dd00dd7308 */ /* 0x000ee20000000800 */
[----:B------:R-:W-:-:S07]  /*cdd0*/  FFMA.FTZ R202, R42, R25, -R10 ;  /* 0x000000192aca7223 */ /* 0x000fce000001080a */
[----:B------:R-:W4:Y:S01]  /*cde0*/  MUFU.EX2 R220, R220 ;  /* 0x000000dc00dc7308 */ /* 0x000f220000000800 */
[----:B------:R-:W-:Y:S01]  /*cdf0*/  FADD.FTZ R9, R173, R8 ;  /* 0x00000008ad097221 */ /* 0x000fe20000010000 */
[----:B0-----:R-:W-:-:S06]  /*ce00*/  FADD.FTZ R4, R224, R5 ;  /* 0x00000005e0047221 */ /* 0x001fcc0000010000 */
[----:B------:R-:W0:Y:S01]  /*ce10*/  MUFU.EX2 R208, R208 ;  /* 0x000000d000d07308 */ /* 0x000e220000000800 */
[----:B------:R-:W-:-:S07]  /*ce20*/  FFMA.FTZ R203, R43, R25, -R10 ;  /* 0x000000192bcb7223 */ /* 0x000fce000001080a */
[----:B------:R-:W5:Y:S01]  /*ce30*/  MUFU.EX2 R206, R206 ;  /* 0x000000ce00ce7308 */ /* 0x000f620000000800 */
[----:B-1----:R-:W-:Y:S01]  /*ce40*/  FADD.FTZ R8, R222, R9 ;  /* 0x00000009de087221 */ /* 0x002fe20000010000 */
[----:B--2---:R-:W-:-:S06]  /*ce50*/  FADD.FTZ R5, R219, R4 ;  /* 0x00000004db057221 */ /* 0x004fcc0000010000 */
[----:B------:R-:W1:Y:S01]  /*ce60*/  MUFU.EX2 R209, R209 ;  /* 0x000000d100d17308 */ /* 0x000e620000000800 */
[----:B------:R-:W-:-:S07]  /*ce70*/  FFMA.FTZ R198, R46, R25, -R10 ;  /* 0x000000192ec67223 */ /* 0x000fce000001080a */
[----:B------:R-:W2:Y:S01]  /*ce80*/  MUFU.EX2 R207, R207 ;  /* 0x000000cf00cf7308 */ /* 0x000ea20000000800 */
[----:B---3--:R-:W-:Y:S01]  /*ce90*/  FADD.FTZ R9, R221, R8 ;  /* 0x00000008dd097221 */ /* 0x008fe20000010000 */
[----:B----4-:R-:W-:-:S06]  /*cea0*/  FADD.FTZ R5, R220, R5 ;  /* 0x00000005dc057221 */ /* 0x010fcc0000010000 */
[----:B------:R-:W3:Y:S01]  /*ceb0*/  MUFU.EX2 R204, R204 ;  /* 0x000000cc00cc7308 */ /* 0x000ee20000000800 */
[----:B------:R-:W-:-:S07]  /*cec0*/  FFMA.FTZ R199, R47, R25, -R10 ;  /* 0x000000192fc77223 */ /* 0x000fce000001080a */
[----:B------:R-:W4:Y:S01]  /*ced0*/  MUFU.EX2 R202, R202 ;  /* 0x000000ca00ca7308 */ /* 0x000f220000000800 */
[----:B0-----:R-:W-:Y:S01]  /*cee0*/  FADD.FTZ R4, R208, R9 ;  /* 0x00000009d0047221 */ /* 0x001fe20000010000 */
[----:B-----5:R-:W-:-:S06]  /*cef0*/  FADD.FTZ R8, R206, R5 ;  /* 0x00000005ce087221 */ /* 0x020fcc0000010000 */
        /* <DEDUP_REMOVED lines=60> */
[----:B------:R-:W0:Y:S08]  /*d2c0*/  MUFU.EX2 R16, R16 ;  /* 0x0000001000107308 */ /* 0x000e300000000800 */
[----:B------:R-:W5:Y:S01]  /*d2d0*/  MUFU.EX2 R163, R163 ;  /* 0x000000a300a37308 */ /* 0x000f620000000800 */
[----:B-1----:R-:W-:Y:S01]  /*d2e0*/  FADD.FTZ R8, R182, R9 ;  /* 0x00000009b6087221 */ /* 0x002fe20000010000 */
[----:B--2---:R-:W-:-:S06]  /*d2f0*/  FADD.FTZ R5, R187, R4 ;  /* 0x00000004bb057221 */ /* 0x004fcc0000010000 */
[----:B------:R-:W1:Y:S08]  /*d300*/  MUFU.EX2 R14, R14 ;  /* 0x0000000e000e7308 */ /* 0x000e700000000800 */
[----:B------:R-:W2:Y:S01]  /*d310*/  MUFU.EX2 R20, R20 ;  /* 0x0000001400147308 */ /* 0x000ea20000000800 */
[----:B---3--:R-:W-:Y:S01]  /*d320*/  FADD.FTZ R9, R15, R8 ;  /* 0x000000080f097221 */ /* 0x008fe20000010000 */
[----:B----4-:R-:W-:-:S06]  /*d330*/  FADD.FTZ R4, R162, R5 ;  /* 0x00000005a2047221 */ /* 0x010fcc0000010000 */
[----:B------:R-:W3:Y:S08]  /*d340*/  MUFU.EX2 R17, R17 ;  /* 0x0000001100117308 */ /* 0x000ef00000000800 */
[----:B------:R-:W4:Y:S01]  /*d350*/  MUFU.EX2 R21, R21 ;  /* 0x0000001500157308 */ /* 0x000f220000000800 */
[----:B0-----:R-:W-:Y:S01]  /*d360*/  FADD.FTZ R9, R16, R9 ;  /* 0x0000000910097221 */ /* 0x001fe20000010000 */
[----:B-----5:R-:W-:-:S03]  /*d370*/  FADD.FTZ R5, R163, R4 ;  /* 0x00000004a3057221 */ /* 0x020fc60000010000 */
[----:B-1----:R-:W-:Y:S01]  /*d380*/  FADD.FTZ R8, R14, R9 ;  /* 0x000000090e087221 */ /* 0x002fe20000010000 */
[----:B--2---:R-:W-:-:S03]  /*d390*/  FADD.FTZ R4, R20, R5 ;  /* 0x0000000514047221 */ /* 0x004fc60000010000 */
[----:B---3--:R-:W-:Y:S01]  /*d3a0*/  FADD.FTZ R8, R17, R8 ;  /* 0x0000000811087221 */ /* 0x008fe20000010000 */
[----:B------:R-:W-:Y:S01]  /*d3b0*/  STL [R1+0x434], R6 ;  /* 0x0004340601007387 */ /* 0x000fe20000100800 */
[----:B----4-:R-:W-:-:S05]  /*d3c0*/  FADD.FTZ R9, R21, R4 ;  /* 0x0000000415097221 */ /* 0x010fca0000010000 */
[----:B------:R-:W-:Y:S04]  /*d3d0*/  STL.64 [R1+0x440], R8 ;  /* 0x0004400801007387 */ /* 0x000fe80000100a00 */
[----:B------:R-:W2:Y:S01]  /*d3e0*/  LD.E R10, desc[UR56][R18.64+0x220] ;  /* 0x00022038120a7980 */ /* 0x000ea2000c101900 */
[----:B------:R-:W-:-:S04]  /*d3f0*/  UIADD3 UR4, UP0, UR49, 0x220, URZ ;  /* 0x0000022031047890 */ /* 0x000fc8000ff1e03f */
[----:B------:R-:W-:Y:S02]  /*d400*/  ULOP3.LUT UR5, UR4, 0x4, URZ, 0xfc, !UPT ;  /* 0x0000000404057892 */ /* 0x000fe4000f8efc3f */
[----:B------:R-:W-:-:S04]  /*d410*/  UIADD3.X UR6, URZ, UR48, URZ, UP0, !UPT ;  /* 0x000000303f067290 */ /* 0x000fc800087fe43f */
[----:B------:R-:W-:Y:S02]  /*d420*/  IMAD.U32 R4, RZ, RZ, UR5 ;  /* 0x00000005ff047e24 */ /* 0x000fe4000f8e00ff */
[----:B------:R-:W-:Y:S02]  /*d430*/  IMAD.U32 R5, RZ, RZ, UR6 ;  /* 0x00000006ff057e24 */ /* 0x000fe4000f8e00ff */
[----:B--2---:R-:W-:-:S05]  /*d440*/  FMUL.FTZ R11, R12, R10 ;  /* 0x0000000a0c0b7220 */ /* 0x004fca0000410000 */
[----:B------:R0:W-:Y:S04]  /*d450*/  ST.E desc[UR56][R18.64+0x220], R11 ;  /* 0x0002200b12007985 */ /* 0x0001e8000c101938 */
[----:B------:R-:W2:Y:S02]  /*d460*/  LD.E R10, desc[UR56][R4.64] ;  /* 0x00000038040a7980 */ /* 0x000ea4000c101900 */
[----:B--2---:R-:W-:-:S05]  /*d470*/  FMUL.FTZ R13, R12, R10 ;  /* 0x0000000a0c0d7220 */ /* 0x004fca0000410000 */
[----:B------:R1:W-:Y:S04]  /*d480*/  ST.E desc[UR56][R4.64], R13 ;  /* 0x0000000d04007985 */ /* 0x0003e8000c101938 */
[----:B0-----:R-:W2:Y:S04]  /*d490*/  LD.E R11, desc[UR56][R18.64+0x260] ;  /* 0x00026038120b7980 */ /* 0x001ea8000c101900 */
[----:B------:R-:W3:Y:S04]  /*d4a0*/  LD.E R141, desc[UR56][R18.64+0x414] ;  /* 0x00041438128d7980 */ /* 0x000ee8000c101900 */
[----:B------:R-:W4:Y:S04]  /*d4b0*/  LD.E R9, desc[UR56][R18.64+0x230] ;  /* 0x0002303812097980 */ /* 0x000f28000c101900 */
        /* <DEDUP_REMOVED lines=59> */
[----:B------:R-:W-:-:S06]  /*d870*/  ULOP3.LUT UR5, UR4, 0x8, URZ, 0xfc, !UPT ;  /* 0x0000000804057892 */ /* 0x000fcc000f8efc3f */
[----:B------:R-:W-:Y:S02]  /*d880*/  IMAD.U32 R10, RZ, RZ, UR5 ;  /* 0x00000005ff0a7e24 */ /* 0x000fe4000f8e00ff */
[C---:B--2---:R-:W-:Y:S01]  /*d890*/  FMUL.FTZ R11, R12.reuse, R11 ;  /* 0x0000000b0c0b7220 */ /* 0x044fe20000410000 */
[----:B---3--:R-:W-:-:S04]  /*d8a0*/  FMUL.FTZ R141, R12, R141 ;  /* 0x0000008d0c8d7220 */ /* 0x008fc80000410000 */
[----:B------:R0:W-:Y:S01]  /*d8b0*/  ST.E desc[UR56][R18.64+0x260], R11 ;  /* 0x0002600b12007985 */ /* 0x0001e2000c101938 */
[C---:B----4-:R-:W-:Y:S01]  /*d8c0*/  FMUL.FTZ R9, R12.reuse, R9 ;  /* 0x000000090c097220 */ /* 0x050fe20000410000 */
[C---:B-----5:R-:W-:Y:S01]  /*d8d0*/  FMUL.FTZ R25, R12.reuse, R25 ;  /* 0x000000190c197220 */ /* 0x060fe20000410000 */
[C---:B------:R-:W-:Y:S01]  /*d8e0*/  FMUL.FTZ R27, R12.reuse, R27 ;  /* 0x0000001b0c1b7220 */ /* 0x040fe20000410000 */
[----:B0-----:R-:W-:Y:S02]  /*d8f0*/  IMAD.U32 R11, RZ, RZ, UR6 ;  /* 0x00000006ff0b7e24 */ /* 0x001fe4000f8e00ff */
        /* <DEDUP_REMOVED lines=118> */
[----:B0-----:R-:W2:Y:S01]  /*e060*/  LD.E R13, desc[UR56][R10.64] ;  /* 0x000000380a0d7980 */ /* 0x001ea2000c101900 */
[----:B------:R-:W-:Y:S01]  /*e070*/  ULOP3.LUT UR4, UR4, 0xc, URZ, 0xfc, !UPT ;  /* 0x0000000c04047892 */ /* 0x000fe2000f8efc3f */
[----:B------:R-:W-:-:S05]  /*e080*/  IMAD.U32 R9, RZ, RZ, UR6 ;  /* 0x00000006ff097e24 */ /* 0x000fca000f8e00ff */
[----:B------:R-:W-:Y:S02]  /*e090*/  IMAD.U32 R8, RZ, RZ, UR4 ;  /* 0x00000004ff087e24 */ /* 0x000fe4000f8e00ff */
[----:B--2---:R-:W-:-:S05]  /*e0a0*/  FMUL.FTZ R13, R24, R13 ;  /* 0x0000000d180d7220 */ /* 0x004fca0000410000 */
[----:B------:R0:W-:Y:S04]  /*e0b0*/  ST.E desc[UR56][R10.64], R13 ;  /* 0x0000000d0a007985 */ /* 0x0001e8000c101938 */
[----:B------:R-:W2:Y:S02]  /*e0c0*/  LD.E R25, desc[UR56][R8.64] ;  /* 0x0000003808197980 */ /* 0x000ea4000c101900 */
[----:B--2---:R-:W-:-:S05]  /*e0d0*/  FMUL.FTZ R25, R24, R25 ;  /* 0x0000001918197220 */ /* 0x004fca0000410000 */
[----:B------:R1:W-:Y:S04]  /*e0e0*/  ST.E desc[UR56][R8.64], R25 ;  /* 0x0000001908007985 */ /* 0x0003e8000c101938 */
[----:B------:R-:W2:Y:S04]  /*e0f0*/  LD.E R145, desc[UR56][R18.64+0x41c] ;  /* 0x00041c3812917980 */ /* 0x000ea8000c101900 */
[----:B------:R-:W3:Y:S04]  /*e100*/  LD.E R27, desc[UR56][R18.64+0x238] ;  /* 0x00023838121b7980 */ /* 0x000ee8000c101900 */
[----:B------:R-:W4:Y:S04]  /*e110*/  LD.E R29, desc[UR56][R18.64+0x23c] ;  /* 0x00023c38121d7980 */ /* 0x000f28000c101900 */
[----:B------:R-:W5:Y:S04]  /*e120*/  LD.E R31, desc[UR56][R18.64+0x248] ;  /* 0x00024838121f7980 */ /* 0x000f68000c101900 */
[----:B------:R-:W5:Y:S04]  /*e130*/  LD.E R33, desc[UR56][R18.64+0x24c] ;  /* 0x00024c3812217980 */ /* 0x000f68000c101900 */
[----:B------:R-:W5:Y:S04]  /*e140*/  LD.E R35, desc[UR56][R18.64+0x258] ;  /* 0x0002583812237980 */ /* 0x000f68000c101900 */
[----:B------:R-:W5:Y:S04]  /*e150*/  LD.E R37, desc[UR56][R18.64+0x25c] ;  /* 0x00025c3812257980 */ /* 0x000f68000c101900 */
[----:B0-----:R-:W5:Y:S04]  /*e160*/  LD.E R13, desc[UR56][R18.64+0x268] ;  /* 0x00026838120d7980 */ /* 0x001f68000c101900 */
        /* <DEDUP_REMOVED lines=177> */
[----:B------:R-:W-:Y:S01]  /*ec80*/  ST.E desc[UR56][R18.64+0x418], R143 ;  /* 0x0004188f12007985 */ /* 0x000fe2000c101938 */
[----:B------:R1:W-:Y:S06]  /*ec90*/  BAR.SYNC.DEFER_BLOCKING R179, 0x100 ;  /* 0x000400b30000751d */ /* 0x0003ec0000010000 */
[----:B0-----:R-:W2:Y:S04]  /*eca0*/  LD.E R25, desc[UR56][R18.64+0x220] ;  /* 0x0002203812197980 */ /* 0x001ea8000c101900 */
[----:B------:R-:W3:Y:S04]  /*ecb0*/  LD.E R225, desc[UR56][R18.64+0x210] ;  /* 0x0002103812e17980 */ /* 0x000ee8000c101900 */
[----:B------:R-:W3:Y:S04]  /*ecc0*/  LD.E.64 R12, desc[UR56][R18.64+0xa8] ;  /* 0x0000a838120c7980 */ /* 0x000ee8000c101b00 */
[----:B--2---:R0:W-:Y:S04]  /*ecd0*/  ST.E desc[UR56][R18.64+0x220], R25 ;  /* 0x0002201912007985 */ /* 0x0041e8000c101938 */
[----:B------:R-:W2:Y:S04]  /*ece0*/  LD.E R27, desc[UR56][R4.64] ;  /* 0x00000038041b7980 */ /* 0x000ea8000c101900 */
[----:B--2---:R2:W-:Y:S04]  /*ecf0*/  ST.E desc[UR56][R4.64], R27 ;  /* 0x0000001b04007985 */ /* 0x0045e8000c101938 */
[----:B------:R-:W4:Y:S04]  /*ed00*/  LD.E R29, desc[UR56][R10.64] ;  /* 0x000000380a1d7980 */ /* 0x000f28000c101900 */
[----:B----4-:R4:W-:Y:S04]  /*ed10*/  ST.E desc[UR56][R10.64], R29 ;  /* 0x0000001d0a007985 */ /* 0x0109e8000c101938 */
[----:B------:R-:W5:Y:S04]  /*ed20*/  LD.E R31, desc[UR56][R8.64] ;  /* 0x00000038081f7980 */ /* 0x000f68000c101900 */
[----:B-----5:R5:W-:Y:S04]  /*ed30*/  ST.E desc[UR56][R8.64], R31 ;  /* 0x0000001f08007985 */ /* 0x020be8000c101938 */
[----:B------:R-:W3:Y:S04]  /*ed40*/  LD.E R33, desc[UR56][R18.64+0x230] ;  /* 0x0002303812217980 */ /* 0x000ee8000c101900 */
[----:B------:R-:W3:Y:S04]  /*ed50*/  LD.E R35, desc[UR56][R18.64+0x234] ;  /* 0x0002343812237980 */ /* 0x000ee8000c101900 */
[----:B0-----:R-:W3:Y:S04]  /*ed60*/  LD.E R25, desc[UR56][R18.64+0x238] ;  /* 0x0002383812197980 */ /* 0x001ee8000c101900 */
[----:B------:R-:W3:Y:S04]  /*ed70*/  LD.E R37, desc[UR56][R18.64+0x23c] ;  /* 0x00023c3812257980 */ /* 0x000ee8000c101900 */
[----:B------:R-:W3:Y:S04]  /*ed80*/  LD.E R39, desc[UR56][R18.64+0x240] ;  /* 0x0002403812277980 */ /* 0x000ee8000c101900 */
[----:B------:R-:W3:Y:S04]  /*ed90*/  LD.E R41, desc[UR56][R18.64+0x244] ;  /* 0x0002443812297980 */ /* 0x000ee8000c101900 */
[----:B--2---:R-:W2:Y:S04]  /*eda0*/  LD.E R27, desc[UR56][R18.64+0x248] ;  /* 0x00024838121b7980 */ /* 0x004ea8000c101900 */
[----:B------:R-:W2:Y:S04]  /*edb0*/  LD.E R43, desc[UR56][R18.64+0x24c] ;  /* 0x00024c38122b7980 */ /* 0x000ea8000c101900 */
        /* <DEDUP_REMOVED lines=116> */
[----:B---3--:R-:W-:Y:S04]  /*f500*/  ST.E desc[UR56][R18.64+0x230], R33 ;  /* 0x0002302112007985 */ /* 0x008fe8000c101938 */
[----:B------:R-:W-:Y:S04]  /*f510*/  ST.E desc[UR56][R18.64+0x234], R35 ;  /* 0x0002342312007985 */ /* 0x000fe8000c101938 */
[----:B------:R-:W-:Y:S04]  /*f520*/  ST.E desc[UR56][R18.64+0x238], R25 ;  /* 0x0002381912007985 */ /* 0x000fe8000c101938 */
[----:B------:R-:W-:Y:S04]  /*f530*/  ST.E desc[UR56][R18.64+0x23c], R37 ;  /* 0x00023c2512007985 */ /* 0x000fe8000c101938 */
[----:B------:R-:W-:Y:S04]  /*f540*/  ST.E desc[UR56][R18.64+0x240], R39 ;  /* 0x0002402712007985 */ /* 0x000fe8000c101938 */
[----:B------:R-:W-:Y:S04]  /*f550*/  ST.E desc[UR56][R18.64+0x244], R41 ;  /* 0x0002442912007985 */ /* 0x000fe8000c101938 */
[----:B--2---:R-:W-:Y:S04]  /*f560*/  ST.E desc[UR56][R18.64+0x248], R27 ;  /* 0x0002481b12007985 */ /* 0x004fe8000c101938 */
[----:B------:R-:W-:Y:S04]  /*f570*/  ST.E desc[UR56][R18.64+0x24c], R43 ;  /* 0x00024c2b12007985 */ /* 0x000fe8000c101938 */
        /* <DEDUP_REMOVED lines=116> */
[----:B0-----:R-:W5:Y:S04]  /*fcc0*/  LDL R6, [R1+0x88] ;  /* 0x0000880001067983 */ /* 0x001f680000100800 */
[----:B--2---:R-:W2:Y:S04]  /*fcd0*/  LD.E R24, desc[UR56][R18.64+0x220] ;  /* 0x0002203812187980 */ /* 0x004ea8000c101900 */
[----:B---3--:R-:W2:Y:S04]  /*fce0*/  LD.E R28, desc[UR56][R18.64+0x230] ;  /* 0x00023038121c7980 */ /* 0x008ea8000c101900 */
[----:B------:R-:W2:Y:S04]  /*fcf0*/  LD.E R29, desc[UR56][R18.64+0x234] ;  /* 0x00023438121d7980 */ /* 0x000ea8000c101900 */
[----:B----4-:R-:W2:Y:S04]  /*fd00*/  LD.E R30, desc[UR56][R18.64+0x238] ;  /* 0x00023838121e7980 */ /* 0x010ea8000c101900 */
[----:B------:R-:W2:Y:S04]  /*fd10*/  LD.E R31, desc[UR56][R18.64+0x23c] ;  /* 0x00023c38121f7980 */ /* 0x000ea8000c101900 */
[----:B-----5:R-:W2:Y:S04]  /*fd20*/  LD.E R32, desc[UR56][R18.64+0x240] ;  /* 0x0002403812207980 */ /* 0x020ea8000c101900 */
[----:B------:R-:W2:Y:S04]  /*fd30*/  LD.E R33, desc[UR56][R18.64+0x244] ;  /* 0x0002443812217980 */ /* 0x000ea8000c101900 */
[----:B-1----:R-:W2:Y:S04]  /*fd40*/  LD.E R34, desc[UR56][R18.64+0x248] ;  /* 0x0002483812227980 */ /* 0x002ea8000c101900 */
        /* <DEDUP_REMOVED lines=138> */
[----:B------:R-:W-:Y:S01]  /*105f0*/  ST.E desc[UR56][R18.64+0x220], R24 ;  /* 0x0002201812007985 */ /* 0x000fe2000c101938 */
[----:B------:R-:W-:-:S02]  /*10600*/  F2FP.F16.F32.PACK_AB R172, R221, R222 ;  /* 0x000000deddac723e */ /* 0x000fc400000000ff */
[----:B------:R-:W-:Y:S01]  /*10610*/  F2FP.F16.F32.PACK_AB R174, R209, R208 ;  /* 0x000000d0d1ae723e */ /* 0x000fe200000000ff */
[----:B------:R-:W-:Y:S01]  /*10620*/  ST.E desc[UR56][R4.64], R25 ;  /* 0x0000001904007985 */ /* 0x000fe2000c101938 */
        /* <DEDUP_REMOVED lines=130> */
[----:B------:R-:W-:Y:S01]  /*10e50*/  R2UR UR6, R6 ;  /* 0x00000000060672ca */ /* 0x000fe200000e0000 */
[----:B------:R-:W-:Y:S01]  /*10e60*/  STL [R1+0x88], R2 ;  /* 0x0000880201007387 */ /* 0x000fe20000100800 */
        /* <DEDUP_REMOVED lines=281> */
[----:B------:R-:W-:Y:S01]  /*12000*/  VIADD R12, R12, 0x280 ;  /* 0x000002800c0c7836 */ /* 0x000fe20000000000 */
[----:B------:R-:W-:Y:S02]  /*12010*/  WARPGROUP.DEPBAR.LE gsb0, 0x0 ;  /* 0x00008000000079c5 */ /* 0x000fe40000010000 */
[----:B------:R-:W-:Y:S01]  /*12020*/  ST.E desc[UR56][R18.64+0x220], R24 ;  /* 0x0002201812007985 */ /* 0x000fe2000c101938 */
[----:B------:R-:W-:Y:S02]  /*12030*/  F2FP.F16.F32.PACK_AB R172, R184, R185 ;  /* 0x000000b9b8ac723e */ /* 0x000fe400000000ff */
[----:B------:R-:W-:Y:S01]  /*12040*/  F2FP.F16.F32.PACK_AB R174, R182, R181 ;  /* 0x000000b5b6ae723e */ /* 0x000fe200000000ff */
[----:B------:R-:W-:Y:S01]  /*12050*/  ST.E desc[UR56][R4.64], R25 ;  /* 0x0000001904007985 */ /* 0x000fe2000c101938 */
        /* <DEDUP_REMOVED lines=398> */
[----:B------:R-:W-:Y:S04]  /*13940*/  STL [R1+0x88], R2 ;  /* 0x0000880201007387 */ /* 0x000fe80000100800 */
[----:B------:R-:W3:Y:S04]  /*13950*/  LD.E R7, desc[UR56][R18.64+0x220] ;  /* 0x0002203812077980 */ /* 0x000ee8000c101900 */
[----:B---3--:R3:W-:Y:S04]  /*13960*/  ST.E desc[UR56][R18.64+0x220], R7 ;  /* 0x0002200712007985 */ /* 0x0087e8000c101938 */
[----:B------:R-:W4:Y:S04]  /*13970*/  LD.E R13, desc[UR56][R4.64] ;  /* 0x00000038040d7980 */ /* 0x000f28000c101900 */
[----:B----4-:R4:W-:Y:S04]  /*13980*/  ST.E desc[UR56][R4.64], R13 ;  /* 0x0000000d04007985 */ /* 0x0109e8000c101938 */
[----:B------:R-:W5:Y:S04]  /*13990*/  LD.E R15, desc[UR56][R10.64] ;  /* 0x000000380a0f7980 */ /* 0x000f68000c101900 */
[----:B-----5:R5:W-:Y:S04]  /*139a0*/  ST.E desc[UR56][R10.64], R15 ;  /* 0x0000000f0a007985 */ /* 0x020be8000c101938 */
[----:B------:R-:W2:Y:S04]  /*139b0*/  LD.E R17, desc[UR56][R8.64] ;  /* 0x0000003808117980 */ /* 0x000ea8000c101900 */
[----:B--2---:R2:W-:Y:S04]  /*139c0*/  ST.E desc[UR56][R8.64], R17 ;  /* 0x0000001108007985 */ /* 0x0045e8000c101938 */
[----:B------:R-:W2:Y:S04]  /*139d0*/  LD.E R21, desc[UR56][R18.64+0x230] ;  /* 0x0002303812157980 */ /* 0x000ea8000c101900 */
[----:B0-----:R-:W2:Y:S04]  /*139e0*/  LD.E R25, desc[UR56][R18.64+0x234] ;  /* 0x0002343812197980 */ /* 0x001ea8000c101900 */
[----:B-1----:R-:W2:Y:S04]  /*139f0*/  LD.E R27, desc[UR56][R18.64+0x238] ;  /* 0x00023838121b7980 */ /* 0x002ea8000c101900 */
[----:B------:R-:W2:Y:S04]  /*13a00*/  LD.E R29, desc[UR56][R18.64+0x23c] ;  /* 0x00023c38121d7980 */ /* 0x000ea8000c101900 */
[----:B---3--:R-:W3:Y:S04]  /*13a10*/  LD.E R7, desc[UR56][R18.64+0x240] ;  /* 0x0002403812077980 */ /* 0x008ee8000c101900 */
[----:B------:R-:W3:Y:S04]  /*13a20*/  LD.E R31, desc[UR56][R18.64+0x244] ;  /* 0x00024438121f7980 */ /* 0x000ee8000c101900 */
[----:B----4-:R-:W4:Y:S04]  /*13a30*/  LD.E R5, desc[UR56][R18.64+0x248] ;  /* 0x0002483812057980 */ /* 0x010f28000c101900 */
[----:B------:R-:W4:Y:S04]  /*13a40*/  LD.E R13, desc[UR56][R18.64+0x24c] ;  /* 0x00024c38120d7980 */ /* 0x000f28000c101900 */
[----:B-----5:R-:W5:Y:S04]  /*13a50*/  LD.E R11, desc[UR56][R18.64+0x250] ;  /* 0x00025038120b7980 */ /* 0x020f68000c101900 */
        /* <DEDUP_REMOVED lines=115> */
[----:B------:R0:W-:Y:S04]  /*14190*/  ST.E desc[UR56][R18.64+0x230], R21 ;  /* 0x0002301512007985 */ /* 0x0001e8000c101938 */
[----:B------:R0:W-:Y:S04]  /*141a0*/  ST.E desc[UR56][R18.64+0x234], R25 ;  /* 0x0002341912007985 */ /* 0x0001e8000c101938 */
[----:B------:R0:W-:Y:S04]  /*141b0*/  ST.E desc[UR56][R18.64+0x238], R27 ;  /* 0x0002381b12007985 */ /* 0x0001e8000c101938 */
[----:B------:R0:W-:Y:S04]  /*141c0*/  ST.E desc[UR56][R18.64+0x23c], R29 ;  /* 0x00023c1d12007985 */ /* 0x0001e8000c101938 */
[----:B---3--:R0:W-:Y:S04]  /*141d0*/  ST.E desc[UR56][R18.64+0x240], R7 ;  /* 0x0002400712007985 */ /* 0x0081e8000c101938 */
[----:B------:R0:W-:Y:S04]  /*141e0*/  ST.E desc[UR56][R18.64+0x244], R31 ;  /* 0x0002441f12007985 */ /* 0x0001e8000c101938 */
[----:B----4-:R0:W-:Y:S04]  /*141f0*/  ST.E desc[UR56][R18.64+0x248], R5 ;  /* 0x0002480512007985 */ /* 0x0101e8000c101938 */
[----:B------:R0:W-:Y:S04]  /*14200*/  ST.E desc[UR56][R18.64+0x24c], R13 ;  /* 0x00024c0d12007985 */ /* 0x0001e8000c101938 */
[----:B-----5:R0:W-:Y:S04]  /*14210*/  ST.E desc[UR56][R18.64+0x250], R11 ;  /* 0x0002500b12007985 */ /* 0x0201e8000c101938 */
[----:B------:R0:W-:Y:S04]  /*14220*/  ST.E desc[UR56][R18.64+0x254], R15 ;  /* 0x0002540f12007985 */ /* 0x0001e8000c101938 */
[----:B--2---:R0:W-:Y:S04]  /*14230*/  ST.E desc[UR56][R18.64+0x258], R9 ;  /* 0x0002580912007985 */ /* 0x0041e8000c101938 */
        /* <DEDUP_REMOVED lines=121> */
.L_x_2915:
[----:B------:R-:W-:Y:S05]  /*149d0*/  BSYNC B0 ;  /* 0x0000000000007941 */ /* 0x000fea0003800000 */
.L_x_2914:
[C---:B------:R-:W-:Y:S01]  /*149e0*/  ISETP.GT.AND P0, PT, R0.reuse, R3, PT ;  /* 0x000000030000720c */ /* 0x040fe20003f04270 */
[----:B------:R-:W-:-:S12]  /*149f0*/  VIADD R0, R0, 0xffffffff ;  /* 0xffffffff00007836 */ /* 0x000fd80000000000 */
[----:B------:R-:W-:Y:S05]  /*14a00*/  @P0 BRA `(.L_x_2916) ;  /* 0xffffff5400500947 */ /* 0x000fea000383ffff */
[----:B01----:R-:W2:Y:S02]  /*14a10*/  LDL R2, [R1+0x70] ;  /* 0x0000700001027983 */ /* 0x003ea40000100800 */
[----:B--2---:R-:W-:-:S07]  /*14a20*/  IMAD.SHL.U32 R2, R2, 0x80, RZ ;  /* 0x0000008002027824 */ /* 0x004fce00078e00ff */
.L_x_2889:
[----:B------:R-:W0:Y:S01]  /*14a30*/  LDC R6, c[0x0][0xadc] ;  /* 0x0002b700ff067b82 */ /* 0x000e220000000800 */
[----:B------:R-:W-:Y:S01]  /*14a40*/  IADD3 R161, R161, 0x80, -R160 ;  /* 0x00000080a1a17810 */ /* 0x000fe20007ffe8a0 */
[----:B------:R-:W-:-:S04]  /*14a50*/  ULDC UR4, c[0x0][0xad4] ;  /* 0x0002b50000047ab9 */ /* 0x000fc80000000800 */
[----:B------:R-:W-:-:S04]  /*14a60*/  IMAD.IADD R161, R161, 0x1, R2 ;  /* 0x00000001a1a17824 */ /* 0x000fc800078e0202 */
        /* <DEDUP_REMOVED lines=13> */
.L_x_2919:
[----:B------:R-:W-:-:S13]  /*14b40*/  ISETP.NE.AND P0, PT, R6, 0x1, PT ;  /* 0x000000010600780c */ /* 0x000fda0003f05270 */
[----:B------:R-:W0:Y:S02]  /*14b50*/  @P0 LDC.64 R4, c[0x0][0xae0] ;  /* 0x0002b800ff040b82 */ /* 0x000e240000000a00 */
[----:B0-----:R-:W-:-:S05]  /*14b60*/  @P0 IMAD.HI.U32 R4, R161, R4, RZ ;  /* 0x00000004a1040227 */ /* 0x001fca00078e00ff */
[----:B------:R-:W-:-:S07]  /*14b70*/  @P0 SHF.R.U32.HI R161, RZ, R5, R4 ;  /* 0x00000005ffa10219 */ /* 0x000fce0000011604 */
.L_x_2920:
[----:B------:R-:W-:Y:S05]  /*14b80*/  BSYNC B0 ;  /* 0x0000000000007941 */ /* 0x000fea0003800000 */
.L_x_2918:
[----:B------:R-:W-:-:S05]  /*14b90*/  IMAD R161, R161, R6, RZ ;  /* 0x00000006a1a17224 */ /* 0x000fca00078e02ff */
[----:B------:R-:W-:-:S07]  /*14ba0*/  VIMNMX R2, R2, R161, !PT ;  /* 0x000000a102027248 */ /* 0x000fce0007fe0100 */
.L_x_2917:
[----:B------:R-:W-:-:S04]  /*14bb0*/  VIADD R2, R2, 0x5f ;  /* 0x0000005f02027836 */ /* 0x000fc80000000000 */
[----:B------:R-:W-:-:S05]  /*14bc0*/  IMAD.HI R2, R2, 0x2aaaaaab, RZ ;  /* 0x2aaaaaab02027827 */ /* 0x000fca00078e02ff */
[----:B------:R-:W-:-:S04]  /*14bd0*/  SHF.R.U32.HI R3, RZ, 0x1f, R2 ;  /* 0x0000001fff037819 */ /* 0x000fc80000011602 */
[----:B------:R-:W-:-:S04]  /*14be0*/  LEA.HI.SX32 R2, R2, R3, 0x1c ;  /* 0x0000000302027211 */ /* 0x000fc800078fe2ff */
[----:B------:R-:W-:-:S04]  /*14bf0*/  VIMNMX R5, R167, R2, !PT ;  /* 0x00000002a7057248 */ /* 0x000fc80007fe0100 */
[----:B------:R-:W-:-:S13]  /*14c00*/  ISETP.GE.AND P0, PT, R0, R5, PT ;  /* 0x000000050000720c */ /* 0x000fda0003f06270 */
[----:B------:R-:W-:Y:S05]  /*14c10*/  @!P0 BRA `(.L_x_2921) ;  /* 0x0000009400fc8947 */ /* 0x000fea0003800000 */
[----:B------:R0:W5:Y:S01]  /*14c20*/  LDL.64 R2, [R1+0x170] ;  /* 0x0001700001027983 */ /* 0x0001620000100a00 */
[----:B------:R-:W-:-:S07]  /*14c30*/  IMAD.MOV.U32 R4, RZ, RZ, R0 ;  /* 0x000000ffff047224 */ /* 0x000fce00078e0000 */
.L_x_2938:
[----:B0----5:R-:W2:Y:S04]  /*14c40*/  LD.E R7, desc[UR56][R2.64] ;  /* 0x0000003802077980 */ /* 0x021ea8000c101900 */
        /* <DEDUP_REMOVED lines=23> */
.L_x_2923:
[----:B------:R-:W-:Y:S05]  /*14dc0*/  BSYNC B0 ;  /* 0x0000000000007941 */ /* 0x000fea0003800000 */
.L_x_2922:
        /* <DEDUP_REMOVED lines=13> */
.L_x_2925:
[----:B------:R-:W-:Y:S05]  /*14ea0*/  BSYNC B0 ;  /* 0x0000000000007941 */ /* 0x000fea0003800000 */
.L_x_2924:
        /* <DEDUP_REMOVED lines=8> */
.L_x_2927:
[----:B------:R-:W-:Y:S05]  /*14f30*/  BSYNC B0 ;  /* 0x0000000000007941 */ /* 0x000fea0003800000 */
.L_x_2926:
        /* <DEDUP_REMOVED lines=57> */
[----:B-1----:R-:W-:Y:S05]  /*152d0*/  @!P2 BRA `(.L_x_2930) ;  /* 0x000000000004a947 */ /* 0x002fea0003800000 */
[----:B------:R-:W-:Y:S01]  /*152e0*/  BPT.TRAP 0x1 ;  /* 0x000000040000795c */ /* 0x000fe20000300000 */
.L_x_2930:
[----:B------:R-:W-:Y:S05]  /*152f0*/  BSYNC B0 ;  /* 0x0000000000007941 */ /* 0x000fea0003800000 */
.L_x_2929:
        /* <DEDUP_REMOVED lines=10> */
.L_x_2932:
[----:B------:R-:W-:Y:S05]  /*153a0*/  BSYNC B0 ;  /* 0x0000000000007941 */ /* 0x000fea0003800000 */
.L_x_2931:
[----:B------:R-:W-:Y:S04]  /*153b0*/  BSSY B0, `(.L_x_2933) ;  /* 0x0000006000007945 */ /* 0x000fe80003800000 */
[----:B--2---:R-:W-:Y:S05]  /*153c0*/  @P1 BRA `(.L_x_2934) ;  /* 0x0000000000101947 */ /* 0x004fea0003800000 */
[----:B-----5:R-:W-:Y:S01]  /*153d0*/  IMAD R6, R6, 0x8, R9 ;  /* 0x0000000806067824 */ /* 0x020fe200078e0209 */
[----:B-1----:R-:W-:-:S04]  /*153e0*/  SHF.L.U32 R7, R8, 0x1f, RZ ;  /* 0x0000001f08077819 */ /* 0x002fc800000006ff */
[----:B------:R-:W1:Y:S02]  /*153f0*/  SYNCS.PHASECHK.TRANS64.TRYWAIT P1, [R6+URZ], R7 ;  /* 0x00000007060075a7 */ /* 0x000e64000802017f */
[----:B-1----:R-:W-:Y:S05]  /*15400*/  @!P1 BRA `(.L_x_2935) ;  /* 0x000001e800e89947 */ /* 0x002fea0003800000 */
.L_x_2934:
[----:B------:R-:W-:Y:S05]  /*15410*/  BSYNC B0 ;  /* 0x0000000000007941 */ /* 0x000fea0003800000 */
.L_x_2933:
[----:B------:R-:W2:Y:S04]  /*15420*/  LDL R9, [R1+0x90] ;  /* 0x0000900001097983 */ /* 0x000ea80000100800 */
[----:B------:R-:W3:Y:S04]  /*15430*/  LD.E R17, desc[UR56][R2.64] ;  /* 0x0000003802117980 */ /* 0x000ee8000c101900 */
[----:B------:R-:W3:Y:S04]  /*15440*/  LDL.64 R72, [R1+0x118] ;  /* 0x0001180001487983 */ /* 0x000ee80000100a00 */
[----:B-1---5:R-:W4:Y:S04]  /*15450*/  LDL.64 R6, [R1+0x110] ;  /* 0x0001100001067983 */ /* 0x022f280000100a00 */
        /* <DEDUP_REMOVED lines=179> */
[----:B-1----:R-:W-:Y:S01]  /*15f90*/  LOP3.LUT R74, R74, 0x7f, RZ, 0xc0, !PT ;  /* 0x0000007f4a4a7812 */ /* 0x002fe200078ec0ff */
[----:B------:R-:W-:Y:S03]  /*15fa0*/  STL [R1+0x90], R0 ;  /* 0x0000900001007387 */ /* 0x000fe60000100800 */
[----:B------:R-:W-:Y:S01]  /*15fb0*/  ISETP.NE.AND P2, PT, R74, RZ, PT ;  /* 0x000000ff4a00720c */ /* 0x000fe20003f45270 */
        /* <DEDUP_REMOVED lines=76> */
[----:B------:R2:W-:Y:S04]  /*16480*/  STL.64 [R1+0x430], R6 ;  /* 0x0004300601007387 */ /* 0x0005e80000100a00 */
[----:B------:R-:W3:Y:S04]  /*16490*/  LDL R10, [R1+0x434] ;  /* 0x00043400010a7983 */ /* 0x000ee80000100800 */
[----:B------:R-:W-:Y:S04]  /*164a0*/  STL [R1+0x430], R8 ;  /* 0x0004300801007387 */ /* 0x000fe80000100800 */
[----:B------:R-:W4:Y:S04]  /*164b0*/  LDL R75, [R1+0x430] ;  /* 0x00043000014b7983 */ /* 0x000f280000100800 */
[----:B---3--:R-:W3:Y:S01]  /*164c0*/  SHFL.BFLY PT, R7, R10, 0x2, 0x1f ;  /* 0x0c401f000a077f89 */ /* 0x008ee200000e0000 */
[----:B----4-:R-:W-:Y:S01]  /*164d0*/  FADD.FTZ R9, R16, -R75 ;  /* 0x8000004b10097221 */ /* 0x010fe20000010000 */
[----:B------:R-:W-:-:S04]  /*164e0*/  FMUL.FTZ R75, R20, R75 ;  /* 0x0000004b144b7220 */ /* 0x000fc80000410000 */
[----:B--2---:R-:W-:Y:S01]  /*164f0*/  FFMA.FTZ R6, R25, R20, -R75 ;  /* 0x0000001419067223 */ /* 0x004fe2000001084b */
[----:B---3--:R-:W-:-:S05]  /*16500*/  FMNMX.FTZ R8, R7, R10, !PT ;  /* 0x0000000a07087209 */ /* 0x008fca0007810000 */
[----:B------:R-:W2:Y:S01]  /*16510*/  SHFL.BFLY PT, R25, R8, 0x1, 0x1f ;  /* 0x0c201f0008197f89 */ /* 0x000ea200000e0000 */
[-CC-:B------:R-:W-:Y:S01]  /*16520*/  FFMA.FTZ R160, R24, R20.reuse, -R75.reuse ;  /* 0x0000001418a07223 */ /* 0x180fe2000001084b */
[-CC-:B------:R-:W-:Y:S01]  /*16530*/  FFMA.FTZ R163, R29, R20.reuse, -R75.reuse ;  /* 0x000000141da37223 */ /* 0x180fe2000001084b */
[-C--:B------:R-:W-:Y:S01]  /*16540*/  FMUL.FTZ R9, R9, R20.reuse ;  /* 0x0000001409097220 */ /* 0x080fe20000410000 */
[-CC-:B------:R-:W-:Y:S01]  /*16550*/  FFMA.FTZ R14, R44, R20.reuse, -R75.reuse ;  /* 0x000000142c0e7223 */ /* 0x180fe2000001084b */
[----:B------:R-:W-:Y:S02]  /*16560*/  FFMA.FTZ R162, R28, R20, -R75 ;  /* 0x000000141ca27223 */ /* 0x000fe4000001084b */
[----:B------:R-:W-:Y:S01]  /*16570*/  MUFU.EX2 R21, R9 ;  /* 0x0000000900157308 */ /* 0x000fe20000000800 */
[----:B--2---:R-:W-:-:S05]  /*16580*/  FMNMX.FTZ R24, R8, R25, !PT ;  /* 0x0000001908187209 */ /* 0x004fca0007810000 */
[----:B------:R-:W-:Y:S01]  /*16590*/  FMUL.FTZ R29, R24, R20 ;  /* 0x00000014181d7220 */ /* 0x000fe20000410000 */
[----:B------:R-:W-:-:S03]  /*165a0*/  FADD.FTZ R25, R17, -R24 ;  /* 0x8000001811197221 */ /* 0x000fc60000010000 */
[-CC-:B------:R-:W-:Y:S01]  /*165b0*/  FFMA.FTZ R161, R26, R20.reuse, -R29.reuse ;  /* 0x000000141aa17223 */ /* 0x180fe2000001081d */
[----:B------:R-:W-:Y:S01]  /*165c0*/  FMUL.FTZ R25, R20, R25 ;  /* 0x0000001914197220 */ /* 0x000fe20000410000 */
[-CC-:B------:R-:W-:Y:S01]  /*165d0*/  FFMA.FTZ R208, R27, R20.reuse, -R29.reuse ;  /* 0x000000141bd07223 */ /* 0x180fe2000001081d */
[----:B------:R-:W-:Y:S01]  /*165e0*/  MUFU.EX2 R160, R160 ;  /* 0x000000a000a07308 */ /* 0x000fe20000000800 */
[----:B------:R-:W-:-:S07]  /*165f0*/  FFMA.FTZ R207, R30, R20, -R29 ;  /* 0x000000141ecf7223 */ /* 0x000fce000001081d */
[----:B------:R-:W-:Y:S01]  /*16600*/  MUFU.EX2 R44, R25 ;  /* 0x00000019002c7308 */ /* 0x000fe20000000800 */
[----:B------:R-:W-:-:S07]  /*16610*/  FFMA.FTZ R209, R31, R20, -R29 ;  /* 0x000000141fd17223 */ /* 0x000fce000001081d */
[----:B------:R-:W2:Y:S01]  /*16620*/  MUFU.EX2 R161, R161 ;  /* 0x000000a100a17308 */ /* 0x000ea20000000800 */
[----:B------:R-:W-:-:S07]  /*16630*/  FFMA.FTZ R15, R32, R20, -R75 ;  /* 0x00000014200f7223 */ /* 0x000fce000001084b */
[----:B------:R-:W3:Y:S01]  /*16640*/  MUFU.EX2 R208, R208 ;  /* 0x000000d000d07308 */ /* 0x000ee20000000800 */
[----:B------:R-:W-:-:S07]  /*16650*/  FFMA.FTZ R203, R34, R20, -R29 ;  /* 0x0000001422cb7223 */ /* 0x000fce000001081d */
[----:B------:R-:W4:Y:S01]  /*16660*/  MUFU.EX2 R6, R6 ;  /* 0x0000000600067308 */ /* 0x000f220000000800 */
[----:B------:R-:W-:-:S07]  /*16670*/  FFMA.FTZ R186, R33, R20, -R75 ;  /* 0x0000001421ba7223 */ /* 0x000fce000001084b */
[----:B------:R-:W0:Y:S01]  /*16680*/  MUFU.EX2 R207, R207 ;  /* 0x000000cf00cf7308 */ /* 0x000e220000000800 */
[----:B------:R-:W-:-:S07]  /*16690*/  FFMA.FTZ R205, R35, R20, -R29 ;  /* 0x0000001423cd7223 */ /* 0x000fce000001081d */
[----:B------:R-:W1:Y:S01]  /*166a0*/  MUFU.EX2 R162, R162 ;  /* 0x000000a200a27308 */ /* 0x000e620000000800 */
[----:B--2---:R-:W-:Y:S01]  /*166b0*/  FFMA.FTZ R73, R73, R44, R161 ;  /* 0x0000002c49497223 */ /* 0x004fe200000100a1 */
[----:B------:R-:W-:-:S06]  /*166c0*/  FFMA.FTZ R25, R21, R72, R160 ;  /* 0x0000004815197223 */ /* 0x000fcc00000100a0 */
[----:B------:R-:W-:Y:S01]  /*166d0*/  MUFU.EX2 R163, R163 ;  /* 0x000000a300a37308 */ /* 0x000fe20000000800 */
[-C--:B------:R-:W-:Y:S01]  /*166e0*/  FFMA.FTZ R16, R36, R20.reuse, -R75 ;  /* 0x0000001424107223 */ /* 0x080fe2000001084b */
[----:B------:R-:W-:-:S06]  /*166f0*/  FFMA.FTZ R204, R38, R20, -R29 ;  /* 0x0000001426cc7223 */ /* 0x000fcc000001081d */
[----:B------:R-:W2:Y:S01]  /*16700*/  MUFU.EX2 R209, R209 ;  /* 0x000000d100d17308 */ /* 0x000ea20000000800 */
[----:B---3--:R-:W-:Y:S01]  /*16710*/  FADD.FTZ R26, R208, R73 ;  /* 0x00000049d01a7221 */ /* 0x008fe20000010000 */
[----:B----4-:R-:W-:-:S06]  /*16720*/  FADD.FTZ R25, R6, R25 ;  /* 0x0000001906197221 */ /* 0x010fcc0000010000 */
[----:B------:R-:W-:Y:S01]  /*16730*/  MUFU.EX2 R15, R15 ;  /* 0x0000000f000f7308 */ /* 0x000fe20000000800 */
[-C--:B------:R-:W-:Y:S01]  /*16740*/  FFMA.FTZ R185, R37, R20.reuse, -R75 ;  /* 0x0000001425b97223 */ /* 0x080fe2000001084b */
[----:B------:R-:W-:-:S06]  /*16750*/  FFMA.FTZ R206, R39, R20, -R29 ;  /* 0x0000001427ce7223 */ /* 0x000fcc000001081d */
[----:B------:R-:W3:Y:S01]  /*16760*/  MUFU.EX2 R203, R203 ;  /* 0x000000cb00cb7308 */ /* 0x000ee20000000800 */
[----:B0-----:R-:W-:Y:S01]  /*16770*/  FADD.FTZ R28, R207, R26 ;  /* 0x0000001acf1c7221 */ /* 0x001fe20000010000 */
[----:B-1----:R-:W-:-:S06]  /*16780*/  FADD.FTZ R26, R162, R25 ;  /* 0x00000019a21a7221 */ /* 0x002fcc0000010000 */
[----:B------:R-:W-:Y:S01]  /*16790*/  MUFU.EX2 R186, R186 ;  /* 0x000000ba00ba7308 */ /* 0x000fe20000000800 */
[-C--:B------:R-:W-:Y:S01]  /*167a0*/  FFMA.FTZ R13, R40, R20.reuse, -R75 ;  /* 0x00000014280d7223 */ /* 0x080fe2000001084b */
[----:B------:R-:W-:-:S06]  /*167b0*/  FFMA.FTZ R199, R42, R20, -R29 ;  /* 0x000000142ac77223 */ /* 0x000fcc000001081d */
[----:B------:R-:W0:Y:S01]  /*167c0*/  MUFU.EX2 R205, R205 ;  /* 0x000000cd00cd7308 */ /* 0x000e220000000800 */
[----:B--2---:R-:W-:Y:S01]  /*167d0*/  FADD.FTZ R28, R209, R28 ;  /* 0x0000001cd11c7221 */ /* 0x004fe20000010000 */
[----:B------:R-:W-:-:S06]  /*167e0*/  FADD.FTZ R26, R163, R26 ;  /* 0x0000001aa31a7221 */ /* 0x000fcc0000010000 */
[----:B------:R-:W-:Y:S01]  /*167f0*/  MUFU.EX2 R16, R16 ;  /* 0x0000001000107308 */ /* 0x000fe20000000800 */
[-C--:B------:R-:W-:Y:S01]  /*16800*/  FFMA.FTZ R182, R41, R20.reuse, -R75 ;  /* 0x0000001429b67223 */ /* 0x080fe2000001084b */
[----:B------:R-:W-:-:S06]  /*16810*/  FFMA.FTZ R201, R43, R20, -R29 ;  /* 0x000000142bc97223 */ /* 0x000fcc000001081d */
[----:B------:R-:W1:Y:S01]  /*16820*/  MUFU.EX2 R204, R204 ;  /* 0x000000cc00cc7308 */ /* 0x000e620000000800 */
[----:B---3--:R-:W-:Y:S01]  /*16830*/  FADD.FTZ R28, R203, R28 ;  /* 0x0000001ccb1c7221 */ /* 0x008fe20000010000 */
[----:B------:R-:W-:-:S06]  /*16840*/  FADD.FTZ R25, R15, R26 ;  /* 0x0000001a0f197221 */ /* 0x000fcc0000010000 */
[----:B------:R-:W-:Y:S01]  /*16850*/  MUFU.EX2 R185, R185 ;  /* 0x000000b900b97308 */ /* 0x000fe20000000800 */
[----:B------:R-:W-:-:S07]  /*16860*/  FFMA.FTZ R200, R46, R20, -R29 ;  /* 0x000000142ec87223 */ /* 0x000fce000001081d */
[----:B------:R-:W2:Y:S01]  /*16870*/  MUFU.EX2 R206, R206 ;  /* 0x000000ce00ce7308 */ /* 0x000ea20000000800 */
[----:B0-----:R-:W-:Y:S01]  /*16880*/  FADD.FTZ R27, R205, R28 ;  /* 0x0000001ccd1b7221 */ /* 0x001fe20000010000 */
[----:B------:R-:W-:-:S06]  /*16890*/  FADD.FTZ R25, R186, R25 ;  /* 0x00000019ba197221 */ /* 0x000fcc0000010000 */
[----:B------:R-:W-:Y:S01]  /*168a0*/  MUFU.EX2 R13, R13 ;  /* 0x0000000d000d7308 */ /* 0x000fe20000000800 */
[-C--:B------:R-:W-:Y:S01]  /*168b0*/  FFMA.FTZ R184, R45, R20.reuse, -R75 ;  /* 0x000000142db87223 */ /* 0x080fe2000001084b */
[----:B------:R-:W-:-:S06]  /*168c0*/  FFMA.FTZ R202, R47, R20, -R29 ;  /* 0x000000142fca7223 */ /* 0x000fcc000001081d */
[----:B------:R-:W0:Y:S01]  /*168d0*/  MUFU.EX2 R199, R199 ;  /* 0x000000c700c77308 */ /* 0x000e220000000800 */
[----:B-1----:R-:W-:Y:S01]  /*168e0*/  FADD.FTZ R27, R204, R27 ;  /* 0x0000001bcc1b7221 */ /* 0x002fe20000010000 */
[----:B------:R-:W-:-:S06]  /*168f0*/  FADD.FTZ R26, R16, R25 ;  /* 0x00000019101a7221 */ /* 0x000fcc0000010000 */
[----:B------:R-:W-:Y:S01]  /*16900*/  MUFU.EX2 R182, R182 ;  /* 0x000000b600b67308 */ /* 0x000fe20000000800 */
[-C--:B------:R-:W-:Y:S01]  /*16910*/  FFMA.FTZ R11, R48, R20.reuse, -R75 ;  /* 0x00000014300b7223 */ /* 0x080fe2000001084b */
[----:B------:R-:W-:-:S06]  /*16920*/  FFMA.FTZ R187, R50, R20, -R29 ;  /* 0x0000001432bb7223 */ /* 0x000fcc000001081d */
[----:B------:R-:W1:Y:S01]  /*16930*/  MUFU.EX2 R201, R201 ;  /* 0x000000c900c97308 */ /* 0x000e620000000800 */
[----:B--2---:R-:W-:Y:S01]  /*16940*/  FADD.FTZ R28, R206, R27 ;  /* 0x0000001bce1c7221 */ /* 0x004fe20000010000 */
[----:B------:R-:W-:-:S06]  /*16950*/  FADD.FTZ R26, R185, R26 ;  /* 0x0000001ab91a7221 */ /* 0x000fcc0000010000 */
[----:B------:R-:W-:Y:S01]  /*16960*/  MUFU.EX2 R14, R14 ;  /* 0x0000000e000e7308 */ /* 0x000fe20000000800 */
[-C--:B------:R-:W-:Y:S01]  /*16970*/  FFMA.FTZ R175, R49, R20.reuse, -R75 ;  /* 0x0000001431af7223 */ /* 0x080fe2000001084b */
[----:B------:R-:W-:-:S06]  /*16980*/  FFMA.FTZ R193, R51, R20, -R29 ;  /* 0x0000001433c17223 */ /* 0x000fcc000001081d */
        /* <DEDUP_REMOVED lines=52> */
[----:B------:R-:W-:-:S07]  /*16cd0*/  FFMA.FTZ R192, R70, R20, -R29 ;  /* 0x0000001446c07223 */ /* 0x000fce000001081d */
[----:B------:R-:W2:Y:S01]  /*16ce0*/  MUFU.EX2 R196, R196 ;  /* 0x000000c400c47308 */ /* 0x000ea20000000800 */
[----:B------:R-:W-:Y:S01]  /*16cf0*/  FFMA.FTZ R68, R68, R20, -R75 ;  /* 0x0000001444447223 */ /* 0x000fe2000001084b */
[----:B0-----:R-:W-:Y:S01]  /*16d00*/  FADD.FTZ R27, R195, R28 ;  /* 0x0000001cc31b7221 */ /* 0x001fe20000010000 */
[----:B------:R-:W-:-:S05]  /*16d10*/  FADD.FTZ R25, R173, R26 ;  /* 0x0000001aad197221 */ /* 0x000fca0000010000 */
[----:B------:R-:W-:Y:S01]  /*16d20*/  MUFU.EX2 R7, R7 ;  /* 0x0000000700077308 */ /* 0x000fe20000000800 */
[----:B------:R-:W-:-:S07]  /*16d30*/  FFMA.FTZ R198, R71, R20, -R29 ;  /* 0x0000001447c67223 */ /* 0x000fce000001081d */
[----:B------:R-:W0:Y:S01]  /*16d40*/  MUFU.EX2 R191, R191 ;  /* 0x000000bf00bf7308 */ /* 0x000e220000000800 */
[----:B------:R-:W-:Y:S01]  /*16d50*/  FFMA.FTZ R69, R69, R20, -R75 ;  /* 0x0000001445457223 */ /* 0x000fe2000001084b */
[----:B-1----:R-:W-:Y:S01]  /*16d60*/  FADD.FTZ R27, R190, R27 ;  /* 0x0000001bbe1b7221 */ /* 0x002fe20000010000 */
[----:B------:R-:W-:-:S05]  /*16d70*/  FADD.FTZ R25, R10, R25 ;  /* 0x000000190a197221 */ /* 0x000fca0000010000 */
[----:B------:R-:W-:Y:S08]  /*16d80*/  MUFU.EX2 R172, R172 ;  /* 0x000000ac00ac7308 */ /* 0x000ff00000000800 */
[----:B------:R-:W1:Y:S01]  /*16d90*/  MUFU.EX2 R197, R197 ;  /* 0x000000c500c57308 */ /* 0x000e620000000800 */
[----:B--2---:R-:W-:Y:S01]  /*16da0*/  FADD.FTZ R26, R196, R27 ;  /* 0x0000001bc41a7221 */ /* 0x004fe20000010000 */
[----:B------:R-:W-:-:S06]  /*16db0*/  FADD.FTZ R20, R174, R25 ;  /* 0x00000019ae147221 */ /* 0x000fcc0000010000 */
[----:B------:R-:W-:Y:S08]  /*16dc0*/  MUFU.EX2 R8, R68 ;  /* 0x0000004400087308 */ /* 0x000ff00000000800 */
[----:B------:R-:W2:Y:S01]  /*16dd0*/  MUFU.EX2 R192, R192 ;  /* 0x000000c000c07308 */ /* 0x000ea20000000800 */
[----:B0-----:R-:W-:Y:S01]  /*16de0*/  FADD.FTZ R26, R191, R26 ;  /* 0x0000001abf1a7221 */ /* 0x001fe20000010000 */
[----:B------:R-:W-:-:S06]  /*16df0*/  FADD.FTZ R25, R7, R20 ;  /* 0x0000001407197221 */ /* 0x000fcc0000010000 */
[----:B------:R-:W0:Y:S08]  /*16e00*/  MUFU.EX2 R17, R69 ;  /* 0x0000004500117308 */ /* 0x000e300000000800 */
[----:B------:R-:W3:Y:S01]  /*16e10*/  MUFU.EX2 R198, R198 ;  /* 0x000000c600c67308 */ /* 0x000ee20000000800 */
[----:B-1----:R-:W-:Y:S01]  /*16e20*/  FADD.FTZ R27, R197, R26 ;  /* 0x0000001ac51b7221 */ /* 0x002fe20000010000 */
[----:B------:R-:W-:-:S03]  /*16e30*/  FADD.FTZ R25, R172, R25 ;  /* 0x00000019ac197221 */ /* 0x000fc60000010000 */
[----:B--2---:R-:W-:Y:S01]  /*16e40*/  FADD.FTZ R27, R192, R27 ;  /* 0x0000001bc01b7221 */ /* 0x004fe20000010000 */
        /* <DEDUP_REMOVED lines=147> */
[C---:B0-----:R-:W-:Y:S01]  /*17780*/  FMUL.FTZ R231, R21.reuse, R142 ;  /* 0x0000008e15e77220 */ /* 0x041fe20000410000 */
[C---:B-1----:R-:W-:Y:S01]  /*17790*/  FMUL.FTZ R229, R21.reuse, R24 ;  /* 0x0000001815e57220 */ /* 0x042fe20000410000 */
[C---:B--2---:R-:W-:Y:S01]  /*177a0*/  FMUL.FTZ R25, R21.reuse, R38 ;  /* 0x0000002615197220 */ /* 0x044fe20000410000 */
[C---:B---3--:R-:W-:Y:S01]  /*177b0*/  FMUL.FTZ R219, R21.reuse, R148 ;  /* 0x0000009415db7220 */ /* 0x048fe20000410000 */
        /* <DEDUP_REMOVED lines=240> */
[----:B------:R-:W4:Y:S04]  /*186c0*/  LD.E R25, desc[UR56][R18.64+0x224] ;  /* 0x0002243812197980 */ /* 0x000f28000c101900 */
[----:B-1----:R-:W4:Y:S04]  /*186d0*/  LD.E R37, desc[UR56][R18.64+0x228] ;  /* 0x0002283812257980 */ /* 0x002f28000c101900 */
[----:B--2---:R-:W2:Y:S04]  /*186e0*/  LD.E R39, desc[UR56][R18.64+0x22c] ;  /* 0x00022c3812277980 */ /* 0x004ea8000c101900 */
        /* <DEDUP_REMOVED lines=127> */
[----:B------:R-:W-:Y:S04]  /*18ee0*/  ST.E desc[UR56][R18.64+0x228], R37 ;  /* 0x0002282512007985 */ /* 0x000fe8000c101938 */
[----:B--2---:R-:W-:Y:S04]  /*18ef0*/  ST.E desc[UR56][R18.64+0x22c], R39 ;  /* 0x00022c2712007985 */ /* 0x004fe8000c101938 */
        /* <DEDUP_REMOVED lines=124> */
[----:B0-----:R-:W4:Y:S04]  /*196c0*/  LD.E.64 R20, desc[UR56][R18.64+0xa8] ;  /* 0x0000a83812147980 */ /* 0x001f28000c101b00 */
[----:B------:R-:W4:Y:S04]  /*196d0*/  LDL R220, [R1+0x88] ;  /* 0x0000880001dc7983 */ /* 0x000f280000100800 */
[----:B-1----:R-:W4:Y:S04]  /*196e0*/  LD.E R24, desc[UR56][R18.64+0x220] ;  /* 0x0002203812187980 */ /* 0x002f28000c101900 */
[----:B------:R-:W4:Y:S04]  /*196f0*/  LD.E R25, desc[UR56][R18.64+0x224] ;  /* 0x0002243812197980 */ /* 0x000f28000c101900 */
        /* <DEDUP_REMOVED lines=421> */
[----:B------:R-:W-:Y:S01]  /*1b150*/  IMAD.MOV.U32 R13, RZ, RZ, R21 ;  /* 0x000000ffff0d7224 */ /* 0x000fe200078e0015 */
        /* <DEDUP_REMOVED lines=139> */
[----:B------:R-:W-:Y:S01]  /*1ba10*/  VIADD R20, R20, 0x280 ;  /* 0x0000028014147836 */ /* 0x000fe20000000000 */
        /* <DEDUP_REMOVED lines=668> */
.L_x_2937:
[----:B------:R-:W-:Y:S05]  /*1e3e0*/  BSYNC B0 ;  /* 0x0000000000007941 */ /* 0x000fea0003800000 */
.L_x_2936:
[----:B------:R-:W-:Y:S05]  /*1e3f0*/  @P0 BRA `(.L_x_2938) ;  /* 0xffffff6800100947 */ /* 0x000fea000383ffff */
[----:B01----:R-:W-:-:S07]  /*1e400*/  IMAD.MOV.U32 R0, RZ, RZ, R4 ;  /* 0x000000ffff007224 */ /* 0x003fce00078e0004 */
.L_x_2921:
[----:B------:R-:W-:-:S13]  /*1e410*/  ISETP.GE.AND P0, PT, R0, R167, PT ;  /* 0x000000a70000720c */ /* 0x000fda0003f06270 */
[----:B------:R-:W-:Y:S05]  /*1e420*/  @!P0 BRA `(.L_x_2939) ;  /* 0x000000ac00108947 */ /* 0x000fea0003800000 */
[----:B------:R0:W5:Y:S02]  /*1e430*/  LDL.64 R2, [R1+0x170] ;  /* 0x0001700001027983 */ /* 0x0001640000100a00 */
.L_x_2966:
        /* <DEDUP_REMOVED lines=21> */
.L_x_2941:
[----:B------:R-:W-:Y:S05]  /*1e590*/  BSYNC B0 ;  /* 0x0000000000007941 */ /* 0x000fea0003800000 */
.L_x_2940:
        /* <DEDUP_REMOVED lines=13> */
.L_x_2943:
[----:B------:R-:W-:Y:S05]  /*1e670*/  BSYNC B0 ;  /* 0x0000000000007941 */ /* 0x000fea0003800000 */
.L_x_2942:
        /* <DEDUP_REMOVED lines=8> */
.L_x_2945:
[----:B------:R-:W-:Y:S05]  /*1e700*/  BSYNC B0 ;  /* 0x0000000000007941 */ /* 0x000fea0003800000 */
.L_x_2944:
[----:B-1---5:R-:W2:Y:S04]  /*1e710*/  LD.E R7, desc[UR56][R2.64] ;  /* 0x0000003802077980 */ /* 0x022ea8000c101900 */
[----:B------:R-:W2:Y:S01]  /*1e720*/  LDL.64 R10, [R1+0xa0] ;  /* 0x0000a000010a7983 */ /* 0x000ea20000100a00 */
[----:B------:R-:W-:Y:S05]  /*1e730*/  WARPSYNC.ALL ;  /* 0x0000000000007948 */ /* 0x000fea0003800000 */
[----:B------:R-:W3:Y:S04]  /*1e740*/  LDL.64 R4, [R1+0x98] ;  /* 0x0000980001047983 */ /* 0x000ee80000100a00 */
[----:B------:R-:W4:Y:S04]  /*1e750*/  LDL.64 R8, [R1+0x98] ;  /* 0x0000980001087983 */ /* 0x000f280000100a00 */
[----:B------:R-:W4:Y:S01]  /*1e760*/  LDL.64 R12, [R1+0x98] ;  /* 0x00009800010c7983 */ /* 0x000f220000100a00 */
[----:B--2---:R-:W-:-:S03]  /*1e770*/  IMAD R6, R7, 0x300, R10 ;  /* 0x0000030007067824 */ /* 0x004fc600078e020a */
[----:B------:R-:W2:Y:S01]  /*1e780*/  LDL.64 R14, [R1+0x98] ;  /* 0x00009800010e7983 */ /* 0x000ea20000100a00 */
[----:B------:R-:W-:Y:S01]  /*1e790*/  MOV R7, R11 ;  /* 0x0000000b00077202 */ /* 0x000fe20000000f00 */
[----:B------:R-:W-:Y:S01]  /*1e7a0*/  WARPGROUP.ARRIVE ;  /* 0x00000000000079c5 */ /* 0x000fe20000000000 */
[C---:B------:R-:W-:Y:S01]  /*1e7b0*/  R2UR UR6, R6.reuse ;  /* 0x00000000060672ca */ /* 0x040fe200000e0000 */
[----:B------:R-:W2:Y:S01]  /*1e7c0*/  LDL R16, [R1+0x54] ;  /* 0x0000540001107983 */ /* 0x000ea20000100800 */
[----:B------:R-:W-:Y:S01]  /*1e7d0*/  R2UR UR7, R7 ;  /* 0x00000000070772ca */ /* 0x000fe200000e0000 */
[----:B------:R-:W-:Y:S02]  /*1e7e0*/  VIADD R10, R6, 0x2 ;  /* 0x00000002060a7836 */ /* 0x000fe40000000000 */
[----:B------:R1:W-:Y:S01]  /*1e7f0*/  STL [R1+0x80], RZ ;  /* 0x000080ff01007387 */ /* 0x0003e20000100800 */
[----:B---3--:R-:W-:Y:S02]  /*1e800*/  R2UR UR4, R4 ;  /* 0x00000000040472ca */ /* 0x008fe400000e0000 */
[----:B------:R-:W-:-:S13]  /*1e810*/  R2UR UR5, R5 ;  /* 0x00000000050572ca */ /* 0x000fda00000e0000 */
[----:B------:R-:W-:Y:S01]  /*1e820*/  HGMMA.64x96x16.F32 R24, gdesc[UR4], RZ, !UPT, gsb0 ;  /* 0x01600000041879f0 */ /* 0x000fe2000c0008ff */
[----:B----4-:R-:W-:Y:S02]  /*1e830*/  VIADD R8, R8, 0x2 ;  /* 0x0000000208087836 */ /* 0x010fe40000000000 */
[----:B------:R-:W-:Y:S01]  /*1e840*/  IMAD.MOV.U32 R4, RZ, RZ, 0x1 ;  /* 0x00000001ff047424 */ /* 0x000fe200078e00ff */
[----:B------:R-:W-:Y:S02]  /*1e850*/  R2UR UR6, R10 ;  /* 0x000000000a0672ca */ /* 0x000fe400000e0000 */
[----:B------:R-:W-:Y:S02]  /*1e860*/  R2UR UR7, R11 ;  /* 0x000000000b0772ca */ /* 0x000fe400000e0000 */
[----:B------:R-:W-:Y:S02]  /*1e870*/  R2UR UR4, R8 ;  /* 0x00000000080472ca */ /* 0x000fe400000e0000 */
[----:B------:R-:W-:Y:S01]  /*1e880*/  R2UR UR5, R9 ;  /* 0x00000000090572ca */ /* 0x000fe200000e0000 */
[----:B------:R1:W-:Y:S04]  /*1e890*/  STL [R1+0x80], R4 ;  /* 0x0000800401007387 */ /* 0x0003e80000100800 */
[----:B------:R1:W-:Y:S04]  /*1e8a0*/  STL [R1+0x80], R4 ;  /* 0x0000800401007387 */ /* 0x0003e80000100800 */
[----:B------:R1:W-:Y:S04]  /*1e8b0*/  STL [R1+0x80], R4 ;  /* 0x0000800401007387 */ /* 0x0003e80000100800 */
[----:B------:R1:W-:Y:S01]  /*1e8c0*/  STL [R1+0x80], R4 ;  /* 0x0000800401007387 */ /* 0x0003e20000100800 */
[----:B------:R-:W-:-:S03]  /*1e8d0*/  WARPGROUP.DEPBAR.LE gsb0, 0x0 ;  /* 0x00008000000079c5 */ /* 0x000fc60000010000 */
[----:B------:R1:W5:Y:S04]  /*1e8e0*/  LD.E R5, desc[UR56][R2.64] ;  /* 0x0000003802057980 */ /* 0x000368000c101900 */
[----:B------:R1:W5:Y:S01]  /*1e8f0*/  LD.E R7, desc[UR56][R2.64+0x4] ;  /* 0x0000043802077980 */ /* 0x000362000c101900 */
[----:B------:R-:W-:-:S06]  /*1e900*/  WARPGROUP.ARRIVE ;  /* 0x00000000000079c5 */ /* 0x000fcc0000000000 */
        /* <DEDUP_REMOVED lines=12> */
[----:B--2---:R-:W-:Y:S02]  /*1e9d0*/  VIADD R14, R14, 0x6 ;  /* 0x000000060e0e7836 */ /* 0x004fe40000000000 */
[----:B------:R-:W-:Y:S01]  /*1e9e0*/  IMAD.MOV.U32 R9, RZ, RZ, R11 ;  /* 0x000000ffff097224 */ /* 0x000fe200078e000b */
[----:B------:R-:W-:Y:S02]  /*1e9f0*/  R2UR UR6, R8 ;  /* 0x00000000080672ca */ /* 0x000fe400000e0000 */
[----:B------:R-:W-:Y:S02]  /*1ea00*/  R2UR UR4, R14 ;  /* 0x000000000e0472ca */ /* 0x000fe400000e0000 */
[----:B------:R-:W-:Y:S02]  /*1ea10*/  R2UR UR7, R9 ;  /* 0x00000000090772ca */ /* 0x000fe400000e0000 */
[----:B------:R-:W-:-:S02]  /*1ea20*/  R2UR UR5, R15 ;  /* 0x000000000f0572ca */ /* 0x000fc400000e0000 */
[----:B------:R-:W-:Y:S01]  /*1ea30*/  LOP3.LUT R16, R16, 0x1, RZ, 0xfc, !PT ;  /* 0x0000000110107812 */ /* 0x000fe200078efcff */
[----:B------:R-:W-:Y:S02]  /*1ea40*/  WARPGROUP.DEPBAR.LE gsb0, 0x0 ;  /* 0x00008000000079c5 */ /* 0x000fe40000010000 */
[----:B------:R-:W-:-:S08]  /*1ea50*/  WARPGROUP.ARRIVE ;  /* 0x00000000000079c5 */ /* 0x000fd00000000000 */
[----:B------:R-:W-:Y:S01]  /*1ea60*/  HGMMA.64x96x16.F32 R24, gdesc[UR4], R24, gsb0 ;  /* 0x01600000041879f0 */ /* 0x000fe20008000818 */
[----:B------:R-:W-:Y:S01]  /*1ea70*/  ISETP.NE.AND P1, PT, R16, 0x3, PT ;  /* 0x000000031000780c */ /* 0x000fe20003f25270 */
[----:B------:R-:W-:Y:S01]  /*1ea80*/  BSSY B0, `(.L_x_2947) ;  /* 0x0000004000007945 */ /* 0x000fe20003800000 */
[----:B------:R-:W-:-:S11]  /*1ea90*/  WARPGROUP.DEPBAR.LE gsb0, 0x0 ;  /* 0x00008000000079c5 */ /* 0x000fd60000010000 */
[----:B-1----:R-:W-:Y:S05]  /*1eaa0*/  @!P1 BRA `(.L_x_2948) ;  /* 0x0000000000049947 */ /* 0x002fea0003800000 */
[----:B------:R-:W-:Y:S01]  /*1eab0*/  BPT.TRAP 0x1 ;  /* 0x000000040000795c */ /* 0x000fe20000300000 */
.L_x_2948:
[----:B------:R-:W-:Y:S05]  /*1eac0*/  BSYNC B0 ;  /* 0x0000000000007941 */ /* 0x000fea0003800000 */
.L_x_2947:
        /* <DEDUP_REMOVED lines=10> */
.L_x_2950:
[----:B------:R-:W-:Y:S05]  /*1eb70*/  BSYNC B0 ;  /* 0x0000000000007941 */ /* 0x000fea0003800000 */
.L_x_2949:
[----:B------:R-:W-:Y:S04]  /*1eb80*/  BSSY B0, `(.L_x_2951) ;  /* 0x0000006000007945 */ /* 0x000fe80003800000 */
[----:B--2---:R-:W-:Y:S05]  /*1eb90*/  @P0 BRA `(.L_x_2952) ;  /* 0x0000000000100947 */ /* 0x004fea0003800000 */
[----:B-----5:R-:W-:Y:S01]  /*1eba0*/  IMAD R6, R6, 0x8, R8 ;  /* 0x0000000806067824 */ /* 0x020fe200078e0208 */
[----:B------:R-:W-:-:S04]  /*1ebb0*/  SHF.L.U32 R7, R7, 0x1f, RZ ;  /* 0x0000001f07077819 */ /* 0x000fc800000006ff */
[----:B------:R-:W2:Y:S02]  /*1ebc0*/  SYNCS.PHASECHK.TRANS64.TRYWAIT P0, [R6+URZ], R7 ;  /* 0x00000007060075a7 */ /* 0x000ea4000800017f */
[----:B--2---:R-:W-:Y:S05]  /*1ebd0*/  @!P0 BRA `(.L_x_2953) ;  /* 0x00000154001c8947 */ /* 0x004fea0003800000 */
.L_x_2952:
[----:B------:R-:W-:Y:S05]  /*1ebe0*/  BSYNC B0 ;  /* 0x0000000000007941 */ /* 0x000fea0003800000 */
.L_x_2951:
        /* <DEDUP_REMOVED lines=9> */
[----:B---3--:R-:W-:Y:S01]  /*1ec80*/  IMAD R8, R17, 0xc00, R8 ;  /* 0x00000c0011087824 */ /* 0x008fe200078e0208 */
[----:B------:R-:W-:Y:S01]  /*1ec90*/  R2UR UR7, R9 ;  /* 0x00000000090772ca */ /* 0x000fe200000e0000 */
[----:B------:R-:W3:Y:S01]  /*1eca0*/  LDL.64 R16, [R1+0x110] ;  /* 0x0001100001107983 */ /* 0x000ee20000100a00 */
[----:B----4-:R-:W-:-:S02]  /*1ecb0*/  ISETP.NE.U32.AND P0, PT, R5, RZ, PT ;  /* 0x000000ff0500720c */ /* 0x010fc40003f05070 */
        /* <DEDUP_REMOVED lines=169> */
[----:B-1----:R-:W-:Y:S01]  /*1f750*/  LOP3.LUT R72, R72, 0x7f, RZ, 0xc0, !PT ;  /* 0x0000007f48487812 */ /* 0x002fe200078ec0ff */
        /* <DEDUP_REMOVED lines=19> */
[----:B---3--:R-:W-:-:S05]  /*1f890*/  @!P0 MOV R6, R20 ;  /* 0x0000001400068202 */ /* 0x008fca0000000f00 */
[----:B----4-:R-:W-:-:S05]  /*1f8a0*/  @!P0 IMAD R5, R5, 0x8, R6 ;  /* 0x0000000805058824 */ /* 0x010fca00078e0206 */
[----:B------:R-:W-:-:S04]  /*1f8b0*/  @!P0 PRMT R5, RZ, 0x654, R5 ;  /* 0x00000654ff058816 */ /* 0x000fc80000000005 */
[----:B------:R1:W-:Y:S01]  /*1f8c0*/  @!P0 SYNCS.ARRIVE.TRANS64.RED.A1T0 RZ, [R5+URZ], RZ ;  /* 0x000000ff05ff89a7 */ /* 0x0003e2000810043f */
[----:B------:R-:W3:Y:S04]  /*1f8d0*/  LDL.128 R8, [R1+0x140] ;  /* 0x0001400001087983 */ /* 0x000ee80000100c00 */
[----:B------:R-:W4:Y:S04]  /*1f8e0*/  LDL.128 R12, [R1+0x150] ;  /* 0x00015000010c7983 */ /* 0x000f280000100c00 */
[----:B-1----:R-:W2:Y:S04]  /*1f8f0*/  LDL R5, [R1+0x13c] ;  /* 0x00013c0001057983 */ /* 0x002ea80000100800 */
[----:B------:R-:W4:Y:S01]  /*1f900*/  LDL R72, [R1+0x70] ;  /* 0x0000700001487983 */ /* 0x000f220000100800 */
        /* <DEDUP_REMOVED lines=12> */
[----:B---3--:R-:W-:Y:S01]  /*1f9d0*/  IMAD R73, R0, -0x60, R9 ;  /* 0xffffffa000497824 */ /* 0x008fe200078e0209 */
[----:B------:R-:W-:-:S02]  /*1f9e0*/  LOP3.LUT R17, R17, 0x7ffffffc, RZ, 0xc0, !PT ;  /* 0x7ffffffc11117812 */ /* 0x000fc400078ec0ff */
[----:B------:R-:W-:Y:S02]  /*1f9f0*/  LOP3.LUT R21, R21, 0xfffffff8, RZ, 0xc0, !PT ;  /* 0xfffffff815157812 */ /* 0x000fe400078ec0ff */
[----:B------:R-:W-:Y:S02]  /*1fa00*/  LEA.HI R6, R6, R5, RZ, 0x1 ;  /* 0x0000000506067211 */ /* 0x000fe400078f08ff */
[----:B------:R-:W-:Y:S01]  /*1fa10*/  SHF.R.S32.HI R7, RZ, 0x5, R7 ;  /* 0x00000005ff077819 */ /* 0x000fe20000011407 */
[----:B------:R-:W-:Y:S01]  /*1fa20*/  IMAD.IADD R17, R16, 0x1, -R17 ;  /* 0x0000000110117824 */ /* 0x000fe200078e0a11 */
[----:B------:R-:W-:Y:S01]  /*1fa30*/  LOP3.LUT R6, R6, 0x3fffffe, RZ, 0xc0, !PT ;  /* 0x03fffffe06067812 */ /* 0x000fe200078ec0ff */
[----:B------:R-:W-:Y:S01]  /*1fa40*/  IMAD.IADD R21, R20, 0x1, -R21 ;  /* 0x0000000114157824 */ /* 0x000fe200078e0a15 */
[----:B----4-:R-:W-:Y:S01]  /*1fa50*/  ISETP.GE.AND P1, PT, R13, 0x1, PT ;  /* 0x000000010d00780c */ /* 0x010fe20003f26270 */
[----:B------:R-:W-:Y:S01]  /*1fa60*/  IMAD R72, R72, 0x8, R7 ;  /* 0x0000000848487824 */ /* 0x000fe200078e0207 */
[----:B------:R-:W-:Y:S01]  /*1fa70*/  IADD3 R16, -R8, 0x1, R73 ;  /* 0x0000000108107810 */ /* 0x000fe20007ffe149 */
[----:B------:R-:W-:Y:S01]  /*1fa80*/  IMAD.IADD R6, R5, 0x1, -R6 ;  /* 0x0000000105067824 */ /* 0x000fe200078e0a06 */
[----:B------:R-:W-:Y:S01]  /*1fa90*/  LOP3.LUT R5, RZ, R10, RZ, 0x33, !PT ;  /* 0x0000000aff057212 */ /* 0x000fe200078e33ff */
[----:B------:R-:W-:-:S02]  /*1faa0*/  IMAD.U32 R21, R72, 0x10, R21 ;  /* 0x0000001048157824 */ /* 0x000fc400078e0015 */
[C---:B------:R-:W-:Y:S02]  /*1fab0*/  IMAD R16, R17.reuse, -0x2, R16 ;  /* 0xfffffffe11107824 */ /* 0x040fe400078e0210 */
        /* <DEDUP_REMOVED lines=19> */
.L_x_2957:
[----:B------:R-:W-:-:S13]  /*1fbf0*/  ISETP.NE.AND P1, PT, R13, 0x1, PT ;  /* 0x000000010d00780c */ /* 0x000fda0003f25270 */
[----:B------:R-:W-:-:S05]  /*1fc00*/  @P1 IMAD.HI.U32 R10, R7, R14, RZ ;  /* 0x0000000e070a1227 */ /* 0x000fca00078e00ff */
[----:B------:R-:W-:-:S07]  /*1fc10*/  @P1 SHF.R.U32.HI R7, RZ, R15, R10 ;  /* 0x0000000fff071219 */ /* 0x000fce000001160a */
.L_x_2958:
[----:B------:R-:W-:Y:S05]  /*1fc20*/  BSYNC B1 ;  /* 0x0000000000017941 */ /* 0x000fea0003800000 */
.L_x_2956:
[----:B------:R-:W-:-:S05]  /*1fc30*/  IMAD R10, R7, R13, R90 ;  /* 0x0000000d070a7224 */ /* 0x000fca00078e025a */
[----:B------:R-:W-:Y:S02]  /*1fc40*/  VIMNMX R5, R5, R10, !PT ;  /* 0x0000000a05057248 */ /* 0x000fe40007fe0100 */
[----:B------:R-:W-:-:S07]  /*1fc50*/  VIADDMNMX R6, R10, R13, R6, PT ;  /* 0x0000000d0a067246 */ /* 0x000fce0003800106 */
.L_x_2955:
[----:B------:R-:W-:Y:S05]  /*1fc60*/  BSYNC B0 ;  /* 0x0000000000007941 */ /* 0x000fea0003800000 */
.L_x_2954:
[C---:B------:R-:W-:Y:S01]  /*1fc70*/  ISETP.GE.AND P1, PT, R12.reuse, 0x9, PT ;  /* 0x000000090c00780c */ /* 0x040fe20003f26270 */
[----:B------:R-:W-:Y:S01]  /*1fc80*/  VIADD R21, R21, 0x8 ;  /* 0x0000000815157836 */ /* 0x000fe20000000000 */
[----:B------:R-:W-:Y:S01]  /*1fc90*/  ISETP.GE.AND P2, PT, R12, 0x2, PT ;  /* 0x000000020c00780c */ /* 0x000fe20003f46270 */
[----:B------:R-:W-:Y:S01]  /*1fca0*/  BSSY B0, `(.L_x_2959) ;  /* 0x0000087000007945 */ /* 0x000fe20003800000 */
[----:B------:R-:W-:Y:S01]  /*1fcb0*/  P2R R11, PR, RZ, 0x2 ;  /* 0x00000002ff0b7803 */ /* 0x000fe20000000000 */
[----:B------:R-:W-:Y:S01]  /*1fcc0*/  IMAD.IADD R7, R16, 0x1, R21 ;  /* 0x0000000110077824 */ /* 0x000fe200078e0215 */
        /* <DEDUP_REMOVED lines=125> */
.L_x_2962:
[----:B------:R-:W-:-:S13]  /*204a0*/  ISETP.NE.AND P6, PT, R13, 0x1, PT ;  /* 0x000000010d00780c */ /* 0x000fda0003fc5270 */
[----:B------:R-:W-:-:S05]  /*204b0*/  @P6 IMAD.HI.U32 R14, R8, R14, RZ ;  /* 0x0000000e080e6227 */ /* 0x000fca00078e00ff */
[----:B------:R-:W-:-:S07]  /*204c0*/  @P6 SHF.R.U32.HI R8, RZ, R15, R14 ;  /* 0x0000000fff086219 */ /* 0x000fce000001160e */
.L_x_2963:
[----:B------:R-:W-:Y:S05]  /*204d0*/  BSYNC B1 ;  /* 0x0000000000017941 */ /* 0x000fea0003800000 */
.L_x_2961:
[----:B------:R-:W-:-:S05]  /*204e0*/  IMAD R8, R8, R13, R90 ;  /* 0x0000000d08087224 */ /* 0x000fca00078e025a */
[----:B------:R-:W-:Y:S02]  /*204f0*/  VIADDMNMX R6, R8, R13, R6, PT ;  /* 0x0000000d08067246 */ /* 0x000fe40003800106 */
[----:B------:R-:W-:-:S07]  /*20500*/  VIMNMX R7, R7, R8, !PT ;  /* 0x0000000807077248 */ /* 0x000fce0007fe0100 */
.L_x_2960:
[----:B------:R-:W-:Y:S05]  /*20510*/  BSYNC B0 ;  /* 0x0000000000007941 */ /* 0x000fea0003800000 */
.L_x_2959:
[----:B------:R-:W-:Y:S02]  /*20520*/  ISETP.GT.AND P5, PT, R7, RZ, !P5 ;  /* 0x000000ff0700720c */ /* 0x000fe40006fa4270 */
[----:B------:R-:W-:Y:S02]  /*20530*/  ISETP.NE.AND P6, PT, R25, RZ, PT ;  /* 0x000000ff1900720c */ /* 0x000fe40003fc5270 */
[----:B------:R-:W-:-:S04]  /*20540*/  ISETP.LT.OR P5, PT, R6, 0x1, P5 ;  /* 0x000000010600780c */ /* 0x000fc80002fa1670 */
[----:B------:R-:W-:Y:S02]  /*20550*/  FSEL R25, R26, -INF , !P5 ;  /* 0xff8000001a197808 */ /* 0x000fe40006800000 */
[----:B------:R-:W-:Y:S01]  /*20560*/  ISETP.NE.AND P5, PT, R10, RZ, PT ;  /* 0x000000ff0a00720c */ /* 0x000fe20003fa5270 */
[----:B------:R-:W2:Y:S03]  /*20570*/  LDL R26, [R1+0x450] ;  /* 0x00045000011a7983 */ /* 0x000ea60000100800 */
        /* <DEDUP_REMOVED lines=8> */
[----:B------:R-:W3:Y:S02]  /*20600*/  LDL.64 R16, [R1+0x430] ;  /* 0x0004300001107983 */ /* 0x000ee40000100a00 */
        /* <DEDUP_REMOVED lines=59> */
[C---:B------:R-:W-:Y:S02]  /*209c0*/  ISETP.GT.AND P5, PT, R7.reuse, 0x48, !P6 ;  /* 0x000000480700780c */ /* 0x040fe400077a4270 */
[----:B------:R-:W-:Y:S02]  /*209d0*/  ISETP.GT.AND P1, PT, R7, 0x49, !P1 ;  /* 0x000000490700780c */ /* 0x000fe40004f24270 */
[----:B------:R-:W-:Y:S02]  /*209e0*/  ISETP.LT.OR P5, PT, R6, 0x49, P5 ;  /* 0x000000490600780c */ /* 0x000fe40002fa1670 */
[----:B---3--:R-:W-:Y:S02]  /*209f0*/  FMNMX.FTZ R5, R92, R16, !PT ;  /* 0x000000105c057209 */ /* 0x008fe40007810000 */
[----:B------:R-:W-:-:S02]  /*20a00*/  FMNMX.FTZ R8, R25, R17, !PT ;  /* 0x0000001119087209 */ /* 0x000fc40007810000 */
[----:B------:R-:W-:Y:S02]  /*20a10*/  FMNMX.FTZ R5, R160, R5, !PT ;  /* 0x00000005a0057209 */ /* 0x000fe40007810000 */
[----:B------:R-:W-:Y:S02]  /*20a20*/  FSEL R62, R62, -INF , !P5 ;  /* 0xff8000003e3e7808 */ /* 0x000fe40006800000 */
        /* <DEDUP_REMOVED lines=41> */
[----:B------:R-:W-:Y:S02]  /*20cc0*/  ISETP.LT.OR P1, PT, R6, 0x4a, P1 ;  /* 0x0000004a0600780c */ /* 0x000fe40000f21670 */
[----:B-1----:R-:W-:Y:S02]  /*20cd0*/  FMNMX.FTZ R11, R8, R9, !PT ;  /* 0x00000009080b7209 */ /* 0x002fe40007810000 */
[----:B------:R-:W-:Y:S02]  /*20ce0*/  FMNMX.FTZ R5, R59, R10, !PT ;  /* 0x0000000a3b057209 */ /* 0x000fe40007810000 */
[----:B------:R-:W-:Y:S01]  /*20cf0*/  ISETP.GT.AND P3, PT, R7, 0x51, !P3 ;  /* 0x000000510700780c */ /* 0x000fe20005f64270 */
[----:B------:R-:W1:Y:S01]  /*20d00*/  SHFL.BFLY PT, R12, R11, 0x1, 0x1f ;  /* 0x0c201f000b0c7f89 */ /* 0x000e6200000e0000 */
[----:B------:R-:W-:-:S02]  /*20d10*/  ISETP.LT.OR P2, PT, R6, 0x51, P2 ;  /* 0x000000510600780c */ /* 0x000fc40001741670 */
[----:B------:R-:W-:Y:S02]  /*20d20*/  FSEL R63, R63, -INF , !P1 ;  /* 0xff8000003f3f7808 */ /* 0x000fe40004800000 */
[----:B------:R-:W-:Y:S02]  /*20d30*/  FMNMX.FTZ R10, R62, R5, !PT ;  /* 0x000000053e0a7209 */ /* 0x000fe40007810000 */
[----:B------:R-:W-:Y:S02]  /*20d40*/  ISETP.GT.AND P4, PT, R7, 0x58, !P4 ;  /* 0x000000580700780c */ /* 0x000fe40006784270 */
[----:B------:R-:W-:Y:S02]  /*20d50*/  ISETP.LT.OR P3, PT, R6, 0x52, P3 ;  /* 0x000000520600780c */ /* 0x000fe40001f61670 */
[----:B------:R-:W-:Y:S02]  /*20d60*/  FSEL R66, R66, -INF , !P2 ;  /* 0xff80000042427808 */ /* 0x000fe40005000000 */
[----:B------:R-:W-:-:S02]  /*20d70*/  FMNMX.FTZ R5, R63, R10, !PT ;  /* 0x0000000a3f057209 */ /* 0x000fc40007810000 */
[----:B------:R-:W-:Y:S02]  /*20d80*/  ISETP.GT.AND P1, PT, R7, 0x59, !P6 ;  /* 0x000000590700780c */ /* 0x000fe40007724270 */
[----:B------:R-:W-:Y:S02]  /*20d90*/  ISETP.LT.OR P4, PT, R6, 0x59, P4 ;  /* 0x000000590600780c */ /* 0x000fe40002781670 */
[----:B------:R-:W-:Y:S02]  /*20da0*/  FSEL R67, R67, -INF , !P3 ;  /* 0xff80000043437808 */ /* 0x000fe40005800000 */
[----:B------:R-:W-:Y:S02]  /*20db0*/  FMNMX.FTZ R10, R66, R5, !PT ;  /* 0x00000005420a7209 */ /* 0x000fe40007810000 */
[----:B------:R-:W-:Y:S02]  /*20dc0*/  ISETP.LT.OR P1, PT, R6, 0x5a, P1 ;  /* 0x0000005a0600780c */ /* 0x000fe40000f21670 */
[----:B------:R-:W-:-:S02]  /*20dd0*/  FSEL R70, R70, -INF , !P4 ;  /* 0xff80000046467808 */ /* 0x000fc40006000000 */
[----:B------:R-:W-:Y:S02]  /*20de0*/  FMNMX.FTZ R5, R67, R10, !PT ;  /* 0x0000000a43057209 */ /* 0x000fe40007810000 */
[----:B------:R-:W-:Y:S02]  /*20df0*/  FSEL R71, R71, -INF , !P1 ;  /* 0xff80000047477808 */ /* 0x000fe40004800000 */
[----:B------:R-:W-:-:S04]  /*20e00*/  FMNMX.FTZ R6, R70, R5, !PT ;  /* 0x0000000546067209 */ /* 0x000fc80007810000 */
[----:B------:R-:W-:Y:S02]  /*20e10*/  FMNMX.FTZ R9, R71, R6, !PT ;  /* 0x0000000647097209 */ /* 0x000fe40007810000 */
[----:B-1----:R-:W-:Y:S01]  /*20e20*/  FMNMX.FTZ R10, R11, R12, !PT ;  /* 0x0000000c0b0a7209 */ /* 0x002fe20007810000 */
[----:B------:R-:W3:Y:S04]  /*20e30*/  LDL.64 R6, [R1+0x440] ;  /* 0x0004400001067983 */ /* 0x000ee80000100a00 */
[----:B------:R1:W-:Y:S04]  /*20e40*/  STL.64 [R1+0x430], R8 ;  /* 0x0004300801007387 */ /* 0x0003e80000100a00 */
[----:B------:R-:W4:Y:S04]  /*20e50*/  LDL R12, [R1+0x434] ;  /* 0x00043400010c7983 */ /* 0x000f280000100800 */
[----:B------:R-:W-:Y:S04]  /*20e60*/  STL [R1+0x430], R10 ;  /* 0x0004300a01007387 */ /* 0x000fe80000100800 */
        /* <DEDUP_REMOVED lines=24> */
[----:B-1----:R-:W-:Y:S01]  /*20ff0*/  FMNMX.FTZ R8, R9, R8, !PT ;  /* 0x0000000809087209 */ /* 0x002fe20007810000 */
[----:B------:R-:W-:-:S03]  /*21000*/  FADD.FTZ R9, R16, -R21 ;  /* 0x8000001510097221 */ /* 0x000fc60000010000 */
        /* <DEDUP_REMOVED lines=13> */
[-C--:B------:R-:W-:Y:S02]  /*210e0*/  FMUL.FTZ R9, R9, R26.reuse ;  /* 0x0000001a09097220 */ /* 0x080fe40000410000 */
[-CC-:B------:R-:W-:Y:S02]  /*210f0*/  FFMA.FTZ R224, R25, R26.reuse, -R11.reuse ;  /* 0x0000001a19e07223 */ /* 0x180fe4000001080b */
[----:B------:R-:W-:Y:S01]  /*21100*/  FADD.FTZ R17, R17, -R10 ;  /* 0x8000000a11117221 */ /* 0x000fe20000010000 */
[----:B------:R-:W-:-:S03]  /*21110*/  FFMA.FTZ R161, R27, R26, -R11 ;  /* 0x0000001a1ba17223 */ /* 0x000fc6000001080b */
[----:B------:R-:W-:Y:S01]  /*21120*/  FMUL.FTZ R17, R26, R17 ;  /* 0x000000111a117220 */ /* 0x000fe20000410000 */
[----:B------:R-:W-:Y:S01]  /*21130*/  MUFU.EX2 R5, R5 ;  /* 0x0000000500057308 */ /* 0x000fe20000000800 */
[----:B------:R-:W-:-:S07]  /*21140*/  FFMA.FTZ R163, R29, R26, -R11 ;  /* 0x0000001a1da37223 */ /* 0x000fce000001080b */
[----:B------:R-:W3:Y:S01]  /*21150*/  MUFU.EX2 R24, R9 ;  /* 0x0000000900187308 */ /* 0x000ee20000000800 */
[----:B------:R-:W-:-:S07]  /*21160*/  FFMA.FTZ R16, R31, R26, -R11 ;  /* 0x0000001a1f107223 */ /* 0x000fce000001080b */
[----:B------:R-:W-:Y:S08]  /*21170*/  MUFU.EX2 R224, R224 ;  /* 0x000000e000e07308 */ /* 0x000ff00000000800 */
[----:B------:R-:W1:Y:S01]  /*21180*/  MUFU.EX2 R25, R17 ;  /* 0x0000001100197308 */ /* 0x000e620000000800 */
[----:B------:R-:W-:-:S07]  /*21190*/  FFMA.FTZ R219, R34, R26, -R11 ;  /* 0x0000001a22db7223 */ /* 0x000fce000001080b */
[----:B------:R-:W2:Y:S08]  /*211a0*/  MUFU.EX2 R160, R160 ;  /* 0x000000a000a07308 */ /* 0x000eb00000000800 */
[----:B------:R-:W4:Y:S01]  /*211b0*/  MUFU.EX2 R161, R161 ;  /* 0x000000a100a17308 */ /* 0x000f220000000800 */
[----:B------:R-:W-:-:S07]  /*211c0*/  FFMA.FTZ R220, R35, R26, -R11 ;  /* 0x0000001a23dc7223 */ /* 0x000fce000001080b */
[----:B------:R-:W5:Y:S08]  /*211d0*/  MUFU.EX2 R162, R162 ;  /* 0x000000a200a27308 */ /* 0x000f700000000800 */
[----:B------:R-:W0:Y:S01]  /*211e0*/  MUFU.EX2 R163, R163 ;  /* 0x000000a300a37308 */ /* 0x000e220000000800 */
[----:B---3--:R-:W-:Y:S01]  /*211f0*/  FFMA.FTZ R9, R24, R6, R5 ;  /* 0x0000000618097223 */ /* 0x008fe20000010005 */
[----:B-1----:R-:W-:-:S06]  /*21200*/  FFMA.FTZ R6, R7, R25, R224 ;  /* 0x0000001907067223 */ /* 0x002fcc00000100e0 */
[----:B------:R-:W1:Y:S01]  /*21210*/  MUFU.EX2 R16, R16 ;  /* 0x0000001000107308 */ /* 0x000e620000000800 */
[----:B------:R-:W-:Y:S01]  /*21220*/  FFMA.FTZ R206, R38, R26, -R11 ;  /* 0x0000001a26ce7223 */ /* 0x000fe2000001080b */
[----:B--2---:R-:W-:-:S06]  /*21230*/  FADD.FTZ R9, R160, R9 ;  /* 0x00000009a0097221 */ /* 0x004fcc0000010000 */
[----:B------:R-:W2:Y:S01]  /*21240*/  MUFU.EX2 R222, R222 ;  /* 0x000000de00de7308 */ /* 0x000ea20000000800 */
[----:B----4-:R-:W-:Y:S01]  /*21250*/  FADD.FTZ R6, R161, R6 ;  /* 0x00000006a1067221 */ /* 0x010fe20000010000 */
[----:B------:R-:W-:-:S06]  /*21260*/  FFMA.FTZ R207, R39, R26, -R11 ;  /* 0x0000001a27cf7223 */ /* 0x000fcc000001080b */
[----:B------:R-:W3:Y:S01]  /*21270*/  MUFU.EX2 R219, R219 ;  /* 0x000000db00db7308 */ /* 0x000ee20000000800 */
[----:B-----5:R-:W-:Y:S01]  /*21280*/  FADD.FTZ R10, R162, R9 ;  /* 0x00000009a20a7221 */ /* 0x020fe20000010000 */
[----:B0-----:R-:W-:-:S06]  /*21290*/  FADD.FTZ R7, R163, R6 ;  /* 0x00000006a3077221 */ /* 0x001fcc0000010000 */
[----:B------:R-:W0:Y:S01]  /*212a0*/  MUFU.EX2 R221, R221 ;  /* 0x000000dd00dd7308 */ /* 0x000e220000000800 */
[----:B------:R-:W-:-:S07]  /*212b0*/  FFMA.FTZ R202, R42, R26, -R11 ;  /* 0x0000001a2aca7223 */ /* 0x000fce000001080b */
[----:B------:R-:W4:Y:S01]  /*212c0*/  MUFU.EX2 R220, R220 ;  /* 0x000000dc00dc7308 */ /* 0x000f220000000800 */
[----:B------:R-:W-:Y:S01]  /*212d0*/  FADD.FTZ R9, R13, R10 ;  /* 0x0000000a0d097221 */ /* 0x000fe20000010000 */
[----:B-1----:R-:W-:-:S06]  /*212e0*/  FADD.FTZ R6, R16, R7 ;  /* 0x0000000710067221 */ /* 0x002fcc0000010000 */
[----:B------:R-:W1:Y:S01]  /*212f0*/  MUFU.EX2 R208, R208 ;  /* 0x000000d000d07308 */ /* 0x000e620000000800 */
[----:B------:R-:W-:-:S07]  /*21300*/  FFMA.FTZ R203, R43, R26, -R11 ;  /* 0x0000001a2bcb7223 */ /* 0x000fce000001080b */
[----:B------:R-:W5:Y:S01]  /*21310*/  MUFU.EX2 R206, R206 ;  /* 0x000000ce00ce7308 */ /* 0x000f620000000800 */
[----:B--2---:R-:W-:Y:S01]  /*21320*/  FADD.FTZ R10, R222, R9 ;  /* 0x00000009de0a7221 */ /* 0x004fe20000010000 */
[----:B---3--:R-:W-:-:S06]  /*21330*/  FADD.FTZ R7, R219, R6 ;  /* 0x00000006db077221 */ /* 0x008fcc0000010000 */
[----:B------:R-:W2:Y:S01]  /*21340*/  MUFU.EX2 R209, R209 ;  /* 0x000000d100d17308 */ /* 0x000ea20000000800 */
[----:B------:R-:W-:-:S07]  /*21350*/  FFMA.FTZ R198, R46, R26, -R11 ;  /* 0x0000001a2ec67223 */ /* 0x000fce000001080b */
[----:B------:R-:W3:Y:S01]  /*21360*/  MUFU.EX2 R207, R207 ;  /* 0x000000cf00cf7308 */ /* 0x000ee20000000800 */
[----:B0-----:R-:W-:Y:S01]  /*21370*/  FADD.FTZ R9, R221, R10 ;  /* 0x0000000add097221 */ /* 0x001fe20000010000 */
[----:B----4-:R-:W-:-:S06]  /*21380*/  FADD.FTZ R7, R220, R7 ;  /* 0x00000007dc077221 */ /* 0x010fcc0000010000 */
[----:B------:R-:W0:Y:S01]  /*21390*/  MUFU.EX2 R204, R204 ;  /* 0x000000cc00cc7308 */ /* 0x000e220000000800 */
[----:B------:R-:W-:-:S07]  /*213a0*/  FFMA.FTZ R199, R47, R26, -R11 ;  /* 0x0000001a2fc77223 */ /* 0x000fce000001080b */
[----:B------:R-:W4:Y:S01]  /*213b0*/  MUFU.EX2 R202, R202 ;  /* 0x000000ca00ca7308 */ /* 0x000f220000000800 */
[----:B-1----:R-:W-:Y:S01]  /*213c0*/  FADD.FTZ R6, R208, R9 ;  /* 0x00000009d0067221 */ /* 0x002fe20000010000 */
[----:B-----5:R-:W-:-:S06]  /*213d0*/  FADD.FTZ R10, R206, R7 ;  /* 0x00000007ce0a7221 */ /* 0x020fcc0000010000 */
        /* <DEDUP_REMOVED lines=278> */
[----:B------:R-:W1:Y:S01]  /*22540*/  LD.E R10, desc[UR56][R8.64] ;  /* 0x00000038080a7980 */ /* 0x000e62000c101900 */
[----:B------:R-:W-:Y:S01]  /*22550*/  ULOP3.LUT UR6, UR4, 0xc, URZ, 0xfc, !UPT ;  /* 0x0000000c04067892 */ /* 0x000fe2000f8efc3f */
[----:B0-----:R-:W-:-:S02]  /*22560*/  IMAD.U32 R11, RZ, RZ, UR7 ;  /* 0x00000007ff0b7e24 */ /* 0x001fc4000f8e00ff */
[----:B-1----:R-:W-:-:S03]  /*22570*/  FMUL.FTZ R17, R25, R10 ;  /* 0x0000000a19117220 */ /* 0x002fc60000410000 */
[----:B------:R-:W-:Y:S02]  /*22580*/  IMAD.U32 R10, RZ, RZ, UR6 ;  /* 0x00000006ff0a7e24 */ /* 0x000fe4000f8e00ff */
[----:B------:R-:W-:Y:S04]  /*22590*/  ST.E desc[UR56][R8.64], R17 ;  /* 0x0000001108007985 */ /* 0x000fe8000c101938 */
[----:B------:R-:W2:Y:S01]  /*225a0*/  LD.E R10, desc[UR56][R10.64] ;  /* 0x000000380a0a7980 */ /* 0x000ea2000c101900 */
[----:B------:R-:W-:Y:S02]  /*225b0*/  IMAD.U32 R26, RZ, RZ, UR6 ;  /* 0x00000006ff1a7e24 */ /* 0x000fe4000f8e00ff */
[----:B------:R-:W-:Y:S02]  /*225c0*/  IMAD.U32 R27, RZ, RZ, UR7 ;  /* 0x00000007ff1b7e24 */ /* 0x000fe4000f8e00ff */
        /* <DEDUP_REMOVED lines=11> */
[----:B0-----:R-:W5:Y:S04]  /*22680*/  LD.E R26, desc[UR56][R18.64+0x27c] ;  /* 0x00027c38121a7980 */ /* 0x001f68000c101900 */
        /* <DEDUP_REMOVED lines=53> */
[----:B---3--:R-:W-:-:S04]  /*229e0*/  FMUL.FTZ R11, R25, R12 ;  /* 0x0000000c190b7220 */ /* 0x008fc80000410000 */
[----:B------:R0:W-:Y:S01]  /*229f0*/  ST.E desc[UR56][R18.64+0x41c], R35 ;  /* 0x00041c2312007985 */ /* 0x0001e2000c101938 */
[C---:B----4-:R-:W-:Y:S01]  /*22a00*/  FMUL.FTZ R17, R25.reuse, R24 ;  /* 0x0000001819117220 */ /* 0x050fe20000410000 */
[C---:B-----5:R-:W-:Y:S01]  /*22a10*/  FMUL.FTZ R27, R25.reuse, R28 ;  /* 0x0000001c191b7220 */ /* 0x060fe20000410000 */
[C---:B------:R-:W-:Y:S01]  /*22a20*/  FMUL.FTZ R29, R25.reuse, R30 ;  /* 0x0000001e191d7220 */ /* 0x040fe20000410000 */
[C---:B------:R-:W-:Y:S01]  /*22a30*/  FMUL.FTZ R31, R25.reuse, R32 ;  /* 0x00000020191f7220 */ /* 0x040fe20000410000 */
[C---:B------:R-:W-:Y:S01]  /*22a40*/  FMUL.FTZ R33, R25.reuse, R34 ;  /* 0x0000002219217220 */ /* 0x040fe20000410000 */
[C---:B0-----:R-:W-:Y:S01]  /*22a50*/  FMUL.FTZ R35, R25.reuse, R36 ;  /* 0x0000002419237220 */ /* 0x041fe20000410000 */
[C---:B------:R-:W-:Y:S01]  /*22a60*/  FMUL.FTZ R37, R25.reuse, R38 ;  /* 0x0000002619257220 */ /* 0x040fe20000410000 */
[C---:B------:R-:W-:Y:S01]  /*22a70*/  FMUL.FTZ R39, R25.reuse, R26 ;  /* 0x0000001a19277220 */ /* 0x040fe20000410000 */
[C---:B------:R-:W-:Y:S01]  /*22a80*/  FMUL.FTZ R41, R25.reuse, R40 ;  /* 0x0000002819297220 */ /* 0x040fe20000410000 */
        /* <DEDUP_REMOVED lines=81> */
[----:B------:R1:W-:Y:S01]  /*22fa0*/  ST.E desc[UR56][R18.64+0x37c], R17 ;  /* 0x00037c1112007985 */ /* 0x0003e2000c101938 */
[----:B------:R-:W-:-:S03]  /*22fb0*/  FMUL.FTZ R43, R25, R140 ;  /* 0x0000008c192b7220 */ /* 0x000fc60000410000 */
        /* <DEDUP_REMOVED lines=26> */
[----:B------:R-:W-:Y:S04]  /*23160*/  ST.E desc[UR56][R18.64+0x408], R39 ;  /* 0x0004082712007985 */ /* 0x000fe8000c101938 */
[----:B------:R-:W-:Y:S04]  /*23170*/  ST.E desc[UR56][R18.64+0x40c], R41 ;  /* 0x00040c2912007985 */ /* 0x000fe8000c101938 */
[----:B------:R-:W-:Y:S01]  /*23180*/  ST.E desc[UR56][R18.64+0x418], R43 ;  /* 0x0004182b12007985 */ /* 0x000fe2000c101938 */
[----:B------:R4:W-:Y:S06]  /*23190*/  BAR.SYNC.DEFER_BLOCKING R179, 0x100 ;  /* 0x000400b30000751d */ /* 0x0009ec0000010000 */
[----:B0-----:R-:W5:Y:S04]  /*231a0*/  LD.E R29, desc[UR56][R18.64+0x220] ;  /* 0x00022038121d7980 */ /* 0x001f68000c101900 */
[----:B------:R-:W4:Y:S04]  /*231b0*/  LD.E R17, desc[UR56][R2.64] ;  /* 0x0000003802117980 */ /* 0x000f28000c101900 */
[----:B------:R-:W4:Y:S04]  /*231c0*/  LD.E.64 R10, desc[UR56][R18.64+0xa8] ;  /* 0x0000a838120a7980 */ /* 0x000f28000c101b00 */
[----:B-----5:R0:W-:Y:S04]  /*231d0*/  ST.E desc[UR56][R18.64+0x220], R29 ;  /* 0x0002201d12007985 */ /* 0x0201e8000c101938 */
[----:B-1----:R-:W5:Y:S01]  /*231e0*/  LD.E R31, desc[UR56][R6.64] ;  /* 0x00000038061f7980 */ /* 0x002f62000c101900 */
[----:B------:R-:W-:-:S02]  /*231f0*/  IMAD.U32 R25, RZ, RZ, UR7 ;  /* 0x00000007ff197e24 */ /* 0x000fc4000f8e00ff */
[----:B------:R-:W-:Y:S01]  /*23200*/  IMAD.U32 R24, RZ, RZ, UR6 ;  /* 0x00000006ff187e24 */ /* 0x000fe2000f8e00ff */
[----:B-----5:R1:W-:Y:S04]  /*23210*/  ST.E desc[UR56][R6.64], R31 ;  /* 0x0000001f06007985 */ /* 0x0203e8000c101938 */
[----:B--2---:R-:W2:Y:S01]  /*23220*/  LD.E R33, desc[UR56][R8.64] ;  /* 0x0000003808217980 */ /* 0x004ea2000c101900 */
[----:B------:R-:W-:Y:S02]  /*23230*/  IMAD.U32 R26, RZ, RZ, UR6 ;  /* 0x00000006ff1a7e24 */ /* 0x000fe4000f8e00ff */
[----:B------:R-:W-:Y:S01]  /*23240*/  IMAD.U32 R27, RZ, RZ, UR7 ;  /* 0x00000007ff1b7e24 */ /* 0x000fe2000f8e00ff */
[----:B--2---:R2:W-:Y:S04]  /*23250*/  ST.E desc[UR56][R8.64], R33 ;  /* 0x0000002108007985 */ /* 0x0045e8000c101938 */
[----:B------:R-:W5:Y:S04]  /*23260*/  LD.E R25, desc[UR56][R24.64] ;  /* 0x0000003818197980 */ /* 0x000f68000c101900 */
[----:B-----5:R5:W-:Y:S04]  /*23270*/  ST.E desc[UR56][R26.64], R25 ;  /* 0x000000191a007985 */ /* 0x020be8000c101938 */
[----:B---3--:R-:W3:Y:S04]  /*23280*/  LD.E R35, desc[UR56][R18.64+0x230] ;  /* 0x0002303812237980 */ /* 0x008ee8000c101900 */
[----:B0-----:R-:W4:Y:S04]  /*23290*/  LD.E R29, desc[UR56][R18.64+0x234] ;  /* 0x00023438121d7980 */ /* 0x001f28000c101900 */
[----:B------:R-:W4:Y:S04]  /*232a0*/  LD.E R37, desc[UR56][R18.64+0x238] ;  /* 0x0002383812257980 */ /* 0x000f28000c101900 */
[----:B------:R-:W4:Y:S04]  /*232b0*/  LD.E R39, desc[UR56][R18.64+0x23c] ;  /* 0x00023c3812277980 */ /* 0x000f28000c101900 */
[----:B-1----:R-:W4:Y:S04]  /*232c0*/  LD.E R31, desc[UR56][R18.64+0x240] ;  /* 0x00024038121f7980 */ /* 0x002f28000c101900 */
[----:B------:R-:W4:Y:S04]  /*232d0*/  LD.E R41, desc[UR56][R18.64+0x244] ;  /* 0x0002443812297980 */ /* 0x000f28000c101900 */
[----:B------:R-:W4:Y:S04]  /*232e0*/  LD.E R43, desc[UR56][R18.64+0x248] ;  /* 0x00024838122b7980 */ /* 0x000f28000c101900 */
[----:B--2---:R-:W2:Y:S04]  /*232f0*/  LD.E R33, desc[UR56][R18.64+0x24c] ;  /* 0x00024c3812217980 */ /* 0x004ea8000c101900 */
[----:B------:R-:W2:Y:S04]  /*23300*/  LD.E R45, desc[UR56][R18.64+0x250] ;  /* 0x00025038122d7980 */ /* 0x000ea8000c101900 */
[----:B------:R-:W2:Y:S04]  /*23310*/  LD.E R47, desc[UR56][R18.64+0x254] ;  /* 0x00025438122f7980 */ /* 0x000ea8000c101900 */
        /* <DEDUP_REMOVED lines=115> */
[----:B----4-:R-:W-:Y:S04]  /*23a50*/  ST.E desc[UR56][R18.64+0x234], R29 ;  /* 0x0002341d12007985 */ /* 0x010fe8000c101938 */
[----:B------:R-:W-:Y:S04]  /*23a60*/  ST.E desc[UR56][R18.64+0x238], R37 ;  /* 0x0002382512007985 */ /* 0x000fe8000c101938 */
[----:B------:R-:W-:Y:S04]  /*23a70*/  ST.E desc[UR56][R18.64+0x23c], R39 ;  /* 0x00023c2712007985 */ /* 0x000fe8000c101938 */
[----:B------:R-:W-:Y:S04]  /*23a80*/  ST.E desc[UR56][R18.64+0x240], R31 ;  /* 0x0002401f12007985 */ /* 0x000fe8000c101938 */
[----:B------:R-:W-:Y:S04]  /*23a90*/  ST.E desc[UR56][R18.64+0x244], R41 ;  /* 0x0002442912007985 */ /* 0x000fe8000c101938 */
[----:B------:R-:W-:Y:S04]  /*23aa0*/  ST.E desc[UR56][R18.64+0x248], R43 ;  /* 0x0002482b12007985 */ /* 0x000fe8000c101938 */
[----:B--2---:R-:W-:Y:S04]  /*23ab0*/  ST.E desc[UR56][R18.64+0x24c], R33 ;  /* 0x00024c2112007985 */ /* 0x004fe8000c101938 */
[----:B------:R-:W-:Y:S04]  /*23ac0*/  ST.E desc[UR56][R18.64+0x250], R45 ;  /* 0x0002502d12007985 */ /* 0x000fe8000c101938 */
        /* <DEDUP_REMOVED lines=115> */
[----:B0-----:R-:W5:Y:S01]  /*24200*/  LDL R12, [R1+0x88] ;  /* 0x00008800010c7983 */ /* 0x001f620000100800 */
[----:B------:R-:W-:-:S02]  /*24210*/  IMAD.U32 R27, RZ, RZ, UR7 ;  /* 0x00000007ff1b7e24 */ /* 0x000fc4000f8e00ff */
[----:B-1----:R-:W-:Y:S01]  /*24220*/  IMAD.U32 R26, RZ, RZ, UR6 ;  /* 0x00000006ff1a7e24 */ /* 0x002fe2000f8e00ff */
[----:B------:R-:W5:Y:S04]  /*24230*/  LD.E R24, desc[UR56][R18.64+0x220] ;  /* 0x0002203812187980 */ /* 0x000f68000c101900 */
[----:B------:R-:W5:Y:S04]  /*24240*/  LD.E R27, desc[UR56][R26.64] ;  /* 0x000000381a1b7980 */ /* 0x000f68000c101900 */
        /* <DEDUP_REMOVED lines=136> */
[----:B------:R-:W-:Y:S02]  /*24ad0*/  IMAD.MOV.U32 R17, RZ, RZ, R11 ;  /* 0x000000ffff117224 */ /* 0x000fe400078e000b */
[----:B------:R-:W-:Y:S02]  /*24ae0*/  IMAD.U32 R12, RZ, RZ, UR6 ;  /* 0x00000006ff0c7e24 */ /* 0x000fe4000f8e00ff */
[----:B------:R-:W-:Y:S01]  /*24af0*/  IMAD.U32 R13, RZ, RZ, UR7 ;  /* 0x00000007ff0d7e24 */ /* 0x000fe2000f8e00ff */
[----:B--2---:R-:W-:-:S06]  /*24b00*/  WARPGROUP.ARRIVE ;  /* 0x00000000000079c5 */ /* 0x004fcc0000000000 */
[----:B------:R-:W-:Y:S01]  /*24b10*/  HGMMA.64x256x16.F32 R24, R160, gdesc[UR8].tnspB, R24, UP0, gsb0 ;  /* 0x43e00008a0187df0 */ /* 0x000fe2000b800818 */
[----:B------:R-:W-:Y:S02]  /*24b20*/  R2UR UR10, R16 ;  /* 0x00000000100a72ca */ /* 0x000fe400000e0000 */
        /* <DEDUP_REMOVED lines=137> */
[----:B------:R-:W-:Y:S01]  /*253c0*/  IMAD.MOV.U32 R13, RZ, RZ, R11 ;  /* 0x000000ffff0d7224 */ /* 0x000fe200078e000b */
[----:B------:R-:W-:Y:S02]  /*253d0*/  STL [R1+0x88], R4 ;  /* 0x0000880401007387 */ /* 0x000fe40000100800 */
[----:B------:R-:W-:Y:S01]  /*253e0*/  R2UR UR10, R12 ;  /* 0x000000000c0a72ca */ /* 0x000fe200000e0000 */
[----:B------:R-:W-:Y:S01]  /*253f0*/  IMAD.U32 R12, RZ, RZ, UR6 ;  /* 0x00000006ff0c7e24 */ /* 0x000fe2000f8e00ff */
[----:B------:R-:W-:Y:S01]  /*25400*/  R2UR UR11, R13 ;  /* 0x000000000d0b72ca */ /* 0x000fe200000e0000 */
[----:B------:R-:W-:Y:S01]  /*25410*/  IMAD.U32 R13, RZ, RZ, UR7 ;  /* 0x00000007ff0d7e24 */ /* 0x000fe2000f8e00ff */
[----:B------:R-:W-:-:S02]  /*25420*/  WARPGROUP.DEPBAR.LE gsb0, 0x0 ;  /* 0x00008000000079c5 */ /* 0x000fc40000010000 */
[----:B------:R-:W-:Y:S01]  /*25430*/  ST.E desc[UR56][R18.64+0x220], R24 ;  /* 0x0002201812007985 */ /* 0x000fe2000c101938 */
[----:B------:R-:W-:Y:S02]  /*25440*/  F2FP.F16.F32.PACK_AB R160, R205, R204 ;  /* 0x000000cccda0723e */ /* 0x000fe400000000ff */
        /* <DEDUP_REMOVED lines=280> */
[----:B------:R-:W-:Y:S02]  /*265d0*/  IMAD.U32 R13, RZ, RZ, UR7 ;  /* 0x00000007ff0d7e24 */ /* 0x000fe4000f8e00ff */
[----:B------:R-:W-:Y:S01]  /*265e0*/  VIADD R10, R10, 0x280 ;  /* 0x000002800a0a7836 */ /* 0x000fe20000000000 */
        /* <DEDUP_REMOVED lines=136> */
[----:B------:R-:W-:Y:S01]  /*26e70*/  IMAD.U32 R10, RZ, RZ, UR6 ;  /* 0x00000006ff0a7e24 */ /* 0x000fe2000f8e00ff */
[----:B------:R-:W-:Y:S01]  /*26e80*/  R2UR UR11, R11 ;  /* 0x000000000b0b72ca */ /* 0x000fe200000e0000 */
[----:B------:R-:W-:Y:S01]  /*26e90*/  IMAD.U32 R11, RZ, RZ, UR7 ;  /* 0x00000007ff0b7e24 */ /* 0x000fe2000f8e00ff */
[----:B------:R-:W-:Y:S01]  /*26ea0*/  STL [R1+0x88], R4 ;  /* 0x0000880401007387 */ /* 0x000fe20000100800 */
[----:B------:R-:W-:-:S03]  /*26eb0*/  WARPGROUP.DEPBAR.LE gsb0, 0x0 ;  /* 0x00008000000079c5 */ /* 0x000fc60000010000 */
        /* <DEDUP_REMOVED lines=134> */
[----:B------:R-:W-:Y:S01]  /*27720*/  IMAD.U32 R10, RZ, RZ, UR6 ;  /* 0x00000006ff0a7e24 */ /* 0x000fe2000f8e00ff */
[----:B------:R-:W-:Y:S01]  /*27730*/  STL [R1+0x88], R4 ;  /* 0x0000880401007387 */ /* 0x000fe20000100800 */
[----:B------:R-:W-:Y:S01]  /*27740*/  IMAD.U32 R11, RZ, RZ, UR7 ;  /* 0x00000007ff0b7e24 */ /* 0x000fe2000f8e00ff */
[----:B------:R-:W-:Y:S02]  /*27750*/  WARPGROUP.DEPBAR.LE gsb0, 0x0 ;  /* 0x00008000000079c5 */ /* 0x000fe40000010000 */
        /* <DEDUP_REMOVED lines=129> */
[----:B------:R-:W2:Y:S04]  /*27f70*/  LD.E R5, desc[UR56][R18.64+0x220] ;  /* 0x0002203812057980 */ /* 0x000ea8000c101900 */
[----:B--2---:R1:W-:Y:S04]  /*27f80*/  ST.E desc[UR56][R18.64+0x220], R5 ;  /* 0x0002200512007985 */ /* 0x0043e8000c101938 */
[----:B0-----:R-:W2:Y:S01]  /*27f90*/  LD.E R11, desc[UR56][R6.64] ;  /* 0x00000038060b7980 */ /* 0x001ea2000c101900 */
[----:B------:R-:W-:-:S02]  /*27fa0*/  IMAD.U32 R14, RZ, RZ, UR6 ;  /* 0x00000006ff0e7e24 */ /* 0x000fc4000f8e00ff */
[----:B------:R-:W-:Y:S01]  /*27fb0*/  IMAD.U32 R15, RZ, RZ, UR7 ;  /* 0x00000007ff0f7e24 */ /* 0x000fe2000f8e00ff */
[----:B--2---:R0:W-:Y:S04]  /*27fc0*/  ST.E desc[UR56][R6.64], R11 ;  /* 0x0000000b06007985 */ /* 0x0041e8000c101938 */
[----:B------:R-:W2:Y:S01]  /*27fd0*/  LD.E R13, desc[UR56][R8.64] ;  /* 0x00000038080d7980 */ /* 0x000ea2000c101900 */
[----:B------:R-:W-:Y:S02]  /*27fe0*/  IMAD.U32 R16, RZ, RZ, UR6 ;  /* 0x00000006ff107e24 */ /* 0x000fe4000f8e00ff */
[----:B------:R-:W-:Y:S01]  /*27ff0*/  IMAD.U32 R17, RZ, RZ, UR7 ;  /* 0x00000007ff117e24 */ /* 0x000fe2000f8e00ff */
[----:B--2---:R2:W-:Y:S04]  /*28000*/  ST.E desc[UR56][R8.64], R13 ;  /* 0x0000000d08007985 */ /* 0x0045e8000c101938 */
[----:B------:R-:W3:Y:S04]  /*28010*/  LD.E R10, desc[UR56][R14.64] ;  /* 0x000000380e0a7980 */ /* 0x000ee8000c101900 */
[----:B---3--:R3:W-:Y:S04]  /*28020*/  ST.E desc[UR56][R16.64], R10 ;  /* 0x0000000a10007985 */ /* 0x0087e8000c101938 */
[----:B------:R-:W4:Y:S04]  /*28030*/  LD.E R21, desc[UR56][R18.64+0x230] ;  /* 0x0002303812157980 */ /* 0x000f28000c101900 */
[----:B------:R-:W5:Y:S04]  /*28040*/  LD.E R25, desc[UR56][R18.64+0x234] ;  /* 0x0002343812197980 */ /* 0x000f68000c101900 */
[----:B-1----:R-:W5:Y:S04]  /*28050*/  LD.E R5, desc[UR56][R18.64+0x238] ;  /* 0x0002383812057980 */ /* 0x002f68000c101900 */
[----:B------:R-:W5:Y:S04]  /*28060*/  LD.E R27, desc[UR56][R18.64+0x23c] ;  /* 0x00023c38121b7980 */ /* 0x000f68000c101900 */
[----:B0-----:R-:W5:Y:S04]  /*28070*/  LD.E R7, desc[UR56][R18.64+0x240] ;  /* 0x0002403812077980 */ /* 0x001f68000c101900 */
[----:B------:R-:W5:Y:S04]  /*28080*/  LD.E R11, desc[UR56][R18.64+0x244] ;  /* 0x00024438120b7980 */ /* 0x000f68000c101900 */
[----:B------:R-:W5:Y:S04]  /*28090*/  LD.E R29, desc[UR56][R18.64+0x248] ;  /* 0x00024838121d7980 */ /* 0x000f68000c101900 */
[----:B--2---:R-:W2:Y:S04]  /*280a0*/  LD.E R9, desc[UR56][R18.64+0x24c] ;  /* 0x00024c3812097980 */ /* 0x004ea8000c101900 */
[----:B------:R-:W2:Y:S04]  /*280b0*/  LD.E R13, desc[UR56][R18.64+0x250] ;  /* 0x00025038120d7980 */ /* 0x000ea8000c101900 */
[----:B------:R-:W2:Y:S04]  /*280c0*/  LD.E R15, desc[UR56][R18.64+0x254] ;  /* 0x00025438120f7980 */ /* 0x000ea8000c101900 */
[----:B---3--:R-:W3:Y:S04]  /*280d0*/  LD.E R17, desc[UR56][R18.64+0x258] ;  /* 0x0002583812117980 */ /* 0x008ee8000c101900 */
        /* <DEDUP_REMOVED lines=113> */
[----:B----4-:R0:W-:Y:S04]  /*287f0*/  ST.E desc[UR56][R18.64+0x230], R21 ;  /* 0x0002301512007985 */ /* 0x0101e8000c101938 */
[----:B-----5:R0:W-:Y:S04]  /*28800*/  ST.E desc[UR56][R18.64+0x234], R25 ;  /* 0x0002341912007985 */ /* 0x0201e8000c101938 */
[----:B------:R0:W-:Y:S04]  /*28810*/  ST.E desc[UR56][R18.64+0x238], R5 ;  /* 0x0002380512007985 */ /* 0x0001e8000c101938 */
[----:B------:R0:W-:Y:S04]  /*28820*/  ST.E desc[UR56][R18.64+0x23c], R27 ;  /* 0x00023c1b12007985 */ /* 0x0001e8000c101938 */
[----:B------:R0:W-:Y:S04]  /*28830*/  ST.E desc[UR56][R18.64+0x240], R7 ;  /* 0x0002400712007985 */ /* 0x0001e8000c101938 */
[----:B------:R0:W-:Y:S04]  /*28840*/  ST.E desc[UR56][R18.64+0x244], R11 ;  /* 0x0002440b12007985 */ /* 0x0001e8000c101938 */
[----:B------:R0:W-:Y:S04]  /*28850*/  ST.E desc[UR56][R18.64+0x248], R29 ;  /* 0x0002481d12007985 */ /* 0x0001e8000c101938 */
[----:B--2---:R0:W-:Y:S04]  /*28860*/  ST.E desc[UR56][R18.64+0x24c], R9 ;  /* 0x00024c0912007985 */ /* 0x0041e8000c101938 */
[----:B------:R0:W-:Y:S04]  /*28870*/  ST.E desc[UR56][R18.64+0x250], R13 ;  /* 0x0002500d12007985 */ /* 0x0001e8000c101938 */
[----:B------:R0:W-:Y:S04]  /*28880*/  ST.E desc[UR56][R18.64+0x254], R15 ;  /* 0x0002540f12007985 */ /* 0x0001e8000c101938 */
[----:B---3--:R0:W-:Y:S04]  /*28890*/  ST.E desc[UR56][R18.64+0x258], R17 ;  /* 0x0002581112007985 */ /* 0x0081e8000c101938 */
        /* <DEDUP_REMOVED lines=121> */
.L_x_2965:
[----:B------:R-:W-:Y:S05]  /*29030*/  BSYNC B0 ;  /* 0x0000000000007941 */ /* 0x000fea0003800000 */
.L_x_2964:
[C---:B------:R-:W-:Y:S01]  /*29040*/  ISETP.GT.AND P0, PT, R0.reuse, R167, PT ;  /* 0x000000a70000720c */ /* 0x040fe20003f04270 */
[----:B------:R-:W-:-:S12]  /*29050*/  VIADD R0, R0, 0xffffffff ;  /* 0xffffffff00007836 */ /* 0x000fd80000000000 */
[----:B------:R-:W-:Y:S05]  /*29060*/  @P0 BRA `(.L_x_2966) ;  /* 0xffffff5000f40947 */ /* 0x000fea000383ffff */
.L_x_2939:
[----:B0-----:R-:W2:Y:S01]  /*29070*/  LDL R5, [R1+0x440] ;  /* 0x0004400001057983 */ /* 0x001ea20000100800 */
[----:B------:R-:W-:Y:S05]  /*29080*/  WARPSYNC.ALL ;  /* 0x0000000000007948 */ /* 0x000fea0003800000 */
        /* <DEDUP_REMOVED lines=64> */
[----:B--2---:R-:W0:Y:S02]  /*29490*/  SHFL.BFLY PT, R0, R5, 0x2, 0x1f ;  /* 0x0c401f0005007f89 */ /* 0x004e2400000e0000 */
[----:B0-----:R-:W-:-:S05]  /*294a0*/  FADD.FTZ R0, R5, R0 ;  /* 0x0000000005007221 */ /* 0x001fca0000010000 */
[----:B------:R-:W0:Y:S02]  /*294b0*/  SHFL.BFLY PT, R3, R0, 0x1, 0x1f ;  /* 0x0c201f0000037f89 */ /* 0x000e2400000e0000 */
[----:B0-----:R-:W-:Y:S01]  /*294c0*/  FADD.FTZ R2, R0, R3 ;  /* 0x0000000300027221 */ /* 0x001fe20000010000 */
[----:B----4-:R-:W-:Y:S01]  /*294d0*/  VIADD R126, R126, 0x1 ;  /* 0x000000017e7e7836 */ /* 0x010fe20000000000 */
[----:B------:R-:W2:Y:S04]  /*294e0*/  LDL R0, [R1+0x21c] ;  /* 0x00021c0001007983 */ /* 0x000ea80000100800 */
[----:B------:R-:W-:Y:S04]  /*294f0*/  STL [R1+0x440], R2 ;  /* 0x0004400201007387 */ /* 0x000fe80000100800 */
[----:B------:R-:W4:Y:S04]  /*29500*/  LDL R145, [R1+0x440] ;  /* 0x0004400001917983 */ /* 0x000f280000100800 */
[----:B---3--:R-:W0:Y:S02]  /*29510*/  SHFL.BFLY PT, R3, R6, 0x2, 0x1f ;  /* 0x0c401f0006037f89 */ /* 0x008e2400000e0000 */
[----:B0-----:R-:W-:Y:S01]  /*29520*/  FADD.FTZ R3, R3, R6 ;  /* 0x0000000603037221 */ /* 0x001fe20000010000 */
[----:B------:R-:W-:Y:S01]  /*29530*/  ISETP.NE.AND P2, PT, R126, 0x2, PT ;  /* 0x000000027e00780c */ /* 0x000fe20003f45270 */
[----:B------:R-:W3:Y:S04]  /*29540*/  LDL.64 R6, [R1+0x418] ;  /* 0x0004180001067983 */ /* 0x000ee80000100a00 */
[----:B-1----:R-:W0:Y:S08]  /*29550*/  SHFL.BFLY PT, R4, R3, 0x1, 0x1f ;  /* 0x0c201f0003047f89 */ /* 0x002e3000000e0000 */
[----:B------:R-:W5:Y:S01]  /*29560*/  @!P2 LDL R124, [R1+0x214] ;  /* 0x00021400017ca983 */ /* 0x000f620000100800 */
[----:B0-----:R-:W-:-:S03]  /*29570*/  FADD.FTZ R138, R3, R4 ;  /* 0x00000004038a7221 */ /* 0x001fc60000010000 */
[----:B------:R-:W3:Y:S02]  /*29580*/  LDL.64 R4, [R1+0x3e8] ;  /* 0x0003e80001047983 */ /* 0x000ee40000100a00 */
[----:B------:R-:W-:Y:S02]  /*29590*/  FSETP.NE.FTZ.AND P1, PT, R138, RZ, PT ;  /* 0x000000ff8a00720b */ /* 0x000fe40003f35000 */
[----:B------:R-:W3:Y:S11]  /*295a0*/  LDL.64 R2, [R1+0x408] ;  /* 0x0004080001027983 */ /* 0x000ef60000100a00 */
[----:B------:R-:W3:Y:S04]  /*295b0*/  @P1 LDL R141, [R1+0x450] ;  /* 0x00045000018d1983 */ /* 0x000ee80000100800 */
[----:B------:R-:W3:Y:S01]  /*295c0*/  @P1 LDL R143, [R1+0x434] ;  /* 0x00043400018f1983 */ /* 0x000ee20000100800 */
[----:B------:R-:W-:-:S02]  /*295d0*/  IMAD.MOV.U32 R140, RZ, RZ, -0x800000 ;  /* 0xff800000ff8c7424 */ /* 0x000fc400078e00ff */
[----:B------:R-:W-:Y:S01]  /*295e0*/  IMAD.MOV.U32 R127, RZ, RZ, RZ ;  /* 0x000000ffff7f7224 */ /* 0x000fe200078e00ff */
[----:B------:R-:W-:Y:S01]  /*295f0*/  MOV R142, 0xff800000 ;  /* 0xff800000008e7802 */ /* 0x000fe20000000f00 */
[----:B------:R1:W-:Y:S08]  /*29600*/  BAR.ARV R210, 0x100 ;  /* 0x000400d20000751d */ /* 0x0003f00000002000 */
[----:B------:R-:W-:Y:S06]  /*29610*/  BAR.ARV 0x8, 0x120 ;  /* 0x0204800000007b1d */ /* 0x000fec0000002000 */
[----:B----4-:R-:W-:-:S13]  /*29620*/  FSETP.NE.FTZ.AND P0, PT, R145, RZ, PT ;  /* 0x000000ff9100720b */ /* 0x010fda0003f15000 */
[----:B------:R-:W4:Y:S04]  /*29630*/  @P0 LDL R128, [R1+0x450] ;  /* 0x0004500001800983 */ /* 0x000f280000100800 */
[----:B------:R-:W3:Y:S01]  /*29640*/  @P0 LDL R129, [R1+0x430] ;  /* 0x0004300001810983 */ /* 0x000ee20000100800 */
[----:B------:R-:W0:Y:S02]  /*29650*/  @P0 MUFU.LG2 R139, R145 ;  /* 0x00000091008b0308 */ /* 0x000e240000000c00 */
[----:B0-----:R-:W-:-:S06]  /*29660*/  @P0 FMUL.FTZ R139, R139, 0.69314718246459960938 ;  /* 0x3f3172188b8b0820 */ /* 0x001fcc0000410000 */
[----:B------:R-:W-:Y:S08]  /*29670*/  @P1 MUFU.LG2 R144, R138 ;  /* 0x0000008a00901308 */ /* 0x000ff00000000c00 */
[----:B------:R-:W0:Y:S01]  /*29680*/  @P0 MUFU.RCP R127, R145 ;  /* 0x00000091007f0308 */ /* 0x000e220000001000 */
[----:B-----5:R-:W-:Y:S01]  /*29690*/  @!P2 LOP3.LUT R124, R124, 0x1, RZ, 0x3c, !PT ;  /* 0x000000017c7ca812 */ /* 0x020fe200078e3cff */
[----:B--2---:R-:W-:Y:S01]  /*296a0*/  VIADD R0, R0, 0x1 ;  /* 0x0000000100007836 */ /* 0x004fe20000000000 */
[----:B------:R-:W-:Y:S04]  /*296b0*/  STL [R1+0x444], R138 ;  /* 0x0004448a01007387 */ /* 0x000fe80000100800 */
[----:B------:R-:W-:Y:S04]  /*296c0*/  STL [R1+0x210], R126 ;  /* 0x0002107e01007387 */ /* 0x000fe80000100800 */
[----:B------:R-:W-:Y:S01]  /*296d0*/  @!P2 STL [R1+0x214], R124 ;  /* 0x0002147c0100a387 */ /* 0x000fe20000100800 */
[-C--:B0-----:R-:W-:Y:S01]  /*296e0*/  FMUL.FTZ R147, R147, R127.reuse ;  /* 0x0000007f93937220 */ /* 0x081fe20000410000 */
        /* <DEDUP_REMOVED lines=100> */
[----:B------:R-:W0:Y:S01]  /*29d30*/  @P1 MUFU.RCP R128, R138 ;  /* 0x0000008a00801308 */ /* 0x000e220000001000 */
[----:B------:R-:W-:Y:S01]  /*29d40*/  @P1 FMUL.FTZ R129, R144, 0.69314718246459960938 ;  /* 0x3f31721890811820 */ /* 0x000fe20000410000 */
[----:B------:R-:W-:-:S04]  /*29d50*/  @P1 FMUL.FTZ R144, R141, 0.69314718246459960938 ;  /* 0x3f3172188d901820 */ /* 0x000fc80000410000 */
[----:B------:R-:W-:Y:S01]  /*29d60*/  @P1 FFMA.FTZ R142, R144, R143, R129 ;  /* 0x0000008f908e1223 */ /* 0x000fe20000010081 */
[-C--:B0-----:R-:W-:Y:S01]  /*29d70*/  FMUL.FTZ R13, R13, R128.reuse ;  /* 0x000000800d0d7220 */ /* 0x081fe20000410000 */
        /* <DEDUP_REMOVED lines=64> */
[----:B0-----:R-:W-:Y:S01]  /*2a180*/  VIADD R12, R125, 0x1 ;  /* 0x000000017d0c7836 */ /* 0x001fe20000000000 */
        /* <DEDUP_REMOVED lines=33> */
[----:B------:R1:W-:Y:S01]  /*2a3a0*/  STL [R1+0x218], R12 ;  /* 0x0002180c01007387 */ /* 0x0003e20000100800 */
[----:B------:R-:W-:-:S13]  /*2a3b0*/  PLOP3.LUT P0, PT, PT, PT, PT, 0x8, 0x0 ;  /* 0x000000000000781c */ /* 0x000fda0003f0e170 */
.L_x_2838:
[----:B------:R-:W-:Y:S05]  /*2a3c0*/  WARPSYNC.ALL ;  /* 0x0000000000007948 */ /* 0x000fea0003800000 */
[----:B------:R-:W2:Y:S08]  /*2a3d0*/  S2UR UR5, SR_CgaCtaId ;  /* 0x00000000000579c3 */ /* 0x000eb00000008800 */
[----:B------:R-:W-:Y:S06]  /*2a3e0*/  BAR.SYNC.DEFER_BLOCKING 0x5, 0x120 ;  /* 0x0144800000007b1d */ /* 0x000fec0000010000 */
[----:B------:R-:W-:Y:S01]  /*2a3f0*/  UMOV UR4, 0x400 ;  /* 0x0000040000047882 */ /* 0x000fe20000000000 */
[----:B------:R-:W-:Y:S01]  /*2a400*/  BSSY B0, `(.L_x_2967) ;  /* 0x00002b2000007945 */ /* 0x000fe20003800000 */
[----:B--2---:R-:W-:-:S06]  /*2a410*/  ULEA UR4, UR5, UR4, 0x18 ;  /* 0x0000000405047291 */ /* 0x004fcc000f8ec03f */
[----:B------:R-:W-:-:S05]  /*2a420*/  IMAD.U32 R145, RZ, RZ, UR4 ;  /* 0x00000004ff917e24 */ /* 0x000fca000f8e00ff */
[----:B------:R2:W3:Y:S01]  /*2a430*/  LDS.128 R116, [R145+0x324d0] ;  /* 0x0324d00091747984 */ /* 0x0004e20000000c00 */
[----:B------:R-:W-:Y:S06]  /*2a440*/  BAR.ARV 0x4, 0x120 ;  /* 0x0104800000007b1d */ /* 0x000fec0000002000 */
[----:B------:R-:W-:Y:S05]  /*2a450*/  @P0 BRA `(.L_x_2968) ;  /* 0x0000001c00d00947 */ /* 0x000fea0003800000 */
[----:B-1----:R-:W4:Y:S04]  /*2a460*/  LDL.128 R140, [R1+0x220] ;  /* 0x00022000018c7983 */ /* 0x002f280000100c00 */
        /* <DEDUP_REMOVED lines=13> */
[----:B0-----:R-:W2:Y:S04]  /*2a540*/  LDL.128 R84, [R1+0x2f0] ;  /* 0x0002f00001547983 */ /* 0x001ea80000100c00 */
        /* <DEDUP_REMOVED lines=11> */
[----:B-----5:R-:W2:Y:S04]  /*2a600*/  LDL.128 R36, [R1+0x3b0] ;  /* 0x0003b00001247983 */ /* 0x020ea80000100c00 */
[----:B------:R-:W2:Y:S04]  /*2a610*/  LDL.128 R24, [R1+0x3e0] ;  /* 0x0003e00001187983 */ /* 0x000ea80000100c00 */
[----:B------:R-:W2:Y:S04]  /*2a620*/  LDL.128 R28, [R1+0x3d0] ;  /* 0x0003d000011c7983 */ /* 0x000ea80000100c00 */
[----:B------:R-:W2:Y:S04]  /*2a630*/  LDL.128 R8, [R1+0x400] ;  /* 0x0004000001087983 */ /* 0x000ea80000100c00 */
[----:B------:R-:W2:Y:S04]  /*2a640*/  LDL.128 R12, [R1+0x3f0] ;  /* 0x0003f000010c7983 */ /* 0x000ea80000100c00 */
[----:B------:R-:W2:Y:S01]  /*2a650*/  LDL.128 R4, [R1+0x410] ;  /* 0x0004100001047983 */ /* 0x000ea20000100c00 */
[----:B------:R-:W0:Y:S01]  /*2a660*/  S2R R0, SR_SWINHI ;  /* 0x0000000000007919 */ /* 0x000e220000002f00 */
[----:B------:R-:W-:Y:S05]  /*2a670*/  WARPSYNC.ALL ;  /* 0x0000000000007948 */ /* 0x000fea0003800000 */
[----:B------:R-:W-:Y:S01]  /*2a680*/  ULDC.64 UR4, c[0x0][0xcd8] ;  /* 0x0003360000047ab9 */ /* 0x000fe20000000a00 */
[----:B------:R-:W-:-:S02]  /*2a690*/  MOV R2, R145 ;  /* 0x0000009100027202 */ /* 0x000fc40000000f00 */
[----:B0-----:R-:W-:-:S03]  /*2a6a0*/  MOV R3, R0 ;  /* 0x0000000000037202 */ /* 0x001fc60000000f00 */
[----:B------:R-:W-:-:S03]  /*2a6b0*/  IMAD.WIDE R16, R218, 0x2, R2 ;  /* 0x00000002da107825 */ /* 0x000fc600078e0202 */
[C---:B------:R-:W-:Y:S02]  /*2a6c0*/  IADD3 R20, P1, R16.reuse, 0x20, RZ ;  /* 0x0000002010147810 */ /* 0x040fe40007f3e0ff */
[----:B---3--:R-:W-:Y:S02]  /*2a6d0*/  IADD3 R116, P2, R16, 0x40, RZ ;  /* 0x0000004010747810 */ /* 0x008fe40007f5e0ff */
[----:B------:R-:W-:Y:S02]  /*2a6e0*/  LOP3.LUT R199, R20, 0x380, RZ, 0xc0, !PT ;  /* 0x0000038014c77812 */ /* 0x000fe400078ec0ff */
[----:B------:R-:W-:Y:S02]  /*2a6f0*/  LOP3.LUT R201, R116, 0x380, RZ, 0xc0, !PT ;  /* 0x0000038074c97812 */ /* 0x000fe400078ec0ff */
[----:B------:R-:W-:Y:S01]  /*2a700*/  IADD3 R144, P3, R16, 0x60, RZ ;  /* 0x0000006010907810 */ /* 0x000fe20007f7e0ff */
[----:B------:R-:W-:Y:S01]  /*2a710*/  IMAD.X R173, RZ, RZ, R17, P1 ;  /* 0x000000ffffad7224 */ /* 0x000fe200008e0611 */
[----:B------:R-:W-:-:S02]  /*2a720*/  SHF.R.U64 R199, R199, 0x3, RZ ;  /* 0x00000003c7c77819 */ /* 0x000fc400000012ff */
[C---:B------:R-:W-:Y:S02]  /*2a730*/  IADD3 R146, P4, R16.reuse, 0x4000, RZ ;  /* 0x0000400010927810 */ /* 0x040fe40007f9e0ff */
[----:B------:R-:W-:Y:S02]  /*2a740*/  SHF.R.U64 R201, R201, 0x3, RZ ;  /* 0x00000003c9c97819 */ /* 0x000fe400000012ff */
[C---:B------:R-:W-:Y:S02]  /*2a750*/  IADD3 R148, P5, R16.reuse, 0x4020, RZ ;  /* 0x0000402010947810 */ /* 0x040fe40007fbe0ff */
[----:B------:R-:W-:Y:S02]  /*2a760*/  IADD3 R205, P1, R16, 0x4060, RZ ;  /* 0x0000406010cd7810 */ /* 0x000fe40007f3e0ff */
[----:B------:R-:W-:Y:S02]  /*2a770*/  LOP3.LUT R203, R144, 0x380, RZ, 0xc0, !PT ;  /* 0x0000038090cb7812 */ /* 0x000fe400078ec0ff */
[----:B------:R-:W-:-:S02]  /*2a780*/  LOP3.LUT R172, R199, R20, RZ, 0x3c, !PT ;  /* 0x00000014c7ac7212 */ /* 0x000fc400078e3cff */
[----:B------:R-:W-:Y:S02]  /*2a790*/  LOP3.LUT R184, R201, R116, RZ, 0x3c, !PT ;  /* 0x00000074c9b87212 */ /* 0x000fe400078e3cff */
[----:B------:R-:W-:Y:S01]  /*2a7a0*/  LOP3.LUT R199, R146, 0x380, RZ, 0xc0, !PT ;  /* 0x0000038092c77812 */ /* 0x000fe200078ec0ff */
[--C-:B------:R-:W-:Y:S01]  /*2a7b0*/  IMAD.X R151, RZ, RZ, R17.reuse, P1 ;  /* 0x000000ffff977224 */ /* 0x100fe200008e0611 */
[----:B------:R-:W-:Y:S02]  /*2a7c0*/  SHF.R.U64 R203, R203, 0x3, RZ ;  /* 0x00000003cbcb7819 */ /* 0x000fe400000012ff */
[----:B------:R-:W-:Y:S01]  /*2a7d0*/  LOP3.LUT R201, R148, 0x380, RZ, 0xc0, !PT ;  /* 0x0000038094c97812 */ /* 0x000fe200078ec0ff */
[----:B------:R-:W-:Y:S01]  /*2a7e0*/  IMAD.X R185, RZ, RZ, R17, P2 ;  /* 0x000000ffffb97224 */ /* 0x000fe200010e0611 */
[C---:B------:R-:W-:Y:S02]  /*2a7f0*/  LOP3.LUT R0, R16.reuse, 0x380, RZ, 0xc0, !PT ;  /* 0x0000038010007812 */ /* 0x040fe400078ec0ff */
[----:B------:R-:W-:-:S02]  /*2a800*/  IADD3 R150, P0, R16, 0x4040, RZ ;  /* 0x0000404010967810 */ /* 0x000fc40007f1e0ff */
[C---:B------:R-:W-:Y:S01]  /*2a810*/  IADD3 R182, P1, R16.reuse, 0xc020, RZ ;  /* 0x0000c02010b67810 */ /* 0x040fe20007f3e0ff */
[----:B------:R-:W-:Y:S01]  /*2a820*/  IMAD.X R175, RZ, RZ, R17, P3 ;  /* 0x000000ffffaf7224 */ /* 0x000fe200018e0611 */
[C---:B------:R-:W-:Y:S02]  /*2a830*/  IADD3 R188, P2, R16.reuse, 0x8000, RZ ;  /* 0x0000800010bc7810 */ /* 0x040fe40007f5e0ff */
[----:B------:R-:W-:Y:S02]  /*2a840*/  SHF.R.U64 R199, R199, 0x3, RZ ;  /* 0x00000003c7c77819 */ /* 0x000fe400000012ff */
[----:B------:R-:W-:Y:S02]  /*2a850*/  LOP3.LUT R174, R203, R144, RZ, 0x3c, !PT ;  /* 0x00000090cbae7212 */ /* 0x000fe400078e3cff */
[----:B------:R-:W-:Y:S02]  /*2a860*/  SHF.R.U64 R201, R201, 0x3, RZ ;  /* 0x00000003c9c97819 */ /* 0x000fe400000012ff */
[----:B------:R-:W-:-:S02]  /*2a870*/  IADD3 R194, P3, R16, 0x8020, RZ ;  /* 0x0000802010c27810 */ /* 0x000fc40007f7e0ff */
[----:B------:R-:W-:Y:S02]  /*2a880*/  SHF.R.U64 R197, R0, 0x3, RZ ;  /* 0x0000000300c57819 */ /* 0x000fe400000012ff */
[----:B------:R-:W-:Y:S01]  /*2a890*/  LOP3.LUT R203, R150, 0x380, RZ, 0xc0, !PT ;  /* 0x0000038096cb7812 */ /* 0x000fe200078ec0ff */
[--C-:B------:R-:W-:Y:S01]  /*2a8a0*/  IMAD.X R189, RZ, RZ, R17.reuse, P1 ;  /* 0x000000ffffbd7224 */ /* 0x100fe200008e0611 */
[----:B------:R-:W-:Y:S01]  /*2a8b0*/  LOP3.LUT R0, R205, 0x380, RZ, 0xc0, !PT ;  /* 0x00000380cd007812 */ /* 0x000fe200078ec0ff */
[--C-:B------:R-:W-:Y:S01]  /*2a8c0*/  IMAD.X R149, RZ, RZ, R17.reuse, P2 ;  /* 0x000000ffff957224 */ /* 0x100fe200010e0611 */
[----:B------:R-:W-:Y:S01]  /*2a8d0*/  LOP3.LUT R146, R199, R146, RZ, 0x3c, !PT ;  /* 0x00000092c7927212 */ /* 0x000fe200078e3cff */
[----:B------:R-:W-:Y:S01]  /*2a8e0*/  IMAD.X R147, RZ, RZ, R17, P4 ;  /* 0x000000ffff937224 */ /* 0x000fe200020e0611 */
[----:B------:R-:W-:Y:S02]  /*2a8f0*/  LOP3.LUT R162, R201, R148, RZ, 0x3c, !PT ;  /* 0x00000094c9a27212 */ /* 0x000fe400078e3cff */
[----:B------:R-:W-:-:S02]  /*2a900*/  LOP3.LUT R199, R188, 0x380, RZ, 0xc0, !PT ;  /* 0x00000380bcc77812 */ /* 0x000fc400078ec0ff */
[----:B------:R-:W-:Y:S01]  /*2a910*/  ISETP.NE.U32.AND P1, PT, RZ, UR4, PT ;  /* 0x00000004ff007c0c */ /* 0x000fe2000bf25070 */
[--C-:B------:R-:W-:Y:S01]  /*2a920*/  IMAD.X R163, RZ, RZ, R17.reuse, P5 ;  /* 0x000000ffffa37224 */ /* 0x100fe200028e0611 */
[----:B------:R-:W-:Y:S01]  /*2a930*/  IADD3 R186, P2, R16, 0xc040, RZ ;  /* 0x0000c04010ba7810 */ /* 0x000fe20007f5e0ff */
[--C-:B------:R-:W-:Y:S01]  /*2a940*/  IMAD.X R161, RZ, RZ, R17.reuse, P0 ;  /* 0x000000ffffa17224 */ /* 0x100fe200000e0611 */
[----:B------:R-:W-:Y:S01]  /*2a950*/  SHF.R.U64 R203, R203, 0x3, RZ ;  /* 0x00000003cbcb7819 */ /* 0x000fe200000012ff */
[----:B------:R-:W-:Y:S01]  /*2a960*/  IMAD.X R21, RZ, RZ, R17, P3 ;  /* 0x000000ffff157224 */ /* 0x000fe200018e0611 */
[----:B------:R-:W-:Y:S02]  /*2a970*/  LOP3.LUT R201, R194, 0x380, RZ, 0xc0, !PT ;  /* 0x00000380c2c97812 */ /* 0x000fe400078ec0ff */
[----:B------:R-:W-:Y:S02]  /*2a980*/  IADD3 R192, P4, R16, 0x8040, RZ ;  /* 0x0000804010c07810 */ /* 0x000fe40007f9e0ff */
[----:B------:R-:W-:-:S02]  /*2a990*/  SHF.R.U64 R0, R0, 0x3, RZ ;  /* 0x0000000300007819 */ /* 0x000fc400000012ff */
[C---:B------:R-:W-:Y:S02]  /*2a9a0*/  IADD3 R190, P5, R16.reuse, 0x8060, RZ ;  /* 0x0000806010be7810 */ /* 0x040fe40007fbe0ff */
[C---:B------:R-:W-:Y:S02]  /*2a9b0*/  IADD3 R167, P0, R16.reuse, 0xc000, RZ ;  /* 0x0000c00010a77810 */ /* 0x040fe40007f1e0ff */
[----:B------:R-:W-:Y:S02]  /*2a9c0*/  IADD3 R181, P3, R16, 0xc060, RZ ;  /* 0x0000c06010b57810 */ /* 0x000fe40007f7e0ff */
[----:B------:R-:W-:Y:S02]  /*2a9d0*/  LOP3.LUT R16, R197, R16, RZ, 0x3c, !PT ;  /* 0x00000010c5107212 */ /* 0x000fe400078e3cff */
[----:B------:R-:W-:Y:S02]  /*2a9e0*/  SHF.R.U64 R199, R199, 0x3, RZ ;  /* 0x00000003c7c77819 */ /* 0x000fe400000012ff */
[----:B------:R-:W-:Y:S01]  /*2a9f0*/  ISETP.NE.AND.EX P1, PT, RZ, UR5, PT, P1 ;  /* 0x00000005ff007c0c */ /* 0x000fe2000bf25310 */
[----:B------:R-:W-:Y:S01]  /*2aa00*/  ULDC.64 UR4, c[0x0][0xce0] ;  /* 0x0003380000047ab9 */ /* 0x000fe20000000a00 */
[----:B------:R-:W-:Y:S01]  /*2aa10*/  LOP3.LUT R160, R203, R150, RZ, 0x3c, !PT ;  /* 0x00000096cba07212 */ /* 0x000fe200078e3cff */
[----:B------:R-:W-:Y:S01]  /*2aa20*/  IMAD.X R187, RZ, RZ, R17, P2 ;  /* 0x000000ffffbb7224 */ /* 0x000fe200010e0611 */
[----:B------:R-:W-:-:S02]  /*2aa30*/  SHF.R.U64 R201, R201, 0x3, RZ ;  /* 0x00000003c9c97819 */ /* 0x000fc400000012ff */
[----:B------:R-:W-:Y:S02]  /*2aa40*/  LOP3.LUT R150, R0, R205, RZ, 0x3c, !PT ;  /* 0x000000cd00967212 */ /* 0x000fe400078e3cff */
[----:B------:R-:W-:Y:S02]  /*2aa50*/  LOP3.LUT R203, R192, 0x380, RZ, 0xc0, !PT ;  /* 0x00000380c0cb7812 */ /* 0x000fe400078ec0ff */
[----:B------:R-:W-:Y:S02]  /*2aa60*/  LOP3.LUT R205, R190, 0x380, RZ, 0xc0, !PT ;  /* 0x00000380becd7812 */ /* 0x000fe400078ec0ff */
[----:B------:R-:W-:Y:S02]  /*2aa70*/  ISETP.NE.U32.AND P2, PT, RZ, UR4, PT ;  /* 0x00000004ff007c0c */ /* 0x000fe4000bf45070 */
[----:B------:R-:W-:Y:S02]  /*2aa80*/  LOP3.LUT R148, R199, R188, RZ, 0x3c, !PT ;  /* 0x000000bcc7947212 */ /* 0x000fe400078e3cff */
[----:B------:R-:W-:-:S02]  /*2aa90*/  LOP3.LUT R0, R167, 0x380, RZ, 0xc0, !PT ;  /* 0x00000380a7007812 */ /* 0x000fc400078ec0ff */
[----:B------:R-:W-:Y:S02]  /*2aaa0*/  MOV R16, R16 ;  /* 0x0000001000107202 */ /* 0x000fe40000000f00 */
[----:B------:R-:W-:Y:S02]  /*2aab0*/  LOP3.LUT R20, R201, R194, RZ, 0x3c, !PT ;  /* 0x000000c2c9147212 */ /* 0x000fe400078e3cff */
[----:B------:R-:W-:Y:S02]  /*2aac0*/  LOP3.LUT R199, R182, 0x380, RZ, 0xc0, !PT ;  /* 0x00000380b6c77812 */ /* 0x000fe400078ec0ff */
[----:B------:R-:W-:Y:S02]  /*2aad0*/  MOV R172, R172 ;  /* 0x000000ac00ac7202 */ /* 0x000fe40000000f00 */
[----:B------:R-:W-:Y:S02]  /*2aae0*/  SHF.R.U64 R203, R203, 0x3, RZ ;  /* 0x00000003cbcb7819 */ /* 0x000fe400000012ff */
[----:B------:R-:W-:-:S02]  /*2aaf0*/  LOP3.LUT R201, R186, 0x380, RZ, 0xc0, !PT ;  /* 0x00000380bac97812 */ /* 0x000fc400078ec0ff */
[----:B------:R-:W-:Y:S02]  /*2ab00*/  MOV R184, R184 ;  /* 0x000000b800b87202 */ /* 0x000fe40000000f00 */
[----:B------:R-:W-:Y:S02]  /*2ab10*/  SHF.R.U64 R205, R205, 0x3, RZ ;  /* 0x00000003cdcd7819 */ /* 0x000fe400000012ff */
[----:B------:R-:W-:Y:S02]  /*2ab20*/  LOP3.LUT R116, R181, 0x380, RZ, 0xc0, !PT ;  /* 0x00000380b5747812 */ /* 0x000fe400078ec0ff */
[----:B------:R-:W-:Y:S02]  /*2ab30*/  MOV R174, R174 ;  /* 0x000000ae00ae7202 */ /* 0x000fe40000000f00 */
[----:B------:R-:W-:Y:S01]  /*2ab40*/  ISETP.NE.AND.EX P2, PT, RZ, UR5, PT, P2 ;  /* 0x00000005ff007c0c */ /* 0x000fe2000bf45320 */
[----:B------:R-:W-:Y:S01]  /*2ab50*/  IMAD.X R195, RZ, RZ, R17, P4 ;  /* 0x000000ffffc37224 */ /* 0x000fe200020e0611 */
[----:B------:R-:W-:-:S02]  /*2ab60*/  SHF.R.U64 R0, R0, 0x3, RZ ;  /* 0x0000000300007819 */ /* 0x000fc400000012ff */
[----:B------:R-:W-:Y:S02]  /*2ab70*/  MOV R146, R146 ;  /* 0x0000009200927202 */ /* 0x000fe40000000f00 */
[----:B----4-:R-:W-:Y:S02]  /*2ab80*/  F2FP.F16.F32.PACK_AB R140, R141, R140 ;  /* 0x0000008c8d8c723e */ /* 0x010fe400000000ff */
[----:B------:R-:W-:Y:S02]  /*2ab90*/  F2FP.F16.F32.PACK_AB R141, R143, R142 ;  /* 0x0000008e8f8d723e */ /* 0x000fe400000000ff */
[----:B--2---:R-:W-:Y:S02]  /*2aba0*/  F2FP.F16.F32.PACK_AB R132, R133, R132 ;  /* 0x000000848584723e */ /* 0x004fe400000000ff */
[----:B------:R-:W-:Y:S02]  /*2abb0*/  F2FP.F16.F32.PACK_AB R133, R135, R134 ;  /* 0x000000868785723e */ /* 0x000fe400000000ff */
[----:B------:R-:W-:-:S02]  /*2abc0*/  F2FP.F16.F32.PACK_AB R142, R137, R136 ;  /* 0x00000088898e723e */ /* 0x000fc400000000ff */
[----:B------:R-:W-:Y:S01]  /*2abd0*/  F2FP.F16.F32.PACK_AB R143, R139, R138 ;  /* 0x0000008a8b8f723e */ /* 0x000fe200000000ff */
[----:B------:R-:W-:Y:S01]  /*2abe0*/  BAR.SYNC.DEFER_BLOCKING 0x1, 0x100 ;  /* 0x0044000000007b1d */ /* 0x000fe20000010000 */
        /* <DEDUP_REMOVED lines=17> */
[----:B------:R-:W-:Y:S01]  /*2ad00*/  F2FP.F16.F32.PACK_AB R88, R89, R88 ;  /* 0x000000585958723e */ /* 0x000fe200000000ff */
[----:B------:R-:W-:Y:S01]  /*2ad10*/  IMAD.X R193, RZ, RZ, R17, P5 ;  /* 0x000000ffffc17224 */ /* 0x000fe200028e0611 */
[----:B------:R-:W-:Y:S01]  /*2ad20*/  SHF.R.U64 R199, R199, 0x3, RZ ;  /* 0x00000003c7c77819 */ /* 0x000fe200000012ff */
[----:B------:R1:W-:Y:S01]  /*2ad30*/  STSM.16.M88.4 [R172], R132 ;  /* 0x00000084ac007844 */ /* 0x0003e20000000200 */
[----:B------:R-:W-:-:S02]  /*2ad40*/  MOV R162, R162 ;  /* 0x000000a200a27202 */ /* 0x000fc40000000f00 */
[----:B------:R-:W-:Y:S02]  /*2ad50*/  F2FP.F16.F32.PACK_AB R98, R93, R92 ;  /* 0x0000005c5d62723e */ /* 0x000fe400000000ff */
[----:B------:R-:W-:Y:S02]  /*2ad60*/  F2FP.F16.F32.PACK_AB R99, R95, R94 ;  /* 0x0000005e5f63723e */ /* 0x000fe400000000ff */
[----:B------:R-:W-:Y:S02]  /*2ad70*/  F2FP.F16.F32.PACK_AB R89, R91, R90 ;  /* 0x0000005a5b59723e */ /* 0x000fe400000000ff */
[----:B------:R-:W-:Y:S01]  /*2ad80*/  F2FP.F16.F32.PACK_AB R80, R81, R80 ;  /* 0x000000505150723e */ /* 0x000fe200000000ff */
[----:B------:R-:W-:Y:S01]  /*2ad90*/  IMAD.X R191, RZ, RZ, R17, P0 ;  /* 0x000000ffffbf7224 */ /* 0x000fe200000e0611 */
[----:B------:R-:W-:Y:S01]  /*2ada0*/  LOP3.LUT R194, R203, R192, RZ, 0x3c, !PT ;  /* 0x000000c0cbc27212 */ /* 0x000fe200078e3cff */
[----:B------:R1:W-:Y:S01]  /*2adb0*/  STSM.16.M88.4 [R184], R124 ;  /* 0x0000007cb8007844 */ /* 0x0003e20000000200 */
[----:B------:R-:W-:-:S02]  /*2adc0*/  SHF.R.U64 R201, R201, 0x3, RZ ;  /* 0x00000003c9c97819 */ /* 0x000fc400000012ff */
[----:B------:R-:W-:Y:S02]  /*2add0*/  MOV R160, R160 ;  /* 0x000000a000a07202 */ /* 0x000fe40000000f00 */
[----:B------:R-:W-:Y:S02]  /*2ade0*/  F2FP.F16.F32.PACK_AB R90, R85, R84 ;  /* 0x00000054555a723e */ /* 0x000fe400000000ff */
[----:B------:R-:W-:Y:S02]  /*2adf0*/  F2FP.F16.F32.PACK_AB R91, R87, R86 ;  /* 0x00000056575b723e */ /* 0x000fe400000000ff */
[----:B------:R-:W-:Y:S02]  /*2ae00*/  F2FP.F16.F32.PACK_AB R81, R83, R82 ;  /* 0x000000525351723e */ /* 0x000fe400000000ff */
[----:B------:R-:W-:Y:S01]  /*2ae10*/  F2FP.F16.F32.PACK_AB R72, R73, R72 ;  /* 0x000000484948723e */ /* 0x000fe200000000ff */
[----:B------:R1:W-:Y:S01]  /*2ae20*/  STSM.16.M88.4 [R174], R112 ;  /* 0x00000070ae007844 */ /* 0x0003e20000000200 */
[----:B------:R-:W-:-:S02]  /*2ae30*/  LOP3.LUT R192, R205, R190, RZ, 0x3c, !PT ;  /* 0x000000becdc07212 */ /* 0x000fc400078e3cff */
[----:B------:R-:W-:Y:S02]  /*2ae40*/  SHF.R.U64 R116, R116, 0x3, RZ ;  /* 0x0000000374747819 */ /* 0x000fe400000012ff */
[----:B------:R-:W-:Y:S02]  /*2ae50*/  MOV R150, R150 ;  /* 0x0000009600967202 */ /* 0x000fe40000000f00 */
[----:B------:R-:W-:Y:S02]  /*2ae60*/  F2FP.F16.F32.PACK_AB R82, R77, R76 ;  /* 0x0000004c4d52723e */ /* 0x000fe400000000ff */
[----:B------:R-:W-:Y:S02]  /*2ae70*/  F2FP.F16.F32.PACK_AB R83, R79, R78 ;  /* 0x0000004e4f53723e */ /* 0x000fe400000000ff */
[----:B------:R-:W-:Y:S02]  /*2ae80*/  F2FP.F16.F32.PACK_AB R73, R75, R74 ;  /* 0x0000004a4b49723e */ /* 0x000fe400000000ff */
[----:B------:R-:W-:Y:S01]  /*2ae90*/  F2FP.F16.F32.PACK_AB R64, R65, R64 ;  /* 0x000000404140723e */ /* 0x000fe200000000ff */
[----:B------:R1:W-:Y:S01]  /*2aea0*/  STSM.16.M88.4 [R146], R104 ;  /* 0x0000006892007844 */ /* 0x0003e20000000200 */
[----:B------:R-:W-:-:S02]  /*2aeb0*/  LOP3.LUT R190, R0, R167, RZ, 0x3c, !PT ;  /* 0x000000a700be7212 */ /* 0x000fc400078e3cff */
[----:B------:R-:W-:Y:S02]  /*2aec0*/  MOV R148, R148 ;  /* 0x0000009400947202 */ /* 0x000fe40000000f00 */
[----:B------:R-:W-:Y:S02]  /*2aed0*/  F2FP.F16.F32.PACK_AB R74, R69, R68 ;  /* 0x00000044454a723e */ /* 0x000fe400000000ff */
[----:B------:R-:W-:Y:S02]  /*2aee0*/  F2FP.F16.F32.PACK_AB R75, R71, R70 ;  /* 0x00000046474b723e */ /* 0x000fe400000000ff */
[----:B------:R-:W-:Y:S02]  /*2aef0*/  F2FP.F16.F32.PACK_AB R65, R67, R66 ;  /* 0x000000424341723e */ /* 0x000fe400000000ff */
[----:B------:R-:W-:Y:S01]  /*2af00*/  F2FP.F16.F32.PACK_AB R56, R57, R56 ;  /* 0x000000383938723e */ /* 0x000fe200000000ff */
[----:B------:R-:W-:Y:S01]  /*2af10*/  IMAD.X R197, RZ, RZ, R17, P3 ;  /* 0x000000ffffc57224 */ /* 0x000fe200018e0611 */
[----:B------:R-:W-:Y:S01]  /*2af20*/  LOP3.LUT R188, R199, R182, RZ, 0x3c, !PT ;  /* 0x000000b6c7bc7212 */ /* 0x000fe200078e3cff */
[----:B------:R1:W-:Y:S01]  /*2af30*/  STSM.16.M88.4 [R162], R96 ;  /* 0x00000060a2007844 */ /* 0x0003e20000000200 */
[----:B------:R-:W-:Y:S01]  /*2af40*/  MOV R20, R20 ;  /* 0x0000001400147202 */ /* 0x000fe20000000f00 */
[----:B0-----:R-:W0:Y:S01]  /*2af50*/  LDC.64 R16, c[0x0][0xcd8] ;  /* 0x00033600ff107b82 */ /* 0x001e220000000a00 */
[----:B------:R-:W-:-:S02]  /*2af60*/  F2FP.F16.F32.PACK_AB R66, R61, R60 ;  /* 0x0000003c3d42723e */ /* 0x000fc400000000ff */
[----:B------:R-:W-:Y:S02]  /*2af70*/  F2FP.F16.F32.PACK_AB R67, R63, R62 ;  /* 0x0000003e3f43723e */ /* 0x000fe400000000ff */
[----:B------:R-:W-:Y:S02]  /*2af80*/  F2FP.F16.F32.PACK_AB R57, R59, R58 ;  /* 0x0000003a3b39723e */ /* 0x000fe400000000ff */
[----:B------:R-:W-:Y:S01]  /*2af90*/  F2FP.F16.F32.PACK_AB R48, R49, R48 ;  /* 0x000000303130723e */ /* 0x000fe200000000ff */
[----:B------:R1:W-:Y:S01]  /*2afa0*/  STSM.16.M88.4 [R160], R88 ;  /* 0x00000058a0007844 */ /* 0x0003e20000000200 */
        /* <DEDUP_REMOVED lines=29> */
[----:B------:R-:W-:Y:S01]  /*2b180*/  F2FP.F16.F32.PACK_AB R9, R11, R10 ;  /* 0x0000000a0b09723e */ /* 0x000fe200000000ff */
[----:B------:R1:W-:Y:S01]  /*2b190*/  STSM.16.M88.4 [R192], R48 ;  /* 0x00000030c0007844 */ /* 0x0003e20000000200 */
[----:B------:R-:W-:-:S02]  /*2b1a0*/  MOV R196, R196 ;  /* 0x000000c400c47202 */ /* 0x000fc40000000f00 */
[----:B------:R-:W-:Y:S02]  /*2b1b0*/  F2FP.F16.F32.PACK_AB R10, R5, R4 ;  /* 0x00000004050a723e */ /* 0x000fe400000000ff */
[----:B------:R-:W-:Y:S01]  /*2b1c0*/  F2FP.F16.F32.PACK_AB R11, R7, R6 ;  /* 0x00000006070b723e */ /* 0x000fe200000000ff */
[----:B------:R1:W-:Y:S01]  /*2b1d0*/  STSM.16.M88.4 [R190], R40 ;  /* 0x00000028be007844 */ /* 0x0003e20000000200 */
[----:B------:R-:W2:Y:S03]  /*2b1e0*/  @P2 LDC.64 R6, c[0x0][0xce0] ;  /* 0x00033800ff062b82 */ /* 0x000ea60000000a00 */
[----:B------:R1:W-:Y:S04]  /*2b1f0*/  STSM.16.M88.4 [R188], R32 ;  /* 0x00000020bc007844 */ /* 0x0003e80000000200 */
[----:B------:R1:W-:Y:S04]  /*2b200*/  STSM.16.M88.4 [R186], R24 ;  /* 0x00000018ba007844 */ /* 0x0003e80000000200 */
[----:B------:R1:W-:Y:S01]  /*2b210*/  STSM.16.M88.4 [R196], R8 ;  /* 0x00000008c4007844 */ /* 0x0003e20000000200 */
[----:B------:R-:W-:Y:S01]  /*2b220*/  ULDC UR4, c[0x0][0xb88] ;  /* 0x0002e20000047ab9 */ /* 0x000fe20000000800 */
[----:B------:R-:W-:-:S02]  /*2b230*/  IMAD.MOV.U32 R4, RZ, RZ, RZ ;  /* 0x000000ffff047224 */ /* 0x000fc400078e00ff */
[----:B------:R-:W-:Y:S02]  /*2b240*/  IMAD.U32 R21, RZ, RZ, UR4 ;  /* 0x00000004ff157e24 */ /* 0x000fe4000f8e00ff */
[C---:B0-----:R-:W-:Y:S01]  /*2b250*/  IMAD.WIDE R16, R178.reuse, 0x4, R16 ;  /* 0x00000004b2107825 */ /* 0x041fe200078e0210 */
[----:B------:R-:W-:Y:S03]  /*2b260*/  BAR.SYNC.DEFER_BLOCKING 0x1, 0x100 ;  /* 0x0044000000007b1d */ /* 0x000fe60000010000 */
[----:B--2---:R-:W-:-:S03]  /*2b270*/  @P2 IMAD.WIDE R6, R178, 0x4, R6 ;  /* 0x00000004b2062825 */ /* 0x004fc600078e0206 */
[----:B------:R1:W5:Y:S04]  /*2b280*/  @P1 LDG.E R4, desc[UR56][R16.64] ;  /* 0x0000003810041981 */ /* 0x000368000c1e1900 */
[----:B------:R1:W5:Y:S01]  /*2b290*/  @P2 LDG.E R21, desc[UR56][R6.64] ;  /* 0x0000003806152981 */ /* 0x000362000c1e1900 */
[----:B------:R-:W-:Y:S01]  /*2b2a0*/  IMAD R14, R180, 0x80, R212 ;  /* 0x00000080b40e7824 */ /* 0x000fe200078e02d4 */
[----:B------:R-:W-:-:S03]  /*2b2b0*/  LOP3.LUT P0, RZ, R216, 0x3, RZ, 0xc0, !PT ;  /* 0x00000003d8ff7812 */ /* 0x000fc6000780c0ff */
[----:B------:R-:W-:Y:S01]  /*2b2c0*/  VIADD R0, R14, 0x8 ;  /* 0x000000080e007836 */ /* 0x000fe20000000000 */
[----:B------:R-:W-:Y:S09]  /*2b2d0*/  @P2 BRA `(.L_x_2969) ;  /* 0x0000000000102947 */ /* 0x000ff20003800000 */
[----:B------:R-:W-:Y:S05]  /*2b2e0*/  @!P1 BRA `(.L_x_2969) ;  /* 0x00000000000c9947 */ /* 0x000fea0003800000 */
[----:B-1----:R-:W2:Y:S04]  /*2b2f0*/  LDG.E R6, desc[UR56][R16.64] ;  /* 0x0000003810067981 */ /* 0x002ea8000c1e1900 */
[----:B-----5:R-:W2:Y:S02]  /*2b300*/  LDG.E R21, desc[UR56][R16.64+0x4] ;  /* 0x0000043810157981 */ /* 0x020ea4000c1e1900 */
[----:B--2---:R-:W-:-:S07]  /*2b310*/  IMAD.IADD R21, R21, 0x1, -R6 ;  /* 0x0000000115157824 */ /* 0x004fce00078e0a06 */
.L_x_2969:
[-C--:B-----5:R-:W-:Y:S01]  /*2b320*/  ISETP.GE.OR P2, PT, R14, R21.reuse, P0 ;  /* 0x000000150e00720c */ /* 0x0a0fe20000746670 */
[----:B------:R-:W-:Y:S01]  /*2b330*/  ULDC.64 UR4, c[0x0][0xc70] ;  /* 0x00031c0000047ab9 */ /* 0x000fe20000000a00 */
[----:B------:R-:W-:-:S11]  /*2b340*/  ISETP.GE.OR P0, PT, R0, R21, P0 ;  /* 0x000000150000720c */ /* 0x000fd60000706670 */
[----:B------:R-:W2:Y:S04]  /*2b350*/  @!P2 LDL R13, [R1+0x440] ;  /* 0x00044000010da983 */ /* 0x000ea80000100800 */
[----:B------:R-:W3:Y:S01]  /*2b360*/  @!P0 LDL R12, [R1+0x444] ;  /* 0x00044400010c8983 */ /* 0x000ee20000100800 */
[----:B-1----:R-:W-:Y:S01]  /*2b370*/  SHF.R.S32.HI R10, RZ, 0x1f, R177 ;  /* 0x0000001fff0a7819 */ /* 0x002fe200000114b1 */
[----:B------:R-:W-:Y:S01]  /*2b380*/  IMAD R7, R164, 0x40, R159 ;  /* 0x00000040a4077824 */ /* 0x000fe200078e029f */
[----:B------:R-:W-:Y:S02]  /*2b390*/  SHF.R.S32.HI R5, RZ, 0x1f, R4 ;  /* 0x0000001fff057819 */ /* 0x000fe40000011404 */
[----:B------:R-:W-:Y:S01]  /*2b3a0*/  SHF.R.S32.HI R0, RZ, 0x1f, R178 ;  /* 0x0000001fff007819 */ /* 0x000fe200000114b2 */
[----:B------:R-:W-:Y:S01]  /*2b3b0*/  IMAD R6, R10, UR4, RZ ;  /* 0x000000040a067c24 */ /* 0x000fe2000f8e02ff */
[----:B------:R-:W-:Y:S01]  /*2b3c0*/  SEL R17, R178, RZ, !P1 ;  /* 0x000000ffb2117207 */ /* 0x000fe20004800000 */
[----:B------:R-:W-:Y:S01]  /*2b3d0*/  IMAD.WIDE.U32 R8, R177, UR4, R4 ;  /* 0x00000004b1087c25 */ /* 0x000fe2000f8e0004 */
[----:B------:R-:W-:-:S03]  /*2b3e0*/  SEL R0, R0, RZ, !P1 ;  /* 0x000000ff00007207 */ /* 0x000fc60004800000 */
[----:B------:R-:W-:Y:S01]  /*2b3f0*/  IMAD R11, R177, UR5, R6 ;  /* 0x00000005b10b7c24 */ /* 0x000fe2000f8e0206 */
[----:B------:R-:W-:Y:S01]  /*2b400*/  ULDC.64 UR4, c[0x0][0xc78] ;  /* 0x00031e0000047ab9 */ /* 0x000fe20000000a00 */
[----:B------:R-:W-:-:S04]  /*2b410*/  IMAD.WIDE R2, R7, 0x2, R2 ;  /* 0x0000000207027825 */ /* 0x000fc800078e0202 */
[----:B------:R-:W-:Y:S01]  /*2b420*/  IMAD.IADD R9, R9, 0x1, R11 ;  /* 0x0000000109097824 */ /* 0x000fe200078e020b */
[----:B------:R-:W-:Y:S01]  /*2b430*/  IADD3 R29, P5, R2, 0x1000, RZ ;  /* 0x00001000021d7810 */ /* 0x000fe20007fbe0ff */
[----:B------:R-:W-:Y:S01]  /*2b440*/  IMAD R11, R0, UR4, RZ ;  /* 0x00000004000b7c24 */ /* 0x000fe2000f8e02ff */
[----:B------:R-:W-:Y:S01]  /*2b450*/  IADD3 R33, P1, R2, 0x2000, RZ ;  /* 0x0000200002217810 */ /* 0x000fe20007f3e0ff */
[----:B------:R-:W-:Y:S01]  /*2b460*/  IMAD.WIDE.U32 R6, R17, UR4, R8 ;  /* 0x0000000411067c25 */ /* 0x000fe2000f8e0008 */
[----:B------:R-:W-:Y:S02]  /*2b470*/  SHF.R.S32.HI R9, RZ, 0x1f, R14 ;  /* 0x0000001fff097819 */ /* 0x000fe4000001140e */
[----:B------:R-:W-:Y:S01]  /*2b480*/  LOP3.LUT R28, R29, 0x380, RZ, 0xc0, !PT ;  /* 0x000003801d1c7812 */ /* 0x000fe200078ec0ff */
[----:B------:R-:W-:Y:S01]  /*2b490*/  IMAD R11, R17, UR5, R11 ;  /* 0x00000005110b7c24 */ /* 0x000fe2000f8e020b */
[----:B------:R-:W-:Y:S01]  /*2b4a0*/  IADD3 R8, P3, R14, R6, RZ ;  /* 0x000000060e087210 */ /* 0x000fe20007f7e0ff */
[----:B------:R-:W-:Y:S01]  /*2b4b0*/  ULDC.64 UR4, c[0x0][0xc40] ;  /* 0x0003100000047ab9 */ /* 0x000fe20000000a00 */
[----:B------:R-:W-:-:S02]  /*2b4c0*/  LOP3.LUT R32, R33, 0x380, RZ, 0xc0, !PT ;  /* 0x0000038021207812 */ /* 0x000fc400078ec0ff */
[----:B------:R-:W-:Y:S02]  /*2b4d0*/  IADD3.X R9, R9, R7, R11, P3, !PT ;  /* 0x0000000709097210 */ /* 0x000fe40001ffe40b */
[----:B------:R-:W-:Y:S02]  /*2b4e0*/  LEA R6, P3, R8, UR4, 0x2 ;  /* 0x0000000408067c11 */ /* 0x000fe4000f8610ff */
[----:B------:R-:W-:Y:S02]  /*2b4f0*/  SHF.R.U64 R28, R28, 0x3, RZ ;  /* 0x000000031c1c7819 */ /* 0x000fe400000012ff */
[----:B------:R-:W-:Y:S01]  /*2b500*/  LEA.HI.X R7, R8, UR5, R9, 0x2, P3 ;  /* 0x0000000508077c11 */ /* 0x000fe200098f1409 */
[----:B------:R-:W-:Y:S01]  /*2b510*/  ULDC.64 UR4, c[0x0][0xba0] ;  /* 0x0002e80000047ab9 */ /* 0x000fe20000000a00 */
[----:B------:R-:W-:Y:S02]  /*2b520*/  IADD3 R37, P3, R2, 0x3000, RZ ;  /* 0x0000300002257810 */ /* 0x000fe40007f7e0ff */
[----:B------:R-:W-:-:S02]  /*2b530*/  SHF.R.U64 R32, R32, 0x3, RZ ;  /* 0x0000000320207819 */ /* 0x000fc400000012ff */
[----:B------:R-:W-:Y:S02]  /*2b540*/  LOP3.LUT R36, R37, 0x380, RZ, 0xc0, !PT ;  /* 0x0000038025247812 */ /* 0x000fe400078ec0ff */
[----:B------:R-:W-:Y:S01]  /*2b550*/  LOP3.LUT R28, R28, R29, RZ, 0x3c, !PT ;  /* 0x0000001d1c1c7212 */ /* 0x000fe200078e3cff */
[--C-:B------:R-:W-:Y:S01]  /*2b560*/  IMAD.X R29, RZ, RZ, R3.reuse, P5 ;  /* 0x000000ffff1d7224 */ /* 0x100fe200028e0603 */
[----:B------:R-:W-:Y:S02]  /*2b570*/  SHF.R.U64 R36, R36, 0x3, RZ ;  /* 0x0000000324247819 */ /* 0x000fe400000012ff */
        /* <DEDUP_REMOVED lines=49> */
[----:B------:R-:W-:Y:S01]  /*2b890*/  LOP3.LUT R72, R73, 0x380, RZ, 0xc0, !PT ;  /* 0x0000038049487812 */ /* 0x000fe200078ec0ff */
[----:B------:R-:W-:Y:S01]  /*2b8a0*/  IMAD.X R81, RZ, RZ, R3, P3 ;  /* 0x000000ffff517224 */ /* 0x000fe200018e0603 */
        /* <DEDUP_REMOVED lines=8> */
[----:B------:R-:W-:Y:S01]  /*2b930*/  LOP3.LUT R68, R68, R69, RZ, 0x3c, !PT ;  /* 0x0000004544447212 */ /* 0x000fe200078e3cff */
[--C-:B------:R-:W-:Y:S01]  /*2b940*/  IMAD.X R69, RZ, RZ, R3.reuse, P4 ;  /* 0x000000ffff457224 */ /* 0x100fe200020e0603 */
[----:B------:R-:W-:Y:S01]  /*2b950*/  LOP3.LUT R72, R72, R73, RZ, 0x3c, !PT ;  /* 0x0000004948487212 */ /* 0x000fe200078e3cff */
[--C-:B------:R-:W-:Y:S01]  /*2b960*/  IMAD.X R73, RZ, RZ, R3.reuse, P5 ;  /* 0x000000ffff497224 */ /* 0x100fe200028e0603 */
[----:B------:R-:W-:Y:S01]  /*2b970*/  LOP3.LUT R76, R76, R77, RZ, 0x3c, !PT ;  /* 0x0000004d4c4c7212 */ /* 0x000fe200078e3cff */
[----:B------:R-:W-:Y:S01]  /*2b980*/  IMAD.X R77, RZ, RZ, R3, P1 ;  /* 0x000000ffff4d7224 */ /* 0x000fe200008e0603 */
[----:B------:R-:W-:Y:S02]  /*2b990*/  LOP3.LUT R2, R11, R2, RZ, 0x3c, !PT ;  /* 0x000000020b027212 */ /* 0x000fe400078e3cff */
[----:B------:R-:W-:Y:S01]  /*2b9a0*/  LOP3.LUT R80, R8, R9, RZ, 0x3c, !PT ;  /* 0x0000000908507212 */ /* 0x000fe200078e3cff */
[----:B------:R-:W-:-:S04]  /*2b9b0*/  IMAD R5, R5, UR4, RZ ;  /* 0x0000000405057c24 */ /* 0x000fc8000f8e02ff */
[----:B------:R-:W-:Y:S02]  /*2b9c0*/  IMAD R5, R4, UR5, R5 ;  /* 0x0000000504057c24 */ /* 0x000fe4000f8e0205 */
[----:B------:R-:W-:-:S05]  /*2b9d0*/  IMAD R21, R180, -0x80, R21 ;  /* 0xffffff80b4157824 */ /* 0x000fca00078e0215 */
[----:B------:R-:W-:Y:S02]  /*2b9e0*/  ISETP.GE.AND P3, PT, R164, R21, PT ;  /* 0x00000015a400720c */ /* 0x000fe40003f66270 */
[----:B------:R-:W-:Y:S01]  /*2b9f0*/  SHF.R.S32.HI R165, RZ, 0x1f, R164 ;  /* 0x0000001fffa57819 */ /* 0x000fe200000114a4 */
[----:B------:R-:W-:Y:S01]  /*2ba00*/  BSSY B1, `(.L_x_2970) ;  /* 0x0000048000017945 */ /* 0x000fe20003800000 */
[----:B--2---:R-:W-:Y:S04]  /*2ba10*/  @!P2 STG.E desc[UR56][R6.64], R13 ;  /* 0x0000000d0600a986 */ /* 0x004fe8000c101938 */
[----:B---3--:R0:W-:Y:S04]  /*2ba20*/  @!P0 STG.E desc[UR56][R6.64+0x20], R12 ;  /* 0x0000200c06008986 */ /* 0x0081e8000c101938 */
[----:B------:R1:W5:Y:S04]  /*2ba30*/  LD.E.128 R24, desc[UR56][R2.64] ;  /* 0x0000003802187980 */ /* 0x000368000c101d00 */
[----:B------:R-:W5:Y:S04]  /*2ba40*/  LD.E.128 R28, desc[UR56][R28.64] ;  /* 0x000000381c1c7980 */ /* 0x000f68000c101d00 */
[----:B------:R-:W5:Y:S01]  /*2ba50*/  LD.E.128 R32, desc[UR56][R32.64] ;  /* 0x0000003820207980 */ /* 0x000f62000c101d00 */
[--C-:B-1----:R-:W-:Y:S01]  /*2ba60*/  SHF.R.S32.HI R3, RZ, 0x1f, R159.reuse ;  /* 0x0000001fff037819 */ /* 0x102fe2000001149f */
[----:B------:R-:W-:-:S02]  /*2ba70*/  IMAD.MOV.U32 R2, RZ, RZ, R159 ;  /* 0x000000ffff027224 */ /* 0x000fc400078e009f */
[----:B------:R-:W5:Y:S04]  /*2ba80*/  LD.E.128 R36, desc[UR56][R36.64] ;  /* 0x0000003824247980 */ /* 0x000f68000c101d00 */
[----:B------:R-:W5:Y:S04]  /*2ba90*/  LD.E.128 R40, desc[UR56][R40.64] ;  /* 0x0000003828287980 */ /* 0x000f68000c101d00 */
[----:B------:R-:W5:Y:S04]  /*2baa0*/  LD.E.128 R44, desc[UR56][R44.64] ;  /* 0x000000382c2c7980 */ /* 0x000f68000c101d00 */
[----:B------:R-:W5:Y:S04]  /*2bab0*/  LD.E.128 R48, desc[UR56][R48.64] ;  /* 0x0000003830307980 */ /* 0x000f68000c101d00 */
[----:B------:R-:W5:Y:S04]  /*2bac0*/  LD.E.128 R52, desc[UR56][R52.64] ;  /* 0x0000003834347980 */ /* 0x000f68000c101d00 */
[----:B------:R-:W5:Y:S04]  /*2bad0*/  LD.E.128 R56, desc[UR56][R56.64] ;  /* 0x0000003838387980 */ /* 0x000f68000c101d00 */
[----:B------:R-:W5:Y:S04]  /*2bae0*/  LD.E.128 R60, desc[UR56][R60.64] ;  /* 0x000000383c3c7980 */ /* 0x000f68000c101d00 */
[----:B0-----:R-:W5:Y:S04]  /*2baf0*/  LD.E.128 R12, desc[UR56][R14.64] ;  /* 0x000000380e0c7980 */ /* 0x001f68000c101d00 */
[----:B------:R-:W5:Y:S04]  /*2bb00*/  LD.E.128 R64, desc[UR56][R64.64] ;  /* 0x0000003840407980 */ /* 0x000f68000c101d00 */
[----:B------:R-:W5:Y:S04]  /*2bb10*/  LD.E.128 R68, desc[UR56][R68.64] ;  /* 0x0000003844447980 */ /* 0x000f68000c101d00 */
[----:B------:R-:W5:Y:S04]  /*2bb20*/  LD.E.128 R72, desc[UR56][R72.64] ;  /* 0x0000003848487980 */ /* 0x000f68000c101d00 */
[----:B------:R-:W5:Y:S04]  /*2bb30*/  LD.E.128 R76, desc[UR56][R76.64] ;  /* 0x000000384c4c7980 */ /* 0x000f68000c101d00 */
[----:B------:R-:W5:Y:S01]  /*2bb40*/  LD.E.128 R80, desc[UR56][R80.64] ;  /* 0x0000003850507980 */ /* 0x000f62000c101d00 */
[----:B------:R-:W-:Y:S01]  /*2bb50*/  IMAD.WIDE.U32 R2, R4, UR4, R2 ;  /* 0x0000000404027c25 */ /* 0x000fe2000f8e0002 */
[----:B------:R-:W-:Y:S01]  /*2bb60*/  ULDC.64 UR4, c[0x0][0xbe0] ;  /* 0x0002f80000047ab9 */ /* 0x000fe20000000a00 */
[----:B------:R-:W-:Y:S01]  /*2bb70*/  @!PT LDS RZ, [RZ] ;  /* 0x00000000fffff984 */ /* 0x000fe20000000800 */
[----:B------:R-:W-:Y:S01]  /*2bb80*/  @!PT LDS RZ, [RZ] ;  /* 0x00000000fffff984 */ /* 0x000fe20000000800 */
[----:B------:R-:W-:Y:S01]  /*2bb90*/  @!PT LDS RZ, [RZ] ;  /* 0x00000000fffff984 */ /* 0x000fe20000000800 */
[----:B------:R-:W-:Y:S01]  /*2bba0*/  @!PT LDS RZ, [RZ] ;  /* 0x00000000fffff984 */ /* 0x000fe20000000800 */
[----:B------:R0:W-:Y:S06]  /*2bbb0*/  MEMBAR.ALL.CTA ;  /* 0x0000000000007992 */ /* 0x0001ec0000008000 */
[----:B0-----:R-:W0:Y:S01]  /*2bbc0*/  FENCE.VIEW.ASYNC.S ;  /* 0x00000000000073c6 */ /* 0x001e220000000000 */
[----:B------:R-:W-:-:S02]  /*2bbd0*/  IMAD.IADD R3, R3, 0x1, R5 ;  /* 0x0000000103037824 */ /* 0x000fc400078e0205 */
[----:B------:R-:W-:Y:S02]  /*2bbe0*/  IMAD R10, R10, UR4, RZ ;  /* 0x000000040a0a7c24 */ /* 0x000fe4000f8e02ff */
[----:B------:R-:W-:Y:S02]  /*2bbf0*/  VIADD R4, R164, 0x20 ;  /* 0x00000020a4047836 */ /* 0x000fe40000000000 */
[C---:B------:R-:W-:Y:S02]  /*2bc00*/  IMAD R7, R177.reuse, UR5, R10 ;  /* 0x00000005b1077c24 */ /* 0x040fe4000f8e020a */
[----:B------:R-:W-:Y:S01]  /*2bc10*/  IMAD.WIDE.U32 R2, R177, UR4, R2 ;  /* 0x00000004b1027c25 */ /* 0x000fe2000f8e0002 */
[----:B------:R-:W-:Y:S01]  /*2bc20*/  ULDC.64 UR4, c[0x0][0xbe8] ;  /* 0x0002fa0000047ab9 */ /* 0x000fe20000000a00 */
[----:B------:R-:W-:Y:S02]  /*2bc30*/  ISETP.GE.AND P2, PT, R4, R21, PT ;  /* 0x000000150400720c */ /* 0x000fe40003f46270 */
[----:B------:R-:W-:-:S02]  /*2bc40*/  IMAD R4, R0, UR4, RZ ;  /* 0x0000000400047c24 */ /* 0x000fc4000f8e02ff */
[----:B------:R-:W-:Y:S02]  /*2bc50*/  VIADD R0, R145, 0x32420 ;  /* 0x0003242091007836 */ /* 0x000fe40000000000 */
[C---:B------:R-:W-:Y:S02]  /*2bc60*/  VIADD R6, R164.reuse, 0x60 ;  /* 0x00000060a4067836 */ /* 0x040fe40000000000 */
[----:B------:R-:W-:Y:S01]  /*2bc70*/  IMAD.IADD R3, R3, 0x1, R7 ;  /* 0x0000000103037824 */ /* 0x000fe200078e0207 */
[----:B------:R-:W-:Y:S01]  /*2bc80*/  PRMT R0, RZ, 0x654, R0 ;  /* 0x00000654ff007816 */ /* 0x000fe20000000000 */
[----:B------:R-:W-:Y:S01]  /*2bc90*/  VIADD R5, R164, 0x40 ;  /* 0x00000040a4057836 */ /* 0x000fe20000000000 */
[-C--:B------:R-:W-:Y:S01]  /*2bca0*/  ISETP.GE.AND P1, PT, R6, R21.reuse, PT ;  /* 0x000000150600720c */ /* 0x080fe20003f26270 */
[C---:B------:R-:W-:Y:S01]  /*2bcb0*/  IMAD R9, R17.reuse, UR5, R4 ;  /* 0x0000000511097c24 */ /* 0x040fe2000f8e0204 */
[----:B0-----:R0:W-:Y:S01]  /*2bcc0*/  SYNCS.ARRIVE.TRANS64.RED.A1T0 RZ, [R0+URZ], RZ ;  /* 0x000000ff00ff79a7 */ /* 0x0011e2000810043f */
[----:B------:R-:W-:Y:S01]  /*2bcd0*/  IMAD.WIDE.U32 R6, R17, UR4, R2 ;  /* 0x0000000411067c25 */ /* 0x000fe2000f8e0002 */
[----:B------:R-:W-:-:S03]  /*2bce0*/  ISETP.GE.AND P0, PT, R5, R21, PT ;  /* 0x000000150500720c */ /* 0x000fc60003f06270 */
[----:B------:R-:W-:-:S04]  /*2bcf0*/  IMAD.WIDE R4, R180, 0x80, R164 ;  /* 0x00000080b4047825 */ /* 0x000fc800078e02a4 */
[----:B------:R-:W-:Y:S01]  /*2bd00*/  IMAD.IADD R11, R7, 0x1, R9 ;  /* 0x00000001070b7824 */ /* 0x000fe200078e0209 */
[----:B0-----:R-:W-:Y:S06]  /*2bd10*/  @P3 BRA `(.L_x_2971) ;  /* 0x0000000000583947 */ /* 0x001fec0003800000 */
        /* <DEDUP_REMOVED lines=22> */
.L_x_2971:
[----:B------:R-:W-:Y:S05]  /*2be80*/  BSYNC B1 ;  /* 0x0000000000017941 */ /* 0x000fea0003800000 */
.L_x_2970:
[----:B------:R-:W-:Y:S04]  /*2be90*/  BSSY B1, `(.L_x_2972) ;  /* 0x000001a000017945 */ /* 0x000fe80003800000 */
[----:B------:R-:W-:Y:S05]  /*2bea0*/  @P2 BRA `(.L_x_2973) ;  /* 0x0000000000602947 */ /* 0x000fea0003800000 */
[----:B0-----:R-:W-:Y:S01]  /*2beb0*/  IADD3 R9, P2, R4, 0x20, RZ ;  /* 0x0000002004097810 */ /* 0x001fe20007f5e0ff */
[----:B------:R-:W-:Y:S01]  /*2bec0*/  ULDC.64 UR6, c[0x0][0xbd8] ;  /* 0x0002f60000067ab9 */ /* 0x000fe20000000a00 */
[----:B------:R-:W-:Y:S01]  /*2bed0*/  IMAD.MOV.U32 R2, RZ, RZ, R6 ;  /* 0x000000ffff027224 */ /* 0x000fe200078e0006 */
        /* <DEDUP_REMOVED lines=17> */
[----:B-----5:R1:W-:Y:S04]  /*2bff0*/  @!P4 STG.E.128 desc[UR56][R8.64], R28 ;  /* 0x0000001c0800c986 */ /* 0x0203e8000c101d38 */
[----:B------:R1:W-:Y:S04]  /*2c000*/  @!P3 STG.E.128 desc[UR56][R8.64+0x80], R44 ;  /* 0x0000802c0800b986 */ /* 0x0003e8000c101d38 */
[----:B------:R1:W-:Y:S04]  /*2c010*/  @!P2 STG.E.128 desc[UR56][R8.64+0x100], R60 ;  /* 0x0001003c0800a986 */ /* 0x0003e8000c101d38 */
[----:B------:R1:W-:Y:S02]  /*2c020*/  @!P5 STG.E.128 desc[UR56][R8.64+0x180], R72 ;  /* 0x000180480800d986 */ /* 0x0003e4000c101d38 */
.L_x_2973:
[----:B------:R-:W-:Y:S05]  /*2c030*/  BSYNC B1 ;  /* 0x0000000000017941 */ /* 0x000fea0003800000 */
.L_x_2972:
        /* <DEDUP_REMOVED lines=22> */
[----:B-----5:R2:W-:Y:S04]  /*2c1a0*/  @!P2 STG.E.128 desc[UR56][R8.64], R32 ;  /* 0x000000200800a986 */ /* 0x0205e8000c101d38 */
[----:B------:R2:W-:Y:S04]  /*2c1b0*/  @!P3 STG.E.128 desc[UR56][R8.64+0x80], R48 ;  /* 0x000080300800b986 */ /* 0x0005e8000c101d38 */
[----:B------:R2:W-:Y:S04]  /*2c1c0*/  @!P4 STG.E.128 desc[UR56][R8.64+0x100], R12 ;  /* 0x0001000c0800c986 */ /* 0x0005e8000c101d38 */
[----:B------:R2:W-:Y:S02]  /*2c1d0*/  @!P5 STG.E.128 desc[UR56][R8.64+0x180], R76 ;  /* 0x0001804c0800d986 */ /* 0x0005e4000c101d38 */
.L_x_2975:
[----:B------:R-:W-:Y:S05]  /*2c1e0*/  BSYNC B1 ;  /* 0x0000000000017941 */ /* 0x000fea0003800000 */
.L_x_2974:
        /* <DEDUP_REMOVED lines=21> */
[----:B-----5:R3:W-:Y:S04]  /*2c340*/  @!P1 STG.E.128 desc[UR56][R4.64], R36 ;  /* 0x0000002404009986 */ /* 0x0207e8000c101d38 */
[----:B------:R3:W-:Y:S04]  /*2c350*/  @!P2 STG.E.128 desc[UR56][R4.64+0x80], R52 ;  /* 0x000080340400a986 */ /* 0x0007e8000c101d38 */
[----:B------:R3:W-:Y:S02]  /*2c360*/  @!P3 STG.E.128 desc[UR56][R4.64+0x100], R64 ;  /* 0x000100400400b986 */ /* 0x0007e4000c101d38 */
[----:B------:R-:W-:Y:S05]  /*2c370*/  @P0 BRA `(.L_x_2976) ;  /* 0x0000000800e80947 */ /* 0x000fea0003800000 */
[----:B------:R4:W-:Y:S01]  /*2c380*/  STG.E.128 desc[UR56][R4.64+0x180], R80 ;  /* 0x0001805004007986 */ /* 0x0009e2000c101d38 */
[----:B------:R-:W-:Y:S05]  /*2c390*/  BRA `(.L_x_2976) ;  /* 0x0000000800e07947 */ /* 0x000fea0003800000 */
.L_x_2968:
[----:B------:R-:W-:Y:S01]  /*2c3a0*/  ULDC.64 UR4, c[0x0][0xcd8] ;  /* 0x0003360000047ab9 */ /* 0x000fe20000000a00 */
[----:B-1----:R-:W1:Y:S01]  /*2c3b0*/  LDC.64 R2, c[0x0][0xcd8] ;  /* 0x00033600ff027b82 */ /* 0x002e620000000a00 */
[----:B------:R-:W-:Y:S01]  /*2c3c0*/  ISETP.NE.U32.AND P0, PT, RZ, UR4, PT ;  /* 0x00000004ff007c0c */ /* 0x000fe2000bf05070 */
[----:B------:R-:W-:-:S03]  /*2c3d0*/  IMAD.MOV.U32 R9, RZ, RZ, RZ ;  /* 0x000000ffff097224 */ /* 0x000fc600078e00ff */
[----:B------:R-:W-:Y:S01]  /*2c3e0*/  ISETP.NE.AND.EX P0, PT, RZ, UR5, PT, P0 ;  /* 0x00000005ff007c0c */ /* 0x000fe2000bf05300 */
[----:B------:R-:W-:Y:S02]  /*2c3f0*/  ULDC.64 UR4, c[0x0][0xce0] ;  /* 0x0003380000047ab9 */ /* 0x000fe40000000a00 */
[----:B------:R-:W-:-:S04]  /*2c400*/  ISETP.NE.U32.AND P1, PT, RZ, UR4, PT ;  /* 0x00000004ff007c0c */ /* 0x000fc8000bf25070 */
[----:B------:R-:W-:Y:S01]  /*2c410*/  ISETP.NE.AND.EX P1, PT, RZ, UR5, PT, P1 ;  /* 0x00000005ff007c0c */ /* 0x000fe2000bf25310 */
[----:B-1----:R-:W-:-:S12]  /*2c420*/  IMAD.WIDE R2, R178, 0x4, R2 ;  /* 0x00000004b2027825 */ /* 0x002fd800078e0202 */
[----:B------:R-:W1:Y:S01]  /*2c430*/  @P1 LDC.64 R4, c[0x0][0xce0] ;  /* 0x00033800ff041b82 */ /* 0x000e620000000a00 */
[----:B------:R-:W-:Y:S02]  /*2c440*/  ULDC UR4, c[0x0][0xb88] ;  /* 0x0002e20000047ab9 */ /* 0x000fe40000000800 */
[----:B------:R-:W-:Y:S01]  /*2c450*/  IMAD.U32 R7, RZ, RZ, UR4 ;  /* 0x00000004ff077e24 */ /* 0x000fe2000f8e00ff */
[----:B------:R4:W5:Y:S01]  /*2c460*/  @P0 LDG.E R9, desc[UR56][R2.64] ;  /* 0x0000003802090981 */ /* 0x000962000c1e1900 */
[----:B-1----:R-:W-:-:S05]  /*2c470*/  @P1 IMAD.WIDE R4, R178, 0x4, R4 ;  /* 0x00000004b2041825 */ /* 0x002fca00078e0204 */
[----:B------:R4:W5:Y:S01]  /*2c480*/  @P1 LDG.E R7, desc[UR56][R4.64] ;  /* 0x0000003804071981 */ /* 0x000962000c1e1900 */
[----:B------:R-:W-:Y:S01]  /*2c490*/  ISETP.GT.AND P2, PT, R211, 0x7f, PT ;  /* 0x0000007fd300780c */ /* 0x000fe20003f44270 */
[----:B------:R-:W-:-:S12]  /*2c4a0*/  @P1 BRA `(.L_x_2977) ;  /* 0x0000000000101947 */ /* 0x000fd80003800000 */
[----:B------:R-:W-:Y:S05]  /*2c4b0*/  @!P0 BRA `(.L_x_2977) ;  /* 0x00000000000c8947 */ /* 0x000fea0003800000 */
[----:B------:R-:W2:Y:S04]  /*2c4c0*/  LDG.E R0, desc[UR56][R2.64] ;  /* 0x0000003802007981 */ /* 0x000ea8000c1e1900 */
[----:B-----5:R-:W2:Y:S02]  /*2c4d0*/  LDG.E R7, desc[UR56][R2.64+0x4] ;  /* 0x0000043802077981 */ /* 0x020ea4000c1e1900 */
[----:B--2---:R-:W-:-:S07]  /*2c4e0*/  IMAD.IADD R7, R7, 0x1, -R0 ;  /* 0x0000000107077824 */ /* 0x004fce00078e0a00 */
.L_x_2977:
[----:B------:R-:W-:Y:S01]  /*2c4f0*/  SHF.R.S32.HI R0, RZ, 0x1f, R178 ;  /* 0x0000001fff007819 */ /* 0x000fe200000114b2 */
[----:B------:R-:W-:Y:S01]  /*2c500*/  BSSY B1, `(.L_x_2978) ;  /* 0x000001d000017945 */ /* 0x000fe20003800000 */
[----:B------:R-:W-:Y:S02]  /*2c510*/  SHF.R.S32.HI R8, RZ, 0x1f, R177 ;  /* 0x0000001fff087819 */ /* 0x000fe400000114b1 */
[----:B------:R-:W-:Y:S02]  /*2c520*/  SHF.R.S32.HI R12, RZ, 0x1f, R159 ;  /* 0x0000001fff0c7819 */ /* 0x000fe4000001149f */
[----:B------:R-:W-:Y:S02]  /*2c530*/  SEL R13, R178, RZ, !P0 ;  /* 0x000000ffb20d7207 */ /* 0x000fe40004000000 */
[----:B------:R-:W-:Y:S02]  /*2c540*/  SEL R10, R0, RZ, !P0 ;  /* 0x000000ff000a7207 */ /* 0x000fe40004000000 */
[----:B-----5:R-:W-:Y:S01]  /*2c550*/  SHF.R.S32.HI R6, RZ, 0x1f, R9 ;  /* 0x0000001fff067819 */ /* 0x020fe20000011409 */
[----:B------:R-:W-:Y:S06]  /*2c560*/  @P2 BRA `(.L_x_2979) ;  /* 0x0000000000582947 */ /* 0x000fec0003800000 */
[----:B----4-:R-:W1:Y:S02]  /*2c570*/  S2R R2, SR_TID.X ;  /* 0x0000000000027919 */ /* 0x010e640000002100 */
[----:B-1----:R-:W-:-:S04]  /*2c580*/  IMAD R0, R180, 0x80, R2 ;  /* 0x00000080b4007824 */ /* 0x002fc800078e0202 */
[----:B------:R-:W-:-:S05]  /*2c590*/  VIADD R0, R0, 0xffffff80 ;  /* 0xffffff8000007836 */ /* 0x000fca0000000000 */
[----:B------:R-:W-:-:S13]  /*2c5a0*/  ISETP.GE.AND P0, PT, R0, R7, PT ;  /* 0x000000070000720c */ /* 0x000fda0003f06270 */
[----:B------:R-:W-:Y:S05]  /*2c5b0*/  @P0 BRA `(.L_x_2979) ;  /* 0x0000000000440947 */ /* 0x000fea0003800000 */
[----:B------:R-:W-:Y:S01]  /*2c5c0*/  IADD3 R2, P0, R0, R9, RZ ;  /* 0x0000000900027210 */ /* 0x000fe20007f1e0ff */
[----:B------:R-:W-:-:S03]  /*2c5d0*/  ULDC.64 UR4, c[0x0][0xc70] ;  /* 0x00031c0000047ab9 */ /* 0x000fc60000000a00 */
[----:B------:R-:W-:Y:S01]  /*2c5e0*/  LEA.HI.X.SX32 R3, R0, R6, 0x1, P0 ;  /* 0x0000000600037211 */ /* 0x000fe200000f0eff */
[----:B------:R-:W-:-:S04]  /*2c5f0*/  IMAD R0, R8, UR4, RZ ;  /* 0x0000000408007c24 */ /* 0x000fc8000f8e02ff */
        /* <DEDUP_REMOVED lines=13> */
.L_x_2979:
[----:B------:R-:W-:Y:S05]  /*2c6d0*/  BSYNC B1 ;  /* 0x0000000000017941 */ /* 0x000fea0003800000 */
.L_x_2978:
[----:B------:R-:W-:Y:S01]  /*2c6e0*/  ULDC.64 UR4, c[0x0][0xba0] ;  /* 0x0002e80000047ab9 */ /* 0x000fe20000000a00 */
[----:B----4-:R-:W-:Y:S01]  /*2c6f0*/  IMAD.MOV.U32 R2, RZ, RZ, R159 ;  /* 0x000000ffff027224 */ /* 0x010fe200078e009f */
[----:B------:R-:W-:Y:S01]  /*2c700*/  BSSY B1, `(.L_x_2980) ;  /* 0x000002f000017945 */ /* 0x000fe20003800000 */
[----:B-1----:R-:W-:Y:S02]  /*2c710*/  IMAD.MOV.U32 R3, RZ, RZ, R12 ;  /* 0x000000ffff037224 */ /* 0x002fe400078e000c */
[----:B------:R-:W-:Y:S02]  /*2c720*/  IMAD R0, R6, UR4, RZ ;  /* 0x0000000406007c24 */ /* 0x000fe4000f8e02ff */
[----:B------:R-:W-:-:S04]  /*2c730*/  IMAD.WIDE.U32 R2, R9, UR4, R2 ;  /* 0x0000000409027c25 */ /* 0x000fc8000f8e0002 */
[----:B------:R-:W-:Y:S01]  /*2c740*/  IMAD R9, R9, UR5, R0 ;  /* 0x0000000509097c24 */ /* 0x000fe2000f8e0200 */
[----:B------:R-:W-:Y:S01]  /*2c750*/  ULDC.64 UR4, c[0x0][0xbe0] ;  /* 0x0002f80000047ab9 */ /* 0x000fe20000000a00 */
[----:B------:R-:W-:Y:S01]  /*2c760*/  IMAD R11, R180, -0x80, R7 ;  /* 0xffffff80b40b7824 */ /* 0x000fe200078e0207 */
[----:B------:R-:W-:Y:S01]  /*2c770*/  SHF.R.S32.HI R7, RZ, 0x1f, R164 ;  /* 0x0000001fff077819 */ /* 0x000fe200000114a4 */
[----:B------:R-:W-:Y:S02]  /*2c780*/  IMAD R0, R8, UR4, RZ ;  /* 0x0000000408007c24 */ /* 0x000fe4000f8e02ff */
[----:B------:R-:W-:Y:S01]  /*2c790*/  IMAD.IADD R3, R3, 0x1, R9 ;  /* 0x0000000103037824 */ /* 0x000fe200078e0209 */
[C---:B------:R-:W-:Y:S01]  /*2c7a0*/  ISETP.GE.AND P1, PT, R164.reuse, R11, PT ;  /* 0x0000000ba400720c */ /* 0x040fe20003f26270 */
[----:B------:R-:W-:Y:S02]  /*2c7b0*/  IMAD R5, R177, UR5, R0 ;  /* 0x00000005b1057c24 */ /* 0x000fe4000f8e0200 */
[----:B------:R-:W-:-:S02]  /*2c7c0*/  VIADD R0, R164, 0x20 ;  /* 0x00000020a4007836 */ /* 0x000fc40000000000 */
[----:B------:R-:W-:Y:S01]  /*2c7d0*/  IMAD.WIDE.U32 R2, R177, UR4, R2 ;  /* 0x00000004b1027c25 */ /* 0x000fe2000f8e0002 */
[----:B------:R-:W-:Y:S02]  /*2c7e0*/  ULDC.64 UR4, c[0x0][0xbe8] ;  /* 0x0002fa0000047ab9 */ /* 0x000fe40000000a00 */
[----:B------:R-:W-:Y:S01]  /*2c7f0*/  ISETP.GE.AND P0, PT, R0, R11, PT ;  /* 0x0000000b0000720c */ /* 0x000fe20003f06270 */
        /* <DEDUP_REMOVED lines=31> */
.L_x_2981:
[----:B------:R-:W-:Y:S05]  /*2c9f0*/  BSYNC B1 ;  /* 0x0000000000017941 */ /* 0x000fea0003800000 */
.L_x_2980:
[----:B------:R-:W-:Y:S01]  /*2ca00*/  BSSY B1, `(.L_x_2982) ;  /* 0x000001c000017945 */ /* 0x000fe20003800000 */
[----:B------:R-:W-:Y:S01]  /*2ca10*/  ISETP.GE.AND P1, PT, R0, R11, PT ;  /* 0x0000000b0000720c */ /* 0x000fe20003f26270 */
[----:B-1----:R-:W-:Y:S02]  /*2ca20*/  VIADD R8, R164, 0x60 ;  /* 0x00000060a4087836 */ /* 0x002fe40000000000 */
        /* <DEDUP_REMOVED lines=25> */
.L_x_2983:
[----:B------:R-:W-:Y:S05]  /*2cbc0*/  BSYNC B1 ;  /* 0x0000000000017941 */ /* 0x000fea0003800000 */
.L_x_2982:
        /* <DEDUP_REMOVED lines=27> */
.L_x_2985:
[----:B------:R-:W-:Y:S05]  /*2cd80*/  BSYNC B1 ;  /* 0x0000000000017941 */ /* 0x000fea0003800000 */
.L_x_2984:
[----:B------:R-:W-:Y:S05]  /*2cd90*/  @P0 BRA `(.L_x_2976) ;  /* 0x0000000000600947 */ /* 0x000fea0003800000 */
[----:B------:R-:W-:Y:S01]  /*2cda0*/  IADD3 R5, P0, R6, 0x60, RZ ;  /* 0x0000006006057810 */ /* 0x000fe20007f1e0ff */
[C---:B------:R-:W-:Y:S01]  /*2cdb0*/  VIADD R0, R159.reuse, 0x40 ;  /* 0x000000409f007836 */ /* 0x040fe20000000000 */
[----:B------:R-:W-:Y:S01]  /*2cdc0*/  ULDC UR4, c[0x0][0xb8c] ;  /* 0x0002e30000047ab9 */ /* 0x000fe20000000800 */
[----:B------:R-:W-:Y:S01]  /*2cdd0*/  ULDC.64 UR6, c[0x0][0xbd8] ;  /* 0x0002f60000067ab9 */ /* 0x000fe20000000a00 */
[----:B------:R-:W-:Y:S01]  /*2cde0*/  IMAD.MOV.U32 R2, RZ, RZ, R4 ;  /* 0x000000ffff027224 */ /* 0x000fe200078e0004 */
[C---:B------:R-:W-:Y:S01]  /*2cdf0*/  IADD3 R4, R159.reuse, 0x80, RZ ;  /* 0x000000809f047810 */ /* 0x040fe20007ffe0ff */
[----:B------:R-:W-:Y:S01]  /*2ce00*/  IMAD.X R6, RZ, RZ, R7, P0 ;  /* 0x000000ffff067224 */ /* 0x000fe200000e0607 */
[----:B------:R-:W-:Y:S01]  /*2ce10*/  ISETP.GE.AND P2, PT, R0, UR4, PT ;  /* 0x0000000400007c0c */ /* 0x000fe2000bf46270 */
[----:B------:R-:W-:Y:S01]  /*2ce20*/  IMAD.MOV.U32 R3, RZ, RZ, R13 ;  /* 0x000000ffff037224 */ /* 0x000fe200078e000d */
[----:B------:R-:W-:Y:S01]  /*2ce30*/  ISETP.GE.AND P3, PT, R4, UR4, PT ;  /* 0x0000000404007c0c */ /* 0x000fe2000bf66270 */
[----:B------:R-:W-:Y:S01]  /*2ce40*/  IMAD R6, R6, UR6, RZ ;  /* 0x0000000606067c24 */ /* 0x000fe2000f8e02ff */
[C---:B------:R-:W-:Y:S01]  /*2ce50*/  ISETP.GE.AND P1, PT, R159.reuse, UR4, PT ;  /* 0x000000049f007c0c */ /* 0x040fe2000bf26270 */
[----:B------:R-:W-:-:S02]  /*2ce60*/  VIADD R0, R159, 0xc0 ;  /* 0x000000c09f007836 */ /* 0x000fc40000000000 */
        /* <DEDUP_REMOVED lines=11> */
.L_x_2976:
[----:B------:R-:W-:Y:S05]  /*2cf20*/  BSYNC B0 ;  /* 0x0000000000007941 */ /* 0x000fea0003800000 */
.L_x_2967:
[----:B------:R-:W-:Y:S02]  /*2cf30*/  ULDC UR4, c[0x0][0xd14] ;  /* 0x0003450000047ab9 */ /* 0x000fe40000000800 */
[----:B---3--:R-:W-:-:S13]  /*2cf40*/  ISETP.GE.AND P0, PT, R119, UR4, PT ;  /* 0x0000000477007c0c */ /* 0x008fda000bf06270 */
[----:B------:R-:W-:Y:S05]  /*2cf50*/  @!P0 BRA `(.L_x_2986) ;  /* 0xfffffd4000688947 */ /* 0x000fea000383ffff */
[----:B------:R-:W-:Y:S05]  /*2cf60*/  BRA `(.L_x_2764) ;  /* 0x0000006000ac7947 */ /* 0x000fea0003800000 */
.L_x_2762:
[----:B------:R-:W-:-:S08]  /*2cf70*/  NOP ;  /* 0x0000000000007918 */ /* 0x000fd00000000000 */
[----:B------:R-:W0:-:S00]  /*2cf80*/  USETMAXREG.DEALLOC.CTAPOOL 0x18 ;  /* 0x00000018000079c8 */ /* 0x000e0000080e0500 */
[----:B0-----:R-:W-:-:S06]  /*2cf90*/  LOP3.LUT R0, R0, 0x3, RZ, 0xc0, !PT ;  /* 0x0000000300007812 */ /* 0x001fcc00078ec0ff */
[----:B------:R-:W0:Y:S02]  /*2cfa0*/  SHFL.IDX PT, R0, R0, RZ, 0x1f ;  /* 0x00001fff00007589 */ /* 0x000e2400000e0000 */
[----:B0-----:R-:W-:-:S13]  /*2cfb0*/  ISETP.NE.AND P0, PT, R0, RZ, PT ;  /* 0x000000ff0000720c */ /* 0x001fda0003f05270 */
[----:B------:R-:W-:Y:S05]  /*2cfc0*/  @P0 BRA `(.L_x_2764) ;  /* 0x0000006000940947 */ /* 0x000fea0003800000 */
        /* <DEDUP_REMOVED lines=56> */
.L_x_2991:
        /* <DEDUP_REMOVED lines=16> */
.L_x_2990:
[----:B------:R-:W-:Y:S05]  /*2d450*/  BSYNC B0 ;  /* 0x0000000000007941 */ /* 0x000fea0003800000 */
.L_x_2989:
        /* <DEDUP_REMOVED lines=25> */
.L_x_2987:
        /* <DEDUP_REMOVED lines=20> */
.L_x_2992:
        /* <DEDUP_REMOVED lines=56> */
.L_x_2988:
[----:B------:R-:W-:Y:S02]  /*2dab0*/  IMAD.MOV.U32 R17, RZ, RZ, RZ ;  /* 0x000000ffff117224 */ /* 0x000fe400078e00ff */
[----:B------:R-:W-:Y:S02]  /*2dac0*/  IMAD.U32 R16, RZ, RZ, UR6 ;  /* 0x00000006ff107e24 */ /* 0x000fe4000f8e00ff */
[----:B------:R-:W-:-:S07]  /*2dad0*/  IMAD.MOV.U32 R18, RZ, RZ, RZ ;  /* 0x000000ffff127224 */ /* 0x000fce00078e00ff */
.L_x_2993:
        /* <DEDUP_REMOVED lines=16> */
[----:B------:R-:W-:Y:S01]  /*2dbe0*/  ULDC.64 UR54, c[0x0][0x198] ;  /* 0x0000660000367ab9 */ /* 0x000fe20000000a00 */
[----:B------:R-:W-:Y:S01]  /*2dbf0*/  ULDC UR51, c[0x0][0xc] ;  /* 0x0000030000337ab9 */ /* 0x000fe20000000800 */
[----:B------:R-:W-:Y:S01]  /*2dc00*/  UMOV UR52, URZ ;  /* 0x0000003f00347c82 */ /* 0x000fe20008000000 */
[----:B------:R1:W-:Y:S04]  /*2dc10*/  STL [R1+0x46c], R0 ;  /* 0x00046c0001007387 */ /* 0x0003e80000100800 */
[----:B------:R1:W-:Y:S04]  /*2dc20*/  STL [R1+0x460], RZ ;  /* 0x000460ff01007387 */ /* 0x0003e80000100800 */
[----:B------:R1:W-:Y:S02]  /*2dc30*/  STL [R1+0x468], R0 ;  /* 0x0004680001007387 */ /* 0x0003e40000100800 */
.L_x_3094:
        /* <DEDUP_REMOVED lines=45> */
.L_x_2995:
        /* <DEDUP_REMOVED lines=18> */
.L_x_2996:
[----:B------:R-:W-:Y:S05]  /*2e030*/  @!P3 BRA `(.L_x_2997) ;  /* 0x00000000000cb947 */ /* 0x000fea0003800000 */
[----:B------:R-:W2:Y:S04]  /*2e040*/  LDG.E R7, desc[UR56][R4.64] ;  /* 0x0000003804077981 */ /* 0x000ea8000c1e1900 */
[----:B-1----:R-:W2:Y:S02]  /*2e050*/  LDG.E R8, desc[UR56][R4.64+0x4] ;  /* 0x0000043804087981 */ /* 0x002ea4000c1e1900 */
[----:B--2---:R-:W-:-:S07]  /*2e060*/  IMAD.IADD R7, R8, 0x1, -R7 ;  /* 0x0000000108077824 */ /* 0x004fce00078e0a07 */
.L_x_2997:
[----:B--2---:R-:W2:Y:S04]  /*2e070*/  @P1 LDG.E R4, desc[UR56][R2.64] ;  /* 0x0000003802041981 */ /* 0x004ea8000c1e1900 */
[----:B------:R1:W2:Y:S02]  /*2e080*/  @P1 LDG.E R5, desc[UR56][R2.64+0x4] ;  /* 0x0000043802051981 */ /* 0x0002a4000c1e1900 */
[----:B-1----:R-:W1:Y:S02]  /*2e090*/  LDC.64 R2, c[0x0][0xad8] ;  /* 0x0002b600ff027b82 */ /* 0x002e640000000a00 */
[----:B-1----:R-:W-:Y:S01]  /*2e0a0*/  ISETP.GE.AND P2, PT, R3, 0x1, PT ;  /* 0x000000010300780c */ /* 0x002fe20003f46270 */
[----:B--2---:R-:W-:Y:S02]  /*2e0b0*/  @P1 IMAD.IADD R9, R5, 0x1, -R4 ;  /* 0x0000000105091824 */ /* 0x004fe400078e0a04 */
[----:B-----5:R-:W-:-:S04]  /*2e0c0*/  IMAD.IADD R5, R7, 0x1, -R6 ;  /* 0x0000000107057824 */ /* 0x020fc800078e0a06 */
[----:B------:R-:W-:-:S04]  /*2e0d0*/  IMAD.IADD R8, R5, 0x1, R9 ;  /* 0x0000000105087824 */ /* 0x000fc800078e0209 */
[----:B------:R-:W-:-:S04]  /*2e0e0*/  VIADD R4, R8, 0x5f ;  /* 0x0000005f08047836 */ /* 0x000fc80000000000 */
[----:B------:R-:W-:-:S05]  /*2e0f0*/  IMAD.HI R4, R4, 0x2aaaaaab, RZ ;  /* 0x2aaaaaab04047827 */ /* 0x000fca00078e02ff */
[----:B------:R-:W-:-:S04]  /*2e100*/  SHF.R.U32.HI R7, RZ, 0x1f, R4 ;  /* 0x0000001fff077819 */ /* 0x000fc80000011604 */
[----:B------:R-:W-:Y:S02]  /*2e110*/  LEA.HI.SX32 R20, R4, R7, 0x1c ;  /* 0x0000000704147211 */ /* 0x000fe400078fe2ff */
[----:B------:R-:W-:-:S04]  /*2e120*/  LEA R4, R17, 0x80, 0x7 ;  /* 0x0000008011047811 */ /* 0x000fc800078e38ff */
[----:B------:R-:W-:-:S05]  /*2e130*/  IADD3 R4, R8, R4, -R0 ;  /* 0x0000000408047210 */ /* 0x000fca0007ffe800 */
[----:B------:R-:W-:Y:S01]  /*2e140*/  IMAD.IADD R2, R4, 0x1, R2 ;  /* 0x0000000104027824 */ /* 0x000fe200078e0202 */
[----:B------:R-:W-:Y:S06]  /*2e150*/  @!P2 BRA `(.L_x_2998) ;  /* 0x000000000048a947 */ /* 0x000fec0003800000 */
[C---:B------:R-:W-:Y:S01]  /*2e160*/  ISETP.GT.AND P0, PT, R4.reuse, RZ, PT ;  /* 0x000000ff0400720c */ /* 0x040fe20003f04270 */
[----:B------:R-:W-:Y:S01]  /*2e170*/  BSSY B0, `(.L_x_2999) ;  /* 0x000000e000007945 */ /* 0x000fe20003800000 */
[----:B0-----:R-:W-:-:S11]  /*2e180*/  VIADD R11, R4, 0xffffffff ;  /* 0xffffffff040b7836 */ /* 0x001fd60000000000 */
        /* <DEDUP_REMOVED lines=8> */
.L_x_3000:
[----:B------:R-:W-:-:S13]  /*2e210*/  ISETP.NE.AND P0, PT, R3, 0x1, PT ;  /* 0x000000010300780c */ /* 0x000fda0003f05270 */
[----:B------:R-:W0:Y:S02]  /*2e220*/  @P0 LDC.64 R6, c[0x0][0xae0] ;  /* 0x0002b800ff060b82 */ /* 0x000e240000000a00 */
[----:B0-----:R-:W-:-:S05]  /*2e230*/  @P0 IMAD.HI.U32 R6, R11, R6, RZ ;  /* 0x000000060b060227 */ /* 0x001fca00078e00ff */
[----:B------:R-:W-:-:S07]  /*2e240*/  @P0 SHF.R.U32.HI R11, RZ, R7, R6 ;  /* 0x00000007ff0b0219 */ /* 0x000fce0000011606 */
.L_x_3001:
[----:B------:R-:W-:Y:S05]  /*2e250*/  BSYNC B0 ;  /* 0x0000000000007941 */ /* 0x000fea0003800000 */
.L_x_2999:
[----:B------:R-:W-:-:S05]  /*2e260*/  IMAD R11, R11, R3, R3 ;  /* 0x000000030b0b7224 */ /* 0x000fca00078e0203 */
[----:B------:R-:W-:-:S07]  /*2e270*/  VIMNMX R2, R2, R11, PT ;  /* 0x0000000b02027248 */ /* 0x000fce0003fe0100 */
.L_x_2998:
        /* <DEDUP_REMOVED lines=9> */
[----:B0-----:R-:W-:-:S11]  /*2e310*/  LOP3.LUT R11, RZ, R0, RZ, 0x33, !PT ;  /* 0x00000000ff0b7212 */ /* 0x001fd600078e33ff */
[----:B------:R-:W0:Y:S02]  /*2e320*/  @P0 LDC.64 R6, c[0x0][0xae0] ;  /* 0x0002b800ff060b82 */ /* 0x000e240000000a00 */
[----:B0-----:R-:W-:-:S05]  /*2e330*/  @P0 IMAD.HI.U32 R6, R11, R6, RZ ;  /* 0x000000060b060227 */ /* 0x001fca00078e00ff */
[----:B------:R-:W-:-:S04]  /*2e340*/  @P0 SHF.R.U32.HI R11, RZ, R7, R6 ;  /* 0x00000007ff0b0219 */ /* 0x000fc80000011606 */
[----:B------:R-:W-:Y:S01]  /*2e350*/  LOP3.LUT R11, RZ, R11, RZ, 0x33, !PT ;  /* 0x0000000bff0b7212 */ /* 0x000fe200078e33ff */
[----:B------:R-:W-:Y:S06]  /*2e360*/  BRA `(.L_x_3005) ;  /* 0x0000000000147947 */ /* 0x000fec0003800000 */
.L_x_3004:
[----:B------:R-:W-:Y:S01]  /*2e370*/  ISETP.NE.AND P0, PT, R3, 0x1, PT ;  /* 0x000000010300780c */ /* 0x000fe20003f05270 */
[----:B0-----:R-:W-:-:S12]  /*2e380*/  IMAD.MOV.U32 R11, RZ, RZ, R0 ;  /* 0x000000ffff0b7224 */ /* 0x001fd800078e0000 */
[----:B------:R-:W0:Y:S02]  /*2e390*/  @P0 LDC.64 R6, c[0x0][0xae0] ;  /* 0x0002b800ff060b82 */ /* 0x000e240000000a00 */
[----:B0-----:R-:W-:-:S05]  /*2e3a0*/  @P0 IMAD.HI.U32 R6, R0, R6, RZ ;  /* 0x0000000600060227 */ /* 0x001fca00078e00ff */
[----:B------:R-:W-:-:S07]  /*2e3b0*/  @P0 SHF.R.U32.HI R11, RZ, R7, R6 ;  /* 0x00000007ff0b0219 */ /* 0x000fce0000011606 */
.L_x_3005:
[----:B------:R-:W-:Y:S05]  /*2e3c0*/  BSYNC B0 ;  /* 0x0000000000007941 */ /* 0x000fea0003800000 */
.L_x_3003:
[----:B------:R-:W-:-:S05]  /*2e3d0*/  IMAD R3, R11, R3, RZ ;  /* 0x000000030b037224 */ /* 0x000fca00078e02ff */
[----:B------:R-:W-:-:S07]  /*2e3e0*/  VIMNMX R8, R8, R3, !PT ;  /* 0x0000000308087248 */ /* 0x000fce0007fe0100 */
.L_x_3002:
        /* <DEDUP_REMOVED lines=35> */
.L_x_3163:
[----:B------:R-:W-:-:S03]  /*2e620*/  UMOV UR4, 0xffffffff ;  /* 0xffffffff00047882 */ /* 0x000fc60000000000 */
[----:B------:R-:W-:Y:S05]  /*2e630*/  BRA.DIV UR4, `(.L_x_3009) ;  /* 0x0000005a04cc7947 */ /* 0x000fea000b800000 */
[----:B------:R-:W-:-:S13]  /*2e640*/  ELECT P6, URZ, PT ;  /* 0x00000000003f782f */ /* 0x000fda00038c0000 */
.L_x_3166:
        /* <DEDUP_REMOVED lines=11> */
.L_x_3167:
[----:B------:R-:W-:Y:S04]  /*2e700*/  BSSY B1, `(.L_x_3011) ;  /* 0x000004d000017945 */ /* 0x000fe80003800000 */
[----:B------:R-:W-:Y:S05]  /*2e710*/  @!P6 BRA `(.L_x_3012) ;  /* 0x00000004002ce947 */ /* 0x000fea0003800000 */
[----:B0-----:R-:W1:Y:S04]  /*2e720*/  LDL R11, [R1+0x464] ;  /* 0x00046400010b7983 */ /* 0x001e680000100800 */
[----:B------:R-:W2:Y:S01]  /*2e730*/  LDL R9, [R1+0x46c] ;  /* 0x00046c0001097983 */ /* 0x000ea20000100800 */
[----:B-1----:R-:W-:Y:S01]  /*2e740*/  IMAD R8, R11, 0x8, R7 ;  /* 0x000000080b087824 */ /* 0x002fe200078e0207 */
[----:B--2---:R-:W-:-:S04]  /*2e750*/  SHF.L.U32 R9, R9, 0x1f, RZ ;  /* 0x0000001f09097819 */ /* 0x004fc800000006ff */
[----:B------:R-:W0:Y:S02]  /*2e760*/  SYNCS.PHASECHK.TRANS64.TRYWAIT P0, [R8+URZ+0x324a0], R9 ;  /* 0x0324a009080075a7 */ /* 0x000e24000800017f */
[----:B0-----:R-:W-:Y:S05]  /*2e770*/  @!P0 BRA `(.L_x_3013) ;  /* 0x0000005800b08947 */ /* 0x001fea0003800000 */
.L_x_3168:
        /* <DEDUP_REMOVED lines=11> */
.L_x_3014:
        /* <DEDUP_REMOVED lines=17> */
[----:B------:R-:W2:Y:S02]  /*2e940*/  SYNCS.PHASECHK.TRANS64.TRYWAIT P0, [R8+URZ+0x324c0], R9 ;  /* 0x0324c009080075a7 */ /* 0x000ea4000800017f */
[----:B-12---:R-:W-:Y:S05]  /*2e950*/  @!P0 BRA `(.L_x_3015) ;  /* 0x00000058004c8947 */ /* 0x006fea0003800000 */
.L_x_3169:
        /* <DEDUP_REMOVED lines=8> */
.L_x_3016:
        /* <DEDUP_REMOVED lines=31> */
.L_x_3012:
[----:B------:R-:W-:Y:S05]  /*2ebd0*/  BSYNC B1 ;  /* 0x0000000000017941 */ /* 0x000fea0003800000 */
.L_x_3011:
[----:B-1----:R-:W2:Y:S04]  /*2ebe0*/  LDL.LU R8, [R1+0x464] ;  /* 0x0004640001087983 */ /* 0x002ea80000300800 */
[----:B0-----:R-:W3:Y:S01]  /*2ebf0*/  LDL.LU R11, [R1+0x46c] ;  /* 0x00046c00010b7983 */ /* 0x001ee20000300800 */
        /* <DEDUP_REMOVED lines=14> */
.L_x_3023:
        /* <DEDUP_REMOVED lines=9> */
.L_x_3170:
        /* <DEDUP_REMOVED lines=11> */
.L_x_3020:
        /* <DEDUP_REMOVED lines=17> */
.L_x_3171:
        /* <DEDUP_REMOVED lines=8> */
.L_x_3022:
        /* <DEDUP_REMOVED lines=31> */
.L_x_3018:
[----:B------:R-:W-:Y:S05]  /*2f1a0*/  BSYNC B1 ;  /* 0x0000000000017941 */ /* 0x000fea0003800000 */
.L_x_3017:
        /* <DEDUP_REMOVED lines=9> */
[----:B------:R-:W-:Y:S01]  /*2f240*/  ISETP.GT.AND P0, PT, R3, R2, PT ;  /* 0x000000020300720c */ /* 0x000fe20003f04270 */
[----:B------:R1:W-:Y:S04]  /*2f250*/  STL [R1+0x464], R9 ;  /* 0x0004640901007387 */ /* 0x0003e80000100800 */
[----:B------:R1:W-:Y:S08]  /*2f260*/  STL [R1+0x46c], R11 ;  /* 0x00046c0b01007387 */ /* 0x0003f00000100800 */
[----:B------:R-:W-:Y:S05]  /*2f270*/  @P0 BRA `(.L_x_3023) ;  /* 0xfffffff800980947 */ /* 0x000fea000383ffff */
.L_x_3007:
[----:B------:R-:W-:Y:S05]  /*2f280*/  BSYNC B0 ;  /* 0x0000000000007941 */ /* 0x000fea0003800000 */
.L_x_3006:
        /* <DEDUP_REMOVED lines=17> */
.L_x_3026:
[----:B------:R-:W-:-:S13]  /*2f3a0*/  ISETP.NE.AND P1, PT, R3, 0x1, PT ;  /* 0x000000010300780c */ /* 0x000fda0003f25270 */
[----:B------:R-:W2:Y:S02]  /*2f3b0*/  @P1 LDC.64 R4, c[0x0][0xae0] ;  /* 0x0002b800ff041b82 */ /* 0x000ea40000000a00 */
[----:B--2---:R-:W-:-:S05]  /*2f3c0*/  @P1 IMAD.HI.U32 R4, R6, R4, RZ ;  /* 0x0000000406041227 */ /* 0x004fca00078e00ff */
[----:B------:R-:W-:-:S07]  /*2f3d0*/  @P1 SHF.R.U32.HI R6, RZ, R5, R4 ;  /* 0x00000005ff061219 */ /* 0x000fce0000011604 */
.L_x_3027:
[----:B------:R-:W-:Y:S05]  /*2f3e0*/  BSYNC B0 ;  /* 0x0000000000007941 */ /* 0x000fea0003800000 */
.L_x_3025:
[----:B------:R-:W-:-:S05]  /*2f3f0*/  IMAD R5, R6, R3, R3 ;  /* 0x0000000306057224 */ /* 0x000fca00078e0203 */
[----:B------:R-:W-:-:S07]  /*2f400*/  VIMNMX R2, R2, R5, PT ;  /* 0x0000000502027248 */ /* 0x000fce0003fe0100 */
.L_x_3024:
        /* <DEDUP_REMOVED lines=19> */
.L_x_3030:
[----:B------:R-:W-:-:S13]  /*2f540*/  ISETP.NE.AND P0, PT, R3, 0x1, PT ;  /* 0x000000010300780c */ /* 0x000fda0003f05270 */
[----:B------:R-:W3:Y:S02]  /*2f550*/  @P0 LDC.64 R4, c[0x0][0xae0] ;  /* 0x0002b800ff040b82 */ /* 0x000ee40000000a00 */
[----:B---3--:R-:W-:-:S05]  /*2f560*/  @P0 IMAD.HI.U32 R4, R0, R4, RZ ;  /* 0x0000000400040227 */ /* 0x008fca00078e00ff */
[----:B------:R-:W-:-:S07]  /*2f570*/  @P0 SHF.R.U32.HI R0, RZ, R5, R4 ;  /* 0x00000005ff000219 */ /* 0x000fce0000011604 */
.L_x_3031:
[----:B------:R-:W-:Y:S05]  /*2f580*/  BSYNC B0 ;  /* 0x0000000000007941 */ /* 0x000fea0003800000 */
.L_x_3029:
[----:B------:R-:W-:-:S05]  /*2f590*/  IMAD R3, R0, R3, RZ ;  /* 0x0000000300037224 */ /* 0x000fca00078e02ff */
[----:B------:R-:W-:-:S07]  /*2f5a0*/  VIMNMX R2, R2, R3, !PT ;  /* 0x0000000302027248 */ /* 0x000fce0007fe0100 */
.L_x_3028:
        /* <DEDUP_REMOVED lines=25> */
.L_x_3033:
        /* <DEDUP_REMOVED lines=17> */
[----:B01----:R-:W-:Y:S02]  /*2f850*/  IMAD.U32 R11, RZ, RZ, UR5 ;  /* 0x00000005ff0b7e24 */ /* 0x003fe4000f8e00ff */
[----:B------:R-:W-:Y:S02]  /*2f860*/  IMAD.MOV.U32 R8, RZ, RZ, 0x70 ;  /* 0x00000070ff087424 */ /* 0x000fe400078e00ff */
[----:B------:R-:W-:Y:S02]  /*2f870*/  IMAD.MOV.U32 R12, RZ, RZ, 0x1 ;  /* 0x00000001ff0c7424 */ /* 0x000fe400078e00ff */
[----:B------:R-:W-:-:S07]  /*2f880*/  IMAD.MOV.U32 R13, RZ, RZ, RZ ;  /* 0x000000ffff0d7224 */ /* 0x000fce00078e00ff */
[----:B------:R-:W-:-:S07]  /*2f890*/  LEPC R20, `(.L_x_3035) ;  /* 0x000000001014794e */ /* 0x000fce0000000000 */
[----:B---3--:R-:W-:Y:S05]  /*2f8a0*/  CALL.ABS.NOINC R2 ;  /* 0x0000000002007343 */ /* 0x008fea0003c00000 */
.L_x_3035:
        /* <DEDUP_REMOVED lines=14> */
[----:B01----:R-:W-:Y:S02]  /*2f990*/  IMAD.U32 R11, RZ, RZ, UR5 ;  /* 0x00000005ff0b7e24 */ /* 0x003fe4000f8e00ff */
[----:B------:R-:W-:Y:S02]  /*2f9a0*/  IMAD.MOV.U32 R8, RZ, RZ, 0x70 ;  /* 0x00000070ff087424 */ /* 0x000fe400078e00ff */
[----:B------:R-:W-:Y:S02]  /*2f9b0*/  IMAD.MOV.U32 R12, RZ, RZ, 0x1 ;  /* 0x00000001ff0c7424 */ /* 0x000fe400078e00ff */
[----:B---3--:R-:W-:-:S07]  /*2f9c0*/  IMAD.MOV.U32 R13, RZ, RZ, RZ ;  /* 0x000000ffff0d7224 */ /* 0x008fce00078e00ff */
[----:B------:R-:W-:-:S07]  /*2f9d0*/  LEPC R20, `(.L_x_3037) ;  /* 0x000000001014794e */ /* 0x000fce0000000000 */
[----:B----4-:R-:W-:Y:S05]  /*2f9e0*/  CALL.ABS.NOINC R2 ;  /* 0x0000000002007343 */ /* 0x010fea0003c00000 */
.L_x_3037:
[----:B------:R-:W-:Y:S01]  /*2f9f0*/  MOV R2, 0x0 ;  /* 0x0000000000027802 */ /* 0x000fe20000000f00 */
[----:B------:R-:W-:Y:S01]  /*2fa00*/  ULDC.64 UR4, c[0x4][0x90] ;  /* 0x0100240000047ab9 */ /* 0x000fe20000000a00 */
[----:B------:R-:W-:Y:S01]  /*2fa10*/  ULDC.64 UR6, c[0x4][0x98] ;  /* 0x0100260000067ab9 */ /* 0x000fe20000000a00 */
[----:B------:R-:W-:Y:S01]  /*2fa20*/  ULDC.64 UR8, c[0x4][0x18] ;  /* 0x0100060000087ab9 */ /* 0x000fe20000000a00 */
[----:B------:R-:W-:Y:S01]  /*2fa30*/  MOV R4, UR4 ;  /* 0x0000000400047c02 */ /* 0x000fe20008000f00 */
[----:B------:R-:W-:Y:S01]  /*2fa40*/  IMAD.U32 R5, RZ, RZ, UR5 ;  /* 0x00000005ff057e24 */ /* 0x000fe2000f8e00ff */
        /* <DEDUP_REMOVED lines=10> */
.L_x_3036:
[----:B--2---:R-:W2:Y:S01]  /*2faf0*/  LDL.LU R6, [R1+0x480] ;  /* 0x0004800001067983 */ /* 0x004ea20000300800 */
[----:B------:R-:W3:Y:S01]  /*2fb00*/  LDC R0, c[0x0][0x428] ;  /* 0x00010a00ff007b82 */ /* 0x000ee20000000800 */
[----:B------:R-:W-:Y:S01]  /*2fb10*/  ULDC.64 UR4, c[0x0][0xaf0] ;  /* 0x0002bc0000047ab9 */ /* 0x000fe20000000a00 */
[----:B------:R-:W-:Y:S01]  /*2fb20*/  IMAD.MOV.U32 R4, RZ, RZ, R19 ;  /* 0x000000ffff047224 */ /* 0x000fe200078e0013 */
[----:B------:R-:W4:Y:S01]  /*2fb30*/  S2R R5, SR_TID.X ;  /* 0x0000000000057919 */ /* 0x000f220000002100 */
[----:B---3--:R-:W-:Y:S01]  /*2fb40*/  ISETP.NE.AND P0, PT, R0, 0x1, PT ;  /* 0x000000010000780c */ /* 0x008fe20003f05270 */
[----:B------:R-:W-:Y:S01]  /*2fb50*/  IMAD.MOV.U32 R0, RZ, RZ, R18 ;  /* 0x000000ffff007224 */ /* 0x000fe200078e0012 */
[----:B----4-:R-:W-:-:S11]  /*2fb60*/  LOP3.LUT R5, R5, 0x1f, RZ, 0xc0, !PT ;  /* 0x0000001f05057812 */ /* 0x010fd600078ec0ff */
        /* <DEDUP_REMOVED lines=17> */
[----:B------:R-:W-:Y:S01]  /*2fc80*/  VOTEU.ALL UP0, P6 ;  /* 0x00000000003f7886 */ /* 0x000fe20003000000 */
[----:B---3--:R-:W-:Y:S01]  /*2fc90*/  SEL R2, R19, RZ, !P0 ;  /* 0x000000ff13027207 */ /* 0x008fe20004000000 */
[----:B--2---:R-:W-:-:S07]  /*2fca0*/  IMAD R17, R17, 0x80, R6 ;  /* 0x0000008011117824 */ /* 0x004fce00078e0206 */
.L_x_3038:
        /* <DEDUP_REMOVED lines=10> */
[----:B------:R-:W2:Y:S01]  /*2fd50*/  LDL R3, [R1+0x47c] ;  /* 0x00047c0001037983 */ /* 0x000ea20000100800 */
[----:B------:R-:W3:Y:S01]  /*2fd60*/  LDC.64 R20, c[0x0][0x3f8] ;  /* 0x0000fe00ff147b82 */ /* 0x000ee20000000a00 */
[----:B------:R-:W-:Y:S02]  /*2fd70*/  ULDC.64 UR4, c[0x0][0xb00] ;  /* 0x0002c00000047ab9 */ /* 0x000fe40000000a00 */
[----:B---3--:R-:W-:Y:S01]  /*2fd80*/  LOP3.LUT P0, RZ, R20, UR4, RZ, 0xfc, !PT ;  /* 0x0000000414ff7c12 */ /* 0x008fe2000f80fcff */
[----:B------:R-:W-:-:S03]  /*2fd90*/  UMOV UR4, 0xffffffff ;  /* 0xffffffff00047882 */ /* 0x000fc60000000000 */
[----:B------:R-:W-:-:S04]  /*2fda0*/  LOP3.LUT P0, RZ, R21, UR5, RZ, 0xfc, P0 ;  /* 0x0000000515ff7c12 */ /* 0x000fc8000800fcff */
[----:B-----5:R-:W-:Y:S01]  /*2fdb0*/  SEL R6, R4, RZ, !P0 ;  /* 0x000000ff04067207 */ /* 0x020fe20004000000 */
[----:B--2---:R-:W-:Y:S01]  /*2fdc0*/  VIADD R3, R3, 0xffffffff ;  /* 0xffffffff03037836 */ /* 0x004fe20000000000 */
[----:B------:R-:W-:Y:S07]  /*2fdd0*/  BRA.DIV UR4, `(.L_x_3039) ;  /* 0x0000004604687947 */ /* 0x000fee000b800000 */
.L_x_3174:
[----:B------:R-:W-:Y:S01]  /*2fde0*/  UMOV UR4, 0xffffffff ;  /* 0xffffffff00047882 */ /* 0x000fe20000000000 */
[----:B------:R-:W-:Y:S02]  /*2fdf0*/  SHF.R.S32.HI R8, RZ, 0x1f, R4 ;  /* 0x0000001fff087819 */ /* 0x000fe40000011404 */
[----:B------:R-:W-:Y:S05]  /*2fe00*/  BRA.DIV UR4, `(.L_x_3040) ;  /* 0x0000004604907947 */ /* 0x000fea000b800000 */
[----:B------:R-:W-:-:S13]  /*2fe10*/  ELECT P6, URZ, PT ;  /* 0x00000000003f782f */ /* 0x000fda00038c0000 */
.L_x_3177:
[----:B------:R-:W-:Y:S05]  /*2fe20*/  @!P6 BRA `(.L_x_3041) ;  /* 0x0000000000fce947 */ /* 0x000fea0003800000 */
[----:B------:R-:W-:-:S04]  /*2fe30*/  ISETP.NE.U32.AND P0, PT, R20, RZ, PT ;  /* 0x000000ff1400720c */ /* 0x000fc80003f05070 */
[----:B------:R-:W-:-:S13]  /*2fe40*/  ISETP.NE.AND.EX P0, PT, R21, RZ, PT, P0 ;  /* 0x000000ff1500720c */ /* 0x000fda0003f05300 */
[----:B------:R-:W-:Y:S05]  /*2fe50*/  @!P0 BRA `(.L_x_3042) ;  /* 0x0000000000488947 */ /* 0x000fea0003800000 */
[----:B-1----:R-:W1:Y:S01]  /*2fe60*/  LDC R9, c[0x0][0x41c] ;  /* 0x00010700ff097b82 */ /* 0x002e620000000800 */
[----:B------:R-:W-:Y:S01]  /*2fe70*/  IMAD.MOV.U32 R5, RZ, RZ, R3 ;  /* 0x000000ffff057224 */ /* 0x000fe200078e0003 */
[----:B------:R-:W-:Y:S01]  /*2fe80*/  ULDC.64 UR4, c[0x0][0x408] ;  /* 0x0001020000047ab9 */ /* 0x000fe20000000a00 */
[----:B-1----:R-:W-:-:S13]  /*2fe90*/  ISETP.NE.AND P0, PT, R9, 0x1, PT ;  /* 0x000000010900780c */ /* 0x002fda0003f05270 */
[----:B------:R-:W1:Y:S02]  /*2fea0*/  @P0 LDC.64 R6, c[0x0][0x420] ;  /* 0x00010800ff060b82 */ /* 0x000e640000000a00 */
[----:B-1----:R-:W-:-:S05]  /*2feb0*/  @P0 IMAD.HI.U32 R6, R3, R6, RZ ;  /* 0x0000000603060227 */ /* 0x002fca00078e00ff */
        /* <DEDUP_REMOVED lines=10> */
[----:B0-----:R-:W-:-:S05]  /*2ff60*/  LEA.HI.X R11, R6, R21, R5, 0x2, P0 ;  /* 0x00000015060b7211 */ /* 0x001fca00000f1405 */
[----:B------:R2:W5:Y:S04]  /*2ff70*/  LDG.E R6, desc[UR56][R10.64] ;  /* 0x000000380a067981 */ /* 0x000568000c1e1900 */
.L_x_3042:
[----:B------:R-:W3:Y:S01]  /*2ff80*/  LDL R5, [R1+0x460] ;  /* 0x0004600001057983 */ /* 0x000ee20000100800 */
[----:B-1----:R-:W-:-:S03]  /*2ff90*/  MOV R9, 0x400 ;  /* 0x0000040000097802 */ /* 0x002fc60000000f00 */
[----:B------:R-:W4:Y:S01]  /*2ffa0*/  LDL R7, [R1+0x468] ;  /* 0x0004680001077983 */ /* 0x000f220000100800 */
[----:B--2---:R-:W1:Y:S02]  /*2ffb0*/  S2R R10, SR_CgaCtaId ;  /* 0x00000000000a7919 */ /* 0x004e640000008800 */
[----:B-1----:R-:W-:-:S05]  /*2ffc0*/  LEA R9, R10, R9, 0x18 ;  /* 0x000000090a097211 */ /* 0x002fca00078ec0ff */
[----:B---3--:R-:W-:Y:S01]  /*2ffd0*/  IMAD R5, R5, 0x8, R9 ;  /* 0x0000000805057824 */ /* 0x008fe200078e0209 */
[----:B----4-:R-:W-:-:S04]  /*2ffe0*/  SHF.L.U32 R7, R7, 0x1f, RZ ;  /* 0x0000001f07077819 */ /* 0x010fc800000006ff */
[----:B------:R-:W1:Y:S02]  /*2fff0*/  SYNCS.PHASECHK.TRANS64.TRYWAIT P0, [R5+URZ+0x32440], R7 ;  /* 0x03244007050075a7 */ /* 0x000e64000800017f */
[----:B-1----:R-:W-:Y:S05]  /*30000*/  @!P0 BRA `(.L_x_3043) ;  /* 0x0000004400308947 */ /* 0x002fea0003800000 */
.L_x_3178:
        /* <DEDUP_REMOVED lines=11> */
.L_x_3044:
[----:B------:R-:W2:Y:S01]  /*300c0*/  LDL R9, [R1+0x460] ;  /* 0x0004600001097983 */ /* 0x000ea20000100800 */
        /* <DEDUP_REMOVED lines=20> */
[----:B--2---:R-:W-:Y:S01]  /*30210*/  NOP ;  /* 0x0000000000007918 */ /* 0x004fe20000000000 */
.L_x_3041:
        /* <DEDUP_REMOVED lines=26> */
[----:B--2---:R-:W-:Y:S01]  /*303c0*/  IMAD.MOV.U32 R2, RZ, RZ, 0x10000 ;  /* 0x00010000ff027424 */ /* 0x004fe200078e00ff */
        /* <DEDUP_REMOVED lines=28> */
.L_x_3046:
[----:B------:R-:W-:Y:S05]  /*30590*/  BSYNC B0 ;  /* 0x0000000000007941 */ /* 0x000fea0003800000 */
.L_x_3045:
[----:B------:R-:W-:-:S04]  /*305a0*/  UIADD3 UR52, UR52, 0x1, URZ ;  /* 0x0000000134347890 */ /* 0x000fc8000fffe03f */
[----:B------:R-:W-:-:S04]  /*305b0*/  ULEA.HI UR4, UR52, UR52, URZ, 0x1 ;  /* 0x0000003434047291 */ /* 0x000fc8000f8f083f */
[----:B------:R-:W-:-:S04]  /*305c0*/  ULOP3.LUT UR4, UR4, 0xfffffffe, URZ, 0xc0, !UPT ;  /* 0xfffffffe04047892 */ /* 0x000fc8000f8ec03f */
[----:B------:R-:W-:-:S06]  /*305d0*/  UIADD3 UR4, UR52, -UR4, URZ ;  /* 0x8000000434047290 */ /* 0x000fcc000fffe03f */
[----:B------:R-:W-:-:S05]  /*305e0*/  IMAD.U32 R2, RZ, RZ, UR4 ;  /* 0x00000004ff027e24 */ /* 0x000fca000f8e00ff */
[----:B------:R-:W-:-:S04]  /*305f0*/  SHF.L.U32 R2, R2, 0x1f, RZ ;  /* 0x0000001f02027819 */ /* 0x000fc800000006ff */
[----:B------:R-:W2:Y:S02]  /*30600*/  SYNCS.PHASECHK.TRANS64.TRYWAIT P0, [R5+URZ+0x32420], R2 ;  /* 0x03242002050075a7 */ /* 0x000ea4000800017f */
[----:B--2---:R-:W-:Y:S05]  /*30610*/  @!P0 BRA `(.L_x_3047) ;  /* 0x0000003c00c08947 */ /* 0x004fea0003800000 */
.L_x_3179:
[----:B------:R-:W-:Y:S01]  /*30620*/  ULDC.64 UR46, c[0x0][0x3f8] ;  /* 0x0000fe00002e7ab9 */ /* 0x000fe20000000a00 */
[----:B------:R-:W-:Y:S01]  /*30630*/  ULDC.64 UR38, c[0x0][0x408] ;  /* 0x0001020000267ab9 */ /* 0x000fe20000000a00 */
[----:B------:R-:W-:Y:S04]  /*30640*/  BSSY B0, `(.L_x_3048) ;  /* 0x000003b000007945 */ /* 0x000fe80003800000 */
[----:B------:R-:W-:Y:S05]  /*30650*/  @!P6 BRA `(.L_x_3049) ;  /* 0x0000000000e4e947 */ /* 0x000fea0003800000 */
[----:B------:R-:W3:Y:S01]  /*30660*/  LDL R7, [R1+0x460] ;  /* 0x0004600001077983 */ /* 0x000ee20000100800 */
[----:B-1----:R-:W-:-:S03]  /*30670*/  MOV R9, 0x400 ;  /* 0x0000040000097802 */ /* 0x002fc60000000f00 */
[----:B--2---:R-:W2:Y:S01]  /*30680*/  LDL R5, [R1+0x468] ;  /* 0x0004680001057983 */ /* 0x004ea20000100800 */
[----:B------:R-:W1:Y:S02]  /*30690*/  S2R R10, SR_CgaCtaId ;  /* 0x00000000000a7919 */ /* 0x000e640000008800 */
[----:B-1----:R-:W-:-:S05]  /*306a0*/  LEA R9, R10, R9, 0x18 ;  /* 0x000000090a097211 */ /* 0x002fca00078ec0ff */
[----:B---3--:R-:W-:Y:S01]  /*306b0*/  IMAD R2, R7, 0x8, R9 ;  /* 0x0000000807027824 */ /* 0x008fe200078e0209 */
[----:B--2---:R-:W-:-:S04]  /*306c0*/  SHF.L.U32 R5, R5, 0x1f, RZ ;  /* 0x0000001f05057819 */ /* 0x004fc800000006ff */
[----:B------:R-:W1:Y:S02]  /*306d0*/  SYNCS.PHASECHK.TRANS64.TRYWAIT P0, [R2+URZ+0x32460], R5 ;  /* 0x03246005020075a7 */ /* 0x000e64000800017f */
[----:B-1----:R-:W-:Y:S05]  /*306e0*/  @!P0 BRA `(.L_x_3050) ;  /* 0x0000003c00ac8947 */ /* 0x002fea0003800000 */
.L_x_3180:
        /* <DEDUP_REMOVED lines=11> */
.L_x_3051:
[----:B------:R-:W2:Y:S01]  /*307a0*/  LDL R7, [R1+0x460] ;  /* 0x0004600001077983 */ /* 0x000ea20000100800 */
        /* <DEDUP_REMOVED lines=35> */
[----:B---3--:R-:W-:Y:S01]  /*309e0*/  NOP ;  /* 0x0000000000007918 */ /* 0x008fe20000000000 */
.L_x_3049:
[----:B------:R-:W-:Y:S05]  /*309f0*/  BSYNC B0 ;  /* 0x0000000000007941 */ /* 0x000fea0003800000 */
.L_x_3048:
[----:B------:R-:W3:Y:S04]  /*30a00*/  LDL R3, [R1+0x47c] ;  /* 0x00047c0001037983 */ /* 0x000ee80000100800 */
[----:B--2---:R-:W2:Y:S01]  /*30a10*/  LDL R2, [R1+0x474] ;  /* 0x0004740001027983 */ /* 0x004ea20000100800 */
[----:B------:R-:W-:Y:S01]  /*30a20*/  BSSY B0, `(.L_x_3052) ;  /* 0x000016a000007945 */ /* 0x000fe20003800000 */
[----:B---3--:R-:W-:-:S05]  /*30a30*/  VIADD R5, R3, 0xfffffffe ;  /* 0xfffffffe03057836 */ /* 0x008fca0000000000 */
[----:B--2---:R-:W-:-:S13]  /*30a40*/  ISETP.GE.AND P0, PT, R5, R2, PT ;  /* 0x000000020500720c */ /* 0x004fda0003f06270 */
[----:B------:R-:W-:Y:S05]  /*30a50*/  @!P0 BRA `(.L_x_3053) ;  /* 0x0000001400988947 */ /* 0x000fea0003800000 */
[----:B-1----:R-:W-:Y:S01]  /*30a60*/  LOP3.LUT R9, RZ, R2, RZ, 0x33, !PT ;  /* 0x00000002ff097212 */ /* 0x002fe200078e33ff */
[----:B------:R-:W-:Y:S01]  /*30a70*/  IMAD.MOV R2, RZ, RZ, -R3 ;  /* 0x000000ffff027224 */ /* 0x000fe200078e0a03 */
[----:B------:R-:W-:Y:S04]  /*30a80*/  BSSY B1, `(.L_x_3054) ;  /* 0x000007a000017945 */ /* 0x000fe80003800000 */
[----:B------:R-:W-:-:S05]  /*30a90*/  VIADDMNMX R9, R2, 0x1, R9, !PT ;  /* 0x0000000102097846 */ /* 0x000fca0007800109 */
[----:B------:R-:W-:-:S05]  /*30aa0*/  IMAD.IADD R2, R3, 0x1, R9 ;  /* 0x0000000103027824 */ /* 0x000fca00078e0209 */
[----:B------:R-:W-:-:S04]  /*30ab0*/  LOP3.LUT R2, R2, 0x1, RZ, 0xc0, !PT ;  /* 0x0000000102027812 */ /* 0x000fc800078ec0ff */
[----:B------:R-:W-:-:S13]  /*30ac0*/  ISETP.NE.U32.AND P0, PT, R2, 0x1, PT ;  /* 0x000000010200780c */ /* 0x000fda0003f05070 */
[----:B------:R-:W-:Y:S05]  /*30ad0*/  @P0 BRA `(.L_x_3055) ;  /* 0x0000000400d00947 */ /* 0x000fea0003800000 */
[----:B------:R-:W2:Y:S04]  /*30ae0*/  LDL.LU R3, [R1+0x460] ;  /* 0x0004600001037983 */ /* 0x000ea80000300800 */
        /* <DEDUP_REMOVED lines=13> */
[----:B0-----:R-:W0:Y:S01]  /*30bc0*/  LDC R11, c[0x0][0x41c] ;  /* 0x00010700ff0b7b82 */ /* 0x001e220000000800 */
[----:B------:R-:W-:Y:S01]  /*30bd0*/  ULDC.64 UR4, c[0x0][0x408] ;  /* 0x0001020000047ab9 */ /* 0x000fe20000000a00 */
[----:B0-----:R-:W-:-:S13]  /*30be0*/  ISETP.NE.AND P0, PT, R11, 0x1, PT ;  /* 0x000000010b00780c */ /* 0x001fda0003f05270 */
[----:B------:R-:W0:Y:S02]  /*30bf0*/  @P0 LDC.64 R2, c[0x0][0x420] ;  /* 0x00010800ff020b82 */ /* 0x000e240000000a00 */
[----:B0-----:R-:W-:-:S04]  /*30c00*/  @P0 IMAD.HI.U32 R6, R5, R2, RZ ;  /* 0x0000000205060227 */ /* 0x001fc800078e00ff */
        /* <DEDUP_REMOVED lines=12> */
.L_x_3058:
[----:B------:R-:W3:Y:S01]  /*30cd0*/  S2R R3, SR_CgaCtaId ;  /* 0x0000000000037919 */ /* 0x000ee20000008800 */
[----:B------:R-:W-:-:S04]  /*30ce0*/  MOV R2, 0x400 ;  /* 0x0000040000027802 */ /* 0x000fc80000000f00 */
[----:B---3--:R-:W-:Y:S02]  /*30cf0*/  LEA R2, R3, R2, 0x18 ;  /* 0x0000000203027211 */ /* 0x008fe400078ec0ff */
[----:B------:R-:W-:-:S03]  /*30d00*/  SHF.L.U32 R3, R12, 0x1f, RZ ;  /* 0x0000001f0c037819 */ /* 0x000fc600000006ff */
[----:B------:R-:W-:-:S04]  /*30d10*/  IMAD R2, R13, 0x8, R2 ;  /* 0x000000080d027824 */ /* 0x000fc800078e0202 */
[----:B------:R-:W3:Y:S02]  /*30d20*/  SYNCS.PHASECHK.TRANS64.TRYWAIT P0, [R2+URZ+0x32440], R3 ;  /* 0x03244003020075a7 */ /* 0x000ee4000800017f */
[----:B---3--:R-:W-:Y:S05]  /*30d30*/  @!P0 BRA `(.L_x_3059) ;  /* 0x00000038002c8947 */ /* 0x008fea0003800000 */
.L_x_3181:
        /* <DEDUP_REMOVED lines=11> */
.L_x_3060:
[----:B----4-:R-:W4:Y:S01]  /*30df0*/  LDL R7, [R1+0x460] ;  /* 0x0004600001077983 */ /* 0x010f220000100800 */
[----:B0-----:R-:W-:-:S03]  /*30e00*/  MOV R11, 0x400 ;  /* 0x00000400000b7802 */ /* 0x001fc60000000f00 */
[----:B------:R-:W2:Y:S01]  /*30e10*/  LDL R10, [R1+0x470] ;  /* 0x00047000010a7983 */ /* 0x000ea20000100800 */
[----:B-1----:R-:W0:Y:S01]  /*30e20*/  S2R R12, SR_CgaCtaId ;  /* 0x00000000000c7919 */ /* 0x002e220000008800 */
        /* <DEDUP_REMOVED lines=16> */
[----:B------:R-:W1:Y:S02]  /*30f30*/  SYNCS.PHASECHK.TRANS64.TRYWAIT P0, [R2+URZ+0x32460], R3 ;  /* 0x03246003020075a7 */ /* 0x000e64000800017f */
[----:B01----:R-:W-:Y:S05]  /*30f40*/  @!P0 BRA `(.L_x_3061) ;  /* 0x0000003400bc8947 */ /* 0x003fea0003800000 */
.L_x_3182:
        /* <DEDUP_REMOVED lines=8> */
.L_x_3062:
[----:B0--3--:R-:W2:Y:S01]  /*30fd0*/  LDL R3, [R1+0x460] ;  /* 0x0004600001037983 */ /* 0x009ea20000100800 */
        /* <DEDUP_REMOVED lines=33> */
.L_x_3057:
[----:B------:R-:W-:Y:S05]  /*311f0*/  BSYNC B2 ;  /* 0x0000000000027941 */ /* 0x000fea0003800000 */
.L_x_3056:
[----:B------:R-:W2:Y:S02]  /*31200*/  LDL R2, [R1+0x47c] ;  /* 0x00047c0001027983 */ /* 0x000ea40000100800 */
[----:B--2---:R-:W-:-:S07]  /*31210*/  VIADD R5, R2, 0xfffffffd ;  /* 0xfffffffd02057836 */ /* 0x004fce0000000000 */
.L_x_3055:
[----:B------:R-:W-:Y:S05]  /*31220*/  BSYNC B1 ;  /* 0x0000000000017941 */ /* 0x000fea0003800000 */
.L_x_3054:
[----:B------:R-:W2:Y:S01]  /*31230*/  LDL.LU R2, [R1+0x47c] ;  /* 0x00047c0001027983 */ /* 0x000ea20000300800 */
[----:B------:R-:W-:Y:S01]  /*31240*/  VIADD R9, R9, 0xfffffffe ;  /* 0xfffffffe09097836 */ /* 0x000fe20000000000 */
[----:B--2---:R-:W-:-:S04]  /*31250*/  LOP3.LUT R2, RZ, R2, RZ, 0x33, !PT ;  /* 0x00000002ff027212 */ /* 0x004fc800078e33ff */
[----:B------:R-:W-:-:S13]  /*31260*/  ISETP.NE.AND P0, PT, R9, R2, PT ;  /* 0x000000020900720c */ /* 0x000fda0003f05270 */
[----:B------:R-:W-:Y:S05]  /*31270*/  @!P0 BRA `(.L_x_3053) ;  /* 0x0000000c00908947 */ /* 0x000fea0003800000 */
.L_x_3077:
        /* <DEDUP_REMOVED lines=11> */
[----:B0-----:R-:W-:-:S03]  /*31330*/  IMAD.MOV.U32 R11, RZ, RZ, R5 ;  /* 0x000000ffff0b7224 */ /* 0x001fc600078e0005 */
[----:B------:R-:W-:-:S13]  /*31340*/  ISETP.NE.AND.EX P0, PT, RZ, UR47, PT, P0 ;  /* 0x0000002fff007c0c */ /* 0x000fda000bf05300 */
[----:B------:R-:W-:Y:S05]  /*31350*/  @!P0 BRA `(.L_x_3065) ;  /* 0x0000000000408947 */ /* 0x000fea0003800000 */
[----:B------:R-:W0:Y:S01]  /*31360*/  LDC R6, c[0x0][0x41c] ;  /* 0x00010700ff067b82 */ /* 0x000e220000000800 */
[----:B------:R-:W-:Y:S01]  /*31370*/  IMAD R7, R8, UR38, RZ ;  /* 0x0000002608077c24 */ /* 0x000fe2000f8e02ff */
[----:B0-----:R-:W-:-:S13]  /*31380*/  ISETP.NE.AND P0, PT, R6, 0x1, PT ;  /* 0x000000010600780c */ /* 0x001fda0003f05270 */
[----:B------:R-:W1:Y:S02]  /*31390*/  @P0 LDC.64 R2, c[0x0][0x420] ;  /* 0x00010800ff020b82 */ /* 0x000e640000000a00 */
[----:B-1----:R-:W-:-:S04]  /*313a0*/  @P0 IMAD.HI.U32 R12, R5, R2, RZ ;  /* 0x00000002050c0227 */ /* 0x002fc800078e00ff */
[----:B------:R-:W-:Y:S01]  /*313b0*/  IMAD.MOV.U32 R2, RZ, RZ, R5 ;  /* 0x000000ffff027224 */ /* 0x000fe200078e0005 */
[----:B------:R-:W-:-:S04]  /*313c0*/  @P0 SHF.R.U32.HI R2, RZ, R3, R12 ;  /* 0x00000003ff020219 */ /* 0x000fc8000001160c */
[--C-:B------:R-:W-:Y:S01]  /*313d0*/  SHF.R.S32.HI R3, RZ, 0x1f, R2.reuse ;  /* 0x0000001fff037819 */ /* 0x100fe20000011402 */
[----:B------:R-:W-:-:S04]  /*313e0*/  IMAD.MOV R11, RZ, RZ, -R2 ;  /* 0x000000ffff0b7224 */ /* 0x000fc800078e0a02 */
[----:B------:R-:W-:Y:S02]  /*313f0*/  IMAD R11, R6, R11, R5 ;  /* 0x0000000b060b7224 */ /* 0x000fe400078e0205 */
[C---:B------:R-:W-:Y:S02]  /*31400*/  IMAD R6, R4.reuse, UR39, R7 ;  /* 0x0000002704067c24 */ /* 0x040fe4000f8e0207 */
[----:B------:R-:W-:-:S04]  /*31410*/  IMAD.WIDE.U32 R2, R4, UR38, R2 ;  /* 0x0000002604027c25 */ /* 0x000fc8000f8e0002 */
[----:B------:R-:W-:Y:S01]  /*31420*/  IMAD.IADD R3, R6, 0x1, R3 ;  /* 0x0000000106037824 */ /* 0x000fe200078e0203 */
[----:B------:R-:W-:-:S04]  /*31430*/  LEA R6, P0, R2, UR46, 0x2 ;  /* 0x0000002e02067c11 */ /* 0x000fc8000f8010ff */
[----:B------:R-:W-:-:S05]  /*31440*/  LEA.HI.X R7, R2, UR47, R3, 0x2, P0 ;  /* 0x0000002f02077c11 */ /* 0x000fca00080f1403 */
[----:B------:R0:W5:Y:S04]  /*31450*/  LDG.E R6, desc[UR56][R6.64] ;  /* 0x0000003806067981 */ /* 0x000168000c1e1900 */
.L_x_3065:
[----:B------:R-:W2:Y:S01]  /*31460*/  S2R R3, SR_CgaCtaId ;  /* 0x0000000000037919 */ /* 0x000ea20000008800 */
[----:B------:R-:W-:-:S04]  /*31470*/  MOV R2, 0x400 ;  /* 0x0000040000027802 */ /* 0x000fc80000000f00 */
[----:B--2---:R-:W-:Y:S02]  /*31480*/  LEA R2, R3, R2, 0x18 ;  /* 0x0000000203027211 */ /* 0x004fe400078ec0ff */
[----:B------:R-:W-:-:S03]  /*31490*/  SHF.L.U32 R3, R10, 0x1f, RZ ;  /* 0x0000001f0a037819 */ /* 0x000fc600000006ff */
[----:B------:R-:W-:-:S04]  /*314a0*/  IMAD R2, R9, 0x8, R2 ;  /* 0x0000000809027824 */ /* 0x000fc800078e0202 */
[----:B------:R-:W2:Y:S02]  /*314b0*/  SYNCS.PHASECHK.TRANS64.TRYWAIT P0, [R2+URZ+0x32440], R3 ;  /* 0x03244003020075a7 */ /* 0x000ea4000800017f */
[----:B--2---:R-:W-:Y:S05]  /*314c0*/  @!P0 BRA `(.L_x_3066) ;  /* 0x0000003000708947 */ /* 0x004fea0003800000 */
.L_x_3183:
[----:B0-----:R-:W0:Y:S02]  /*314d0*/  S2R R7, SR_TID.X ;  /* 0x0000000000077919 */ /* 0x001e240000002100 */
[----:B0-----:R-:W-:-:S04]  /*314e0*/  LOP3.LUT R7, R7, 0x7f, RZ, 0xc0, !PT ;  /* 0x0000007f07077812 */ /* 0x001fc800078ec0ff */
[----:B------:R-:W-:-:S13]  /*314f0*/  ISETP.NE.AND P0, PT, R7, RZ, PT ;  /* 0x000000ff0700720c */ /* 0x000fda0003f05270 */
[----:B------:R-:W-:Y:S05]  /*31500*/  @P0 BRA `(.L_x_3067) ;  /* 0x00000000001c0947 */ /* 0x000fea0003800000 */
[----:B------:R-:W0:Y:S02]  /*31510*/  S2R R7, SR_TID.X ;  /* 0x0000000000077919 */ /* 0x000e240000002100 */
[----:B0-----:R-:W-:-:S04]  /*31520*/  LOP3.LUT R7, R7, 0x1f, RZ, 0xc0, !PT ;  /* 0x0000001f07077812 */ /* 0x001fc800078ec0ff */
[----:B------:R-:W-:Y:S01]  /*31530*/  ISETP.NE.AND P1, PT, R7, RZ, PT ;  /* 0x000000ff0700720c */ /* 0x000fe20003f25270 */
[----:B------:R-:W-:-:S04]  /*31540*/  IMAD.MOV.U32 R7, RZ, RZ, 0x3000 ;  /* 0x00003000ff077424 */ /* 0x000fc800078e00ff */
[----:B------:R0:W-:Y:S08]  /*31550*/  SYNCS.ARRIVE.TRANS64 RZ, [R2+URZ+0x32430], R7 ;  /* 0x0324300702ff79a7 */ /* 0x0001f0000800003f */
[----:B------:R-:W-:Y:S05]  /*31560*/  @!P1 BRA `(.L_x_3067) ;  /* 0x0000000000049947 */ /* 0x000fea0003800000 */
[----:B------:R-:W-:Y:S01]  /*31570*/  BPT.TRAP 0x1 ;  /* 0x000000040000795c */ /* 0x000fe20000300000 */
.L_x_3067:
[----:B-1----:R-:W3:Y:S01]  /*31580*/  LDL R12, [R1+0x470] ;  /* 0x00047000010c7983 */ /* 0x002ee20000100800 */
[----:B0-----:R-:W-:Y:S01]  /*31590*/  MOV R7, 0x400 ;  /* 0x0000040000077802 */ /* 0x001fe20000000f00 */
        /* <DEDUP_REMOVED lines=19> */
.L_x_3184:
        /* <DEDUP_REMOVED lines=8> */
.L_x_3069:
        /* <DEDUP_REMOVED lines=33> */
.L_x_3064:
[----:B------:R-:W-:Y:S05]  /*31960*/  BSYNC B1 ;  /* 0x0000000000017941 */ /* 0x000fea0003800000 */
.L_x_3063:
[----:B------:R-:W-:Y:S01]  /*31970*/  VIADD R9, R9, 0x1 ;  /* 0x0000000109097836 */ /* 0x000fe20000000000 */
[----:B------:R-:W-:Y:S04]  /*31980*/  BSSY B1, `(.L_x_3070) ;  /* 0x000006f000017945 */ /* 0x000fe80003800000 */
[----:B------:R-:W-:-:S04]  /*31990*/  ISETP.NE.AND P0, PT, R9, 0x2, PT ;  /* 0x000000020900780c */ /* 0x000fc80003f05270 */
[----:B------:R-:W-:Y:S02]  /*319a0*/  SEL R3, RZ, 0x1, P0 ;  /* 0x00000001ff037807 */ /* 0x000fe40000000000 */
[----:B-1----:R-:W-:Y:S01]  /*319b0*/  SEL R12, R9, RZ, P0 ;  /* 0x000000ff090c7207 */ /* 0x002fe20000000000 */
        /* <DEDUP_REMOVED lines=25> */
.L_x_3072:
[----:B------:R-:W2:Y:S01]  /*31b50*/  S2R R3, SR_CgaCtaId ;  /* 0x0000000000037919 */ /* 0x000ea20000008800 */
[----:B------:R-:W-:-:S04]  /*31b60*/  MOV R2, 0x400 ;  /* 0x0000040000027802 */ /* 0x000fc80000000f00 */
[----:B--2---:R-:W-:Y:S02]  /*31b70*/  LEA R2, R3, R2, 0x18 ;  /* 0x0000000203027211 */ /* 0x004fe400078ec0ff */
[----:B------:R-:W-:-:S03]  /*31b80*/  SHF.L.U32 R3, R11, 0x1f, RZ ;  /* 0x0000001f0b037819 */ /* 0x000fc600000006ff */
[----:B------:R-:W-:-:S04]  /*31b90*/  IMAD R2, R12, 0x8, R2 ;  /* 0x000000080c027824 */ /* 0x000fc800078e0202 */
[----:B------:R-:W2:Y:S02]  /*31ba0*/  SYNCS.PHASECHK.TRANS64.TRYWAIT P0, [R2+URZ+0x32440], R3 ;  /* 0x03244003020075a7 */ /* 0x000ea4000800017f */
[----:B--2---:R-:W-:Y:S05]  /*31bb0*/  @!P0 BRA `(.L_x_3073) ;  /* 0x0000002800dc8947 */ /* 0x004fea0003800000 */
.L_x_3185:
[----:B-1----:R-:W1:Y:S02]  /*31bc0*/  S2R R7, SR_TID.X ;  /* 0x0000000000077919 */ /* 0x002e640000002100 */
        /* <DEDUP_REMOVED lines=10> */
.L_x_3074:
[----:B-1----:R-:W3:Y:S01]  /*31c70*/  LDL R7, [R1+0x460] ;  /* 0x0004600001077983 */ /* 0x002ee20000100800 */
        /* <DEDUP_REMOVED lines=21> */
.L_x_3186:
        /* <DEDUP_REMOVED lines=8> */
.L_x_3076:
        /* <DEDUP_REMOVED lines=34> */
.L_x_3071:
[----:B------:R-:W-:Y:S05]  /*32070*/  BSYNC B1 ;  /* 0x0000000000017941 */ /* 0x000fea0003800000 */
.L_x_3070:
[----:B------:R-:W2:Y:S01]  /*32080*/  LDL R2, [R1+0x474] ;  /* 0x0004740001027983 */ /* 0x000ea20000100800 */
[----:B------:R-:W-:Y:S01]  /*32090*/  VIADD R5, R5, 0xfffffffe ;  /* 0xfffffffe05057836 */ /* 0x000fe20000000000 */
[----:B--2---:R-:W-:-:S13]  /*320a0*/  ISETP.GT.AND P0, PT, R9, R2, PT ;  /* 0x000000020900720c */ /* 0x004fda0003f04270 */
[----:B------:R-:W-:Y:S05]  /*320b0*/  @P0 BRA `(.L_x_3077) ;  /* 0xfffffff000700947 */ /* 0x000fea000383ffff */
.L_x_3053:
[----:B------:R-:W-:Y:S05]  /*320c0*/  BSYNC B0 ;  /* 0x0000000000007941 */ /* 0x000fea0003800000 */
.L_x_3052:
[----:B------:R-:W2:Y:S01]  /*320d0*/  LDL.LU R3, [R1+0x460] ;  /* 0x0004600001037983 */ /* 0x000ea20000300800 */
        /* <DEDUP_REMOVED lines=8> */
[----:B------:R2:W-:Y:S01]  /*32160*/  STL [R1+0x460], R2 ;  /* 0x0004600201007387 */ /* 0x0005e20000100800 */
        /* <DEDUP_REMOVED lines=13> */
.L_x_3079:
[----:B------:R-:W-:Y:S05]  /*32240*/  BSYNC B0 ;  /* 0x0000000000007941 */ /* 0x000fea0003800000 */
.L_x_3078:
[----:B--2---:R-:W2:Y:S02]  /*32250*/  LDL.LU R2, [R1+0x468] ;  /* 0x0004680001027983 */ /* 0x004ea40000300800 */
[----:B--2---:R-:W-:-:S05]  /*32260*/  LOP3.LUT R2, R2, R0, RZ, 0x3c, !PT ;  /* 0x0000000002027212 */ /* 0x004fca00078e3cff */
[----:B------:R3:W-:Y:S02]  /*32270*/  STL [R1+0x468], R2 ;  /* 0x0004680201007387 */ /* 0x0007e40000100800 */
.L_x_3034:
[----:B------:R-:W-:Y:S05]  /*32280*/  BSYNC B6 ;  /* 0x0000000000067941 */ /* 0x000fea0003800000 */
.L_x_3032:
[----:B------:R-:W-:-:S03]  /*32290*/  UMOV UR4, 0xffffffff ;  /* 0xffffffff00047882 */ /* 0x000fc60000000000 */
[----:B------:R-:W-:Y:S05]  /*322a0*/  BRA.DIV UR4, `(.L_x_3080) ;  /* 0x0000002604487947 */ /* 0x000fea000b800000 */
[----:B------:R4:W0:Y:S04]  /*322b0*/  SHFL.IDX PT, R4, R16, RZ, 0x1f ;  /* 0x00001fff10047589 */ /* 0x00082800000e0000 */
[----:B------:R-:W0:Y:S02]  /*322c0*/  SHFL.IDX PT, R16, R16, 0x1, 0x1f ;  /* 0x00201f0010107f89 */ /* 0x000e2400000e0000 */
.L_x_3190:
[----:B------:R-:W2:Y:S01]  /*322d0*/  S2R R0, SR_TID.X ;  /* 0x0000000000007919 */ /* 0x000ea20000002100 */
[----:B------:R-:W-:Y:S01]  /*322e0*/  ULDC UR4, c[0x0][0xd14] ;  /* 0x0003450000047ab9 */ /* 0x000fe20000000800 */
[----:B------:R-:W-:Y:S01]  /*322f0*/  BSSY B0, `(.L_x_3081) ;  /* 0x000000b000007945 */ /* 0x000fe20003800000 */
[----:B------:R-:W-:Y:S01]  /*32300*/  IMAD.MOV.U32 R17, RZ, RZ, RZ ;  /* 0x000000ffff117224 */ /* 0x000fe200078e00ff */
[----:B--2---:R-:W-:Y:S01]  /*32310*/  LOP3.LUT R6, R0, 0x1f, RZ, 0xc0, !PT ;  /* 0x0000001f00067812 */ /* 0x004fe200078ec0ff */
[----:B------:R-:W-:-:S03]  /*32320*/  IMAD.U32 R0, RZ, RZ, UR4 ;  /* 0x00000004ff007e24 */ /* 0x000fc6000f8e00ff */
[C---:B------:R-:W-:Y:S01]  /*32330*/  ISETP.NE.AND P0, PT, R6.reuse, 0x1f, PT ;  /* 0x0000001f0600780c */ /* 0x040fe20003f05270 */
[----:B------:R-:W-:-:S05]  /*32340*/  IMAD.IADD R5, R6, 0x1, R19 ;  /* 0x0000000106057824 */ /* 0x000fca00078e0213 */
[----:B------:R-:W-:-:S13]  /*32350*/  ISETP.GE.OR P0, PT, R5, R0, !P0 ;  /* 0x000000000500720c */ /* 0x000fda0004706670 */
[----:B------:R-:W-:Y:S05]  /*32360*/  @P0 BRA `(.L_x_3082) ;  /* 0x00000000000c0947 */ /* 0x000fea0003800000 */
[----:B---3--:R-:W2:Y:S02]  /*32370*/  LDC.64 R2, c[0x0][0xd58] ;  /* 0x00035600ff027b82 */ /* 0x008ea40000000a00 */
[----:B--2---:R-:W-:-:S05]  /*32380*/  IMAD.WIDE R2, R5, 0x4, R2 ;  /* 0x0000000405027825 */ /* 0x004fca00078e0202 */
[----:B------:R2:W5:Y:S02]  /*32390*/  LDG.E R17, desc[UR56][R2.64] ;  /* 0x0000003802117981 */ /* 0x000564000c1e1900 */
.L_x_3082:
[----:B------:R-:W-:Y:S05]  /*323a0*/  BSYNC B0 ;  /* 0x0000000000007941 */ /* 0x000fea0003800000 */
.L_x_3081:
[----:B------:R-:W-:-:S03]  /*323b0*/  UMOV UR4, 0xffffffff ;  /* 0xffffffff00047882 */ /* 0x000fc60000000000 */
[----:B------:R-:W-:Y:S05]  /*323c0*/  BRA.DIV UR4, `(.L_x_3083) ;  /* 0x00000026044c7947 */ /* 0x000fea000b800000 */
[----:B-----5:R-:W0:Y:S01]  /*323d0*/  SHFL.UP PT, R14, R17, 0x1, RZ ;  /* 0x04200000110e7989 */ /* 0x020e2200000e00ff */
[C---:B------:R-:W-:Y:S02]  /*323e0*/  ISETP.NE.AND P0, PT, R6.reuse, RZ, PT ;  /* 0x000000ff0600720c */ /* 0x040fe40003f05270 */
[----:B------:R-:W-:Y:S02]  /*323f0*/  ISETP.GE.U32.AND P1, PT, R6, 0x2, PT ;  /* 0x000000020600780c */ /* 0x000fe40003f26070 */
[----:B0-----:R-:W-:Y:S02]  /*32400*/  SEL R14, R14, RZ, P0 ;  /* 0x000000ff0e0e7207 */ /* 0x001fe40000000000 */
[----:B------:R-:W-:-:S03]  /*32410*/  ISETP.GE.U32.AND P0, PT, R6, 0x4, PT ;  /* 0x000000040600780c */ /* 0x000fc60003f06070 */
[----:B-1----:R-:W-:-:S05]  /*32420*/  IMAD.IADD R13, R17, 0x1, R14 ;  /* 0x00000001110d7824 */ /* 0x002fca00078e020e */
[----:B------:R-:W2:Y:S02]  /*32430*/  SHFL.UP PT, R14, R13, 0x2, RZ ;  /* 0x044000000d0e7989 */ /* 0x000ea400000e00ff */
[----:B--23--:R-:W-:Y:S02]  /*32440*/  SEL R2, R14, RZ, P1 ;  /* 0x000000ff0e027207 */ /* 0x00cfe40000800000 */
        /* <DEDUP_REMOVED lines=13> */
.L_x_3198:
[----:B------:R-:W-:Y:S02]  /*32520*/  ULDC UR4, c[0x0][0xd10] ;  /* 0x0003440000047ab9 */ /* 0x000fe40000000800 */
[----:B------:R-:W-:-:S04]  /*32530*/  IMAD.U32 R5, RZ, RZ, UR4 ;  /* 0x00000004ff057e24 */ /* 0x000fc8000f8e00ff */
[----:B-1----:R-:W-:-:S04]  /*32540*/  IMAD R3, R14, R5, RZ ;  /* 0x000000050e037224 */ /* 0x002fc800078e02ff */
[----:B----4-:R-:W-:-:S05]  /*32550*/  IMAD.IADD R16, R16, 0x1, R3 ;  /* 0x0000000110107824 */ /* 0x010fca00078e0203 */
[----:B------:R-:W-:-:S13]  /*32560*/  ISETP.GT.AND P0, PT, R16, R4, PT ;  /* 0x000000041000720c */ /* 0x000fda0003f04270 */
[----:B------:R-:W-:Y:S05]  /*32570*/  @P0 BRA `(.L_x_3084) ;  /* 0x0000000000b40947 */ /* 0x000fea0003800000 */
[----:B------:R-:W1:Y:S02]  /*32580*/  LDC R0, c[0x0][0xd14] ;  /* 0x00034500ff007b82 */ /* 0x000e640000000800 */
.L_x_3089:
        /* <DEDUP_REMOVED lines=14> */
.L_x_3087:
[----:B------:R-:W-:Y:S05]  /*32670*/  BSYNC B0 ;  /* 0x0000000000007941 */ /* 0x000fea0003800000 */
.L_x_3086:
        /* <DEDUP_REMOVED lines=23> */
.L_x_3206:
[----:B------:R-:W-:Y:S02]  /*327f0*/  ULDC UR4, c[0x0][0xd10] ;  /* 0x0003440000047ab9 */ /* 0x000fe40000000800 */
[----:B------:R-:W-:-:S04]  /*32800*/  IMAD.U32 R5, RZ, RZ, UR4 ;  /* 0x00000004ff057e24 */ /* 0x000fc8000f8e00ff */
[----:B-1----:R-:W-:-:S04]  /*32810*/  IMAD R3, R14, R5, RZ ;  /* 0x000000050e037224 */ /* 0x002fc800078e02ff */
[----:B------:R-:W-:-:S05]  /*32820*/  IMAD.IADD R16, R3, 0x1, R16 ;  /* 0x0000000103107824 */ /* 0x000fca00078e0210 */
[----:B------:R-:W-:-:S13]  /*32830*/  ISETP.GT.AND P0, PT, R16, R4, PT ;  /* 0x000000041000720c */ /* 0x000fda0003f04270 */
[----:B------:R-:W-:Y:S05]  /*32840*/  @!P0 BRA `(.L_x_3089) ;  /* 0xfffffffc00508947 */ /* 0x000fea000383ffff */
.L_x_3084:
[----:B------:R-:W-:Y:S01]  /*32850*/  IMAD.IADD R16, R16, 0x1, -R3 ;  /* 0x0000000110107824 */ /* 0x000fe200078e0a03 */
[----:B------:R-:W-:-:S03]  /*32860*/  UMOV UR4, 0xffffffff ;  /* 0xffffffff00047882 */ /* 0x000fc60000000000 */
[----:B------:R-:W-:-:S05]  /*32870*/  IMAD R3, R2, R5, R16 ;  /* 0x0000000502037224 */ /* 0x000fca00078e0210 */
[----:B------:R-:W-:Y:S01]  /*32880*/  ISETP.GT.AND P6, PT, R3, R4, PT ;  /* 0x000000040300720c */ /* 0x000fe20003fc4270 */
[----:B------:R-:W-:-:S12]  /*32890*/  BRA.DIV UR4, `(.L_x_3090) ;  /* 0x0000002604b87947 */ /* 0x000fd8000b800000 */
[----:B------:R-:W-:-:S04]  /*328a0*/  VOTE.ANY R3, PT, !P6 ;  /* 0x0000000000037806 */ /* 0x000fc800070e0100 */
[----:B------:R-:W1:Y:S02]  /*328b0*/  POPC R6, R3 ;  /* 0x0000000300067309 */ /* 0x000e640000000000 */
[----:B-1----:R1:W2:Y:S02]  /*328c0*/  SHFL.IDX PT, R17, R17, R6, 0x1f ;  /* 0x00001f0611117589 */ /* 0x0022a400000e0000 */
.L_x_3210:
[----:B------:R-:W-:Y:S01]  /*328d0*/  ISETP.NE.AND P0, PT, R3, RZ, PT ;  /* 0x000000ff0300720c */ /* 0x000fe20003f05270 */
[----:B------:R-:W-:-:S12]  /*328e0*/  IMAD.MOV.U32 R7, RZ, RZ, RZ ;  /* 0x000000ffff077224 */ /* 0x000fd800078e00ff */
[----:B------:R-:W-:Y:S05]  /*328f0*/  @!P0 BRA `(.L_x_3091) ;  /* 0x0000000000108947 */ /* 0x000fea0003800000 */
[----:B------:R-:W-:Y:S01]  /*32900*/  UMOV UR4, 0xffffffff ;  /* 0xffffffff00047882 */ /* 0x000fe20000000000 */
[----:B------:R-:W-:Y:S02]  /*32910*/  VIADD R12, R6, 0xffffffff ;  /* 0xffffffff060c7836 */ /* 0x000fe40000000000 */
[----:B------:R-:W-:Y:S05]  /*32920*/  BRA.DIV UR4, `(.L_x_3092) ;  /* 0x0000002604dc7947 */ /* 0x000fea000b800000 */
[----:B------:R3:W4:Y:S02]  /*32930*/  SHFL.IDX PT, R7, R2, R12, 0x1f ;  /* 0x00001f0c02077589 */ /* 0x00072400000e0000 */
.L_x_3091:
        /* <DEDUP_REMOVED lines=67> */
.L_x_3085:
[----:B------:R-:W-:Y:S01]  /*32d70*/  UMOV UR4, URZ ;  /* 0x0000003f00047c82 */ /* 0x000fe20008000000 */
[----:B------:R-:W-:Y:S01]  /*32d80*/  UMOV UR5, URZ ;  /* 0x0000003f00057c82 */ /* 0x000fe20008000000 */
[----:B------:R-:W-:Y:S01]  /*32d90*/  ULDC UR6, c[0x0][0xd14] ;  /* 0x0003450000067ab9 */ /* 0x000fe20000000800 */
[----:B------:R-:W-:Y:S02]  /*32da0*/  IMAD.MOV.U32 R16, RZ, RZ, R4 ;  /* 0x000000ffff107224 */ /* 0x000fe400078e0004 */
[----:B------:R-:W-:Y:S02]  /*32db0*/  IMAD.U32 R17, RZ, RZ, UR4 ;  /* 0x00000004ff117e24 */ /* 0x000fe4000f8e00ff */
[----:B------:R-:W-:Y:S02]  /*32dc0*/  IMAD.U32 R18, RZ, RZ, UR5 ;  /* 0x00000005ff127e24 */ /* 0x000fe4000f8e00ff */
[----:B------:R-:W-:-:S07]  /*32dd0*/  IMAD.U32 R19, RZ, RZ, UR6 ;  /* 0x00000006ff137e24 */ /* 0x000fce000f8e00ff */
.L_x_3093:
        /* <DEDUP_REMOVED lines=12> */
.L_x_2994:
        /* <DEDUP_REMOVED lines=11> */
.L_x_3213:
[----:B------:R-:W-:-:S03]  /*32f50*/  UMOV UR4, 0xffffffff ;  /* 0xffffffff00047882 */ /* 0x000fc60000000000 */
[----:B------:R-:W-:Y:S05]  /*32f60*/  BRA.DIV UR4, `(.L_x_3096) ;  /* 0x0000002204887947 */ /* 0x000fea000b800000 */
[----:B--2---:R-:W2:Y:S02]  /*32f70*/  S2R R2, SR_TID.X ;  /* 0x0000000000027919 */ /* 0x004ea40000002100 */
[----:B--2---:R-:W-:-:S04]  /*32f80*/  SHF.R.U32.HI R2, RZ, 0x5, R2 ;  /* 0x00000005ff027819 */ /* 0x004fc80000011602 */
[----:B------:R-:W-:-:S05]  /*32f90*/  LOP3.LUT R2, R2, 0x3, RZ, 0xc0, !PT ;  /* 0x0000000302027812 */ /* 0x000fca00078ec0ff */
[----:B------:R2:W3:Y:S02]  /*32fa0*/  SHFL.IDX PT, R14, R2, RZ, 0x1f ;  /* 0x00001fff020e7589 */ /* 0x0004e400000e0000 */
.L_x_3216:
[----:B---3--:R-:W-:-:S13]  /*32fb0*/  ISETP.NE.AND P0, PT, R14, RZ, PT ;  /* 0x000000ff0e00720c */ /* 0x008fda0003f05270 */
[----:B------:R-:W-:Y:S05]  /*32fc0*/  @P0 BRA `(.L_x_2764) ;  /* 0x0000000000940947 */ /* 0x000fea0003800000 */
[----:B------:R-:W-:-:S03]  /*32fd0*/  UMOV UR4, 0xffffffff ;  /* 0xffffffff00047882 */ /* 0x000fc60000000000 */
[----:B------:R-:W-:Y:S05]  /*32fe0*/  BRA.DIV UR4, `(.L_x_3097) ;  /* 0x00000022049c7947 */ /* 0x000fea000b800000 */
[----:B------:R-:W-:-:S13]  /*32ff0*/  ELECT P6, URZ, PT ;  /* 0x00000000003f782f */ /* 0x000fda00038c0000 */
.L_x_3219:
[----:B------:R-:W-:Y:S05]  /*33000*/  @!P6 BRA `(.L_x_2764) ;  /* 0x000000000084e947 */ /* 0x000fea0003800000 */
[----:B------:R-:W-:-:S06]  /*33010*/  ULOP3.LUT UR4, UR50, 0x2, URZ, 0xfc, !UPT ;  /* 0x0000000232047892 */ /* 0x000fcc000f8efc3f */
[----:B--2---:R-:W-:-:S05]  /*33020*/  IMAD.U32 R2, RZ, RZ, UR4 ;  /* 0x00000004ff027e24 */ /* 0x004fca000f8e00ff */
[----:B------:R-:W-:-:S13]  /*33030*/  ISETP.NE.AND P2, PT, R2, 0x3, PT ;  /* 0x000000030200780c */ /* 0x000fda0003f45270 */
[----:B------:R-:W-:Y:S05]  /*33040*/  @!P2 BRA `(.L_x_3098) ;  /* 0x000000000004a947 */ /* 0x000fea0003800000 */
[----:B------:R-:W-:Y:S01]  /*33050*/  BPT.TRAP 0x1 ;  /* 0x000000040000795c */ /* 0x000fe20000300000 */
.L_x_3098:
        /* <DEDUP_REMOVED lines=14> */
.L_x_3220:
[----:B------:R-:W2:Y:S02]  /*33140*/  SYNCS.PHASECHK.TRANS64.TRYWAIT P0, [R7+URZ], R2 ;  /* 0x00000002070075a7 */ /* 0x000ea4000800017f */
[----:B--2---:R-:W-:Y:S05]  /*33150*/  @!P0 BRA `(.L_x_3100) ;  /* 0x0000002000748947 */ /* 0x004fea0003800000 */
.L_x_3221:
[----:B------:R-:W-:Y:S05]  /*33160*/  @!P2 BRA `(.L_x_3101) ;  /* 0x000000000004a947 */ /* 0x000fea0003800000 */
[----:B------:R-:W-:Y:S01]  /*33170*/  BPT.TRAP 0x1 ;  /* 0x000000040000795c */ /* 0x000fe20000300000 */
.L_x_3101:
[----:B------:R-:W3:Y:S01]  /*33180*/  LDL.LU R4, [R1+0x460] ;  /* 0x0004600001047983 */ /* 0x000ee20000300800 */
[----:B------:R-:W-:-:S04]  /*33190*/  VIADD R0, R0, 0x32460 ;  /* 0x0003246000007836 */ /* 0x000fc80000000000 */
[----:B---3--:R-:W-:-:S04]  /*331a0*/  IMAD R4, R4, 0x8, R0 ;  /* 0x0000000804047824 */ /* 0x008fc800078e0200 */
[----:B------:R-:W3:Y:S02]  /*331b0*/  SYNCS.PHASECHK.TRANS64.TRYWAIT P0, [R4+URZ], R5 ;  /* 0x00000005040075a7 */ /* 0x000ee4000800017f */
[----:B---3--:R-:W-:Y:S05]  /*331c0*/  @!P0 BRA `(.L_x_3102) ;  /* 0x00000020006c8947 */ /* 0x008fea0003800000 */
.L_x_3222:
[----:B------:R-:W-:-:S07]  /*331d0*/  IMAD R3, R3, 0x8, R0 ;  /* 0x0000000803037824 */ /* 0x000fce00078e0200 */
.L_x_3103:
[----:B----4-:R4:W0:Y:S02]  /*331e0*/  SYNCS.PHASECHK.TRANS64.TRYWAIT P0, [R3+URZ], R2 ;  /* 0x00000002030075a7 */ /* 0x010824000800017f */
[----:B0-----:R-:W-:Y:S05]  /*331f0*/  @!P0 NANOSLEEP.SYNCS 0x989680 ;  /* 0x009896800000895d */ /* 0x001fea0003900000 */
[----:B------:R-:W0:Y:S02]  /*33200*/  @!P0 SYNCS.PHASECHK.TRANS64 P0, [R3+URZ], R2 ;  /* 0x00000002030085a7 */ /* 0x000e24000800007f */
[----:B0-----:R-:W-:Y:S05]  /*33210*/  @!P0 BRA `(.L_x_3103) ;  /* 0xfffffffc00f08947 */ /* 0x001fea000383ffff */
.L_x_2764:
[----:B------:R-:W-:Y:S05]  /*33220*/  BSYNC B7 ;  /* 0x0000000000077941 */ /* 0x000fea0003800000 */
.L_x_2761:
[----:B------:R-:W-:Y:S05]  /*33230*/  EXIT ;  /* 0x000000000000794d */ /* 0x000fea0003800000 */
.L_x_2790:
[----:B0-----:R0:W1:Y:S02]  /*33240*/  SYNCS.PHASECHK.TRANS64.TRYWAIT P6, [R84+URZ+0x32490], R105 ;  /* 0x03249069540075a7 */ /* 0x00106400080c017f */
[----:B-1----:R-:W-:Y:S05]  /*33250*/  @!P6 NANOSLEEP.SYNCS 0x989680 ;  /* 0x009896800000e95d */ /* 0x002fea0003900000 */
[----:B------:R-:W1:Y:S02]  /*33260*/  @!P6 SYNCS.PHASECHK.TRANS64 P6, [R84+URZ+0x32490], R105 ;  /* 0x032490695400e5a7 */ /* 0x000e6400080c007f */
[----:B-1----:R-:W-:Y:S05]  /*33270*/  @!P6 BRA `(.L_x_2790) ;  /* 0xfffffffc00f0e947 */ /* 0x002fea000383ffff */
[----:B------:R-:W-:Y:S05]  /*33280*/  BRA `(.L_x_3104) ;  /* 0xfffffcfc002c7947 */ /* 0x000fea000383ffff */
.L_x_2808:
[----:B0-----:R0:W1:Y:S02]  /*33290*/  SYNCS.PHASECHK.TRANS64.TRYWAIT P5, [R84+URZ+0x32490], R105 ;  /* 0x03249069540075a7 */ /* 0x00106400080a017f */
[----:B-1----:R-:W-:Y:S05]  /*332a0*/  @!P5 NANOSLEEP.SYNCS 0x989680 ;  /* 0x009896800000d95d */ /* 0x002fea0003900000 */
[----:B------:R-:W1:Y:S02]  /*332b0*/  @!P5 SYNCS.PHASECHK.TRANS64 P5, [R84+URZ+0x32490], R105 ;  /* 0x032490695400d5a7 */ /* 0x000e6400080a007f */
[----:B-1----:R-:W-:Y:S05]  /*332c0*/  @!P5 BRA `(.L_x_2808) ;  /* 0xfffffffc00f0d947 */ /* 0x002fea000383ffff */
[----:B------:R-:W-:Y:S05]  /*332d0*/  BRA `(.L_x_3105) ;  /* 0xfffffd0c00747947 */ /* 0x000fea000383ffff */
.L_x_2817:
[----:B0-----:R0:W1:Y:S02]  /*332e0*/  SYNCS.PHASECHK.TRANS64.TRYWAIT P4, [R84+URZ+0x32490], R105 ;  /* 0x03249069540075a7 */ /* 0x001064000808017f */
[----:B-1----:R-:W-:Y:S05]  /*332f0*/  @!P4 NANOSLEEP.SYNCS 0x989680 ;  /* 0x009896800000c95d */ /* 0x002fea0003900000 */
[----:B------:R-:W1:Y:S02]  /*33300*/  @!P4 SYNCS.PHASECHK.TRANS64 P4, [R84+URZ+0x32490], R105 ;  /* 0x032490695400c5a7 */ /* 0x000e64000808007f */
[----:B-1----:R-:W-:Y:S05]  /*33310*/  @!P4 BRA `(.L_x_2817) ;  /* 0xfffffffc00f0c947 */ /* 0x002fea000383ffff */
[----:B------:R-:W-:Y:S05]  /*33320*/  BRA `(.L_x_3106) ;  /* 0xfffffd1c004c7947 */ /* 0x000fea000383ffff */
.L_x_2823:
[----:B--2---:R2:W3:Y:S02]  /*33330*/  SYNCS.PHASECHK.TRANS64.TRYWAIT P3, [R84+URZ+0x324b0], R105 ;  /* 0x0324b069540075a7 */ /* 0x0044e4000806017f */
[----:B---3--:R-:W-:Y:S05]  /*33340*/  @!P3 NANOSLEEP.SYNCS 0x989680 ;  /* 0x009896800000b95d */ /* 0x008fea0003900000 */
[----:B------:R-:W3:Y:S02]  /*33350*/  @!P3 SYNCS.PHASECHK.TRANS64 P3, [R84+URZ+0x324b0], R105 ;  /* 0x0324b0695400b5a7 */ /* 0x000ee4000806007f */
[----:B---3--:R-:W-:Y:S05]  /*33360*/  @!P3 BRA `(.L_x_2823) ;  /* 0xfffffffc00f0b947 */ /* 0x008fea000383ffff */
[----:B------:R-:W-:Y:S05]  /*33370*/  BRA `(.L_x_3107) ;  /* 0xfffffd1c00dc7947 */ /* 0x000fea000383ffff */
.L_x_2839:
[----:B------:R-:W-:Y:S01]  /*33380*/  BSSY B0, `(.L_x_3108) ;  /* 0x0000008000007945 */ /* 0x000fe20003800000 */
[----:B------:R-:W-:Y:S01]  /*33390*/  IMAD.MOV.U32 R13, RZ, RZ, R217 ;  /* 0x000000ffff0d7224 */ /* 0x000fe200078e00d9 */
[----:B------:R-:W-:Y:S01]  /*333a0*/  MOV R11, 0x1f ;  /* 0x0000001f000b7802 */ /* 0x000fe20000000f00 */
[----:B------:R-:W-:Y:S02]  /*333b0*/  IMAD.MOV.U32 R12, RZ, RZ, RZ ;  /* 0x000000ffff0c7224 */ /* 0x000fe400078e00ff */
[----:B------:R-:W-:-:S07]  /*333c0*/  IMAD.MOV.U32 R15, RZ, RZ, -0x1 ;  /* 0xffffffffff0f7424 */ /* 0x000fce00078e00ff */
[----:B0----5:R-:W-:Y:S05]  /*333d0*/  WARPSYNC.COLLECTIVE R15, `(.L_x_3109) ;  /* 0x000000000f087348 */ /* 0x021fea0003c00000 */
[----:B------:R1:W2:Y:S02]  /*333e0*/  SHFL.IDX P6, R14, R13, R12, R11 ;  /* 0x0000000c0d0e7389 */ /* 0x0002a400000c000b */
[----:B012--5:R-:W-:Y:S01]  /*333f0*/  ENDCOLLECTIVE ;  /* 0x000000000000791b */ /* 0x027fe20003800000 */
.L_x_3109:
[----:B------:R-:W-:Y:S05]  /*33400*/  BSYNC B0 ;  /* 0x0000000000007941 */ /* 0x000fea0003800000 */
.L_x_3108:
[----:B------:R-:W-:Y:S05]  /*33410*/  BRA `(.L_x_3110) ;  /* 0xfffffd30000c7947 */ /* 0x000fea000383ffff */
.L_x_2855:
[----:B------:R-:W-:Y:S01]  /*33420*/  BSSY B1, `(.L_x_3111) ;  /* 0x0000008000017945 */ /* 0x000fe20003800000 */
[----:B------:R-:W-:Y:S02]  /*33430*/  IMAD.MOV.U32 R13, RZ, RZ, R5 ;  /* 0x000000ffff0d7224 */ /* 0x000fe400078e0005 */
[----:B------:R-:W-:Y:S02]  /*33440*/  IMAD.MOV.U32 R12, RZ, RZ, RZ ;  /* 0x000000ffff0c7224 */ /* 0x000fe400078e00ff */
[----:B------:R-:W-:Y:S02]  /*33450*/  IMAD.MOV.U32 R11, RZ, RZ, 0x1c1f ;  /* 0x00001c1fff0b7424 */ /* 0x000fe400078e00ff */
[----:B------:R-:W-:-:S07]  /*33460*/  IMAD.MOV.U32 R15, RZ, RZ, -0x1 ;  /* 0xffffffffff0f7424 */ /* 0x000fce00078e00ff */
[----:B------:R-:W-:Y:S05]  /*33470*/  WARPSYNC.COLLECTIVE R15, `(.L_x_3112) ;  /* 0x000000000f087348 */ /* 0x000fea0003c00000 */
[----:B------:R0:W1:Y:S02]  /*33480*/  SHFL.IDX P6, R14, R13, R12, R11 ;  /* 0x0000000c0d0e7389 */ /* 0x00006400000c000b */
[----:B01----:R-:W-:Y:S01]  /*33490*/  ENDCOLLECTIVE ;  /* 0x000000000000791b */ /* 0x003fe20003800000 */
.L_x_3112:
[----:B------:R-:W-:Y:S05]  /*334a0*/  BSYNC B1 ;  /* 0x0000000000017941 */ /* 0x000fea0003800000 */
.L_x_3111:
[----:B------:R-:W-:Y:S05]  /*334b0*/  BRA `(.L_x_3113) ;  /* 0xfffffd4000787947 */ /* 0x000fea000383ffff */
.L_x_2856:
        /* <DEDUP_REMOVED lines=8> */
.L_x_3115:
[----:B------:R-:W-:Y:S05]  /*33540*/  BSYNC B1 ;  /* 0x0000000000017941 */ /* 0x000fea0003800000 */
.L_x_3114:
[----:B------:R-:W-:Y:S05]  /*33550*/  BRA `(.L_x_3116) ;  /* 0xfffffd4000587947 */ /* 0x000fea000383ffff */
.L_x_2857:
        /* <DEDUP_REMOVED lines=8> */
.L_x_3118:
[----:B------:R-:W-:Y:S05]  /*335e0*/  BSYNC B1 ;  /* 0x0000000000017941 */ /* 0x000fea0003800000 */
.L_x_3117:
[----:B------:R-:W-:Y:S05]  /*335f0*/  BRA `(.L_x_3119) ;  /* 0xfffffd4000387947 */ /* 0x000fea000383ffff */
.L_x_2858:
        /* <DEDUP_REMOVED lines=8> */
.L_x_3121:
[----:B------:R-:W-:Y:S05]  /*33680*/  BSYNC B1 ;  /* 0x0000000000017941 */ /* 0x000fea0003800000 */
.L_x_3120:
[----:B------:R-:W-:Y:S05]  /*33690*/  BRA `(.L_x_3122) ;  /* 0xfffffd4000187947 */ /* 0x000fea000383ffff */
.L_x_2859:
[----:B------:R-:W-:Y:S01]  /*336a0*/  BSSY B1, `(.L_x_3123) ;  /* 0x0000008000017945 */ /* 0x000fe20003800000 */
[----:B------:R-:W-:Y:S02]  /*336b0*/  IMAD.MOV.U32 R13, RZ, RZ, R5 ;  /* 0x000000ffff0d7224 */ /* 0x000fe400078e0005 */
[----:B------:R-:W-:Y:S02]  /*336c0*/  IMAD.MOV.U32 R12, RZ, RZ, 0x1 ;  /* 0x00000001ff0c7424 */ /* 0x000fe400078e00ff */
[----:B------:R-:W-:Y:S02]  /*336d0*/  IMAD.MOV.U32 R11, RZ, RZ, 0x1c1f ;  /* 0x00001c1fff0b7424 */ /* 0x000fe400078e00ff */
[----:B------:R-:W-:-:S07]  /*336e0*/  IMAD.MOV.U32 R15, RZ, RZ, -0x1 ;  /* 0xffffffffff0f7424 */ /* 0x000fce00078e00ff */
[----:B------:R-:W-:Y:S05]  /*336f0*/  WARPSYNC.COLLECTIVE R15, `(.L_x_3124) ;  /* 0x000000000f087348 */ /* 0x000fea0003c00000 */
[----:B------:R0:W1:Y:S02]  /*33700*/  SHFL.IDX P6, R14, R13, R12, R11 ;  /* 0x0000000c0d0e7389 */ /* 0x00006400000c000b */
[----:B01----:R-:W-:Y:S01]  /*33710*/  ENDCOLLECTIVE ;  /* 0x000000000000791b */ /* 0x003fe20003800000 */
.L_x_3124:
[----:B------:R-:W-:Y:S05]  /*33720*/  BSYNC B1 ;  /* 0x0000000000017941 */ /* 0x000fea0003800000 */
.L_x_3123:
[----:B------:R-:W-:Y:S05]  /*33730*/  BRA `(.L_x_3125) ;  /* 0xfffffd3c00f87947 */ /* 0x000fea000383ffff */
.L_x_2860:
        /* <DEDUP_REMOVED lines=8> */
.L_x_3127:
[----:B------:R-:W-:Y:S05]  /*337c0*/  BSYNC B1 ;  /* 0x0000000000017941 */ /* 0x000fea0003800000 */
.L_x_3126:
[----:B------:R-:W-:Y:S05]  /*337d0*/  BRA `(.L_x_3128) ;  /* 0xfffffd3c00d87947 */ /* 0x000fea000383ffff */
.L_x_2861:
        /* <DEDUP_REMOVED lines=8> */
.L_x_3130:
[----:B------:R-:W-:Y:S05]  /*33860*/  BSYNC B1 ;  /* 0x0000000000017941 */ /* 0x000fea0003800000 */
.L_x_3129:
[----:B------:R-:W-:Y:S05]  /*33870*/  BRA `(.L_x_3131) ;  /* 0xfffffd3c00b87947 */ /* 0x000fea000383ffff */
.L_x_2862:
        /* <DEDUP_REMOVED lines=8> */
.L_x_3133:
[----:B------:R-:W-:Y:S05]  /*33900*/  BSYNC B1 ;  /* 0x0000000000017941 */ /* 0x000fea0003800000 */
.L_x_3132:
[----:B------:R-:W-:Y:S05]  /*33910*/  BRA `(.L_x_3134) ;  /* 0xfffffd3c00987947 */ /* 0x000fea000383ffff */
.L_x_2864:
[----:B0-----:R0:W1:Y:S02]  /*33920*/  SYNCS.PHASECHK.TRANS64.TRYWAIT P0, [R145+URZ+0x32400], R6 ;  /* 0x03240006910075a7 */ /* 0x001064000800017f */
[----:B-1----:R-:W-:Y:S05]  /*33930*/  @!P0 NANOSLEEP.SYNCS 0x989680 ;  /* 0x009896800000895d */ /* 0x002fea0003900000 */
[----:B------:R-:W1:Y:S02]  /*33940*/  @!P0 SYNCS.PHASECHK.TRANS64 P0, [R145+URZ+0x32400], R6 ;  /* 0x03240006910085a7 */ /* 0x000e64000800007f */
[----:B-1----:R-:W-:Y:S05]  /*33950*/  @!P0 BRA `(.L_x_2864) ;  /* 0xfffffffc00f08947 */ /* 0x002fea000383ffff */
[----:B------:R-:W-:Y:S05]  /*33960*/  BRA `(.L_x_3135) ;  /* 0xfffffd3c00907947 */ /* 0x000fea000383ffff */
.L_x_2872:
        /* <DEDUP_REMOVED lines=8> */
.L_x_3137:
[----:B------:R-:W-:Y:S05]  /*339f0*/  BSYNC B1 ;  /* 0x0000000000017941 */ /* 0x000fea0003800000 */
.L_x_3136:
[----:B------:R-:W-:Y:S05]  /*33a00*/  BRA `(.L_x_3138) ;  /* 0xfffffd4c00d07947 */ /* 0x000fea000383ffff */
.L_x_2873:
        /* <DEDUP_REMOVED lines=8> */
.L_x_3140:
[----:B------:R-:W-:Y:S05]  /*33a90*/  BSYNC B1 ;  /* 0x0000000000017941 */ /* 0x000fea0003800000 */
.L_x_3139:
[----:B------:R-:W-:Y:S05]  /*33aa0*/  BRA `(.L_x_3141) ;  /* 0xfffffd4c00b07947 */ /* 0x000fea000383ffff */
.L_x_2874:
        /* <DEDUP_REMOVED lines=8> */
.L_x_3143:
[----:B------:R-:W-:Y:S05]  /*33b30*/  BSYNC B1 ;  /* 0x0000000000017941 */ /* 0x000fea0003800000 */
.L_x_3142:
[----:B------:R-:W-:Y:S05]  /*33b40*/  BRA `(.L_x_3144) ;  /* 0xfffffd4c00907947 */ /* 0x000fea000383ffff */
.L_x_2875:
        /* <DEDUP_REMOVED lines=8> */
.L_x_3146:
[----:B------:R-:W-:Y:S05]  /*33bd0*/  BSYNC B1 ;  /* 0x0000000000017941 */ /* 0x000fea0003800000 */
.L_x_3145:
[----:B------:R-:W-:Y:S05]  /*33be0*/  BRA `(.L_x_3147) ;  /* 0xfffffd4c00707947 */ /* 0x000fea000383ffff */
.L_x_2876:
[----:B------:R-:W-:Y:S01]  /*33bf0*/  BSSY B1, `(.L_x_3148) ;  /* 0x0000008000017945 */ /* 0x000fe20003800000 */
[----:B------:R-:W-:Y:S02]  /*33c00*/  IMAD.MOV.U32 R13, RZ, RZ, R4 ;  /* 0x000000ffff0d7224 */ /* 0x000fe400078e0004 */
[----:B------:R-:W-:Y:S02]  /*33c10*/  IMAD.MOV.U32 R12, RZ, RZ, 0x1 ;  /* 0x00000001ff0c7424 */ /* 0x000fe400078e00ff */
[----:B------:R-:W-:Y:S02]  /*33c20*/  IMAD.MOV.U32 R11, RZ, RZ, 0x1c1f ;  /* 0x00001c1fff0b7424 */ /* 0x000fe400078e00ff */
[----:B------:R-:W-:-:S07]  /*33c30*/  IMAD.MOV.U32 R15, RZ, RZ, -0x1 ;  /* 0xffffffffff0f7424 */ /* 0x000fce00078e00ff */
[----:B-----5:R-:W-:Y:S05]  /*33c40*/  WARPSYNC.COLLECTIVE R15, `(.L_x_3149) ;  /* 0x000000000f087348 */ /* 0x020fea0003c00000 */
[----:B------:R0:W1:Y:S02]  /*33c50*/  SHFL.IDX P6, R14, R13, R12, R11 ;  /* 0x0000000c0d0e7389 */ /* 0x00006400000c000b */
[----:B01---5:R-:W-:Y:S01]  /*33c60*/  ENDCOLLECTIVE ;  /* 0x000000000000791b */ /* 0x023fe20003800000 */
.L_x_3149:
[----:B------:R-:W-:Y:S05]  /*33c70*/  BSYNC B1 ;  /* 0x0000000000017941 */ /* 0x000fea0003800000 */
.L_x_3148:
[----:B------:R-:W-:Y:S05]  /*33c80*/  BRA `(.L_x_3150) ;  /* 0xfffffd4c00507947 */ /* 0x000fea000383ffff */
.L_x_2877:
        /* <DEDUP_REMOVED lines=8> */
.L_x_3152:
[----:B------:R-:W-:Y:S05]  /*33d10*/  BSYNC B1 ;  /* 0x0000000000017941 */ /* 0x000fea0003800000 */
.L_x_3151:
[----:B------:R-:W-:Y:S05]  /*33d20*/  BRA `(.L_x_3153) ;  /* 0xfffffd4c00307947 */ /* 0x000fea000383ffff */
.L_x_2878:
        /* <DEDUP_REMOVED lines=8> */
.L_x_3155:
[----:B------:R-:W-:Y:S05]  /*33db0*/  BSYNC B1 ;  /* 0x0000000000017941 */ /* 0x000fea0003800000 */
.L_x_3154:
[----:B------:R-:W-:Y:S05]  /*33dc0*/  BRA `(.L_x_3156) ;  /* 0xfffffd4c00107947 */ /* 0x000fea000383ffff */
.L_x_2879:
        /* <DEDUP_REMOVED lines=8> */
.L_x_3158:
[----:B------:R-:W-:Y:S05]  /*33e50*/  BSYNC B1 ;  /* 0x0000000000017941 */ /* 0x000fea0003800000 */
.L_x_3157:
[----:B------:R-:W-:Y:S05]  /*33e60*/  BRA `(.L_x_3159) ;  /* 0xfffffd4800f07947 */ /* 0x000fea000383ffff */
.L_x_2881:
[----:B0-----:R0:W1:Y:S02]  /*33e70*/  SYNCS.PHASECHK.TRANS64.TRYWAIT P1, [R145+URZ+0x32400], R0 ;  /* 0x03240000910075a7 */ /* 0x001064000802017f */
[----:B-1----:R-:W-:Y:S05]  /*33e80*/  @!P1 NANOSLEEP.SYNCS 0x989680 ;  /* 0x009896800000995d */ /* 0x002fea0003900000 */
[----:B------:R-:W1:Y:S02]  /*33e90*/  @!P1 SYNCS.PHASECHK.TRANS64 P1, [R145+URZ+0x32400], R0 ;  /* 0x03240000910095a7 */ /* 0x000e64000802007f */
[----:B-1----:R-:W-:Y:S05]  /*33ea0*/  @!P1 BRA `(.L_x_2881) ;  /* 0xfffffffc00f09947 */ /* 0x002fea000383ffff */
[----:B------:R-:W-:Y:S05]  /*33eb0*/  BRA `(.L_x_3160) ;  /* 0xfffffd4c00307947 */ /* 0x000fea000383ffff */
.L_x_2896:
[----:B0-----:R0:W1:Y:S02]  /*33ec0*/  SYNCS.PHASECHK.TRANS64.TRYWAIT P0, [R2+URZ], R7 ;  /* 0x00000007020075a7 */ /* 0x001064000800017f */
[----:B-1----:R-:W-:Y:S05]  /*33ed0*/  @!P0 NANOSLEEP.SYNCS 0x989680 ;  /* 0x009896800000895d */ /* 0x002fea0003900000 */
[----:B------:R-:W1:Y:S02]  /*33ee0*/  @!P0 SYNCS.PHASECHK.TRANS64 P0, [R2+URZ], R7 ;  /* 0x00000007020085a7 */ /* 0x000e64000800007f */
[----:B-1----:R-:W-:Y:S05]  /*33ef0*/  @!P0 BRA `(.L_x_2896) ;  /* 0xfffffffc00f08947 */ /* 0x002fea000383ffff */
[----:B------:R-:W-:Y:S05]  /*33f00*/  BRA `(.L_x_2895) ;  /* 0xfffffd6000c07947 */ /* 0x000fea000383ffff */
.L_x_2903:
[----:B0-----:R0:W1:Y:S02]  /*33f10*/  SYNCS.PHASECHK.TRANS64.TRYWAIT P0, [R4+URZ], R5 ;  /* 0x00000005040075a7 */ /* 0x001064000800017f */
[----:B-1----:R-:W-:Y:S05]  /*33f20*/  @!P0 NANOSLEEP.SYNCS 0x989680 ;  /* 0x009896800000895d */ /* 0x002fea0003900000 */
[----:B------:R-:W1:Y:S02]  /*33f30*/  @!P0 SYNCS.PHASECHK.TRANS64 P0, [R4+URZ], R5 ;  /* 0x00000005040085a7 */ /* 0x000e64000800007f */
[----:B-1----:R-:W-:Y:S05]  /*33f40*/  @!P0 BRA `(.L_x_2903) ;  /* 0xfffffffc00f08947 */ /* 0x002fea000383ffff */
[----:B------:R-:W-:Y:S05]  /*33f50*/  BRA `(.L_x_2902) ;  /* 0xfffffd6400e47947 */ /* 0x000fea000383ffff */
.L_x_2928:
[----:B-1----:R1:W2:Y:S02]  /*33f60*/  SYNCS.PHASECHK.TRANS64.TRYWAIT P1, [R0+URZ], R9 ;  /* 0x00000009000075a7 */ /* 0x0022a4000802017f */
[----:B--2---:R-:W-:Y:S05]  /*33f70*/  @!P1 NANOSLEEP.SYNCS 0x989680 ;  /* 0x009896800000995d */ /* 0x004fea0003900000 */
[----:B------:R-:W2:Y:S02]  /*33f80*/  @!P1 SYNCS.PHASECHK.TRANS64 P1, [R0+URZ], R9 ;  /* 0x00000009000095a7 */ /* 0x000ea4000802007f */
[----:B--2---:R-:W-:Y:S05]  /*33f90*/  @!P1 BRA `(.L_x_2928) ;  /* 0xfffffffc00f09947 */ /* 0x004fea000383ffff */
[----:B------:R-:W-:Y:S05]  /*33fa0*/  BRA `(.L_x_2927) ;  /* 0xfffffe0c00e07947 */ /* 0x000fea000383ffff */
.L_x_2935:
[----:B-1----:R1:W2:Y:S02]  /*33fb0*/  SYNCS.PHASECHK.TRANS64.TRYWAIT P1, [R6+URZ], R7 ;  /* 0x00000007060075a7 */ /* 0x0022a4000802017f */
[----:B--2---:R-:W-:Y:S05]  /*33fc0*/  @!P1 NANOSLEEP.SYNCS 0x989680 ;  /* 0x009896800000995d */ /* 0x004fea0003900000 */
[----:B------:R-:W2:Y:S02]  /*33fd0*/  @!P1 SYNCS.PHASECHK.TRANS64 P1, [R6+URZ], R7 ;  /* 0x00000007060095a7 */ /* 0x000ea4000802007f */
[----:B--2---:R-:W-:Y:S05]  /*33fe0*/  @!P1 BRA `(.L_x_2935) ;  /* 0xfffffffc00f09947 */ /* 0x004fea000383ffff */
[----:B------:R-:W-:Y:S05]  /*33ff0*/  BRA `(.L_x_2934) ;  /* 0xfffffe1400047947 */ /* 0x000fea000383ffff */
.L_x_2946:
[----:B-1----:R1:W2:Y:S02]  /*34000*/  SYNCS.PHASECHK.TRANS64.TRYWAIT P0, [R6+URZ], R7 ;  /* 0x00000007060075a7 */ /* 0x0022a4000800017f */
[----:B--2---:R-:W-:Y:S05]  /*34010*/  @!P0 NANOSLEEP.SYNCS 0x989680 ;  /* 0x009896800000895d */ /* 0x004fea0003900000 */
[----:B------:R-:W2:Y:S02]  /*34020*/  @!P0 SYNCS.PHASECHK.TRANS64 P0, [R6+URZ], R7 ;  /* 0x00000007060085a7 */ /* 0x000ea4000800007f */
[----:B--2---:R-:W-:Y:S05]  /*34030*/  @!P0 BRA `(.L_x_2946) ;  /* 0xfffffffc00f08947 */ /* 0x004fea000383ffff */
[----:B------:R-:W-:Y:S05]  /*34040*/  BRA `(.L_x_2945) ;  /* 0xfffffea400ac7947 */ /* 0x000fea000383ffff */
.L_x_2953:
[----:B--2---:R2:W3:Y:S02]  /*34050*/  SYNCS.PHASECHK.TRANS64.TRYWAIT P0, [R6+URZ], R7 ;  /* 0x00000007060075a7 */ /* 0x0044e4000800017f */
[----:B---3--:R-:W-:Y:S05]  /*34060*/  @!P0 NANOSLEEP.SYNCS 0x989680 ;  /* 0x009896800000895d */ /* 0x008fea0003900000 */
[----:B------:R-:W3:Y:S02]  /*34070*/  @!P0 SYNCS.PHASECHK.TRANS64 P0, [R6+URZ], R7 ;  /* 0x00000007060085a7 */ /* 0x000ee4000800007f */
[----:B---3--:R-:W-:Y:S05]  /*34080*/  @!P0 BRA `(.L_x_2953) ;  /* 0xfffffffc00f08947 */ /* 0x008fea000383ffff */
[----:B------:R-:W-:Y:S05]  /*34090*/  BRA `(.L_x_2952) ;  /* 0xfffffea800d07947 */ /* 0x000fea000383ffff */
.L_x_3008:
[----:B0-----:R-:W0:Y:S01]  /*340a0*/  S2R R11, SR_TID.X ;  /* 0x00000000000b7919 */ /* 0x001e220000002100 */
[----:B------:R-:W-:Y:S01]  /*340b0*/  BSSY B1, `(.L_x_3161) ;  /* 0x000000a000017945 */ /* 0x000fe20003800000 */
[----:B------:R-:W-:Y:S02]  /*340c0*/  IMAD.MOV.U32 R12, RZ, RZ, RZ ;  /* 0x000000ffff0c7224 */ /* 0x000fe400078e00ff */
[----:B------:R-:W-:Y:S01]  /*340d0*/  IMAD.MOV.U32 R15, RZ, RZ, -0x1 ;  /* 0xffffffffff0f7424 */ /* 0x000fe200078e00ff */
[----:B0-----:R-:W-:-:S04]  /*340e0*/  SHF.R.U32.HI R11, RZ, 0x5, R11 ;  /* 0x00000005ff0b7819 */ /* 0x001fc8000001160b */
[----:B------:R-:W-:-:S05]  /*340f0*/  LOP3.LUT R11, R11, 0x3, RZ, 0xc0, !PT ;  /* 0x000000030b0b7812 */ /* 0x000fca00078ec0ff */
[----:B------:R-:W-:Y:S02]  /*34100*/  IMAD.MOV.U32 R13, RZ, RZ, R11 ;  /* 0x000000ffff0d7224 */ /* 0x000fe400078e000b */
[----:B------:R-:W-:-:S07]  /*34110*/  IMAD.MOV.U32 R11, RZ, RZ, 0x1f ;  /* 0x0000001fff0b7424 */ /* 0x000fce00078e00ff */
[----:B------:R-:W-:Y:S05]  /*34120*/  WARPSYNC.COLLECTIVE R15, `(.L_x_3162) ;  /* 0x000000000f087348 */ /* 0x000fea0003c00000 */
[----:B------:R0:W1:Y:S02]  /*34130*/  SHFL.IDX P6, R14, R13, R12, R11 ;  /* 0x0000000c0d0e7389 */ /* 0x00006400000c000b */
[----:B01----:R-:W-:Y:S01]  /*34140*/  ENDCOLLECTIVE ;  /* 0x000000000000791b */ /* 0x003fe20003800000 */
.L_x_3162:
[----:B------:R-:W-:Y:S05]  /*34150*/  BSYNC B1 ;  /* 0x0000000000017941 */ /* 0x000fea0003800000 */
.L_x_3161:
[----:B------:R-:W-:Y:S05]  /*34160*/  BRA `(.L_x_3163) ;  /* 0xffffffa4002c7947 */ /* 0x000fea000383ffff */
.L_x_3009:
[----:B------:R-:W-:Y:S01]  /*34170*/  BSSY B1, `(.L_x_3164) ;  /* 0x0000006000017945 */ /* 0x000fe20003800000 */
[----:B------:R-:W-:-:S07]  /*34180*/  IMAD.MOV.U32 R15, RZ, RZ, -0x1 ;  /* 0xffffffffff0f7424 */ /* 0x000fce00078e00ff */
[----:B0-----:R-:W-:Y:S05]  /*34190*/  WARPSYNC.COLLECTIVE R15, `(.L_x_3165) ;  /* 0x000000000f0c7348 */ /* 0x001fea0003c00000 */
[----:B------:R-:W-:Y:S02]  /*341a0*/  ELECT P6, UR62, PT ;  /* 0x00000000003e782f */ /* 0x000fe400038c0000 */
[----:B------:R-:W-:Y:S01]  /*341b0*/  MOV R14, UR62 ;  /* 0x0000003e000e7c02 */ /* 0x000fe20008000f00 */
[----:B0-----:R-:W-:Y:S10]  /*341c0*/  ENDCOLLECTIVE ;  /* 0x000000000000791b */ /* 0x001ff40003800000 */
.L_x_3165:
[----:B------:R-:W-:Y:S05]  /*341d0*/  BSYNC B1 ;  /* 0x0000000000017941 */ /* 0x000fea0003800000 */
.L_x_3164:
[----:B------:R-:W-:Y:S05]  /*341e0*/  BRA `(.L_x_3166) ;  /* 0xffffffa400187947 */ /* 0x000fea000383ffff */
.L_x_3010:
[----:B-1----:R1:W2:Y:S02]  /*341f0*/  SYNCS.PHASECHK.TRANS64.TRYWAIT P0, [R7+URZ+0x32420], R8 ;  /* 0x03242008070075a7 */ /* 0x0022a4000800017f */
[----:B--2---:R-:W-:Y:S05]  /*34200*/  @!P0 NANOSLEEP.SYNCS 0x989680 ;  /* 0x009896800000895d */ /* 0x004fea0003900000 */
[----:B------:R-:W2:Y:S02]  /*34210*/  @!P0 SYNCS.PHASECHK.TRANS64 P0, [R7+URZ+0x32420], R8 ;  /* 0x03242008070085a7 */ /* 0x000ea4000800007f */
[----:B--2---:R-:W-:Y:S05]  /*34220*/  @!P0 BRA `(.L_x_3010) ;  /* 0xfffffffc00f08947 */ /* 0x004fea000383ffff */
[----:B------:R-:W-:Y:S05]  /*34230*/  BRA `(.L_x_3167) ;  /* 0xffffffa400307947 */ /* 0x000fea000383ffff */
.L_x_3013:
[----:B0-----:R0:W1:Y:S02]  /*34240*/  SYNCS.PHASECHK.TRANS64.TRYWAIT P0, [R8+URZ+0x324a0], R9 ;  /* 0x0324a009080075a7 */ /* 0x001064000800017f */
[----:B-1----:R-:W-:Y:S05]  /*34250*/  @!P0 NANOSLEEP.SYNCS 0x989680 ;  /* 0x009896800000895d */ /* 0x002fea0003900000 */
[----:B------:R-:W1:Y:S02]  /*34260*/  @!P0 SYNCS.PHASECHK.TRANS64 P0, [R8+URZ+0x324a0], R9 ;  /* 0x0324a009080085a7 */ /* 0x000e64000800007f */
[----:B-1----:R-:W-:Y:S05]  /*34270*/  @!P0 BRA `(.L_x_3013) ;  /* 0xfffffffc00f08947 */ /* 0x002fea000383ffff */
[----:B------:R-:W-:Y:S05]  /*34280*/  BRA `(.L_x_3168) ;  /* 0xffffffa4003c7947 */ /* 0x000fea000383ffff */
.L_x_3015:
[----:B-1----:R1:W2:Y:S02]  /*34290*/  SYNCS.PHASECHK.TRANS64.TRYWAIT P0, [R8+URZ+0x324c0], R9 ;  /* 0x0324c009080075a7 */ /* 0x0022a4000800017f */
[----:B--2---:R-:W-:Y:S05]  /*342a0*/  @!P0 NANOSLEEP.SYNCS 0x989680 ;  /* 0x009896800000895d */ /* 0x004fea0003900000 */
[----:B------:R-:W2:Y:S02]  /*342b0*/  @!P0 SYNCS.PHASECHK.TRANS64 P0, [R8+URZ+0x324c0], R9 ;  /* 0x0324c009080085a7 */ /* 0x000ea4000800007f */
[----:B--2---:R-:W-:Y:S05]  /*342c0*/  @!P0 BRA `(.L_x_3015) ;  /* 0xfffffffc00f08947 */ /* 0x004fea000383ffff */
[----:B------:R-:W-:Y:S05]  /*342d0*/  BRA `(.L_x_3169) ;  /* 0xffffffa400a07947 */ /* 0x000fea000383ffff */
.L_x_3019:
[----:B0-----:R0:W1:Y:S02]  /*342e0*/  SYNCS.PHASECHK.TRANS64.TRYWAIT P0, [R9+URZ+0x324a0], R10 ;  /* 0x0324a00a090075a7 */ /* 0x001064000800017f */
[----:B-1----:R-:W-:Y:S05]  /*342f0*/  @!P0 NANOSLEEP.SYNCS 0x989680 ;  /* 0x009896800000895d */ /* 0x002fea0003900000 */
[----:B------:R-:W1:Y:S02]  /*34300*/  @!P0 SYNCS.PHASECHK.TRANS64 P0, [R9+URZ+0x324a0], R10 ;  /* 0x0324a00a090085a7 */ /* 0x000e64000800007f */
[----:B-1----:R-:W-:Y:S05]  /*34310*/  @!P0 BRA `(.L_x_3019) ;  /* 0xfffffffc00f08947 */ /* 0x002fea000383ffff */
[----:B------:R-:W-:Y:S05]  /*34320*/  BRA `(.L_x_3170) ;  /* 0xffffffa800907947 */ /* 0x000fea000383ffff */
.L_x_3021:
[----:B-1----:R1:W2:Y:S02]  /*34330*/  SYNCS.PHASECHK.TRANS64.TRYWAIT P1, [R9+URZ+0x324c0], R10 ;  /* 0x0324c00a090075a7 */ /* 0x0022a4000802017f */
[----:B--2---:R-:W-:Y:S05]  /*34340*/  @!P1 NANOSLEEP.SYNCS 0x989680 ;  /* 0x009896800000995d */ /* 0x004fea0003900000 */
[----:B------:R-:W2:Y:S02]  /*34350*/  @!P1 SYNCS.PHASECHK.TRANS64 P1, [R9+URZ+0x324c0], R10 ;  /* 0x0324c00a090095a7 */ /* 0x000ea4000802007f */
[----:B--2---:R-:W-:Y:S05]  /*34360*/  @!P1 BRA `(.L_x_3021) ;  /* 0xfffffffc00f09947 */ /* 0x004fea000383ffff */
[----:B------:R-:W-:Y:S05]  /*34370*/  BRA `(.L_x_3171) ;  /* 0xffffffa800ec7947 */ /* 0x000fea000383ffff */
.L_x_3039:
[----:B------:R-:W2:Y:S01]  /*34380*/  S2R R5, SR_TID.X ;  /* 0x0000000000057919 */ /* 0x000ea20000002100 */
[----:B------:R-:W-:Y:S01]  /*34390*/  BSSY B0, `(.L_x_3172) ;  /* 0x000000a000007945 */ /* 0x000fe20003800000 */
[----:B------:R-:W-:Y:S02]  /*343a0*/  IMAD.MOV.U32 R12, RZ, RZ, RZ ;  /* 0x000000ffff0c7224 */ /* 0x000fe400078e00ff */
[----:B01----:R-:W-:Y:S02]  /*343b0*/  IMAD.MOV.U32 R11, RZ, RZ, 0x1f ;  /* 0x0000001fff0b7424 */ /* 0x003fe400078e00ff */
[----:B------:R-:W-:Y:S01]  /*343c0*/  IMAD.MOV.U32 R15, RZ, RZ, -0x1 ;  /* 0xffffffffff0f7424 */ /* 0x000fe200078e00ff */
[----:B--2---:R-:W-:-:S04]  /*343d0*/  SHF.R.U32.HI R5, RZ, 0x5, R5 ;  /* 0x00000005ff057819 */ /* 0x004fc80000011605 */
[----:B------:R-:W-:-:S05]  /*343e0*/  LOP3.LUT R5, R5, 0x3, RZ, 0xc0, !PT ;  /* 0x0000000305057812 */ /* 0x000fca00078ec0ff */
[----:B------:R-:W-:-:S07]  /*343f0*/  IMAD.MOV.U32 R13, RZ, RZ, R5 ;  /* 0x000000ffff0d7224 */ /* 0x000fce00078e0005 */
[----:B------:R-:W-:Y:S05]  /*34400*/  WARPSYNC.COLLECTIVE R15, `(.L_x_3173) ;  /* 0x000000000f087348 */ /* 0x000fea0003c00000 */
[----:B------:R0:W1:Y:S02]  /*34410*/  SHFL.IDX P6, R14, R13, R12, R11 ;  /* 0x0000000c0d0e7389 */ /* 0x00006400000c000b */
[----:B01----:R-:W-:Y:S01]  /*34420*/  ENDCOLLECTIVE ;  /* 0x000000000000791b */ /* 0x003fe20003800000 */
.L_x_3173:
[----:B------:R-:W-:Y:S05]  /*34430*/  BSYNC B0 ;  /* 0x0000000000007941 */ /* 0x000fea0003800000 */
.L_x_3172:
[----:B------:R-:W-:Y:S05]  /*34440*/  BRA `(.L_x_3174) ;  /* 0xffffffb800647947 */ /* 0x000fea000383ffff */
.L_x_3040:
[----:B------:R-:W-:Y:S01]  /*34450*/  BSSY B0, `(.L_x_3175) ;  /* 0x0000006000007945 */ /* 0x000fe20003800000 */
[----:B------:R-:W-:-:S07]  /*34460*/  IMAD.MOV.U32 R15, RZ, RZ, -0x1 ;  /* 0xffffffffff0f7424 */ /* 0x000fce00078e00ff */
[----:B01----:R-:W-:Y:S05]  /*34470*/  WARPSYNC.COLLECTIVE R15, `(.L_x_3176) ;  /* 0x000000000f0c7348 */ /* 0x003fea0003c00000 */
[----:B------:R-:W-:Y:S02]  /*34480*/  ELECT P6, UR62, PT ;  /* 0x00000000003e782f */ /* 0x000fe400038c0000 */
[----:B------:R-:W-:Y:S01]  /*34490*/  MOV R14, UR62 ;  /* 0x0000003e000e7c02 */ /* 0x000fe20008000f00 */
[----:B01----:R-:W-:Y:S10]  /*344a0*/  ENDCOLLECTIVE ;  /* 0x000000000000791b */ /* 0x003ff40003800000 */
.L_x_3176:
[----:B------:R-:W-:Y:S05]  /*344b0*/  BSYNC B0 ;  /* 0x0000000000007941 */ /* 0x000fea0003800000 */
.L_x_3175:
[----:B------:R-:W-:Y:S05]  /*344c0*/  BRA `(.L_x_3177) ;  /* 0xffffffb800547947 */ /* 0x000fea000383ffff */
.L_x_3043:
[----:B-1----:R1:W2:Y:S02]  /*344d0*/  SYNCS.PHASECHK.TRANS64.TRYWAIT P0, [R5+URZ+0x32440], R7 ;  /* 0x03244007050075a7 */ /* 0x0022a4000800017f */
[----:B--2---:R-:W-:Y:S05]  /*344e0*/  @!P0 NANOSLEEP.SYNCS 0x989680 ;  /* 0x009896800000895d */ /* 0x004fea0003900000 */
[----:B------:R-:W2:Y:S02]  /*344f0*/  @!P0 SYNCS.PHASECHK.TRANS64 P0, [R5+URZ+0x32440], R7 ;  /* 0x03244007050085a7 */ /* 0x000ea4000800007f */
[----:B--2---:R-:W-:Y:S05]  /*34500*/  @!P0 BRA `(.L_x_3043) ;  /* 0xfffffffc00f08947 */ /* 0x004fea000383ffff */
[----:B------:R-:W-:Y:S05]  /*34510*/  BRA `(.L_x_3178) ;  /* 0xffffffb800bc7947 */ /* 0x000fea000383ffff */
.L_x_3047:
        /* <DEDUP_REMOVED lines=8> */
.L_x_3050:
[----:B-1----:R1:W2:Y:S02]  /*345a0*/  SYNCS.PHASECHK.TRANS64.TRYWAIT P0, [R2+URZ+0x32460], R5 ;  /* 0x03246005020075a7 */ /* 0x0022a4000800017f */
[----:B--2---:R-:W-:Y:S05]  /*345b0*/  @!P0 NANOSLEEP.SYNCS 0x989680 ;  /* 0x009896800000895d */ /* 0x004fea0003900000 */
[----:B------:R-:W2:Y:S02]  /*345c0*/  @!P0 SYNCS.PHASECHK.TRANS64 P0, [R2+URZ+0x32460], R5 ;  /* 0x03246005020085a7 */ /* 0x000ea4000800007f */
[----:B--2---:R-:W-:Y:S05]  /*345d0*/  @!P0 BRA `(.L_x_3050) ;  /* 0xfffffffc00f08947 */ /* 0x004fea000383ffff */
[----:B------:R-:W-:Y:S05]  /*345e0*/  BRA `(.L_x_3180) ;  /* 0xffffffc000407947 */ /* 0x000fea000383ffff */
.L_x_3059:
[----:B---3--:R3:W4:Y:S02]  /*345f0*/  SYNCS.PHASECHK.TRANS64.TRYWAIT P0, [R2+URZ+0x32440], R3 ;  /* 0x03244003020075a7 */ /* 0x008724000800017f */
[----:B----4-:R-:W-:Y:S05]  /*34600*/  @!P0 NANOSLEEP.SYNCS 0x989680 ;  /* 0x009896800000895d */ /* 0x010fea0003900000 */
[----:B------:R-:W4:Y:S02]  /*34610*/  @!P0 SYNCS.PHASECHK.TRANS64 P0, [R2+URZ+0x32440], R3 ;  /* 0x03244003020085a7 */ /* 0x000f24000800007f */
[----:B----4-:R-:W-:Y:S05]  /*34620*/  @!P0 BRA `(.L_x_3059) ;  /* 0xfffffffc00f08947 */ /* 0x010fea000383ffff */
[----:B------:R-:W-:Y:S05]  /*34630*/  BRA `(.L_x_3181) ;  /* 0xffffffc400c07947 */ /* 0x000fea000383ffff */
.L_x_3061:
[----:B0-----:R0:W1:Y:S02]  /*34640*/  SYNCS.PHASECHK.TRANS64.TRYWAIT P0, [R2+URZ+0x32460], R3 ;  /* 0x03246003020075a7 */ /* 0x001064000800017f */
[----:B-1----:R-:W-:Y:S05]  /*34650*/  @!P0 NANOSLEEP.SYNCS 0x989680 ;  /* 0x009896800000895d */ /* 0x002fea0003900000 */
[----:B------:R-:W1:Y:S02]  /*34660*/  @!P0 SYNCS.PHASECHK.TRANS64 P0, [R2+URZ+0x32460], R3 ;  /* 0x03246003020085a7 */ /* 0x000e64000800007f */
[----:B-1----:R-:W-:Y:S05]  /*34670*/  @!P0 BRA `(.L_x_3061) ;  /* 0xfffffffc00f08947 */ /* 0x002fea000383ffff */
[----:B------:R-:W-:Y:S05]  /*34680*/  BRA `(.L_x_3182) ;  /* 0xffffffc800307947 */ /* 0x000fea000383ffff */
.L_x_3066:
[----:B--2---:R2:W3:Y:S02]  /*34690*/  SYNCS.PHASECHK.TRANS64.TRYWAIT P0, [R2+URZ+0x32440], R3 ;  /* 0x03244003020075a7 */ /* 0x0044e4000800017f */
[----:B---3--:R-:W-:Y:S05]  /*346a0*/  @!P0 NANOSLEEP.SYNCS 0x989680 ;  /* 0x009896800000895d */ /* 0x008fea0003900000 */
[----:B------:R-:W3:Y:S02]  /*346b0*/  @!P0 SYNCS.PHASECHK.TRANS64 P0, [R2+URZ+0x32440], R3 ;  /* 0x03244003020085a7 */ /* 0x000ee4000800007f */
[----:B---3--:R-:W-:Y:S05]  /*346c0*/  @!P0 BRA `(.L_x_3066) ;  /* 0xfffffffc00f08947 */ /* 0x008fea000383ffff */
[----:B------:R-:W-:Y:S05]  /*346d0*/  BRA `(.L_x_3183) ;  /* 0xffffffcc007c7947 */ /* 0x000fea000383ffff */
.L_x_3068:
[----:B0-----:R0:W1:Y:S02]  /*346e0*/  SYNCS.PHASECHK.TRANS64.TRYWAIT P1, [R2+URZ+0x32460], R3 ;  /* 0x03246003020075a7 */ /* 0x001064000802017f */
[----:B-1----:R-:W-:Y:S05]  /*346f0*/  @!P1 NANOSLEEP.SYNCS 0x989680 ;  /* 0x009896800000995d */ /* 0x002fea0003900000 */
[----:B------:R-:W1:Y:S02]  /*34700*/  @!P1 SYNCS.PHASECHK.TRANS64 P1, [R2+URZ+0x32460], R3 ;  /* 0x03246003020095a7 */ /* 0x000e64000802007f */
[----:B-1----:R-:W-:Y:S05]  /*34710*/  @!P1 BRA `(.L_x_3068) ;  /* 0xfffffffc00f09947 */ /* 0x002fea000383ffff */
[----:B------:R-:W-:Y:S05]  /*34720*/  BRA `(.L_x_3184) ;  /* 0xffffffcc00e87947 */ /* 0x000fea000383ffff */
.L_x_3073:
[----:B--2---:R2:W3:Y:S02]  /*34730*/  SYNCS.PHASECHK.TRANS64.TRYWAIT P0, [R2+URZ+0x32440], R3 ;  /* 0x03244003020075a7 */ /* 0x0044e4000800017f */
[----:B---3--:R-:W-:Y:S05]  /*34740*/  @!P0 NANOSLEEP.SYNCS 0x989680 ;  /* 0x009896800000895d */ /* 0x008fea0003900000 */
[----:B------:R-:W3:Y:S02]  /*34750*/  @!P0 SYNCS.PHASECHK.TRANS64 P0, [R2+URZ+0x32440], R3 ;  /* 0x03244003020085a7 */ /* 0x000ee4000800007f */
[----:B---3--:R-:W-:Y:S05]  /*34760*/  @!P0 BRA `(.L_x_3073) ;  /* 0xfffffffc00f08947 */ /* 0x008fea000383ffff */
[----:B------:R-:W-:Y:S05]  /*34770*/  BRA `(.L_x_3185) ;  /* 0xffffffd400107947 */ /* 0x000fea000383ffff */
.L_x_3075:
[----:B0-----:R0:W1:Y:S02]  /*34780*/  SYNCS.PHASECHK.TRANS64.TRYWAIT P1, [R2+URZ+0x32460], R3 ;  /* 0x03246003020075a7 */ /* 0x001064000802017f */
[----:B-1----:R-:W-:Y:S05]  /*34790*/  @!P1 NANOSLEEP.SYNCS 0x989680 ;  /* 0x009896800000995d */ /* 0x002fea0003900000 */
[----:B------:R-:W1:Y:S02]  /*347a0*/  @!P1 SYNCS.PHASECHK.TRANS64 P1, [R2+URZ+0x32460], R3 ;  /* 0x03246003020095a7 */ /* 0x000e64000802007f */
[----:B-1----:R-:W-:Y:S05]  /*347b0*/  @!P1 BRA `(.L_x_3075) ;  /* 0xfffffffc00f09947 */ /* 0x002fea000383ffff */
[----:B------:R-:W-:Y:S05]  /*347c0*/  BRA `(.L_x_3186) ;  /* 0xffffffd400807947 */ /* 0x000fea000383ffff */
.L_x_3080:
[----:B------:R-:W-:Y:S01]  /*347d0*/  BSSY B0, `(.L_x_3187) ;  /* 0x0000008000007945 */ /* 0x000fe20003800000 */
[----:B-1----:R-:W-:Y:S02]  /*347e0*/  IMAD.MOV.U32 R13, RZ, RZ, R16 ;  /* 0x000000ffff0d7224 */ /* 0x002fe400078e0010 */
[----:B0-----:R-:W-:Y:S02]  /*347f0*/  IMAD.MOV.U32 R12, RZ, RZ, RZ ;  /* 0x000000ffff0c7224 */ /* 0x001fe400078e00ff */
[----:B------:R-:W-:Y:S02]  /*34800*/  IMAD.MOV.U32 R11, RZ, RZ, 0x1f ;  /* 0x0000001fff0b7424 */ /* 0x000fe400078e00ff */
[----:B------:R-:W-:-:S07]  /*34810*/  IMAD.MOV.U32 R15, RZ, RZ, -0x1 ;  /* 0xffffffffff0f7424 */ /* 0x000fce00078e00ff */
[----:B--23--:R-:W-:Y:S05]  /*34820*/  WARPSYNC.COLLECTIVE R15, `(.L_x_3188) ;  /* 0x000000000f087348 */ /* 0x00cfea0003c00000 */
[----:B------:R0:W1:Y:S02]  /*34830*/  SHFL.IDX P6, R14, R13, R12, R11 ;  /* 0x0000000c0d0e7389 */ /* 0x00006400000c000b */
[----:B0123--:R-:W-:Y:S01]  /*34840*/  ENDCOLLECTIVE ;  /* 0x000000000000791b */ /* 0x00ffe20003800000 */
.L_x_3188:
[----:B------:R-:W-:Y:S05]  /*34850*/  BSYNC B0 ;  /* 0x0000000000007941 */ /* 0x000fea0003800000 */
.L_x_3187:
        /* <DEDUP_REMOVED lines=8> */
.L_x_3189:
[----:B------:R-:W-:Y:S01]  /*348e0*/  IMAD.MOV.U32 R16, RZ, RZ, R14 ;  /* 0x000000ffff107224 */ /* 0x000fe200078e000e */
[----:B------:R-:W-:Y:S06]  /*348f0*/  BRA `(.L_x_3190) ;  /* 0xffffffd800747947 */ /* 0x000fec000383ffff */
.L_x_3083:
[----:B------:R-:W-:Y:S01]  /*34900*/  BSSY B0, `(.L_x_3191) ;  /* 0x0000008000007945 */ /* 0x000fe20003800000 */
[----:B-1---5:R-:W-:Y:S02]  /*34910*/  IMAD.MOV.U32 R13, RZ, RZ, R17 ;  /* 0x000000ffff0d7224 */ /* 0x022fe400078e0011 */
[----:B0-----:R-:W-:Y:S02]  /*34920*/  IMAD.MOV.U32 R12, RZ, RZ, 0x1 ;  /* 0x00000001ff0c7424 */ /* 0x001fe400078e00ff */
[----:B------:R-:W-:Y:S02]  /*34930*/  IMAD.MOV.U32 R11, RZ, RZ, RZ ;  /* 0x000000ffff0b7224 */ /* 0x000fe400078e00ff */
[----:B------:R-:W-:-:S07]  /*34940*/  IMAD.MOV.U32 R15, RZ, RZ, -0x1 ;  /* 0xffffffffff0f7424 */ /* 0x000fce00078e00ff */
[----:B--234-:R-:W-:Y:S05]  /*34950*/  WARPSYNC.COLLECTIVE R15, `(.L_x_3192) ;  /* 0x000000000f087348 */ /* 0x01cfea0003c00000 */
[----:B------:R0:W1:Y:S02]  /*34960*/  SHFL.UP P6, R14, R13, R12, R11 ;  /* 0x0400000c0d0e7389 */ /* 0x00006400000c000b */
[----:B01234-:R-:W-:Y:S01]  /*34970*/  ENDCOLLECTIVE ;  /* 0x000000000000791b */ /* 0x01ffe20003800000 */
.L_x_3192:
[----:B------:R-:W-:Y:S05]  /*34980*/  BSYNC B0 ;  /* 0x0000000000007941 */ /* 0x000fea0003800000 */
.L_x_3191:
        /* <DEDUP_REMOVED lines=10> */
.L_x_3193:
        /* <DEDUP_REMOVED lines=8> */
.L_x_3194:
        /* <DEDUP_REMOVED lines=8> */
.L_x_3195:
        /* <DEDUP_REMOVED lines=8> */
.L_x_3196:
        /* <DEDUP_REMOVED lines=8> */
.L_x_3197:
[----:B------:R-:W-:Y:S05]  /*34c30*/  BRA `(.L_x_3198) ;  /* 0xffffffd800387947 */ /* 0x000fea000383ffff */
.L_x_3088:
[----:B------:R-:W-:Y:S01]  /*34c40*/  BSSY B0, `(.L_x_3199) ;  /* 0x0000008000007945 */ /* 0x000fe20003800000 */
[----:B-----5:R-:W-:Y:S02]  /*34c50*/  IMAD.MOV.U32 R13, RZ, RZ, R17 ;  /* 0x000000ffff0d7224 */ /* 0x020fe400078e0011 */
[----:B------:R-:W-:Y:S02]  /*34c60*/  IMAD.MOV.U32 R12, RZ, RZ, 0x1 ;  /* 0x00000001ff0c7424 */ /* 0x000fe400078e00ff */
[----:B------:R-:W-:Y:S02]  /*34c70*/  IMAD.MOV.U32 R11, RZ, RZ, RZ ;  /* 0x000000ffff0b7224 */ /* 0x000fe400078e00ff */
[----:B------:R-:W-:-:S07]  /*34c80*/  IMAD.MOV.U32 R15, RZ, RZ, -0x1 ;  /* 0xffffffffff0f7424 */ /* 0x000fce00078e00ff */
[----:B0-----:R-:W-:Y:S05]  /*34c90*/  WARPSYNC.COLLECTIVE R15, `(.L_x_3200) ;  /* 0x000000000f087348 */ /* 0x001fea0003c00000 */
[----:B------:R1:W2:Y:S02]  /*34ca0*/  SHFL.UP P6, R14, R13, R12, R11 ;  /* 0x0400000c0d0e7389 */ /* 0x0002a400000c000b */
[----:B012---:R-:W-:Y:S01]  /*34cb0*/  ENDCOLLECTIVE ;  /* 0x000000000000791b */ /* 0x007fe20003800000 */
.L_x_3200:
[----:B------:R-:W-:Y:S05]  /*34cc0*/  BSYNC B0 ;  /* 0x0000000000007941 */ /* 0x000fea0003800000 */
.L_x_3199:
        /* <DEDUP_REMOVED lines=10> */
.L_x_3201:
        /* <DEDUP_REMOVED lines=8> */
.L_x_3202:
        /* <DEDUP_REMOVED lines=8> */
.L_x_3203:
        /* <DEDUP_REMOVED lines=8> */
.L_x_3204:
        /* <DEDUP_REMOVED lines=8> */
.L_x_3205:
[----:B------:R-:W-:Y:S05]  /*34f70*/  BRA `(.L_x_3206) ;  /* 0xffffffd8001c7947 */ /* 0x000fea000383ffff */
.L_x_3090:
[----:B------:R-:W-:Y:S01]  /*34f80*/  BSSY B0, `(.L_x_3207) ;  /* 0x0000006000007945 */ /* 0x000fe20003800000 */
[----:B------:R-:W-:Y:S01]  /*34f90*/  PLOP3.LUT P6, PT, P6, PT, PT, 0x8, 0x0 ;  /* 0x000000000000781c */ /* 0x000fe200037ce170 */
[----:B------:R-:W-:-:S12]  /*34fa0*/  IMAD.MOV.U32 R15, RZ, RZ, -0x1 ;  /* 0xffffffffff0f7424 */ /* 0x000fd800078e00ff */
[----:B0-----:R-:W-:Y:S05]  /*34fb0*/  WARPSYNC.COLLECTIVE R15, `(.L_x_3208) ;  /* 0x000000000f087348 */ /* 0x001fea0003c00000 */
[----:B------:R-:W-:Y:S01]  /*34fc0*/  VOTE.ANY R14, PT, P6 ;  /* 0x00000000000e7806 */ /* 0x000fe200030e0100 */
[----:B0-----:R-:W-:Y:S06]  /*34fd0*/  ENDCOLLECTIVE ;  /* 0x000000000000791b */ /* 0x001fec0003800000 */
.L_x_3208:
[----:B------:R-:W-:Y:S05]  /*34fe0*/  BSYNC B0 ;  /* 0x0000000000007941 */ /* 0x000fea0003800000 */
.L_x_3207:
        /* <DEDUP_REMOVED lines=9> */
.L_x_3209:
[----:B------:R-:W-:Y:S01]  /*35080*/  IMAD.MOV.U32 R17, RZ, RZ, R14 ;  /* 0x000000ffff117224 */ /* 0x000fe200078e000e */
[----:B------:R-:W-:Y:S06]  /*35090*/  BRA `(.L_x_3210) ;  /* 0xffffffd8000c7947 */ /* 0x000fec000383ffff */
.L_x_3092:
[----:B------:R-:W-:Y:S01]  /*350a0*/  BSSY B0, `(.L_x_3211) ;  /* 0x0000007000007945 */ /* 0x000fe20003800000 */
[----:B------:R-:W-:Y:S02]  /*350b0*/  IMAD.MOV.U32 R13, RZ, RZ, R2 ;  /* 0x000000ffff0d7224 */ /* 0x000fe400078e0002 */
[----:B------:R-:W-:Y:S02]  /*350c0*/  IMAD.MOV.U32 R11, RZ, RZ, 0x1f ;  /* 0x0000001fff0b7424 */ /* 0x000fe400078e00ff */
[----:B------:R-:W-:-:S07]  /*350d0*/  IMAD.MOV.U32 R15, RZ, RZ, -0x1 ;  /* 0xffffffffff0f7424 */ /* 0x000fce00078e00ff */
[----:B012---:R-:W-:Y:S05]  /*350e0*/  WARPSYNC.COLLECTIVE R15, `(.L_x_3212) ;  /* 0x000000000f087348 */ /* 0x007fea0003c00000 */
[----:B------:R3:W4:Y:S02]  /*350f0*/  SHFL.IDX P6, R14, R13, R12, R11 ;  /* 0x0000000c0d0e7389 */ /* 0x00072400000c000b */
[----:B01234-:R-:W-:Y:S01]  /*35100*/  ENDCOLLECTIVE ;  /* 0x000000000000791b */ /* 0x01ffe20003800000 */
.L_x_3212:
[----:B------:R-:W-:Y:S05]  /*35110*/  BSYNC B0 ;  /* 0x0000000000007941 */ /* 0x000fea0003800000 */
.L_x_3211:
[----:B------:R-:W-:Y:S01]  /*35120*/  IMAD.MOV.U32 R7, RZ, RZ, R14 ;  /* 0x000000ffff077224 */ /* 0x000fe200078e000e */
[----:B------:R-:W-:Y:S06]  /*35130*/  BRA `(.L_x_3091) ;  /* 0xffffffd800007947 */ /* 0x000fec000383ffff */
.L_x_3095:
[----:B-1----:R1:W3:Y:S02]  /*35140*/  SYNCS.PHASECHK.TRANS64.TRYWAIT P0, [R0+URZ+0x32420], R3 ;  /* 0x03242003000075a7 */ /* 0x0022e4000800017f */
[----:B---3--:R-:W-:Y:S05]  /*35150*/  @!P0 NANOSLEEP.SYNCS 0x989680 ;  /* 0x009896800000895d */ /* 0x008fea0003900000 */
[----:B------:R-:W3:Y:S02]  /*35160*/  @!P0 SYNCS.PHASECHK.TRANS64 P0, [R0+URZ+0x32420], R3 ;  /* 0x03242003000085a7 */ /* 0x000ee4000800007f */
[----:B---3--:R-:W-:Y:S05]  /*35170*/  @!P0 BRA `(.L_x_3095) ;  /* 0xfffffffc00f08947 */ /* 0x008fea000383ffff */
[----:B------:R-:W-:Y:S05]  /*35180*/  BRA `(.L_x_3213) ;  /* 0xffffffdc00707947 */ /* 0x000fea000383ffff */
.L_x_3096:
        /* <DEDUP_REMOVED lines=11> */
.L_x_3215:
[----:B------:R-:W-:Y:S05]  /*35240*/  BSYNC B0 ;  /* 0x0000000000007941 */ /* 0x000fea0003800000 */
.L_x_3214:
[----:B------:R-:W-:Y:S05]  /*35250*/  BRA `(.L_x_3216) ;  /* 0xffffffdc00547947 */ /* 0x000fea000383ffff */
.L_x_3097:
[----:B------:R-:W-:Y:S01]  /*35260*/  BSSY B0, `(.L_x_3217) ;  /* 0x0000006000007945 */ /* 0x000fe20003800000 */
[----:B------:R-:W-:-:S07]  /*35270*/  IMAD.MOV.U32 R15, RZ, RZ, -0x1 ;  /* 0xffffffffff0f7424 */ /* 0x000fce00078e00ff */
[----:B012---:R-:W-:Y:S05]  /*35280*/  WARPSYNC.COLLECTIVE R15, `(.L_x_3218) ;  /* 0x000000000f0c7348 */ /* 0x007fea0003c00000 */
[----:B------:R-:W-:Y:S02]  /*35290*/  ELECT P6, UR62, PT ;  /* 0x00000000003e782f */ /* 0x000fe400038c0000 */
[----:B------:R-:W-:Y:S01]  /*352a0*/  MOV R14, UR62 ;  /* 0x0000003e000e7c02 */ /* 0x000fe20008000f00 */
[----:B012---:R-:W-:Y:S10]  /*352b0*/  ENDCOLLECTIVE ;  /* 0x000000000000791b */ /* 0x007ff40003800000 */
.L_x_3218:
[----:B------:R-:W-:Y:S05]  /*352c0*/  BSYNC B0 ;  /* 0x0000000000007941 */ /* 0x000fea0003800000 */
.L_x_3217:
[----:B------:R-:W-:Y:S05]  /*352d0*/  BRA `(.L_x_3219) ;  /* 0xffffffdc00487947 */ /* 0x000fea000383ffff */
.L_x_3099:
[----:B-1----:R1:W2:Y:S02]  /*352e0*/  SYNCS.PHASECHK.TRANS64.TRYWAIT P0, [R6+URZ], R5 ;  /* 0x00000005060075a7 */ /* 0x0022a4000800017f */
[----:B--2---:R-:W-:Y:S05]  /*352f0*/  @!P0 NANOSLEEP.SYNCS 0x989680 ;  /* 0x009896800000895d */ /* 0x004fea0003900000 */
[----:B------:R-:W2:Y:S02]  /*35300*/  @!P0 SYNCS.PHASECHK.TRANS64 P0, [R6+URZ], R5 ;  /* 0x00000005060085a7 */ /* 0x000ea4000800007f */
[----:B--2---:R-:W-:Y:S05]  /*35310*/  @!P0 BRA `(.L_x_3099) ;  /* 0xfffffffc00f08947 */ /* 0x004fea000383ffff */
[----:B------:R-:W-:Y:S05]  /*35320*/  BRA `(.L_x_3220) ;  /* 0xffffffdc00847947 */ /* 0x000fea000383ffff */
.L_x_3100:
[----:B--2---:R2:W3:Y:S02]  /*35330*/  SYNCS.PHASECHK.TRANS64.TRYWAIT P0, [R7+URZ], R2 ;  /* 0x00000002070075a7 */ /* 0x0044e4000800017f */
[----:B---3--:R-:W-:Y:S05]  /*35340*/  @!P0 NANOSLEEP.SYNCS 0x989680 ;  /* 0x009896800000895d */ /* 0x008fea0003900000 */
[----:B------:R-:W3:Y:S02]  /*35350*/  @!P0 SYNCS.PHASECHK.TRANS64 P0, [R7+URZ], R2 ;  /* 0x00000002070085a7 */ /* 0x000ee4000800007f */
[----:B---3--:R-:W-:Y:S05]  /*35360*/  @!P0 BRA `(.L_x_3100) ;  /* 0xfffffffc00f08947 */ /* 0x008fea000383ffff */
[----:B------:R-:W-:Y:S05]  /*35370*/  BRA `(.L_x_3221) ;  /* 0xffffffdc00787947 */ /* 0x000fea000383ffff */
.L_x_3102:
[----:B---3--:R3:W4:Y:S02]  /*35380*/  SYNCS.PHASECHK.TRANS64.TRYWAIT P0, [R4+URZ], R5 ;  /* 0x00000005040075a7 */ /* 0x008724000800017f */
[----:B----4-:R-:W-:Y:S05]  /*35390*/  @!P0 NANOSLEEP.SYNCS 0x989680 ;  /* 0x009896800000895d */ /* 0x010fea0003900000 */
[----:B------:R-:W4:Y:S02]  /*353a0*/  @!P0 SYNCS.PHASECHK.TRANS64 P0, [R4+URZ], R5 ;  /* 0x00000005040085a7 */ /* 0x000f24000800007f */
[----:B----4-:R-:W-:Y:S05]  /*353b0*/  @!P0 BRA `(.L_x_3102) ;  /* 0xfffffffc00f08947 */ /* 0x010fea000383ffff */
[----:B------:R-:W-:Y:S05]  /*353c0*/  BRA `(.L_x_3222) ;  /* 0xffffffdc00807947 */ /* 0x000fea000383ffff */
        .type           $_ZN7cutlass13device_kernelIN5flash11enable_sm90INS1_16FlashAttnFwdSm90INS1_25CollectiveMainloopFwdSm90ILi2EN4cute5tupleIJNS5_1CILi1EEES8_S8_EEENS6_IJNS7_ILi128EEENS7_ILi96EEENS7_ILi64EEEEEELi256ENS_6half_tEfNS_4arch4Sm90ELb0ELb1ELb0ELb1ELb0ELb1ELb1ELb1ELb0ELb0ELb0ELb0EEENS1_21CollectiveEpilogueFwdINS6_IJSA_NS7_ILi256EEESB_EEES9_SE_SG_Li256ELb1ELb0ELb0ELb0EEENS1_36VarlenDynamicPersistentTileSchedulerILi128ELi96ELi256ELi32ELb0ELb0ELb1ELb1ELb0ELb1EEEEEEEEEvNT_6ParamsE$_ZZN5flash25CollectiveMainloopFwdSm90ILi2EN4cute5tupleIJNS1_1CILi1EEES4_S4_EEENS2_IJNS3_ILi128EEENS3_ILi96EEENS3_ILi64EEEEEELi256EN7cutlass6half_tEfNSA_4arch4Sm90ELb0ELb1ELb0ELb1ELb0ELb1ELb1ELb1ELb0ELb0ELb0ELb0EE3mmaINS_16FlashAttnFwdSm90ISE_NS_21CollectiveEpilogueFwdINS2_IJS6_NS3_ILi256EEES7_EEES5_SB_SD_Li256ELb1ELb0ELb0ELb0EEENS_36VarlenDynamicPersistentTileSchedulerILi128ELi96ELi256ELi32ELb0ELb0ELb1ELb1ELb0ELb1EEEE13SharedStorageENS1_6TensorINS1_11ArrayEngineIfLm128EEENS1_6LayoutINS2_IJNS2_IJNS3_ILi2EEEST_NS3_ILi32EEEEEES4_S4_EEENS2_IJNS2_IJS4_ST_NS3_ILi4EEEEEENS3_ILi0EEESZ_EEEEEEENS_7SoftmaxILi2ELi0EEEEEbRKNSE_6ParamsENSA_25PipelineTmaAsyncNoClusterILi2ENSA_16PipelineTmaAsyncILi2EEEEES1B_RNSA_13PipelineStateILj2EEERT0_RT1_iRiRKNS_16SeqlenInfoQKNewKILb1ELb1EEENS2_IJiiiiEEERT_ENKUliT_T0_T1_E_clIZSF_ISO_S12_S14_EbS17_S1B_S1B_S1E_S1G_S1I_iS1J_S1N_S1O_S1Q_EUlRS1R_iE0_NS3_ILb1EEES1Y_EEDaiS1R_S1S_S1T_,@function
        .size           $_ZN7cutlass13device_kernelIN5flash11enable_sm90INS1_16FlashAttnFwdSm90INS1_25CollectiveMainloopFwdSm90ILi2EN4cute5tupleIJNS5_1CILi1EEES8_S8_EEENS6_IJNS7_ILi128EEENS7_ILi96EEENS7_ILi64EEEEEELi256ENS_6half_tEfNS_4arch4Sm90ELb0ELb1ELb0ELb1ELb0ELb1ELb1ELb1ELb0ELb0ELb0ELb0EEENS1_21CollectiveEpilogueFwdINS6_IJSA_NS7_ILi256EEESB_EEES9_SE_SG_Li256ELb1ELb0ELb0ELb0EEENS1_36VarlenDynamicPersistentTileSchedulerILi128ELi96ELi256ELi32ELb0ELb0ELb1ELb1ELb0ELb1EEEEEEEEEvNT_6ParamsE$_ZZN5flash25CollectiveMainloopFwdSm90ILi2EN4cute5tupleIJNS1_1CILi1EEES4_S4_EEENS2_IJNS3_ILi128EEENS3_ILi96EEENS3_ILi64EEEEEELi256EN7cutlass6half_tEfNSA_4arch4Sm90ELb0ELb1ELb0ELb1ELb0ELb1ELb1ELb1ELb0ELb0ELb0ELb0EE3mmaINS_16FlashAttnFwdSm90ISE_NS_21CollectiveEpilogueFwdINS2_IJS6_NS3_ILi256EEES7_EEES5_SB_SD_Li256ELb1ELb0ELb0ELb0EEENS_36VarlenDynamicPersistentTileSchedulerILi128ELi96ELi256ELi32ELb0ELb0ELb1ELb1ELb0ELb1EEEE13SharedStorageENS1_6TensorINS1_11ArrayEngineIfLm128EEENS1_6LayoutINS2_IJNS2_IJNS3_ILi2EEEST_NS3_ILi32EEEEEES4_S4_EEENS2_IJNS2_IJS4_ST_NS3_ILi4EEEEEENS3_ILi0EEESZ_EEEEEEENS_7SoftmaxILi2ELi0EEEEEbRKNSE_6ParamsENSA_25PipelineTmaAsyncNoClusterILi2ENSA_16PipelineTmaAsyncILi2EEEEES1B_RNSA_13PipelineStateILj2EEERT0_RT1_iRiRKNS_16SeqlenInfoQKNewKILb1ELb1EEENS2_IJiiiiEEERT_ENKUliT_T0_T1_E_clIZSF_ISO_S12_S14_EbS17_S1B_S1B_S1E_S1G_S1I_iS1J_S1N_S1O_S1Q_EUlRS1R_iE0_NS3_ILb1EEES1Y_EEDaiS1R_S1S_S1T_,(.L_x_4727 - $_ZN7cutlass13device_kernelIN5flash11enable_sm90INS1_16FlashAttnFwdSm90INS1_25CollectiveMainloopFwdSm90ILi2EN4cute5tupleIJNS5_1CILi1EEES8_S8_EEENS6_IJNS7_ILi128EEENS7_ILi96EEENS7_ILi64EEEEEELi256ENS_6half_tEfNS_4arch4Sm90ELb0ELb1ELb0ELb1ELb0ELb1ELb1ELb1ELb0ELb0ELb0ELb0EEENS1_21CollectiveEpilogueFwdINS6_IJSA_NS7_ILi256EEESB_EEES9_SE_SG_Li256ELb1ELb0ELb0ELb0EEENS1_36VarlenDynamicPersistentTileSchedulerILi128ELi96ELi256ELi32ELb0ELb0ELb1ELb1ELb0ELb1EEEEEEEEEvNT_6ParamsE$_ZZN5flash25CollectiveMainloopFwdSm90ILi2EN4cute5tupleIJNS1_1CILi1EEES4_S4_EEENS2_IJNS3_ILi128EEENS3_ILi96EEENS3_ILi64EEEEEELi256EN7cutlass6half_tEfNSA_4arch4Sm90ELb0ELb1ELb0ELb1ELb0ELb1ELb1ELb1ELb0ELb0ELb0ELb0EE3mmaINS_16FlashAttnFwdSm90ISE_NS_21CollectiveEpilogueFwdINS2_IJS6_NS3_ILi256EEES7_EEES5_SB_SD_Li256ELb1ELb0ELb0ELb0EEENS_36VarlenDynamicPersistentTileSchedulerILi128ELi96ELi256ELi32ELb0ELb0ELb1ELb1ELb0ELb1EEEE13SharedStorageENS1_6TensorINS1_11ArrayEngineIfLm128EEENS1_6LayoutINS2_IJNS2_IJNS3_ILi2EEEST_NS3_ILi32EEEEEES4_S4_EEENS2_IJNS2_IJS4_ST_NS3_ILi4EEEEEENS3_ILi0EEESZ_EEEEEEENS_7SoftmaxILi2ELi0EEEEEbRKNSE_6ParamsENSA_25PipelineTmaAsyncNoClusterILi2ENSA_16PipelineTmaAsyncILi2EEEEES1B_RNSA_13PipelineStateILj2EEERT0_RT1_iRiRKNS_16SeqlenInfoQKNewKILb1ELb1EEENS2_IJiiiiEEERT_ENKUliT_T0_T1_E_clIZSF_ISO_S12_S14_EbS17_S1B_S1B_S1E_S1G_S1I_iS1J_S1N_S1O_S1Q_EUlRS1R_iE0_NS3_ILb1EEES1Y_EEDaiS1R_S1S_S1T_)
$_ZN7cutlass13device_kernelIN5flash11enable_sm90INS1_16FlashAttnFwdSm90INS1_25CollectiveMainloopFwdSm90ILi2EN4cute5tupleIJNS5_1CILi1EEES8_S8_EEENS6_IJNS7_ILi128EEENS7_ILi96EEENS7_ILi64EEEEEELi256ENS_6half_tEfNS_4arch4Sm90ELb0ELb1ELb0ELb1ELb0ELb1ELb1ELb1ELb0ELb0ELb0ELb0EEENS1_21CollectiveEpilogueFwdINS6_IJSA_NS7_ILi256EEESB_EEES9_SE_SG_Li256ELb1ELb0ELb0ELb0EEENS1_36VarlenDynamicPersistentTileSchedulerILi128ELi96ELi256ELi32ELb0ELb0ELb1ELb1ELb0ELb1EEEEEEEEEvNT_6ParamsE$_ZZN5flash25CollectiveMainloopFwdSm90ILi2EN4cute5tupleIJNS1_1CILi1EEES4_S4_EEENS2_IJNS3_ILi128EEENS3_ILi96EEENS3_ILi64EEEEEELi256EN7cutlass6half_tEfNSA_4arch4Sm90ELb0ELb1ELb0ELb1ELb0ELb1ELb1ELb1ELb0ELb0ELb0ELb0EE3mmaINS_16FlashAttnFwdSm90ISE_NS_21CollectiveEpilogueFwdINS2_IJS6_NS3_ILi256EEES7_EEES5_SB_SD_Li256ELb1ELb0ELb0ELb0EEENS_36VarlenDynamicPersistentTileSchedulerILi128ELi96ELi256ELi32ELb0ELb0ELb1ELb1ELb0ELb1EEEE13SharedStorageENS1_6TensorINS1_11ArrayEngineIfLm128EEENS1_6LayoutINS2_IJNS2_IJNS3_ILi2EEEST_NS3_ILi32EEEEEES4_S4_EEENS2_IJNS2_IJS4_ST_NS3_ILi4EEEEEENS3_ILi0EEESZ_EEEEEEENS_7SoftmaxILi2ELi0EEEEEbRKNSE_6ParamsENSA_25PipelineTmaAsyncNoClusterILi2ENSA_16PipelineTmaAsyncILi2EEEEES1B_RNSA_13PipelineStateILj2EEERT0_RT1_iRiRKNS_16SeqlenInfoQKNewKILb1ELb1EEENS2_IJiiiiEEERT_ENKUliT_T0_T1_E_clIZSF_ISO_S12_S14_EbS17_S1B_S1B_S1E_S1G_S1I_iS1J_S1N_S1O_S1Q_EUlRS1R_iE0_NS3_ILb1EEES1Y_EEDaiS1R_S1S_S1T_:
[----:B------:R-:W-:Y:S01]  /*353d0*/  R2UR UR5, R3 ;  /* 0x00000000030572ca */ /* 0x000fe200000e0000 */
[----:B------:R-:W-:-:S12]  /*353e0*/  ULDC UR4, c[0x0][0x20] ;  /* 0x0000080000047ab9 */ /* 0x000fd80000000800 */
[----:B------:R-:W-:-:S09]  /*353f0*/  UIADD3 UR4, -UR4, UR5, URZ ;  /* 0x0000000504047290 */ /* 0x000fd2000fffe13f */
[----:B------:R-:W2:Y:S04]  /*35400*/  LDL.64 R6, [UR4+0x18] ;  /* 0x00001804ff067983 */ /* 0x000ea80008100a00 */
[----:B------:R-:W3:Y:S01]  /*35410*/  LDL.64 R4, [UR4] ;  /* 0x00000004ff047983 */ /* 0x000ee20008100a00 */
[----:B------:R-:W-:-:S03]  /*35420*/  ULDC.64 UR6, c[0x0][0x208] ;  /* 0x0000820000067ab9 */ /* 0x000fc60000000a00 */
[----:B--2---:R-:W2:Y:S04]  /*35430*/  LD.E R8, desc[UR6][R6.64+0x1c] ;  /* 0x00001c0606087980 */ /* 0x004ea8000c101900 */
[----:B---3--:R0:W5:Y:S04]  /*35440*/  LD.E R3, desc[UR6][R4.64] ;  /* 0x0000000604037980 */ /* 0x008168000c101900 */
[----:B------:R0:W5:Y:S01]  /*35450*/  LD.E R10, desc[UR6][R4.64+0x4] ;  /* 0x00000406040a7980 */ /* 0x000162000c101900 */
[----:B------:R-:W-:Y:S01]  /*35460*/  BSSY B1, `(.L_x_3223) ;  /* 0x0000005000017945 */ /* 0x000fe20003800000 */
[----:B--2---:R-:W-:-:S04]  /*35470*/  LOP3.LUT R8, R8, 0x1, RZ, 0xfc, !PT ;  /* 0x0000000108087812 */ /* 0x004fc800078efcff */
[----:B------:R-:W-:-:S13]  /*35480*/  ISETP.NE.AND P0, PT, R8, 0x3, PT ;  /* 0x000000030800780c */ /* 0x000fda0003f05270 */
[----:B0-----:R-:W-:Y:S05]  /*35490*/  @!P0 BRA `(.L_x_3224) ;  /* 0x0000000000048947 */ /* 0x001fea0003800000 */
[----:B------:R-:W-:Y:S01]  /*354a0*/  BPT.TRAP 0x1 ;  /* 0x000000040000795c */ /* 0x000fe20000300000 */
.L_x_3224:
[----:B------:R-:W-:Y:S05]  /*354b0*/  BSYNC B1 ;  /* 0x0000000000017941 */ /* 0x000fea0003800000 */
.L_x_3223:
        /* <DEDUP_REMOVED lines=13> */
.L_x_3226:
[----:B------:R-:W-:Y:S05]  /*35590*/  BSYNC B1 ;  /* 0x0000000000017941 */ /* 0x000fea0003800000 */
.L_x_3225:
        /* <DEDUP_REMOVED lines=8> */
.L_x_3228:
[----:B------:R-:W-:Y:S05]  /*35620*/  BSYNC B1 ;  /* 0x0000000000017941 */ /* 0x000fea0003800000 */
.L_x_3227:
[----:B0----5:R-:W2:Y:S04]  /*35630*/  LDL.64 R8, [UR4] ;  /* 0x00000004ff087983 */ /* 0x021ea80008100a00 */
[----:B------:R-:W3:Y:S04]  /*35640*/  LDL.64 R6, [UR4+0x28] ;  /* 0x00002804ff067983 */ /* 0x000ee80008100a00 */
[----:B------:R-:W4:Y:S04]  /*35650*/  LDL.64 R4, [UR4+0x20] ;  /* 0x00002004ff047983 */ /* 0x000f280008100a00 */
[----:B------:R-:W4:Y:S04]  /*35660*/  LDL.64 R10, [UR4+0x8] ;  /* 0x00000804ff0a7983 */ /* 0x000f280008100a00 */
[----:B--2---:R-:W2:Y:S04]  /*35670*/  LD.E R9, desc[UR6][R8.64] ;  /* 0x0000000608097980 */ /* 0x004ea8000c101900 */
[----:B---3--:R-:W2:Y:S01]  /*35680*/  LD.E.64 R12, desc[UR6][R6.64] ;  /* 0x00000006060c7980 */ /* 0x008ea2000c101b00 */
[----:B------:R-:W-:Y:S05]  /*35690*/  WARPSYNC.ALL ;  /* 0x0000000000007948 */ /* 0x000fea0003800000 */
[----:B----4-:R0:W-:Y:S04]  /*356a0*/  ST.E desc[UR6][R10.64], RZ ;  /* 0x000000ff0a007985 */ /* 0x0101e8000c101906 */
[----:B------:R-:W3:Y:S01]  /*356b0*/  LD.E.64 R6, desc[UR6][R4.64] ;  /* 0x0000000604067980 */ /* 0x000ee2000c101b00 */
[----:B--2---:R-:W-:Y:S01]  /*356c0*/  IMAD R8, R9, 0x300, R12 ;  /* 0x0000030009087824 */ /* 0x004fe200078e020c */
[----:B------:R-:W-:Y:S01]  /*356d0*/  WARPGROUP.ARRIVE ;  /* 0x00000000000079c5 */ /* 0x000fe20000000000 */
[----:B------:R-:W-:-:S02]  /*356e0*/  IMAD.MOV.U32 R9, RZ, RZ, R13 ;  /* 0x000000ffff097224 */ /* 0x000fc400078e000d */
[----:B------:R-:W-:Y:S01]  /*356f0*/  IMAD.MOV.U32 R208, RZ, RZ, 0x1 ;  /* 0x00000001ffd07424 */ /* 0x000fe200078e00ff */
        /* <DEDUP_REMOVED lines=10> */
[----:B------:R-:W-:-:S03]  /*357a0*/  WARPGROUP.ARRIVE ;  /* 0x00000000000079c5 */ /* 0x000fc60000000000 */
        /* <DEDUP_REMOVED lines=21> */
[----:B------:R-:W-:-:S03]  /*35900*/  IMAD.MOV.U32 R9, RZ, RZ, R13 ;  /* 0x000000ffff097224 */ /* 0x000fc600078e000d */
        /* <DEDUP_REMOVED lines=8> */
[----:B------:R-:W2:Y:S04]  /*35990*/  LDL.64 R6, [UR4+0x38] ;  /* 0x00003804ff067983 */ /* 0x000ea80008100a00 */
[----:B------:R-:W3:Y:S04]  /*359a0*/  LDL.64 R4, [UR4+0x30] ;  /* 0x00003004ff047983 */ /* 0x000ee80008100a00 */
[----:B--2---:R-:W2:Y:S01]  /*359b0*/  LD.E R6, desc[UR6][R6.64] ;  /* 0x0000000606067980 */ /* 0x004ea2000c101900 */
[----:B---3--:R-:W-:Y:S01]  /*359c0*/  MOV R4, R4 ;  /* 0x0000000400047202 */ /* 0x008fe20000000f00 */
[----:B------:R-:W-:Y:S01]  /*359d0*/  BSSY B1, `(.L_x_3230) ;  /* 0x0000007000017945 */ /* 0x000fe20003800000 */
[----:B--2---:R-:W-:-:S04]  /*359e0*/  LEA.HI R3, R6, R6, RZ, 0x1 ;  /* 0x0000000606037211 */ /* 0x004fc800078f08ff */
[----:B------:R-:W-:-:S05]  /*359f0*/  LOP3.LUT R3, R3, 0xfffffffe, RZ, 0xc0, !PT ;  /* 0xfffffffe03037812 */ /* 0x000fca00078ec0ff */
[----:B------:R-:W-:-:S05]  /*35a00*/  IMAD.IADD R3, R6, 0x1, -R3 ;  /* 0x0000000106037824 */ /* 0x000fca00078e0a03 */
[----:B------:R-:W-:-:S04]  /*35a10*/  SHF.L.U32 R3, R3, 0x1f, RZ ;  /* 0x0000001f03037819 */ /* 0x000fc800000006ff */
[----:B------:R-:W1:Y:S02]  /*35a20*/  SYNCS.PHASECHK.TRANS64.TRYWAIT P0, [R4+URZ+0x32410], R3 ;  /* 0x03241003040075a7 */ /* 0x000e64000800017f */
[----:B01----:R-:W-:Y:S05]  /*35a30*/  @!P0 BRA `(.L_x_3231) ;  /* 0x000000ac00a48947 */ /* 0x003fea0003800000 */
.L_x_3254:
[----:B------:R-:W-:Y:S05]  /*35a40*/  BSYNC B1 ;  /* 0x0000000000017941 */ /* 0x000fea0003800000 */
.L_x_3230:
[----:B------:R-:W2:Y:S04]  /*35a50*/  LDL.64 R6, [UR4+0x40] ;  /* 0x00004004ff067983 */ /* 0x000ea80008100a00 */
[----:B0-----:R-:W3:Y:S04]  /*35a60*/  LDL.64 R4, [UR4] ;  /* 0x00000004ff047983 */ /* 0x001ee80008100a00 */
        /* <DEDUP_REMOVED lines=8> */
.L_x_3233:
[----:B------:R-:W-:Y:S05]  /*35af0*/  BSYNC B1 ;  /* 0x0000000000017941 */ /* 0x000fea0003800000 */
.L_x_3232:
        /* <DEDUP_REMOVED lines=13> */
.L_x_3235:
[----:B------:R-:W-:Y:S05]  /*35bd0*/  BSYNC B1 ;  /* 0x0000000000017941 */ /* 0x000fea0003800000 */
.L_x_3234:
        /* <DEDUP_REMOVED lines=8> */
.L_x_3237:
[----:B------:R-:W-:Y:S05]  /*35c60*/  BSYNC B1 ;  /* 0x0000000000017941 */ /* 0x000fea0003800000 */
.L_x_3236:
[----:B------:R-:W2:Y:S04]  /*35c70*/  LDL.64 R10, [UR4] ;  /* 0x00000004ff0a7983 */ /* 0x000ea80008100a00 */
[----:B------:R-:W3:Y:S04]  /*35c80*/  LDL.64 R6, [UR4+0x58] ;  /* 0x00005804ff067983 */ /* 0x000ee80008100a00 */
[----:B------:R-:W4:Y:S04]  /*35c90*/  LDL.64 R4, [UR4+0x48] ;  /* 0x00004804ff047983 */ /* 0x000f280008100a00 */
[----:B0----5:R-:W4:Y:S04]  /*35ca0*/  LDL.64 R8, [UR4+0x50] ;  /* 0x00005004ff087983 */ /* 0x021f280008100a00 */
[----:B------:R-:W4:Y:S04]  /*35cb0*/  LDL.LU R14, [R1+0x460] ;  /* 0x00046000010e7983 */ /* 0x000f280000300800 */
[----:B--2---:R-:W2:Y:S04]  /*35cc0*/  LD.E R11, desc[UR6][R10.64] ;  /* 0x000000060a0b7980 */ /* 0x004ea8000c101900 */
[----:B---3--:R-:W2:Y:S04]  /*35cd0*/  LD.E.64 R6, desc[UR6][R6.64] ;  /* 0x0000000606067980 */ /* 0x008ea8000c101b00 */
[----:B----4-:R-:W3:Y:S04]  /*35ce0*/  LD.E R3, desc[UR6][R4.64] ;  /* 0x0000000604037980 */ /* 0x010ee8000c101900 */
[----:B------:R-:W4:Y:S01]  /*35cf0*/  LD.E.64 R12, desc[UR6][R8.64] ;  /* 0x00000006080c7980 */ /* 0x000f22000c101b00 */
[----:B------:R-:W-:Y:S05]  /*35d00*/  WARPSYNC.ALL ;  /* 0x0000000000007948 */ /* 0x000fea0003800000 */
[----:B------:R-:W-:Y:S01]  /*35d10*/  WARPGROUP.ARRIVE ;  /* 0x00000000000079c5 */ /* 0x000fe20000000000 */
[----:B--2---:R-:W-:Y:S01]  /*35d20*/  IMAD R6, R11, 0xc00, R6 ;  /* 0x00000c000b067824 */ /* 0x004fe200078e0206 */
[----:B---3--:R-:W-:-:S04]  /*35d30*/  ISETP.NE.U32.AND P0, PT, R3, RZ, PT ;  /* 0x000000ff0300720c */ /* 0x008fc80003f05070 */
[----:B------:R-:W-:Y:S02]  /*35d40*/  R2UR UR10, R6 ;  /* 0x00000000060a72ca */ /* 0x000fe400000e0000 */
[----:B----4-:R-:W-:Y:S02]  /*35d50*/  R2UR UR8, R12 ;  /* 0x000000000c0872ca */ /* 0x010fe400000e0000 */
[----:B------:R-:W-:Y:S02]  /*35d60*/  R2UR UR9, R13 ;  /* 0x000000000d0972ca */ /* 0x000fe400000e0000 */
[----:B------:R-:W-:-:S03]  /*35d70*/  R2UR UR11, R7 ;  /* 0x00000000070b72ca */ /* 0x000fc600000e0000 */
[----:B------:R-:W-:-:S10]  /*35d80*/  VOTEU.ANY UP0, P0 ;  /* 0x00000000003f7886 */ /* 0x000fd40000000100 */
[----:B------:R-:W-:Y:S03]  /*35d90*/  HGMMA.64x96x16.F32 R24, gdesc[UR8], R24, UP0, gsb0 ;  /* 0x01600000081879f0 */ /* 0x000fe6000b800818 */
[----:B------:R-:W-:Y:S02]  /*35da0*/  WARPGROUP.DEPBAR.LE gsb0, 0x0 ;  /* 0x00008000000079c5 */ /* 0x000fe40000010000 */
[----:B------:R-:W-:Y:S04]  /*35db0*/  ST.E desc[UR6][R4.64], R208 ;  /* 0x000000d004007985 */ /* 0x000fe8000c101906 */
[----:B------:R-:W2:Y:S01]  /*35dc0*/  LD.E.64 R10, desc[UR6][R8.64] ;  /* 0x00000006080a7980 */ /* 0x000ea2000c101b00 */
[----:B------:R-:W-:-:S02]  /*35dd0*/  VIADD R12, R6, 0x2 ;  /* 0x00000002060c7836 */ /* 0x000fc40000000000 */
[----:B------:R-:W-:-:S03]  /*35de0*/  IMAD.MOV.U32 R13, RZ, RZ, R7 ;  /* 0x000000ffff0d7224 */ /* 0x000fc600078e0007 */
[----:B------:R-:W-:Y:S02]  /*35df0*/  R2UR UR10, R12 ;  /* 0x000000000c0a72ca */ /* 0x000fe400000e0000 */
[----:B------:R-:W-:Y:S01]  /*35e00*/  R2UR UR11, R13 ;  /* 0x000000000d0b72ca */ /* 0x000fe200000e0000 */
[----:B------:R-:W-:Y:S01]  /*35e10*/  WARPGROUP.ARRIVE ;  /* 0x00000000000079c5 */ /* 0x000fe20000000000 */
[----:B--2---:R-:W-:Y:S01]  /*35e20*/  VIADD R10, R10, 0x2 ;  /* 0x000000020a0a7836 */ /* 0x004fe20000000000 */
[----:B------:R-:W-:-:S04]  /*35e30*/  R2UR UR9, R11 ;  /* 0x000000000b0972ca */ /* 0x000fc800000e0000 */
[----:B------:R-:W-:-:S13]  /*35e40*/  R2UR UR8, R10 ;  /* 0x000000000a0872ca */ /* 0x000fda00000e0000 */
[----:B------:R-:W-:Y:S03]  /*35e50*/  HGMMA.64x96x16.F32 R24, gdesc[UR8], R24, gsb0 ;  /* 0x01600000081879f0 */ /* 0x000fe60008000818 */
        /* <DEDUP_REMOVED lines=163> */
[----:B------:R-:W-:-:S06]  /*36890*/  WARPGROUP.ARRIVE ;  /* 0x00000000000079c5 */ /* 0x000fcc0000000000 */
[----:B------:R-:W0:Y:S02]  /*368a0*/  S2R R209, SR_TID.X ;  /* 0x0000000000d17919 */ /* 0x000e240000002100 */
[----:B0-----:R-:W-:Y:S01]  /*368b0*/  LOP3.LUT P1, RZ, R209, 0x7f, RZ, 0xc0, !PT ;  /* 0x0000007fd1ff7812 */ /* 0x001fe2000782c0ff */
[----:B--2---:R-:W-:Y:S02]  /*368c0*/  VIADD R6, R12, 0xc06 ;  /* 0x00000c060c067836 */ /* 0x004fe40000000000 */
[----:B------:R-:W-:-:S03]  /*368d0*/  IMAD.MOV.U32 R7, RZ, RZ, R13 ;  /* 0x000000ffff077224 */ /* 0x000fc600078e000d */
[----:B------:R-:W-:Y:S02]  /*368e0*/  R2UR UR8, R6 ;  /* 0x00000000060872ca */ /* 0x000fe400000e0000 */
[----:B------:R-:W-:-:S13]  /*368f0*/  R2UR UR9, R7 ;  /* 0x00000000070972ca */ /* 0x000fda00000e0000 */
[----:B------:R-:W-:Y:S03]  /*36900*/  HGMMA.64x96x16.F32 R24, gdesc[UR8], R24, gsb0 ;  /* 0x01600000081879f0 */ /* 0x000fe60008000818 */
[----:B------:R-:W-:Y:S02]  /*36910*/  WARPGROUP.DEPBAR.LE gsb0, 0x0 ;  /* 0x00008000000079c5 */ /* 0x000fe40000010000 */
[----:B------:R0:W-:Y:S04]  /*36920*/  ST.E desc[UR6][R4.64], R208 ;  /* 0x000000d004007985 */ /* 0x0001e8000c101906 */
[----:B------:R-:W2:Y:S04]  /*36930*/  @!P1 LDL.64 R6, [UR4+0x18] ;  /* 0x00001804ff069983 */ /* 0x000ea80008100a00 */
[----:B------:R-:W3:Y:S01]  /*36940*/  @!P1 LDL.64 R8, [UR4] ;  /* 0x00000004ff089983 */ /* 0x000ee20008100a00 */
[----:B------:R-:W-:-:S04]  /*36950*/  SHF.R.U32.HI R3, RZ, 0x7, R209 ;  /* 0x00000007ff037819 */ /* 0x000fc800000116d1 */
[----:B------:R-:W-:-:S05]  /*36960*/  IADD3 R3, -R3, 0xb, RZ ;  /* 0x0000000b03037810 */ /* 0x000fca0007ffe1ff */
[----:B------:R1:W-:Y:S06]  /*36970*/  BAR.ARV R3, 0x100 ;  /* 0x000400030000751d */ /* 0x0003ec0000002000 */
[----:B--2---:R-:W2:Y:S04]  /*36980*/  @!P1 LD.E.64 R6, desc[UR6][R6.64+0x30] ;  /* 0x0000300606069980 */ /* 0x004ea8000c101b00 */
[----:B---3--:R-:W3:Y:S01]  /*36990*/  @!P1 LD.E R8, desc[UR6][R8.64] ;  /* 0x0000000608089980 */ /* 0x008ee2000c101900 */
[----:B------:R-:W-:-:S02]  /*369a0*/  IMAD.MOV.U32 R74, RZ, RZ, R72 ;  /* 0x000000ffff4a7224 */ /* 0x000fc400078e0048 */
[----:B-1----:R-:W-:Y:S01]  /*369b0*/  IMAD.MOV.U32 R3, RZ, RZ, R73 ;  /* 0x000000ffff037224 */ /* 0x002fe200078e0049 */
[----:B--2---:R-:W-:-:S05]  /*369c0*/  @!P1 MOV R11, R6 ;  /* 0x00000006000b9202 */ /* 0x004fca0000000f00 */
[----:B---3--:R-:W-:-:S05]  /*369d0*/  @!P1 IMAD R10, R8, 0x8, R11 ;  /* 0x00000008080a9824 */ /* 0x008fca00078e020b */
[----:B------:R-:W-:-:S04]  /*369e0*/  @!P1 PRMT R10, RZ, 0x654, R10 ;  /* 0x00000654ff0a9816 */ /* 0x000fc8000000000a */
[----:B------:R1:W-:Y:S01]  /*369f0*/  @!P1 SYNCS.ARRIVE.TRANS64.RED.A1T0 RZ, [R10+URZ], RZ ;  /* 0x000000ff0aff99a7 */ /* 0x0003e2000810043f */
[----:B0-----:R-:W2:Y:S04]  /*36a00*/  LD.E R4, desc[UR6][R74.64] ;  /* 0x000000064a047980 */ /* 0x001ea8000c101900 */
[----:B------:R0:W3:Y:S04]  /*36a10*/  LD.E R13, desc[UR6][R2.64] ;  /* 0x00000006020d7980 */ /* 0x0000e8000c101900 */
[----:B------:R-:W4:Y:S04]  /*36a20*/  LD.E R11, desc[UR6][R74.64+0x8] ;  /* 0x000008064a0b7980 */ /* 0x000f28000c101900 */
[----:B------:R-:W4:Y:S04]  /*36a30*/  LD.E R12, desc[UR6][R74.64+0x18] ;  /* 0x000018064a0c7980 */ /* 0x000f28000c101900 */
[----:B-1----:R-:W4:Y:S04]  /*36a40*/  LD.E R10, desc[UR6][R74.64+0x4] ;  /* 0x000004064a0a7980 */ /* 0x002f28000c101900 */
[----:B------:R-:W4:Y:S04]  /*36a50*/  LD.E R8, desc[UR6][R74.64+0xc] ;  /* 0x00000c064a087980 */ /* 0x000f28000c101900 */
[----:B------:R-:W4:Y:S04]  /*36a60*/  LD.E R15, desc[UR6][R74.64+0x10] ;  /* 0x000010064a0f7980 */ /* 0x000f28000c101900 */
[----:B------:R-:W4:Y:S01]  /*36a70*/  LD.E R17, desc[UR6][R74.64+0x14] ;  /* 0x000014064a117980 */ /* 0x000f22000c101900 */
[----:B------:R-:W-:-:S04]  /*36a80*/  LOP3.LUT R14, R14, 0xfff7ffff, RZ, 0xc0, !PT ;  /* 0xfff7ffff0e0e7812 */ /* 0x000fc800078ec0ff */
[----:B------:R-:W-:-:S05]  /*36a90*/  @P1 LOP3.LUT R14, R14, 0x80000, RZ, 0xfc, !PT ;  /* 0x000800000e0e1812 */ /* 0x000fca00078efcff */
[----:B------:R1:W-:Y:S01]  /*36aa0*/  STL [R1+0x460], R14 ;  /* 0x0004600e01007387 */ /* 0x0003e20000100800 */
[----:B------:R-:W-:Y:S01]  /*36ab0*/  BSSY B1, `(.L_x_3239) ;  /* 0x000003e000017945 */ /* 0x000fe20003800000 */
[----:B--2---:R-:W-:-:S04]  /*36ac0*/  SHF.R.S32.HI R5, RZ, 0x1f, R4 ;  /* 0x0000001fff057819 */ /* 0x004fc80000011404 */
[----:B------:R-:W-:-:S04]  /*36ad0*/  LEA.HI R5, R5, R4, RZ, 0x7 ;  /* 0x0000000405057211 */ /* 0x000fc800078f38ff */
[----:B------:R-:W-:-:S05]  /*36ae0*/  LOP3.LUT R7, R5, 0xffffff80, RZ, 0xc0, !PT ;  /* 0xffffff8005077812 */ /* 0x000fca00078ec0ff */
[----:B------:R-:W-:-:S05]  /*36af0*/  IMAD.IADD R7, R4, 0x1, -R7 ;  /* 0x0000000104077824 */ /* 0x000fca00078e0a07 */
[----:B0-----:R-:W-:-:S04]  /*36b00*/  SHF.R.S32.HI R2, RZ, 0x1f, R7 ;  /* 0x0000001fff027819 */ /* 0x001fc80000011407 */
[----:B------:R-:W-:-:S04]  /*36b10*/  LEA.HI R3, R2, R7, RZ, 0x2 ;  /* 0x0000000702037211 */ /* 0x000fc800078f10ff */
[--C-:B------:R-:W-:Y:S02]  /*36b20*/  SHF.R.S32.HI R4, RZ, 0x2, R3.reuse ;  /* 0x00000002ff047819 */ /* 0x100fe40000011403 */
[----:B------:R-:W-:Y:S02]  /*36b30*/  SHF.R.S32.HI R9, RZ, 0x1f, R3 ;  /* 0x0000001fff097819 */ /* 0x000fe40000011403 */
[----:B------:R-:W-:Y:S02]  /*36b40*/  LEA.HI R6, R2, R7, RZ, 0x5 ;  /* 0x0000000702067211 */ /* 0x000fe400078f28ff */
[----:B------:R-:W-:Y:S02]  /*36b50*/  LEA.HI R9, R9, R4, RZ, 0x3 ;  /* 0x0000000409097211 */ /* 0x000fe400078f18ff */
[----:B------:R-:W-:Y:S02]  /*36b60*/  SHF.R.S32.HI R2, RZ, 0x7, R5 ;  /* 0x00000007ff027819 */ /* 0x000fe40000011405 */
[----:B------:R-:W-:-:S02]  /*36b70*/  SHF.R.S32.HI R6, RZ, 0x5, R6 ;  /* 0x00000005ff067819 */ /* 0x000fc40000011406 */
[----:B------:R-:W-:Y:S02]  /*36b80*/  LOP3.LUT R9, R9, 0xfffffff8, RZ, 0xc0, !PT ;  /* 0xfffffff809097812 */ /* 0x000fe400078ec0ff */
[----:B------:R-:W-:Y:S01]  /*36b90*/  LEA.HI R5, R5, R2, RZ, 0x1 ;  /* 0x0000000205057211 */ /* 0x000fe200078f08ff */
[----:B---3--:R-:W-:Y:S02]  /*36ba0*/  IMAD R6, R13, 0x8, R6 ;  /* 0x000000080d067824 */ /* 0x008fe400078e0206 */
[----:B------:R-:W-:Y:S01]  /*36bb0*/  IMAD.IADD R9, R4, 0x1, -R9 ;  /* 0x0000000104097824 */ /* 0x000fe200078e0a09 */
[----:B------:R-:W-:Y:S01]  /*36bc0*/  LOP3.LUT R5, R5, 0x3fffffe, RZ, 0xc0, !PT ;  /* 0x03fffffe05057812 */ /* 0x000fe200078ec0ff */
[----:B----4-:R-:W-:Y:S01]  /*36bd0*/  IMAD R13, R0, -0x60, R11 ;  /* 0xffffffa0000d7824 */ /* 0x010fe200078e020b */
[----:B------:R-:W-:Y:S02]  /*36be0*/  LOP3.LUT R4, R3, 0x7ffffffc, RZ, 0xc0, !PT ;  /* 0x7ffffffc03047812 */ /* 0x000fe400078ec0ff */
[----:B------:R-:W-:Y:S01]  /*36bf0*/  ISETP.GE.AND P0, PT, R12, 0x1, PT ;  /* 0x000000010c00780c */ /* 0x000fe20003f06270 */
[----:B------:R-:W-:Y:S01]  /*36c00*/  IMAD.IADD R5, R2, 0x1, -R5 ;  /* 0x0000000102057824 */ /* 0x000fe200078e0a05 */
[----:B------:R-:W-:Y:S01]  /*36c10*/  IADD3 R3, -R10, 0x1, R13 ;  /* 0x000000010a037810 */ /* 0x000fe20007ffe10d */
[----:B------:R-:W-:-:S02]  /*36c20*/  IMAD.U32 R2, R6, 0x10, R9 ;  /* 0x0000001006027824 */ /* 0x000fc400078e0009 */
[----:B------:R-:W-:Y:S02]  /*36c30*/  IMAD.IADD R4, R7, 0x1, -R4 ;  /* 0x0000000107047824 */ /* 0x000fe400078e0a04 */
[----:B------:R-:W-:Y:S01]  /*36c40*/  IMAD R6, R5, 0x40, R2 ;  /* 0x0000004005067824 */ /* 0x000fe200078e0202 */
[----:B------:R-:W-:Y:S01]  /*36c50*/  LOP3.LUT R5, RZ, R8, RZ, 0x33, !PT ;  /* 0x00000008ff057212 */ /* 0x000fe200078e33ff */
[C---:B------:R-:W-:Y:S02]  /*36c60*/  IMAD R2, R4.reuse, -0x2, R3 ;  /* 0xfffffffe04027824 */ /* 0x040fe400078e0203 */
[C---:B------:R-:W-:Y:S02]  /*36c70*/  IMAD.SHL.U32 R3, R4.reuse, 0x2, RZ ;  /* 0x0000000204037824 */ /* 0x040fe400078e00ff */
[----:B------:R-:W-:Y:S02]  /*36c80*/  IMAD R13, R4, -0x2, R13 ;  /* 0xfffffffe040d7824 */ /* 0x000fe400078e020d */
[----:B------:R-:W-:-:S02]  /*36c90*/  IMAD.IADD R15, R2, 0x1, R15 ;  /* 0x00000001020f7824 */ /* 0x000fc400078e020f */
[----:B------:R-:W-:Y:S02]  /*36ca0*/  IMAD.IADD R9, R2, 0x1, R5 ;  /* 0x0000000102097824 */ /* 0x000fe400078e0205 */
[----:B------:R-:W-:Y:S01]  /*36cb0*/  IMAD R8, R0, -0x60, -R3 ;  /* 0xffffffa000087824 */ /* 0x000fe200078e0a03 */
[----:B------:R-:W-:Y:S01]  /*36cc0*/  VIADDMNMX R3, R6, R15, R13, PT ;  /* 0x0000000f06037246 */ /* 0x000fe2000380010d */
[----:B------:R-:W-:Y:S02]  /*36cd0*/  IMAD R17, R0, -0x60, R17 ;  /* 0xffffffa000117824 */ /* 0x000fe400078e0211 */
[----:B------:R-:W-:Y:S01]  /*36ce0*/  IMAD.IADD R0, R9, 0x1, R6 ;  /* 0x0000000109007824 */ /* 0x000fe200078e0206 */
[----:B-1----:R-:W-:Y:S06]  /*36cf0*/  @!P0 BRA `(.L_x_3240) ;  /* 0x0000000000648947 */ /* 0x002fec0003800000 */
        /* <DEDUP_REMOVED lines=8> */
[----:B------:R-:W2:Y:S04]  /*36d80*/  LD.E R2, desc[UR6][R74.64+0x1c] ;  /* 0x00001c064a027980 */ /* 0x000ea8000c101900 */
[----:B------:R-:W3:Y:S01]  /*36d90*/  LD.E R7, desc[UR6][R74.64+0x20] ;  /* 0x000020064a077980 */ /* 0x000ee2000c101900 */
[----:B--2---:R-:W-:-:S05]  /*36da0*/  IMAD.HI.U32 R2, R5, R2, RZ ;  /* 0x0000000205027227 */ /* 0x004fca00078e00ff */
[----:B---3--:R-:W-:-:S07]  /*36db0*/  SHF.R.U32.HI R5, RZ, R7, R2 ;  /* 0x00000007ff057219 */ /* 0x008fce0000011602 */
.L_x_3244:
[----:B------:R-:W-:Y:S05]  /*36dc0*/  BSYNC B3 ;  /* 0x0000000000037941 */ /* 0x000fea0003800000 */
.L_x_3243:
[----:B------:R-:W-:Y:S01]  /*36dd0*/  LOP3.LUT R5, RZ, R5, RZ, 0x33, !PT ;  /* 0x00000005ff057212 */ /* 0x000fe200078e33ff */
[----:B------:R-:W-:Y:S06]  /*36de0*/  BRA `(.L_x_3245) ;  /* 0x0000000000187947 */ /* 0x000fec0003800000 */
.L_x_3242:
[----:B------:R-:W-:-:S13]  /*36df0*/  ISETP.NE.AND P0, PT, R12, 0x1, PT ;  /* 0x000000010c00780c */ /* 0x000fda0003f05270 */
[----:B------:R-:W-:Y:S05]  /*36e00*/  @!P0 BRA `(.L_x_3245) ;  /* 0x0000000000108947 */ /* 0x000fea0003800000 */
[----:B------:R-:W2:Y:S04]  /*36e10*/  LD.E R2, desc[UR6][R74.64+0x1c] ;  /* 0x00001c064a027980 */ /* 0x000ea8000c101900 */
[----:B------:R-:W3:Y:S01]  /*36e20*/  LD.E R4, desc[UR6][R74.64+0x20] ;  /* 0x000020064a047980 */ /* 0x000ee2000c101900 */
[----:B--2---:R-:W-:-:S05]  /*36e30*/  IMAD.HI.U32 R5, R5, R2, RZ ;  /* 0x0000000205057227 */ /* 0x004fca00078e00ff */
[----:B---3--:R-:W-:-:S07]  /*36e40*/  SHF.R.U32.HI R5, RZ, R4, R5 ;  /* 0x00000004ff057219 */ /* 0x008fce0000011605 */
.L_x_3245:
[----:B------:R-:W-:Y:S05]  /*36e50*/  BSYNC B2 ;  /* 0x0000000000027941 */ /* 0x000fea0003800000 */
.L_x_3241:
[----:B------:R-:W-:-:S05]  /*36e60*/  IMAD R5, R12, R5, R8 ;  /* 0x000000050c057224 */ /* 0x000fca00078e0208 */
[----:B------:R-:W-:Y:S02]  /*36e70*/  VIMNMX R0, R0, R5, !PT ;  /* 0x0000000500007248 */ /* 0x000fe40007fe0100 */
[----:B------:R-:W-:-:S07]  /*36e80*/  VIADDMNMX R3, R5, R12, R3, PT ;  /* 0x0000000c05037246 */ /* 0x000fce0003800103 */
.L_x_3240:
[----:B------:R-:W-:Y:S05]  /*36e90*/  BSYNC B1 ;  /* 0x0000000000017941 */ /* 0x000fea0003800000 */
.L_x_3239:
[C---:B------:R-:W-:Y:S01]  /*36ea0*/  ISETP.GE.AND P1, PT, R17.reuse, 0x9, PT ;  /* 0x000000091100780c */ /* 0x040fe20003f26270 */
[----:B------:R-:W-:Y:S01]  /*36eb0*/  VIADD R6, R6, 0x8 ;  /* 0x0000000806067836 */ /* 0x000fe20000000000 */
[----:B------:R-:W-:Y:S01]  /*36ec0*/  ISETP.GE.AND P0, PT, R17, 0x2, PT ;  /* 0x000000021100780c */ /* 0x000fe20003f06270 */
[----:B------:R-:W-:Y:S01]  /*36ed0*/  BSSY B1, `(.L_x_3246) ;  /* 0x000008e000017945 */ /* 0x000fe20003800000 */
[C---:B------:R-:W-:Y:S01]  /*36ee0*/  ISETP.GT.AND P2, PT, R0.reuse, 0x8, !P1 ;  /* 0x000000080000780c */ /* 0x040fe20004f44270 */
[----:B------:R-:W-:Y:S01]  /*36ef0*/  IMAD.IADD R4, R9, 0x1, R6 ;  /* 0x0000000109047824 */ /* 0x000fe200078e0206 */
[----:B------:R-:W-:Y:S02]  /*36f00*/  ISETP.GT.AND P3, PT, R0, 0x1, !P0 ;  /* 0x000000010000780c */ /* 0x000fe40004764270 */
[----:B------:R-:W-:Y:S02]  /*36f10*/  ISETP.LT.OR P2, PT, R3, 0x9, P2 ;  /* 0x000000090300780c */ /* 0x000fe40001741670 */
[----:B------:R-:W-:-:S02]  /*36f20*/  ISETP.GE.AND P4, PT, R17, 0xa, PT ;  /* 0x0000000a1100780c */ /* 0x000fc40003f86270 */
[----:B------:R-:W-:Y:S02]  /*36f30*/  FSEL R28, R28, -INF , !P2 ;  /* 0xff8000001c1c7808 */ /* 0x000fe40005000000 */
[----:B------:R-:W-:Y:S02]  /*36f40*/  ISETP.LT.OR P3, PT, R3, 0x2, P3 ;  /* 0x000000020300780c */ /* 0x000fe40001f61670 */
        /* <DEDUP_REMOVED lines=80> */
[----:B------:R-:W-:Y:S02]  /*37450*/  ISETP.GE.AND P2, PT, R17, 0x4a, PT ;  /* 0x0000004a1100780c */ /* 0x000fe40003f46270 */
[----:B------:R-:W-:-:S02]  /*37460*/  VIADDMNMX R5, R6, R15, R13, PT ;  /* 0x0000000f06057246 */ /* 0x000fc4000380010d */
        /* <DEDUP_REMOVED lines=39> */
.L_x_3251:
[----:B------:R-:W-:Y:S05]  /*376e0*/  BSYNC B3 ;  /* 0x0000000000037941 */ /* 0x000fea0003800000 */
.L_x_3250:
[----:B------:R-:W-:Y:S01]  /*376f0*/  LOP3.LUT R11, RZ, R11, RZ, 0x33, !PT ;  /* 0x0000000bff0b7212 */ /* 0x000fe200078e33ff */
[----:B------:R-:W-:Y:S06]  /*37700*/  BRA `(.L_x_3252) ;  /* 0x0000000000187947 */ /* 0x000fec0003800000 */
.L_x_3249:
[----:B------:R-:W-:-:S13]  /*37710*/  ISETP.NE.AND P6, PT, R12, 0x1, PT ;  /* 0x000000010c00780c */ /* 0x000fda0003fc5270 */
[----:B------:R-:W-:Y:S05]  /*37720*/  @!P6 BRA `(.L_x_3252) ;  /* 0x000000000010e947 */ /* 0x000fea0003800000 */
[----:B------:R-:W2:Y:S04]  /*37730*/  LD.E R0, desc[UR6][R74.64+0x1c] ;  /* 0x00001c064a007980 */ /* 0x000ea8000c101900 */
[----:B------:R-:W3:Y:S01]  /*37740*/  LD.E R2, desc[UR6][R74.64+0x20] ;  /* 0x000020064a027980 */ /* 0x000ee2000c101900 */
[----:B--2---:R-:W-:-:S05]  /*37750*/  IMAD.HI.U32 R11, R11, R0, RZ ;  /* 0x000000000b0b7227 */ /* 0x004fca00078e00ff */
[----:B---3--:R-:W-:-:S07]  /*37760*/  SHF.R.U32.HI R11, RZ, R2, R11 ;  /* 0x00000002ff0b7219 */ /* 0x008fce000001160b */
.L_x_3252:
[----:B------:R-:W-:Y:S05]  /*37770*/  BSYNC B2 ;  /* 0x0000000000027941 */ /* 0x000fea0003800000 */
.L_x_3248:
[----:B------:R-:W-:-:S05]  /*37780*/  IMAD R11, R12, R11, R8 ;  /* 0x0000000b0c0b7224 */ /* 0x000fca00078e0208 */
[----:B------:R-:W-:Y:S02]  /*37790*/  VIADDMNMX R5, R11, R12, R5, PT ;  /* 0x0000000c0b057246 */ /* 0x000fe40003800105 */
[----:B------:R-:W-:-:S07]  /*377a0*/  VIMNMX R4, R4, R11, !PT ;  /* 0x0000000b04047248 */ /* 0x000fce0007fe0100 */
.L_x_3247:
[----:B------:R-:W-:Y:S05]  /*377b0*/  BSYNC B1 ;  /* 0x0000000000017941 */ /* 0x000fea0003800000 */
.L_x_3246:
[C---:B------:R-:W-:Y:S01]  /*377c0*/  ISETP.GT.AND P0, PT, R4.reuse, 0x1, !P0 ;  /* 0x000000010400780c */ /* 0x040fe20004704270 */
[----:B------:R-:W2:Y:S01]  /*377d0*/  LDL.64 R2, [UR4+0x70] ;  /* 0x00007004ff027983 */ /* 0x000ea20008100a00 */
        /* <DEDUP_REMOVED lines=70> */
[C---:B------:R-:W-:Y:S02]  /*37c40*/  ISETP.GT.AND P0, PT, R4.reuse, RZ, !P6 ;  /* 0x000000ff0400720c */ /* 0x040fe40007704270 */
[C---:B------:R-:W-:Y:S02]  /*37c50*/  ISETP.GT.AND P2, PT, R4.reuse, 0x49, !P2 ;  /* 0x000000490400780c */ /* 0x040fe40005744270 */
[----:B------:R-:W-:Y:S02]  /*37c60*/  ISETP.LT.OR P0, PT, R5, 0x1, P0 ;  /* 0x000000010500780c */ /* 0x000fe40000701670 */
[----:B------:R-:W-:Y:S02]  /*37c70*/  ISETP.GT.AND P3, PT, R4, 0x50, !P3 ;  /* 0x000000500400780c */ /* 0x000fe40005f64270 */
[----:B------:R-:W-:-:S02]  /*37c80*/  FSEL R9, R26, -INF , !P0 ;  /* 0xff8000001a097808 */ /* 0x000fc40004000000 */
        /* <DEDUP_REMOVED lines=18> */
[----:B------:R-:W-:Y:S02]  /*37db0*/  ISETP.LT.OR P2, PT, R5, 0x4a, P2 ;  /* 0x0000004a0500780c */ /* 0x000fe40001741670 */
[----:B------:R-:W-:Y:S02]  /*37dc0*/  FMNMX.FTZ R7, R59, R6, !PT ;  /* 0x000000063b077209 */ /* 0x000fe40007810000 */
        /* <DEDUP_REMOVED lines=16> */
[----:B------:R-:W-:-:S05]  /*37ed0*/  FMNMX.FTZ R7, R71, R4, !PT ;  /* 0x0000000447077209 */ /* 0x000fca0007810000 */
[----:B--2---:R-:W-:Y:S04]  /*37ee0*/  ST.E desc[UR6][R2.64+0x4], R7 ;  /* 0x0000040702007985 */ /* 0x004fe8000c101906 */
[----:B------:R-:W2:Y:S01]  /*37ef0*/  LD.E R8, desc[UR6][R2.64+0x4] ;  /* 0x0000040602087980 */ /* 0x000ea2000c101900 */
        /* <DEDUP_REMOVED lines=24> */
[----:B0-----:R-:W-:Y:S02]  /*38080*/  FMNMX.FTZ R4, R5, R4, !PT ;  /* 0x0000000405047209 */ /* 0x001fe40007810000 */
[----:B------:R-:W-:Y:S04]  /*38090*/  ST.E desc[UR6][R2.64], R5 ;  /* 0x0000000502007985 */ /* 0x000fe8000c101906 */
[----:B--2---:R-:W0:Y:S02]  /*380a0*/  SHFL.BFLY PT, R7, R8, 0x2, 0x1f ;  /* 0x0c401f0008077f89 */ /* 0x004e2400000e0000 */
[----:B0-----:R-:W-:-:S02]  /*380b0*/  FMNMX.FTZ R10, R8, R7, !PT ;  /* 0x00000007080a7209 */ /* 0x001fc40007810000 */
[----:B------:R-:W0:Y:S04]  /*380c0*/  SHFL.BFLY PT, R7, R4, 0x1, 0x1f ;  /* 0x0c201f0004077f89 */ /* 0x000e2800000e0000 */
[----:B------:R-:W1:Y:S01]  /*380d0*/  SHFL.BFLY PT, R13, R10, 0x1, 0x1f ;  /* 0x0c201f000a0d7f89 */ /* 0x000e6200000e0000 */
[----:B0-----:R-:W-:Y:S02]  /*380e0*/  FMNMX.FTZ R11, R4, R7, !PT ;  /* 0x00000007040b7209 */ /* 0x001fe40007810000 */
[----:B-1----:R-:W-:-:S03]  /*380f0*/  FMNMX.FTZ R13, R10, R13, !PT ;  /* 0x0000000d0a0d7209 */ /* 0x002fc60007810000 */
[----:B------:R-:W-:Y:S04]  /*38100*/  ST.E desc[UR6][R2.64], R11 ;  /* 0x0000000b02007985 */ /* 0x000fe8000c101906 */
[----:B------:R0:W-:Y:S04]  /*38110*/  ST.E desc[UR6][R2.64+0x4], R13 ;  /* 0x0000040d02007985 */ /* 0x0001e8000c101906 */
[----:B------:R-:W2:Y:S04]  /*38120*/  LDL.64 R6, [UR4+0x70] ;  /* 0x00007004ff067983 */ /* 0x000ea80008100a00 */
[----:B--2---:R-:W2:Y:S04]  /*38130*/  LD.E R72, desc[UR6][R6.64+0x20] ;  /* 0x0000200606487980 */ /* 0x004ea8000c101900 */
[----:B------:R-:W2:Y:S04]  /*38140*/  LD.E R8, desc[UR6][R6.64] ;  /* 0x0000000606087980 */ /* 0x000ea8000c101900 */
[----:B------:R-:W0:Y:S01]  /*38150*/  LD.E R17, desc[UR6][R6.64+0x4] ;  /* 0x0000040606117980 */ /* 0x000e22000c101900 */
[C---:B--2---:R-:W-:Y:S01]  /*38160*/  FMUL.FTZ R4, R8.reuse, R72 ;  /* 0x0000004808047220 */ /* 0x044fe20000410000 */
[----:B------:R-:W-:Y:S01]  /*38170*/  FSETP.NEU.FTZ.AND P0, PT, R8, -INF , PT ;  /* 0xff8000000800780b */ /* 0x000fe20003f1d000 */
[----:B0-----:R-:W-:-:S03]  /*38180*/  FMUL.FTZ R2, R72, R17 ;  /* 0x0000001148027220 */ /* 0x001fc60000410000 */
[----:B------:R-:W-:Y:S02]  /*38190*/  FSEL R15, R4, RZ, P0 ;  /* 0x000000ff040f7208 */ /* 0x000fe40000000000 */
[----:B------:R-:W-:-:S04]  /*381a0*/  FSETP.NEU.FTZ.AND P0, PT, R17, -INF , PT ;  /* 0xff8000001100780b */ /* 0x000fc80003f1d000 */
[----:B------:R-:W-:Y:S01]  /*381b0*/  FSEL R3, R2, RZ, P0 ;  /* 0x000000ff02037208 */ /* 0x000fe20000000000 */
[-CC-:B------:R-:W-:Y:S01]  /*381c0*/  FFMA.FTZ R172, R24, R72.reuse, -R15.reuse ;  /* 0x0000004818ac7223 */ /* 0x180fe2000001080f */
[----:B------:R-:W-:-:S03]  /*381d0*/  FFMA.FTZ R25, R25, R72, -R15 ;  /* 0x0000004819197223 */ /* 0x000fc6000001080f */
[-CC-:B------:R-:W-:Y:S01]  /*381e0*/  FFMA.FTZ R173, R9, R72.reuse, -R3.reuse ;  /* 0x0000004809ad7223 */ /* 0x180fe20000010803 */
[-C--:B------:R-:W-:Y:S01]  /*381f0*/  FFMA.FTZ R24, R0, R72.reuse, -R3 ;  /* 0x0000004800187223 */ /* 0x080fe20000010803 */
[-C--:B------:R-:W-:Y:S01]  /*38200*/  FFMA.FTZ R174, R28, R72.reuse, -R15 ;  /* 0x000000481cae7223 */ /* 0x080fe2000001080f */
[-C--:B------:R-:W-:Y:S01]  /*38210*/  FFMA.FTZ R175, R30, R72.reuse, -R3 ;  /* 0x000000481eaf7223 */ /* 0x080fe20000010803 */
[----:B------:R-:W-:Y:S01]  /*38220*/  MUFU.EX2 R172, R172 ;  /* 0x000000ac00ac7308 */ /* 0x000fe20000000800 */
[-C--:B------:R-:W-:Y:S01]  /*38230*/  FFMA.FTZ R27, R29, R72.reuse, -R15 ;  /* 0x000000481d1b7223 */ /* 0x080fe2000001080f */
[----:B------:R-:W-:-:S06]  /*38240*/  FFMA.FTZ R26, R31, R72, -R3 ;  /* 0x000000481f1a7223 */ /* 0x000fcc0000010803 */
[----:B------:R-:W0:Y:S01]  /*38250*/  MUFU.EX2 R25, R25 ;  /* 0x0000001900197308 */ /* 0x000e220000000800 */
[-C--:B------:R-:W-:Y:S01]  /*38260*/  FFMA.FTZ R12, R32, R72.reuse, -R15 ;  /* 0x00000048200c7223 */ /* 0x080fe2000001080f */
[----:B------:R-:W-:-:S06]  /*38270*/  FFMA.FTZ R16, R34, R72, -R3 ;  /* 0x0000004822107223 */ /* 0x000fcc0000010803 */
[----:B------:R-:W-:Y:S08]  /*38280*/  MUFU.EX2 R173, R173 ;  /* 0x000000ad00ad7308 */ /* 0x000ff00000000800 */
[----:B------:R-:W1:Y:S01]  /*38290*/  MUFU.EX2 R24, R24 ;  /* 0x0000001800187308 */ /* 0x000e620000000800 */
[-CC-:B------:R-:W-:Y:S01]  /*382a0*/  FFMA.FTZ R11, R33, R72.reuse, -R15.reuse ;  /* 0x00000048210b7223 */ /* 0x180fe2000001080f */
[----:B------:R-:W-:-:S06]  /*382b0*/  FFMA.FTZ R14, R36, R72, -R15 ;  /* 0x00000048240e7223 */ /* 0x000fcc000001080f */
[----:B------:R-:W2:Y:S01]  /*382c0*/  MUFU.EX2 R174, R174 ;  /* 0x000000ae00ae7308 */ /* 0x000ea20000000800 */
[-CC-:B------:R-:W-:Y:S01]  /*382d0*/  FFMA.FTZ R13, R37, R72.reuse, -R15.reuse ;  /* 0x00000048250d7223 */ /* 0x180fe2000001080f */
[-CC-:B------:R-:W-:Y:S01]  /*382e0*/  FFMA.FTZ R185, R40, R72.reuse, -R15.reuse ;  /* 0x0000004828b97223 */ /* 0x180fe2000001080f */
[----:B------:R-:W-:-:S05]  /*382f0*/  FFMA.FTZ R184, R41, R72, -R15 ;  /* 0x0000004829b87223 */ /* 0x000fca000001080f */
[----:B------:R-:W3:Y:S01]  /*38300*/  MUFU.EX2 R175, R175 ;  /* 0x000000af00af7308 */ /* 0x000ee20000000800 */
[-CC-:B------:R-:W-:Y:S01]  /*38310*/  FFMA.FTZ R187, R44, R72.reuse, -R15.reuse ;  /* 0x000000482cbb7223 */ /* 0x180fe2000001080f */
[-CC-:B------:R-:W-:Y:S01]  /*38320*/  FFMA.FTZ R186, R45, R72.reuse, -R15.reuse ;  /* 0x000000482dba7223 */ /* 0x180fe2000001080f */
[-CC-:B------:R-:W-:Y:S01]  /*38330*/  FFMA.FTZ R192, R48, R72.reuse, -R15.reuse ;  /* 0x0000004830c07223 */ /* 0x180fe2000001080f */
[-CC-:B------:R-:W-:Y:S01]  /*38340*/  FFMA.FTZ R191, R49, R72.reuse, -R15.reuse ;  /* 0x0000004831bf7223 */ /* 0x180fe2000001080f */
[-CC-:B------:R-:W-:Y:S01]  /*38350*/  FFMA.FTZ R194, R52, R72.reuse, -R15.reuse ;  /* 0x0000004834c27223 */ /* 0x180fe2000001080f */
[-CC-:B------:R-:W-:Y:S02]  /*38360*/  FFMA.FTZ R193, R53, R72.reuse, -R15.reuse ;  /* 0x0000004835c17223 */ /* 0x180fe4000001080f */
        /* <DEDUP_REMOVED lines=9> */
[-C--:B------:R-:W-:Y:S01]  /*38400*/  FFMA.FTZ R206, R69, R72.reuse, -R15 ;  /* 0x0000004845ce7223 */ /* 0x080fe2000001080f */
[-CC-:B------:R-:W-:Y:S01]  /*38410*/  FFMA.FTZ R15, R35, R72.reuse, -R3.reuse ;  /* 0x00000048230f7223 */ /* 0x180fe20000010803 */
[----:B------:R-:W-:-:S05]  /*38420*/  FFMA.FTZ R20, R38, R72, -R3 ;  /* 0x0000004826147223 */ /* 0x000fca0000010803 */
[----:B------:R-:W5:Y:S01]  /*38430*/  MUFU.EX2 R12, R12 ;  /* 0x0000000c000c7308 */ /* 0x000f620000000800 */
[----:B0-----:R-:W-:Y:S01]  /*38440*/  FADD.FTZ R5, R172, R25 ;  /* 0x00000019ac057221 */ /* 0x001fe20000010000 */
[----:B-1----:R-:W-:-:S06]  /*38450*/  FADD.FTZ R2, R173, R24 ;  /* 0x00000018ad027221 */ /* 0x002fcc0000010000 */
[----:B------:R-:W0:Y:S01]  /*38460*/  MUFU.EX2 R16, R16 ;  /* 0x0000001000107308 */ /* 0x000e220000000800 */
[----:B------:R-:W-:Y:S01]  /*38470*/  FFMA.FTZ R17, R39, R72, -R3 ;  /* 0x0000004827117223 */ /* 0x000fe20000010803 */
[----:B--2---:R-:W-:-:S06]  /*38480*/  FADD.FTZ R4, R174, R5 ;  /* 0x00000005ae047221 */ /* 0x004fcc0000010000 */
        /* <DEDUP_REMOVED lines=81> */
[----:B------:R-:W3:Y:S08]  /*389a0*/  MUFU.EX2 R204, R204 ;  /* 0x000000cc00cc7308 */ /* 0x000ef00000000800 */
        /* <DEDUP_REMOVED lines=10> */
[----:B----4-:R-:W-:-:S03]  /*38a50*/  FADD.FTZ R3, R21, R2 ;  /* 0x0000000215037221 */ /* 0x010fc60000010000 */
[----:B0-----:R-:W-:Y:S01]  /*38a60*/  FADD.FTZ R5, R207, R4 ;  /* 0x00000004cf057221 */ /* 0x001fe20000010000 */
[----:B-----5:R-:W-:-:S03]  /*38a70*/  FADD.FTZ R2, R182, R3 ;  /* 0x00000003b6027221 */ /* 0x020fc60000010000 */
[----:B-1----:R-:W-:Y:S01]  /*38a80*/  FADD.FTZ R31, R206, R5 ;  /* 0x00000005ce1f7221 */ /* 0x002fe20000010000 */
[----:B--2---:R-:W-:-:S04]  /*38a90*/  FADD.FTZ R33, R163, R2 ;  /* 0x00000002a3217221 */ /* 0x004fc80000010000 */
[----:B------:R-:W-:Y:S04]  /*38aa0*/  ST.E desc[UR6][R6.64+0x10], R31 ;  /* 0x0000101f06007985 */ /* 0x000fe8000c101906 */
[----:B------:R0:W-:Y:S04]  /*38ab0*/  ST.E desc[UR6][R6.64+0x14], R33 ;  /* 0x0000142106007985 */ /* 0x0001e8000c101906 */
[----:B------:R-:W2:Y:S04]  /*38ac0*/  LDL.64 R28, [UR4] ;  /* 0x00000004ff1c7983 */ /* 0x000ea80008100a00 */
[----:B------:R-:W3:Y:S04]  /*38ad0*/  LDL.64 R4, [UR4+0x98] ;  /* 0x00009804ff047983 */ /* 0x000ee80008100a00 */
[----:B------:R-:W4:Y:S01]  /*38ae0*/  LDL.64 R2, [UR4+0x80] ;  /* 0x00008004ff027983 */ /* 0x000f220008100a00 */
[----:B------:R-:W-:-:S03]  /*38af0*/  LEA.HI R30, R209, 0x8, RZ, 0x19 ;  /* 0x00000008d11e7811 */ /* 0x000fc600078fc8ff */
[----:B0-----:R-:W5:Y:S02]  /*38b00*/  LDL.64 R6, [UR4+0x88] ;  /* 0x00008804ff067983 */ /* 0x001f640008100a00 */
[----:B------:R0:W-:Y:S06]  /*38b10*/  BAR.SYNC.DEFER_BLOCKING R30, 0x100 ;  /* 0x0004001e0000751d */ /* 0x0001ec0000010000 */
[----:B--2---:R-:W2:Y:S04]  /*38b20*/  LD.E R29, desc[UR6][R28.64] ;  /* 0x000000061c1d7980 */ /* 0x004ea8000c101900 */
[----:B---3--:R-:W2:Y:S04]  /*38b30*/  LD.E.64 R4, desc[UR6][R4.64] ;  /* 0x0000000604047980 */ /* 0x008ea8000c101b00 */
[----:B----4-:R-:W3:Y:S04]  /*38b40*/  LD.E R35, desc[UR6][R2.64] ;  /* 0x0000000602237980 */ /* 0x010ee8000c101900 */
        /* <DEDUP_REMOVED lines=127> */
[----:B--2---:R-:W-:Y:S01]  /*39340*/  IMAD R4, R29, 0xc00, R4 ;  /* 0x00000c001d047824 */ /* 0x004fe200078e0204 */
[----:B------:R-:W-:-:S04]  /*39350*/  R2UR UR11, R5 ;  /* 0x00000000050b72ca */ /* 0x000fc800000e0000 */
[----:B------:R-:W-:Y:S02]  /*39360*/  R2UR UR10, R4 ;  /* 0x00000000040a72ca */ /* 0x000fe400000e0000 */
[----:B------:R-:W-:Y:S02]  /*39370*/  F2FP.F16.F32.PACK_AB R172, R25, R172 ;  /* 0x000000ac19ac723e */ /* 0x000fe400000000ff */
[----:B------:R-:W-:Y:S02]  /*39380*/  F2FP.F16.F32.PACK_AB R174, R27, R174 ;  /* 0x000000ae1bae723e */ /* 0x000fe400000000ff */
[----:B------:R-:W-:Y:S02]  /*39390*/  F2FP.F16.F32.PACK_AB R173, R24, R173 ;  /* 0x000000ad18ad723e */ /* 0x000fe400000000ff */
[----:B------:R-:W-:Y:S01]  /*393a0*/  F2FP.F16.F32.PACK_AB R175, R26, R175 ;  /* 0x000000af1aaf723e */ /* 0x000fe200000000ff */
        /* <DEDUP_REMOVED lines=128> */
[----:B------:R-:W-:Y:S01]  /*39bb0*/  ST.E desc[UR6][R6.64], RZ ;  /* 0x000000ff06007985 */ /* 0x000fe2000c101906 */
[----:B0-----:R-:W-:-:S06]  /*39bc0*/  WARPGROUP.ARRIVE ;  /* 0x00000000000079c5 */ /* 0x001fcc0000000000 */
[----:B------:R-:W-:Y:S03]  /*39bd0*/  HGMMA.64x256x16.F32 R24, R172, gdesc[UR8].tnspB, RZ, !UPT, gsb0 ;  /* 0x43e00008ac187df0 */ /* 0x000fe6000c0008ff */
[----:B------:R-:W-:Y:S02]  /*39be0*/  WARPGROUP.DEPBAR.LE gsb0, 0x0 ;  /* 0x00008000000079c5 */ /* 0x000fe40000010000 */
        /* <DEDUP_REMOVED lines=128> */
[----:B------:R-:W-:Y:S04]  /*3a3f0*/  ST.E desc[UR6][R6.64], R208 ;  /* 0x000000d006007985 */ /* 0x000fe8000c101906 */
[----:B0-----:R-:W5:Y:S04]  /*3a400*/  LD.E R24, desc[UR6][R2.64] ;  /* 0x0000000602187980 */ /* 0x001f68000c101900 */
[----:B-1----:R-:W5:Y:S04]  /*3a410*/  LD.E R25, desc[UR6][R2.64+0x4] ;  /* 0x0000040602197980 */ /* 0x002f68000c101900 */
[----:B--2---:R-:W2:Y:S04]  /*3a420*/  LD.E R26, desc[UR6][R2.64+0x8] ;  /* 0x00000806021a7980 */ /* 0x004ea8000c101900 */
[----:B---3--:R-:W2:Y:S04]  /*3a430*/  LD.E R27, desc[UR6][R2.64+0xc] ;  /* 0x00000c06021b7980 */ /* 0x008ea8000c101900 */
[----:B----4-:R-:W2:Y:S04]  /*3a440*/  LD.E R28, desc[UR6][R2.64+0x10] ;  /* 0x00001006021c7980 */ /* 0x010ea8000c101900 */
        /* <DEDUP_REMOVED lines=130> */
[----:B------:R-:W-:-:S04]  /*3ac70*/  F2FP.F16.F32.PACK_AB R175, R17, R20 ;  /* 0x0000001411af723e */ /* 0x000fc800000000ff */
[----:B--2---:R-:W-:-:S06]  /*3ac80*/  WARPGROUP.ARRIVE ;  /* 0x00000000000079c5 */ /* 0x004fcc0000000000 */
[----:B------:R-:W-:Y:S03]  /*3ac90*/  HGMMA.64x256x16.F32 R24, R172, gdesc[UR8].tnspB, R24, gsb0 ;  /* 0x43e00008ac187df0 */ /* 0x000fe60008000818 */
        /* <DEDUP_REMOVED lines=1457> */
[----:B------:R-:W-:-:S13]  /*407b0*/  LOP3.LUT P6, RZ, R209, 0x7f, RZ, 0xc0, !PT ;  /* 0x0000007fd1ff7812 */ /* 0x000fda00078cc0ff */
[----:B0-----:R-:W-:Y:S05]  /*407c0*/  @P6 BRA `(.L_x_3253) ;  /* 0x0000000000206947 */ /* 0x001fea0003800000 */
[----:B------:R-:W2:Y:S04]  /*407d0*/  LDL.64 R2, [UR4+0x40] ;  /* 0x00004004ff027983 */ /* 0x000ea80008100a00 */
[----:B------:R-:W3:Y:S04]  /*407e0*/  LDL.64 R4, [UR4] ;  /* 0x00000004ff047983 */ /* 0x000ee80008100a00 */
[----:B--2---:R-:W2:Y:S04]  /*407f0*/  LD.E.64 R2, desc[UR6][R2.64+0x30] ;  /* 0x0000300602027980 */ /* 0x004ea8000c101b00 */
[----:B---3--:R-:W3:Y:S01]  /*40800*/  LD.E R4, desc[UR6][R4.64] ;  /* 0x0000000604047980 */ /* 0x008ee2000c101900 */
[----:B--2---:R-:W-:-:S05]  /*40810*/  MOV R7, R2 ;  /* 0x0000000200077202 */ /* 0x004fca0000000f00 */
[----:B---3--:R-:W-:-:S05]  /*40820*/  IMAD R0, R4, 0x8, R7 ;  /* 0x0000000804007824 */ /* 0x008fca00078e0207 */
[----:B------:R-:W-:-:S04]  /*40830*/  PRMT R0, RZ, 0x654, R0 ;  /* 0x00000654ff007816 */ /* 0x000fc80000000000 */
[----:B------:R0:W-:Y:S03]  /*40840*/  SYNCS.ARRIVE.TRANS64.RED.A1T0 RZ, [R0+URZ], RZ ;  /* 0x000000ff00ff79a7 */ /* 0x0001e6000810043f */
.L_x_3253:
[----:B------:R-:W-:Y:S02]  /*40850*/  IMAD.MOV.U32 R2, RZ, RZ, R219 ;  /* 0x000000ffff027224 */ /* 0x000fe400078e00db */
[----:B------:R-:W-:-:S04]  /*40860*/  IMAD.MOV.U32 R3, RZ, RZ, 0x0 ;  /* 0x00000000ff037424 */ /* 0x000fc800078e00ff */
[----:B0-----:R-:W-:Y:S05]  /*40870*/  RET.REL.NODEC R2 `(_ZN7cutlass13device_kernelIN5flash11enable_sm90INS1_16FlashAttnFwdSm90INS1_25CollectiveMainloopFwdSm90ILi2EN4cute5tupleIJNS5_1CILi1EEES8_S8_EEENS6_IJNS7_ILi128EEENS7_ILi96EEENS7_ILi64EEEEEELi256ENS_6half_tEfNS_4arch4Sm90ELb0ELb1ELb0ELb1ELb0ELb1ELb1ELb1ELb0ELb0ELb0ELb0EEENS1_21CollectiveEpilogueFwdINS6_IJSA_NS7_ILi256EEESB_EEES9_SE_SG_Li256ELb1ELb0ELb0ELb0EEENS1_36VarlenDynamicPersistentTileSchedulerILi128ELi96ELi256ELi32ELb0ELb0ELb1ELb1ELb0ELb1EEEEEEEEEvNT_6ParamsE) ;  /* 0xfffffbf402e07950 */ /* 0x001fea0003c3ffff */
.L_x_3229:
[----:B0-----:R0:W1:Y:S02]  /*40880*/  SYNCS.PHASECHK.TRANS64.TRYWAIT P0, [R8+URZ], R9 ;  /* 0x00000009080075a7 */ /* 0x001064000800017f */
[----:B-1----:R-:W-:Y:S05]  /*40890*/  @!P0 NANOSLEEP.SYNCS 0x989680 ;  /* 0x009896800000895d */ /* 0x002fea0003900000 */
[----:B------:R-:W1:Y:S02]  /*408a0*/  @!P0 SYNCS.PHASECHK.TRANS64 P0, [R8+URZ], R9 ;  /* 0x00000009080085a7 */ /* 0x000e64000800007f */
[----:B-1----:R-:W-:Y:S05]  /*408b0*/  @!P0 BRA `(.L_x_3229) ;  /* 0xfffffffc00f08947 */ /* 0x002fea000383ffff */
[----:B------:R-:W-:Y:S05]  /*408c0*/  BRA `(.L_x_3228) ;  /* 0xffffff4c00547947 */ /* 0x000fea000383ffff */
.L_x_3231:
[----:B0-----:R0:W1:Y:S02]  /*408d0*/  SYNCS.PHASECHK.TRANS64.TRYWAIT P0, [R4+URZ+0x32410], R3 ;  /* 0x03241003040075a7 */ /* 0x001064000800017f */
[----:B-1----:R-:W-:Y:S05]  /*408e0*/  @!P0 NANOSLEEP.SYNCS 0x989680 ;  /* 0x009896800000895d */ /* 0x002fea0003900000 */
[----:B------:R-:W1:Y:S02]  /*408f0*/  @!P0 SYNCS.PHASECHK.TRANS64 P0, [R4+URZ+0x32410], R3 ;  /* 0x03241003040085a7 */ /* 0x000e64000800007f */
[----:B-1----:R-:W-:Y:S05]  /*40900*/  @!P0 BRA `(.L_x_3231) ;  /* 0xfffffffc00f08947 */ /* 0x002fea000383ffff */
[----:B------:R-:W-:Y:S05]  /*40910*/  BRA `(.L_x_3254) ;  /* 0xffffff5000487947 */ /* 0x000fea000383ffff */
.L_x_3238:
[----:B0-----:R0:W1:Y:S02]  /*40920*/  SYNCS.PHASECHK.TRANS64.TRYWAIT P0, [R8+URZ], R9 ;  /* 0x00000009080075a7 */ /* 0x001064000800017f */
[----:B-1----:R-:W-:Y:S05]  /*40930*/  @!P0 NANOSLEEP.SYNCS 0x989680 ;  /* 0x009896800000895d */ /* 0x002fea0003900000 */
[----:B------:R-:W1:Y:S02]  /*40940*/  @!P0 SYNCS.PHASECHK.TRANS64 P0, [R8+URZ], R9 ;  /* 0x00000009080085a7 */ /* 0x000e64000800007f */
[----:B-1----:R-:W-:Y:S05]  /*40950*/  @!P0 BRA `(.L_x_3238) ;  /* 0xfffffffc00f08947 */ /* 0x002fea000383ffff */
[----:B------:R-:W-:Y:S05]  /*40960*/  BRA `(.L_x_3237) ;  /* 0xffffff5000bc7947 */ /* 0x000fea000383ffff */
.L_x_3255:
        /* <DEDUP_REMOVED lines=9> */
.L_x_4727:


//--------------------- .text._ZN7cutlass13device_kernelIN5flash11enable_sm90INS1_16FlashAttnFwdSm90INS1_25CollectiveMainloopFwdSm90ILi2EN4cute5tupleIJNS5_1CILi1EEES8_S8_EEENS6_IJNS7_ILi128EEENS7_ILi96EEENS7_ILi64EEEEEELi256ENS_6half_tEfNS_4arch4Sm90ELb1ELb0ELb0ELb0ELb0ELb0ELb0ELb1ELb0ELb0ELb0ELb0EEENS1_21CollectiveEpilogueFwdINS6_IJSA_NS7_ILi256EEESB_EEES9_SE_SG_Li256ELb0ELb0ELb0ELb0EEENS1_30DynamicPersistentTileSchedulerILi256ELi32ELb0ELb0ELb1EEEEEEEEEvNT_6ParamsE --------------------------
	.section	.text._ZN7cutlass13device_kernelIN5flash11enable_sm90INS1_16FlashAttnFwdSm90INS1_25CollectiveMainloopFwdSm90ILi2EN4cute5tupleIJNS5_1CILi1EEES8_S8_EEENS6_IJNS7_ILi128EEENS7_ILi96EEENS7_ILi64EEEEEELi256ENS_6half_tEfNS_4arch4Sm90ELb1ELb0ELb0ELb0ELb0ELb0ELb0ELb1ELb0ELb0ELb0ELb0EEENS1_21CollectiveEpilogueFwdINS6_IJSA_NS7_ILi256EEESB_EEES9_SE_SG_Li256ELb0ELb0ELb0ELb0EEENS1_30DynamicPersistentTileSchedulerILi256ELi32ELb0ELb0ELb1EEEEEEEEEvNT_6ParamsE,"ax",@progbits
	.align	128
.text._ZN7cutlass13device_kernelIN5flash11enable_sm90INS1_16FlashAttnFwdSm90INS1_25CollectiveMainloopFwdSm90ILi2EN4cute5tupleIJNS5_1CILi1EEES8_S8_EEENS6_IJNS7_ILi128EEENS7_ILi96EEENS7_ILi64EEEEEELi256ENS_6half_tEfNS_4arch4Sm90ELb1ELb0ELb0ELb0ELb0ELb0ELb0ELb1ELb0ELb0ELb0ELb0EEENS1_21CollectiveEpilogueFwdINS6_IJSA_NS7_ILi256EEESB_EEES9_SE_SG_Li256ELb0ELb0ELb0ELb0EEENS1_30DynamicPersistentTileSchedulerILi256ELi32ELb0ELb0ELb1EEEEEEEEEvNT_6ParamsE:
        .type           _ZN7cutlass13device_kernelIN5flash11enable_sm90INS1_16FlashAttnFwdSm90INS1_25CollectiveMainloopFwdSm90ILi2EN4cute5tupleIJNS5_1CILi1EEES8_S8_EEENS6_IJNS7_ILi128EEENS7_ILi96EEENS7_ILi64EEEEEELi256ENS_6half_tEfNS_4arch4Sm90ELb1ELb0ELb0ELb0ELb0ELb0ELb0ELb1ELb0ELb0ELb0ELb0EEENS1_21CollectiveEpilogueFwdINS6_IJSA_NS7_ILi256EEESB_EEES9_SE_SG_Li256ELb0ELb0ELb0ELb0EEENS1_30DynamicPersistentTileSchedulerILi256ELi32ELb0ELb0ELb1EEEEEEEEEvNT_6ParamsE,@function
        .size           _ZN7cutlass13device_kernelIN5flash11enable_sm90INS1_16FlashAttnFwdSm90INS1_25CollectiveMainloopFwdSm90ILi2EN4cute5tupleIJNS5_1CILi1EEES8_S8_EEENS6_IJNS7_ILi128EEENS7_ILi96EEENS7_ILi64EEEEEELi256ENS_6half_tEfNS_4arch4Sm90ELb1ELb0ELb0ELb0ELb0ELb0ELb0ELb1ELb0ELb0ELb0ELb0EEENS1_21CollectiveEpilogueFwdINS6_IJSA_NS7_ILi256EEESB_EEES9_SE_SG_Li256ELb0ELb0ELb0ELb0EEENS1_30DynamicPersistentTileSchedulerILi256ELi32ELb0ELb0ELb1EEEEEEEEEvNT_6ParamsE,(.L_x_4729 - _ZN7cutlass13device_kernelIN5flash11enable_sm90INS1_16FlashAttnFwdSm90INS1_25CollectiveMainloopFwdSm90ILi2EN4cute5tupleIJNS5_1CILi1EEES8_S8_EEENS6_IJNS7_ILi128EEENS7_ILi96EEENS7_ILi64EEEEEELi256ENS_6half_tEfNS_4arch4Sm90ELb1ELb0ELb0ELb0ELb0ELb0ELb0ELb1ELb0ELb0ELb0ELb0EEENS1_21CollectiveEpilogueFwdINS6_IJSA_NS7_ILi256EEESB_EEES9_SE_SG_Li256ELb0ELb0ELb0ELb0EEENS1_30DynamicPersistentTileSchedulerILi256ELi32ELb0ELb0ELb1EEEEEEEEEvNT_6ParamsE)
        .other          _ZN7cutlass13device_kernelIN5flash11enable_sm90INS1_16FlashAttnFwdSm90INS1_25CollectiveMainloopFwdSm90ILi2EN4cute5tupleIJNS5_1CILi1EEES8_S8_EEENS6_IJNS7_ILi128EEENS7_ILi96EEENS7_ILi64EEEEEELi256ENS_6half_tEfNS_4arch4Sm90ELb1ELb0ELb0ELb0ELb0ELb0ELb0ELb1ELb0ELb0ELb0ELb0EEENS1_21CollectiveEpilogueFwdINS6_IJSA_NS7_ILi256EEESB_EEES9_SE_SG_Li256ELb0ELb0ELb0ELb0EEENS1_30DynamicPersistentTileSchedulerILi256ELi32ELb0ELb0ELb1EEEEEEEEEvNT_6ParamsE,@"STO_CUDA_ENTRY STV_DEFAULT"
_ZN7cutlass13device_kernelIN5flash11enable_sm90INS1_16FlashAttnFwdSm90INS1_25CollectiveMainloopFwdSm90ILi2EN4cute5tupleIJNS5_1CILi1EEES8_S8_EEENS6_IJNS7_ILi128EEENS7_ILi96EEENS7_ILi64EEEEEELi256ENS_6half_tEfNS_4arch4Sm90ELb1ELb0ELb0ELb0ELb0ELb0ELb0ELb1ELb0ELb0ELb0ELb0EEENS1_21CollectiveEpilogueFwdINS6_IJSA_NS7_ILi256EEESB_EEES9_SE_SG_Li256ELb0ELb0ELb0ELb0EEENS1_30DynamicPersistentTileSchedulerILi256ELi32ELb0ELb0ELb1EEEEEEEEEvNT_6ParamsE:
        /* <DEDUP_REMOVED lines=23> */
.L_x_3257:
[----:B------:R-:W-:Y:S05]  /*0170*/  BSYNC B0 ;  /* 0x0000000000007941 */ /* 0x000fea0003800000 */
.L_x_3256:
        /* <DEDUP_REMOVED lines=37> */
.L_x_3258:
        /* <DEDUP_REMOVED lines=22> */
.L_x_3259:
        /* <DEDUP_REMOVED lines=18> */
.L_x_3260:
        /* <DEDUP_REMOVED lines=22> */
.L_x_3261:
        /* <DEDUP_REMOVED lines=22> */
.L_x_3262:
[----:B------:R-:W-:Y:S01]  /*0910*/  PLOP3.LUT P0, PT, PT, PT, UP0, 0x80, 0x0 ;  /* 0x000000000000781c */ /* 0x000fe20003f0f008 */
[----:B------:R-:W-:Y:S01]  /*0920*/  UMOV UR36, 0x1 ;  /* 0x0000000100247882 */ /* 0x000fe20000000000 */
[----:B------:R-:W-:Y:S01]  /*0930*/  NOP ;  /* 0x0000000000007918 */ /* 0x000fe20000000000 */
[----:B------:R-:W-:Y:S01]  /*0940*/  USEL UR36, UR36, 0x2, !UP0 ;  /* 0x0000000224247887 */ /* 0x000fe2000c000000 */
[----:B------:R-:W-:Y:S01]  /*0950*/  ULDC.64 UR46, c[0x0][0x208] ;  /* 0x00008200002e7ab9 */ /* 0x000fe20000000a00 */
[----:B-123--:R-:W-:Y:S08]  /*0960*/  BAR.SYNC.DEFER_BLOCKING 0x0 ;  /* 0x0000000000007b1d */ /* 0x00eff00000010000 */
[----:B------:R-:W-:Y:S05]  /*0970*/  @!P0 BRA `(.L_x_3263) ;  /* 0x0000009000048947 */ /* 0x000fea0003800000 */
.L_x_3264:
        /* <DEDUP_REMOVED lines=24> */
[----:B---3--:R-:W-:Y:S02]  /*0b00*/  UMOV UR5, UR6 ;  /* 0x0000000600057c82 */ /* 0x008fe40008000000 */
[----:B------:R-:W-:Y:S01]  /*0b10*/  MOV R17, UR5 ;  /* 0x0000000500117c02 */ /* 0x000fe20008000f00 */
[----:B------:R-:W-:Y:S01]  /*0b20*/  IMAD.U32 R16, RZ, RZ, UR4 ;  /* 0x00000004ff107e24 */ /* 0x000fe2000f8e00ff */
[----:B------:R-:W-:Y:S01]  /*0b30*/  SHF.R.S32.HI R0, RZ, 0x1f, R205 ;  /* 0x0000001fff007819 */ /* 0x000fe200000114cd */
[----:B------:R-:W-:-:S03]  /*0b40*/  UMOV UR4, UR7 ;  /* 0x0000000700047c82 */ /* 0x000fc60008000000 */
[CC--:B------:R-:W-:Y:S02]  /*0b50*/  LEA.HI R3, R0.reuse, R205.reuse, RZ, 0x4 ;  /* 0x000000cd00037211 */ /* 0x0c0fe400078f20ff */
[-C--:B------:R-:W-:Y:S02]  /*0b60*/  LEA.HI R2, R0, R205.reuse, RZ, 0x7 ;  /* 0x000000cd00027211 */ /* 0x080fe400078f38ff */
[----:B------:R-:W-:Y:S02]  /*0b70*/  SHF.R.S32.HI R4, RZ, 0x4, R3 ;  /* 0x00000004ff047819 */ /* 0x000fe40000011403 */
[----:B------:R-:W-:Y:S02]  /*0b80*/  LOP3.LUT R202, R2, 0xffffff80, RZ, 0xc0, !PT ;  /* 0xffffff8002ca7812 */ /* 0x000fe400078ec0ff */
[----:B------:R-:W-:Y:S02]  /*0b90*/  LEA.HI R5, R3, R4, RZ, 0x1 ;  /* 0x0000000403057211 */ /* 0x000fe400078f08ff */
[----:B------:R-:W-:Y:S01]  /*0ba0*/  LEA.HI R204, R0, R205, RZ, 0x5 ;  /* 0x000000cd00cc7211 */ /* 0x000fe200078f28ff */
[----:B------:R-:W-:Y:S01]  /*0bb0*/  IMAD.IADD R202, R205, 0x1, -R202 ;  /* 0x00000001cdca7824 */ /* 0x000fe200078e0aca */
[----:B------:R-:W-:-:S02]  /*0bc0*/  LOP3.LUT R5, R5, 0x1ffffffe, RZ, 0xc0, !PT ;  /* 0x1ffffffe05057812 */ /* 0x000fc400078ec0ff */
[----:B------:R-:W-:Y:S02]  /*0bd0*/  SHF.R.S32.HI R203, RZ, 0x7, R2 ;  /* 0x00000007ffcb7819 */ /* 0x000fe40000011402 */
[----:B------:R-:W-:Y:S01]  /*0be0*/  SHF.R.S32.HI R7, RZ, 0x1f, R202 ;  /* 0x0000001fff077819 */ /* 0x000fe200000114ca */
[----:B------:R-:W-:Y:S01]  /*0bf0*/  IMAD.IADD R5, R4, 0x1, -R5 ;  /* 0x0000000104057824 */ /* 0x000fe200078e0a05 */
[----:B------:R-:W-:Y:S02]  /*0c00*/  LOP3.LUT R4, R3, 0x3fffff0, RZ, 0xc0, !PT ;  /* 0x03fffff003047812 */ /* 0x000fe400078ec0ff */
[----:B------:R-:W-:Y:S02]  /*0c10*/  LEA.HI R6, R7, R202, RZ, 0x2 ;  /* 0x000000ca07067211 */ /* 0x000fe400078f10ff */
[----:B------:R-:W-:Y:S01]  /*0c20*/  SHF.R.S32.HI R204, RZ, 0x5, R204 ;  /* 0x00000005ffcc7819 */ /* 0x000fe200000114cc */
[----:B------:R-:W-:Y:S01]  /*0c30*/  IMAD.IADD R3, R205, 0x1, -R4 ;  /* 0x00000001cd037824 */ /* 0x000fe200078e0a04 */
[----:B------:R-:W-:-:S02]  /*0c40*/  SHF.R.S32.HI R4, RZ, 0x2, R6 ;  /* 0x00000002ff047819 */ /* 0x000fc40000011406 */
[----:B------:R-:W-:Y:S01]  /*0c50*/  SHF.R.S32.HI R9, RZ, 0x1f, R6 ;  /* 0x0000001fff097819 */ /* 0x000fe20000011406 */
[----:B------:R-:W-:Y:S01]  /*0c60*/  IMAD R8, R204, 0x10, R3 ;  /* 0x00000010cc087824 */ /* 0x000fe200078e0203 */
[----:B------:R-:W-:Y:S02]  /*0c70*/  LEA.HI R2, R2, R203, RZ, 0x1 ;  /* 0x000000cb02027211 */ /* 0x000fe400078f08ff */
[----:B------:R-:W-:Y:S01]  /*0c80*/  LEA.HI R9, R9, R4, RZ, 0x3 ;  /* 0x0000000409097211 */ /* 0x000fe200078f18ff */
[----:B------:R-:W-:Y:S01]  /*0c90*/  IMAD R3, R8, 0x8, R5 ;  /* 0x0000000808037824 */ /* 0x000fe200078e0205 */
[----:B------:R-:W-:Y:S02]  /*0ca0*/  LOP3.LUT R2, R2, 0x3fffffe, RZ, 0xc0, !PT ;  /* 0x03fffffe02027812 */ /* 0x000fe400078ec0ff */
[----:B------:R-:W-:Y:S01]  /*0cb0*/  LEA.HI R0, R0, R205, RZ, 0x3 ;  /* 0x000000cd00007211 */ /* 0x000fe200078f18ff */
[----:B------:R-:W-:Y:S01]  /*0cc0*/  IMAD.SHL.U32 R3, R3, 0x8, RZ ;  /* 0x0000000803037824 */ /* 0x000fe200078e00ff */
[----:B------:R-:W-:Y:S01]  /*0cd0*/  LOP3.LUT R9, R9, 0xfffffff8, RZ, 0xc0, !PT ;  /* 0xfffffff809097812 */ /* 0x000fe200078ec0ff */
[----:B------:R-:W-:Y:S01]  /*0ce0*/  IMAD.IADD R22, R203, 0x1, -R2 ;  /* 0x00000001cb167824 */ /* 0x000fe200078e0a02 */
[----:B------:R-:W-:Y:S01]  /*0cf0*/  LEA.HI R7, R7, R202, RZ, 0x5 ;  /* 0x000000ca07077211 */ /* 0x000fe200078f28ff */
[----:B------:R-:W-:Y:S01]  /*0d00*/  IMAD.WIDE R16, R3, 0x2, R16 ;  /* 0x0000000203107825 */ /* 0x000fe200078e0210 */
[----:B------:R-:W-:-:S02]  /*0d10*/  LOP3.LUT R2, R0, 0x1ffffff8, RZ, 0xc0, !PT ;  /* 0x1ffffff800027812 */ /* 0x000fc400078ec0ff */
[----:B------:R-:W-:Y:S01]  /*0d20*/  SHF.R.S32.HI R7, RZ, 0x5, R7 ;  /* 0x00000005ff077819 */ /* 0x000fe20000011407 */
[----:B------:R-:W-:Y:S01]  /*0d30*/  IMAD.IADD R4, R4, 0x1, -R9 ;  /* 0x0000000104047824 */ /* 0x000fe200078e0a09 */
[----:B------:R-:W-:Y:S01]  /*0d40*/  LOP3.LUT R3, R6, 0x7ffffffc, RZ, 0xc0, !PT ;  /* 0x7ffffffc06037812 */ /* 0x000fe200078ec0ff */
[----:B------:R-:W-:Y:S01]  /*0d50*/  IMAD.IADD R2, R205, 0x1, -R2 ;  /* 0x00000001cd027824 */ /* 0x000fe200078e0a02 */
[----:B------:R-:W-:Y:S01]  /*0d60*/  SHF.R.S32.HI R200, RZ, 0x3, R0 ;  /* 0x00000003ffc87819 */ /* 0x000fe20000011400 */
[----:B------:R-:W-:Y:S02]  /*0d70*/  IMAD R7, R7, 0x10, R4 ;  /* 0x0000001007077824 */ /* 0x000fe400078e0204 */
[----:B------:R-:W-:Y:S02]  /*0d80*/  IMAD.SHL.U32 R18, R2, 0x8, RZ ;  /* 0x0000000802127824 */ /* 0x000fe400078e00ff */
[----:B------:R-:W-:Y:S02]  /*0d90*/  IMAD R22, R22, 0x40, R7 ;  /* 0x0000004016167824 */ /* 0x000fe400078e0207 */
[----:B------:R-:W-:-:S07]  /*0da0*/  IMAD.IADD R2, R202, 0x1, -R3 ;  /* 0x00000001ca027824 */ /* 0x000fce00078e0a03 */
.L_x_3311:
        /* <DEDUP_REMOVED lines=20> */
.L_x_3265:
[----:B------:R-:W-:Y:S01]  /*0ef0*/  ULDC UR6, c[0x0][0xdc4] ;  /* 0x0003710000067ab9 */ /* 0x000fe20000000800 */
[----:B------:R-:W-:Y:S01]  /*0f00*/  UMOV UR40, UR7 ;  /* 0x0000000700287c82 */ /* 0x000fe20008000000 */
[----:B------:R-:W-:-:S11]  /*0f10*/  UISETP.NE.AND UP0, UPT, UR6, 0x1, UPT ;  /* 0x000000010600788c */ /* 0x000fd6000bf05270 */
[----:B------:R-:W-:Y:S02]  /*0f20*/  @UP0 ULDC.64 UR10, c[0x0][0xdc8] ;  /* 0x00037200000a0ab9 */ /* 0x000fe40000000a00 */
[----:B------:R-:W-:-:S04]  /*0f30*/  UIMAD.WIDE.U32 UR4, UR7, UR10, URZ ;  /* 0x0000000a070472a5 */ /* 0x000fc8000f8e003f */
[----:B------:R-:W-:-:S04]  /*0f40*/  @UP0 USHF.R.U32.HI UR40, URZ, UR11, UR5 ;  /* 0x0000000b3f280299 */ /* 0x000fc80008011605 */
[----:B------:R-:W-:-:S12]  /*0f50*/  UIMAD UR4, UR40, UR6, URZ ;  /* 0x00000006280472a4 */ /* 0x000fd8000f8e023f */
.L_x_3266:
[----:B------:R-:W-:Y:S01]  /*0f60*/  ULDC.64 UR10, c[0x0][0x3f8] ;  /* 0x0000fe00000a7ab9 */ /* 0x000fe20000000a00 */
[----:B------:R-:W-:Y:S01]  /*0f70*/  UIADD3 UR9, UR7, -UR4, URZ ;  /* 0x8000000407097290 */ /* 0x000fe2000fffe03f */
[----:B------:R-:W-:Y:S01]  /*0f80*/  PLOP3.LUT P0, PT, PT, PT, PT, 0x80, 0x0 ;  /* 0x000000000000781c */ /* 0x000fe20003f0f070 */
[----:B------:R-:W-:Y:S01]  /*0f90*/  UISETP.NE.U32.AND UP0, UPT, UR10, URZ, UPT ;  /* 0x0000003f0a00728c */ /* 0x000fe2000bf05070 */
[----:B------:R-:W-:Y:S01]  /*0fa0*/  CS2R R20, SRZ ;  /* 0x0000000000147805 */ /* 0x000fe2000001ff00 */
[----:B------:R-:W-:Y:S01]  /*0fb0*/  ULOP3.LUT UR4, URZ, UR40, URZ, 0x33, !UPT ;  /* 0x000000283f047292 */ /* 0x000fe2000f8e333f */
[----:B------:R-:W-:Y:S01]  /*0fc0*/  IMAD.MOV.U32 R3, RZ, RZ, RZ ;  /* 0x000000ffff037224 */ /* 0x000fe200078e00ff */
[----:B------:R-:W-:Y:S01]  /*0fd0*/  ULDC UR5, c[0x0][0xdac] ;  /* 0x00036b0000057ab9 */ /* 0x000fe20000000800 */
[----:B------:R-:W-:Y:S01]  /*0fe0*/  UISETP.NE.AND.EX UP0, UPT, UR11, URZ, UPT, UP0 ;  /* 0x0000003f0b00728c */ /* 0x000fe2000bf05300 */
[----:B------:R-:W-:Y:S01]  /*0ff0*/  CS2R R150, SRZ ;  /* 0x0000000000967805 */ /* 0x000fe2000001ff00 */
[----:B------:R-:W-:Y:S01]  /*1000*/  UIADD3 UR4, UR4, UR5, URZ ;  /* 0x0000000504047290 */ /* 0x000fe2000fffe03f */
[----:B------:R-:W-:Y:S01]  /*1010*/  CS2R R148, SRZ ;  /* 0x0000000000947805 */ /* 0x000fe2000001ff00 */
[----:B------:R-:W-:Y:S01]  /*1020*/  ULDC UR45, c[0x0][0x404] ;  /* 0x00010100002d7ab9 */ /* 0x000fe20000000800 */
[----:B------:R-:W-:Y:S01]  /*1030*/  ULDC UR6, c[0x0][0x2e0] ;  /* 0x0000b80000067ab9 */ /* 0x000fe20000000800 */
[----:B------:R-:W-:Y:S01]  /*1040*/  USEL UR45, UR45, 0x1, UP0 ;  /* 0x000000012d2d7887 */ /* 0x000fe20008000000 */
[----:B------:R-:W-:Y:S01]  /*1050*/  CS2R R146, SRZ ;  /* 0x0000000000927805 */ /* 0x000fe2000001ff00 */
[----:B------:R-:W-:Y:S01]  /*1060*/  USHF.L.U32 UR42, UR4, 0x7, URZ ;  /* 0x00000007042a7899 */ /* 0x000fe2000800063f */
[----:B------:R-:W-:Y:S01]  /*1070*/  CS2R R144, SRZ ;  /* 0x0000000000907805 */ /* 0x000fe2000001ff00 */
[----:B------:R-:W-:Y:S01]  /*1080*/  ULDC UR7, c[0x0][0x288] ;  /* 0x0000a20000077ab9 */ /* 0x000fe20000000800 */
[----:B------:R-:W-:Y:S01]  /*1090*/  UIMAD UR45, UR45, UR6, URZ ;  /* 0x000000062d2d72a4 */ /* 0x000fe2000f8e023f */
[----:B------:R-:W-:Y:S01]  /*10a0*/  CS2R R142, SRZ ;  /* 0x00000000008e7805 */ /* 0x000fe2000001ff00 */
[----:B------:R-:W-:Y:S01]  /*10b0*/  UIADD3 UR5, UR42, 0xdf, -UR7 ;  /* 0x000000df2a057890 */ /* 0x000fe2000fffe807 */
[----:B------:R-:W-:Y:S01]  /*10c0*/  CS2R R140, SRZ ;  /* 0x00000000008c7805 */ /* 0x000fe2000001ff00 */
[----:B------:R-:W-:Y:S01]  /*10d0*/  UIADD3 UR4, UR45, 0x5f, URZ ;  /* 0x0000005f2d047890 */ /* 0x000fe2000fffe03f */
[----:B------:R-:W-:Y:S01]  /*10e0*/  CS2R R138, SRZ ;  /* 0x00000000008a7805 */ /* 0x000fe2000001ff00 */
[----:B------:R-:W-:Y:S01]  /*10f0*/  UIADD3 UR6, UR45, UR5, URZ ;  /* 0x000000052d067290 */ /* 0x000fe2000fffe03f */
[----:B------:R-:W-:Y:S01]  /*1100*/  CS2R R136, SRZ ;  /* 0x0000000000887805 */ /* 0x000fe2000001ff00 */
[----:B------:R-:W-:Y:S01]  /*1110*/  UIMAD.WIDE UR4, UR4, 0x2aaaaaab, URZ ;  /* 0x2aaaaaab040478a5 */ /* 0x000fe2000f8e023f */
[----:B------:R-:W-:Y:S01]  /*1120*/  CS2R R134, SRZ ;  /* 0x0000000000867805 */ /* 0x000fe2000001ff00 */
[----:B------:R-:W-:Y:S01]  /*1130*/  UIMAD.WIDE UR6, UR6, 0x2aaaaaab, URZ ;  /* 0x2aaaaaab060678a5 */ /* 0x000fe2000f8e023f */
[----:B------:R-:W-:Y:S01]  /*1140*/  CS2R R132, SRZ ;  /* 0x0000000000847805 */ /* 0x000fe2000001ff00 */
[----:B------:R-:W-:Y:S01]  /*1150*/  USHF.R.U32.HI UR4, URZ, 0x1f, UR5 ;  /* 0x0000001f3f047899 */ /* 0x000fe20008011605 */
[----:B------:R-:W-:Y:S01]  /*1160*/  CS2R R130, SRZ ;  /* 0x0000000000827805 */ /* 0x000fe2000001ff00 */
[----:B------:R-:W-:Y:S01]  /*1170*/  USHF.R.U32.HI UR6, URZ, 0x1f, UR7 ;  /* 0x0000001f3f067899 */ /* 0x000fe20008011607 */
[----:B------:R-:W-:Y:S01]  /*1180*/  CS2R R128, SRZ ;  /* 0x0000000000807805 */ /* 0x000fe2000001ff00 */
[----:B------:R-:W-:Y:S01]  /*1190*/  ULEA.HI.SX32 UR41, UR5, UR4, 0x1c ;  /* 0x0000000405297291 */ /* 0x000fe2000f8fe23f */
[----:B------:R-:W-:Y:S01]  /*11a0*/  CS2R R126, SRZ ;  /* 0x00000000007e7805 */ /* 0x000fe2000001ff00 */
[----:B------:R-:W-:Y:S01]  /*11b0*/  ULEA.HI.SX32 UR6, UR7, UR6, 0x1c ;  /* 0x0000000607067291 */ /* 0x000fe2000f8fe23f */
[----:B------:R-:W-:Y:S01]  /*11c0*/  CS2R R124, SRZ ;  /* 0x00000000007c7805 */ /* 0x000fe2000001ff00 */
[----:B------:R-:W-:Y:S01]  /*11d0*/  ULDC UR43, c[0x0][0xdb8] ;  /* 0x00036e00002b7ab9 */ /* 0x000fe20000000800 */
[----:B------:R-:W-:Y:S01]  /*11e0*/  ULDC UR10, c[0x0][0xdc4] ;  /* 0x00037100000a7ab9 */ /* 0x000fe20000000800 */
[----:B------:R-:W-:Y:S01]  /*11f0*/  UISETP.LT.AND UP0, UPT, UR41, UR6, UPT ;  /* 0x000000062900728c */ /* 0x000fe2000bf01270 */
[----:B------:R-:W-:Y:S01]  /*1200*/  CS2R R122, SRZ ;  /* 0x00000000007a7805 */ /* 0x000fe2000001ff00 */
[----:B------:R-:W-:Y:S01]  /*1210*/  UISETP.NE.AND UP1, UPT, UR43, 0x1, UPT ;  /* 0x000000012b00788c */ /* 0x000fe2000bf25270 */
[----:B------:R-:W-:Y:S01]  /*1220*/  CS2R R120, SRZ ;  /* 0x0000000000787805 */ /* 0x000fe2000001ff00 */
[----:B------:R-:W-:Y:S01]  /*1230*/  USEL UR41, UR41, UR6, UP0 ;  /* 0x0000000629297287 */ /* 0x000fe20008000000 */
[----:B------:R-:W-:Y:S01]  /*1240*/  CS2R R118, SRZ ;  /* 0x0000000000767805 */ /* 0x000fe2000001ff00 */
[----:B------:R-:W-:Y:S01]  /*1250*/  UIMAD UR9, UR8, UR10, UR9 ;  /* 0x0000000a080972a4 */ /* 0x000fe2000f8e0209 */
[----:B------:R-:W-:Y:S01]  /*1260*/  CS2R R116, SRZ ;  /* 0x0000000000747805 */ /* 0x000fe2000001ff00 */
[----:B------:R-:W-:Y:S01]  /*1270*/  UISETP.GE.AND UP0, UPT, UR41, 0x1, UPT ;  /* 0x000000012900788c */ /* 0x000fe2000bf06270 */
[----:B------:R-:W-:-:S02]  /*1280*/  CS2R R114, SRZ ;  /* 0x0000000000727805 */ /* 0x000fc4000001ff00 */
[----:B------:R-:W-:Y:S02]  /*1290*/  CS2R R112, SRZ ;  /* 0x0000000000707805 */ /* 0x000fe4000001ff00 */
[----:B------:R-:W-:Y:S02]  /*12a0*/  CS2R R110, SRZ ;  /* 0x00000000006e7805 */ /* 0x000fe4000001ff00 */
[----:B------:R-:W-:Y:S01]  /*12b0*/  CS2R R108, SRZ ;  /* 0x00000000006c7805 */ /* 0x000fe2000001ff00 */
[----:B------:R-:W-:Y:S01]  /*12c0*/  @UP1 ULDC UR8, c[0x0][0xdbc] ;  /* 0x00036f0000081ab9 */ /* 0x000fe20000000800 */
[----:B------:R-:W-:Y:S01]  /*12d0*/  PLOP3.LUT P1, PT, PT, PT, UP0, 0x80, 0x0 ;  /* 0x000000000000781c */ /* 0x000fe20003f2f008 */
[----:B------:R-:W-:Y:S01]  /*12e0*/  UIMAD.WIDE.U32 UR4, UR9, UR8, URZ ;  /* 0x00000008090472a5 */ /* 0x000fe2000f8e003f */
[----:B------:R-:W-:Y:S01]  /*12f0*/  CS2R R106, SRZ ;  /* 0x00000000006a7805 */ /* 0x000fe2000001ff00 */
[----:B------:R-:W-:Y:S01]  /*1300*/  @UP1 ULDC UR7, c[0x0][0xdc0] ;  /* 0x0003700000071ab9 */ /* 0x000fe20000000800 */
[----:B------:R-:W-:Y:S01]  /*1310*/  UMOV UR44, UR9 ;  /* 0x00000009002c7c82 */ /* 0x000fe20008000000 */
[----:B------:R-:W-:Y:S01]  /*1320*/  @UP1 USHF.R.U32.HI UR44, URZ, UR7, UR5 ;  /* 0x000000073f2c1299 */ /* 0x000fe20008011605 */
[----:B------:R-:W-:-:S02]  /*1330*/  CS2R R104, SRZ ;  /* 0x0000000000687805 */ /* 0x000fc4000001ff00 */
[----:B------:R-:W-:Y:S02]  /*1340*/  MOV R94, RZ ;  /* 0x000000ff005e7202 */ /* 0x000fe40000000f00 */
[----:B------:R-:W-:Y:S01]  /*1350*/  CS2R R98, SRZ ;  /* 0x0000000000627805 */ /* 0x000fe2000001ff00 */
[----:B------:R-:W-:Y:S01]  /*1360*/  UIADD3 UR4, -UR44, URZ, URZ ;  /* 0x0000003f2c047290 */ /* 0x000fe2000fffe13f */
[----:B------:R-:W-:Y:S02]  /*1370*/  CS2R R100, SRZ ;  /* 0x0000000000647805 */ /* 0x000fe4000001ff00 */
[----:B------:R-:W-:Y:S02]  /*1380*/  CS2R R86, SRZ ;  /* 0x0000000000567805 */ /* 0x000fe4000001ff00 */
[----:B------:R-:W-:Y:S01]  /*1390*/  CS2R R96, SRZ ;  /* 0x0000000000607805 */ /* 0x000fe2000001ff00 */
[----:B------:R-:W-:Y:S01]  /*13a0*/  UIMAD UR43, UR43, UR4, UR9 ;  /* 0x000000042b2b72a4 */ /* 0x000fe2000f8e0209 */
        /* <DEDUP_REMOVED lines=33> */
[----:B------:R-:W-:Y:S02]  /*15c0*/  IMAD.MOV.U32 R173, RZ, RZ, RZ ;  /* 0x000000ffffad7224 */ /* 0x000fe400078e00ff */
[----:B------:R-:W-:Y:S02]  /*15d0*/  IMAD.MOV.U32 R6, RZ, RZ, RZ ;  /* 0x000000ffff067224 */ /* 0x000fe400078e00ff */
[----:B------:R-:W-:Y:S02]  /*15e0*/  IMAD.MOV.U32 R175, RZ, RZ, RZ ;  /* 0x000000ffffaf7224 */ /* 0x000fe400078e00ff */
[----:B------:R-:W-:Y:S01]  /*15f0*/  IMAD.MOV.U32 R0, RZ, RZ, RZ ;  /* 0x000000ffff007224 */ /* 0x000fe200078e00ff */
[----:B------:R-:W-:Y:S06]  /*1600*/  @!P1 BRA `(.L_x_3267) ;  /* 0x0000006800609947 */ /* 0x000fec0003800000 */
[----:B------:R-:W1:Y:S01]  /*1610*/  SHFL.IDX PT, R0, R203, RZ, 0x1f ;  /* 0x00001fffcb007589 */ /* 0x000e6200000e0000 */
[----:B------:R-:W-:-:S04]  /*1620*/  UIADD3 UR6, UR49, 0x18400, URZ ;  /* 0x0001840031067890 */ /* 0x000fc8000fffe03f */
[----:B------:R-:W-:-:S06]  /*1630*/  ULOP3.LUT UP0, URZ, UR6, 0x1bf, URZ, 0xc0, !UPT ;  /* 0x000001bf063f7892 */ /* 0x000fcc000f80c03f */
[----:B------:R-:W-:Y:S02]  /*1640*/  PLOP3.LUT P0, PT, PT, PT, UP0, 0x80, 0x0 ;  /* 0x000000000000781c */ /* 0x000fe40003f0f008 */
        /* <DEDUP_REMOVED lines=24> */
.L_x_3268:
        /* <DEDUP_REMOVED lines=8> */
.L_x_3370:
[----:B-1----:R-:W-:Y:S01]  /*1850*/  IMAD.U32 R0, RZ, RZ, UR48 ;  /* 0x00000030ff007e24 */ /* 0x002fe2000f8e00ff */
[----:B------:R-:W-:Y:S05]  /*1860*/  WARPSYNC.ALL ;  /* 0x0000000000007948 */ /* 0x000fea0003800000 */
[----:B------:R1:W-:Y:S01]  /*1870*/  BAR.SYNC.DEFER_BLOCKING R6, 0x100 ;  /* 0x000400060000751d */ /* 0x0003e20000010000 */
[----:B------:R-:W-:-:S13]  /*1880*/  ISETP.NE.AND P0, PT, R0, 0x3, PT ;  /* 0x000000030000780c */ /* 0x000fda0003f05270 */
[----:B-1----:R-:W-:Y:S05]  /*1890*/  @!P0 BRA `(.L_x_3270) ;  /* 0x0000000000048947 */ /* 0x002fea0003800000 */
[----:B------:R-:W-:Y:S01]  /*18a0*/  BPT.TRAP 0x1 ;  /* 0x000000040000795c */ /* 0x000fe20000300000 */
.L_x_3270:
[----:B------:R-:W-:Y:S01]  /*18b0*/  ULEA UR21, UR37, UR49, 0x3 ;  /* 0x0000003125157291 */ /* 0x000fe2000f8e183f */
[----:B------:R-:W-:-:S05]  /*18c0*/  IMAD.U32 R7, RZ, RZ, UR38 ;  /* 0x00000026ff077e24 */ /* 0x000fca000f8e00ff */
[----:B------:R-:W-:-:S04]  /*18d0*/  SHF.L.U32 R7, R7, 0x1f, RZ ;  /* 0x0000001f07077819 */ /* 0x000fc800000006ff */
[----:B------:R1:W2:Y:S01]  /*18e0*/  SYNCS.PHASECHK.TRANS64.TRYWAIT P1, [UR21+0x22830], R7 ;  /* 0x02283007ff0075a7 */ /* 0x0002a20008020155 */
[----:B------:R-:W-:Y:S05]  /*18f0*/  @!P0 BRA `(.L_x_3271) ;  /* 0x0000000000048947 */ /* 0x000fea0003800000 */
[----:B------:R-:W-:Y:S01]  /*1900*/  BPT.TRAP 0x1 ;  /* 0x000000040000795c */ /* 0x000fe20000300000 */
.L_x_3271:
[----:B--2---:R-:W-:Y:S05]  /*1910*/  @P1 BRA `(.L_x_3272) ;  /* 0x0000000000081947 */ /* 0x004fea0003800000 */
[----:B------:R-:W2:Y:S02]  /*1920*/  SYNCS.PHASECHK.TRANS64.TRYWAIT P1, [UR21+0x22830], R7 ;  /* 0x02283007ff0075a7 */ /* 0x000ea40008020155 */
[----:B--2---:R-:W-:Y:S05]  /*1930*/  @!P1 BRA `(.L_x_3273) ;  /* 0x000000ac003c9947 */ /* 0x004fea0003800000 */
.L_x_3272:
[----:B------:R-:W-:Y:S01]  /*1940*/  UIADD3 UR4, UR49, 0x1c400, URZ ;  /* 0x0001c40031047890 */ /* 0x000fe2000fffe03f */
[----:B------:R-:W-:Y:S01]  /*1950*/  WARPGROUP.ARRIVE ;  /* 0x00000000000079c5 */ /* 0x000fe20000000000 */
[----:B------:R-:W-:Y:S01]  /*1960*/  ULOP3.LUT UR16, UR52, 0x10000, URZ, 0xfc, !UPT ;  /* 0x0001000034107892 */ /* 0x000fe2000f8efc3f */
[----:B------:R-:W-:Y:S01]  /*1970*/  VIADD R4, R22, UR42 ;  /* 0x0000002a16047c36 */ /* 0x000fe20008000000 */
        /* <DEDUP_REMOVED lines=20> */
[----:B------:R-:W-:Y:S01]  /*1ac0*/  ULDC UR25, c[0x0][0x988] ;  /* 0x0002620000197ab9 */ /* 0x000fe20000000800 */
[----:B------:R-:W-:-:S02]  /*1ad0*/  WARPGROUP.DEPBAR.LE gsb0, 0x0 ;  /* 0x00008000000079c5 */ /* 0x000fc40000010000 */
[----:B------:R-:W-:-:S06]  /*1ae0*/  WARPGROUP.ARRIVE ;  /* 0x00000000000079c5 */ /* 0x000fcc0000000000 */
[----:B------:R-:W-:Y:S01]  /*1af0*/  HGMMA.64x96x16.F32 R24, gdesc[UR4], R24, gsb0 ;  /* 0x01600000041879f0 */ /* 0x000fe20008000818 */
[----:B------:R-:W-:Y:S02]  /*1b00*/  UIMAD UR6, UR41, -0x60, UR45 ;  /* 0xffffffa0290678a4 */ /* 0x000fe4000f8e022d */
[----:B------:R-:W-:Y:S02]  /*1b10*/  WARPGROUP.DEPBAR.LE gsb0, 0x0 ;  /* 0x00008000000079c5 */ /* 0x000fe40000010000 */
[----:B------:R-:W-:-:S06]  /*1b20*/  WARPGROUP.ARRIVE ;  /* 0x00000000000079c5 */ /* 0x000fcc0000000000 */
[----:B------:R-:W-:Y:S01]  /*1b30*/  HGMMA.64x96x16.F32 R24, gdesc[UR8], R24, gsb0 ;  /* 0x01600000081879f0 */ /* 0x000fe20008000818 */
[----:B------:R-:W-:Y:S02]  /*1b40*/  ULDC UR11, c[0x0][0x288] ;  /* 0x0000a200000b7ab9 */ /* 0x000fe40000000800 */
[----:B------:R-:W-:Y:S02]  /*1b50*/  UIADD3 UR7, -UR11, 0x61, UR6 ;  /* 0x000000610b077890 */ /* 0x000fe4000fffe106 */
[----:B------:R-:W-:-:S04]  /*1b60*/  UIADD3 UR6, UR6, 0x60, URZ ;  /* 0x0000006006067890 */ /* 0x000fc8000fffe03f */
[----:B------:R-:W-:Y:S02]  /*1b70*/  MOV R3, UR7 ;  /* 0x0000000700037c02 */ /* 0x000fe40008000f00 */
[----:B------:R-:W-:-:S03]  /*1b80*/  IMAD.U32 R5, RZ, RZ, UR6 ;  /* 0x00000006ff057e24 */ /* 0x000fc6000f8e00ff */
[C---:B------:R-:W-:Y:S02]  /*1b90*/  IMAD R3, R2.reuse, -0x2, R3 ;  /* 0xfffffffe02037824 */ /* 0x040fe400078e0203 */
[----:B--2---:R-:W-:-:S03]  /*1ba0*/  IMAD R0, R2, -0x2, R5 ;  /* 0xfffffffe02007824 */ /* 0x004fc600078e0205 */
[----:B------:R-:W-:-:S04]  /*1bb0*/  IADD3 R5, R3, 0x8, R4 ;  /* 0x0000000803057810 */ /* 0x000fc80007ffe004 */
[----:B------:R-:W-:Y:S02]  /*1bc0*/  VIMNMX R5, R0, R5, PT ;  /* 0x0000000500057248 */ /* 0x000fe40003fe0100 */
[----:B------:R-:W-:Y:S02]  /*1bd0*/  VIADDMNMX R0, R4, R3, R0, PT ;  /* 0x0000000304007246 */ /* 0x000fe40003800100 */
[C---:B------:R-:W-:Y:S02]  /*1be0*/  ISETP.GT.AND P1, PT, R5.reuse, RZ, PT ;  /* 0x000000ff0500720c */ /* 0x040fe40003f24270 */
[C---:B------:R-:W-:Y:S02]  /*1bf0*/  ISETP.GT.AND P2, PT, R5.reuse, 0x1, PT ;  /* 0x000000010500780c */ /* 0x040fe40003f44270 */
[----:B------:R-:W-:Y:S02]  /*1c00*/  ISETP.GT.AND P3, PT, R5, 0x8, PT ;  /* 0x000000080500780c */ /* 0x000fe40003f64270 */
[----:B------:R-:W-:Y:S01]  /*1c10*/  ISETP.GT.AND P4, PT, R0, 0x9, PT ;  /* 0x000000090000780c */ /* 0x000fe20003f84270 */
[----:B------:R-:W-:-:S02]  /*1c20*/  WARPGROUP.DEPBAR.LE gsb0, 0x0 ;  /* 0x00008000000079c5 */ /* 0x000fc40000010000 */
[----:B------:R-:W-:-:S06]  /*1c30*/  WARPGROUP.ARRIVE ;  /* 0x00000000000079c5 */ /* 0x000fcc0000000000 */
[----:B------:R-:W-:Y:S03]  /*1c40*/  HGMMA.64x96x16.F32 R24, gdesc[UR12], R24, gsb0 ;  /* 0x016000000c1879f0 */ /* 0x000fe60008000818 */
[----:B------:R-:W-:Y:S02]  /*1c50*/  WARPGROUP.DEPBAR.LE gsb0, 0x0 ;  /* 0x00008000000079c5 */ /* 0x000fe40000010000 */
[----:B------:R-:W-:Y:S02]  /*1c60*/  FSEL R26, R26, -INF , P1 ;  /* 0xff8000001a1a7808 */ /* 0x000fe40000800000 */
[----:B------:R-:W-:Y:S02]  /*1c70*/  FSEL R27, R27, -INF , P2 ;  /* 0xff8000001b1b7808 */ /* 0x000fe40001000000 */
[----:B------:R-:W-:Y:S02]  /*1c80*/  ISETP.GT.AND P1, PT, R5, 0x9, PT ;  /* 0x000000090500780c */ /* 0x000fe40003f24270 */
[----:B------:R-:W-:-:S02]  /*1c90*/  FSEL R30, R30, -INF , P3 ;  /* 0xff8000001e1e7808 */ /* 0x000fc40001800000 */
[----:B------:R-:W-:Y:S02]  /*1ca0*/  FMNMX.FTZ R9, R26, R27, !PT ;  /* 0x0000001b1a097209 */ /* 0x000fe40007810000 */
[----:B------:R-:W-:Y:S02]  /*1cb0*/  ISETP.GT.AND P2, PT, R5, 0x10, PT ;  /* 0x000000100500780c */ /* 0x000fe40003f44270 */
[----:B------:R-:W-:Y:S02]  /*1cc0*/  FSEL R31, R31, -INF , P1 ;  /* 0xff8000001f1f7808 */ /* 0x000fe40000800000 */
[----:B------:R-:W-:Y:S02]  /*1cd0*/  FMNMX.FTZ R8, R30, R9, !PT ;  /* 0x000000091e087209 */ /* 0x000fe40007810000 */
        /* <DEDUP_REMOVED lines=57> */
[----:B------:R-:W-:Y:S02]  /*2070*/  FSEL R71, R71, -INF , P1 ;  /* 0xff80000047477808 */ /* 0x000fe40000800000 */
[----:B------:R-:W-:Y:S02]  /*2080*/  FMNMX.FTZ R8, R70, R5, !PT ;  /* 0x0000000546087209 */ /* 0x000fe40007810000 */
[C---:B------:R-:W-:Y:S02]  /*2090*/  ISETP.GT.AND P1, PT, R0.reuse, RZ, PT ;  /* 0x000000ff0000720c */ /* 0x040fe40003f24270 */
[----:B------:R-:W-:Y:S02]  /*20a0*/  FMNMX.FTZ R8, R71, R8, !PT ;  /* 0x0000000847087209 */ /* 0x000fe40007810000 */
[----:B------:R-:W-:-:S02]  /*20b0*/  ISETP.GT.AND P2, PT, R0, 0x1, PT ;  /* 0x000000010000780c */ /* 0x000fc40003f44270 */
[----:B------:R-:W-:Y:S01]  /*20c0*/  ISETP.GT.AND P3, PT, R0, 0x8, PT ;  /* 0x000000080000780c */ /* 0x000fe20003f64270 */
[----:B------:R-:W2:Y:S01]  /*20d0*/  SHFL.BFLY PT, R5, R8, 0x2, 0x1f ;  /* 0x0c401f0008057f89 */ /* 0x000ea200000e0000 */
[----:B------:R-:W-:Y:S02]  /*20e0*/  FSEL R24, R24, -INF , P1 ;  /* 0xff80000018187808 */ /* 0x000fe40000800000 */
[----:B------:R-:W-:Y:S02]  /*20f0*/  FSEL R25, R25, -INF , P2 ;  /* 0xff80000019197808 */ /* 0x000fe40001000000 */
[----:B------:R-:W-:Y:S02]  /*2100*/  FSEL R28, R28, -INF , P3 ;  /* 0xff8000001c1c7808 */ /* 0x000fe40001800000 */
[----:B------:R-:W-:Y:S02]  /*2110*/  FMNMX.FTZ R3, R24, R25, !PT ;  /* 0x0000001918037209 */ /* 0x000fe40007810000 */
[----:B------:R-:W-:-:S02]  /*2120*/  ISETP.GT.AND P1, PT, R0, 0x10, PT ;  /* 0x000000100000780c */ /* 0x000fc40003f24270 */
[----:B------:R-:W-:Y:S02]  /*2130*/  FSEL R29, R29, -INF , P4 ;  /* 0xff8000001d1d7808 */ /* 0x000fe40002000000 */
[----:B------:R-:W-:Y:S02]  /*2140*/  FSEL R32, R32, -INF , P1 ;  /* 0xff80000020207808 */ /* 0x000fe40000800000 */
[----:B------:R-:W-:-:S04]  /*2150*/  ISETP.GT.AND P1, PT, R0, 0x18, PT ;  /* 0x000000180000780c */ /* 0x000fc80003f24270 */
[----:B------:R-:W-:Y:S02]  /*2160*/  FSEL R36, R36, -INF , P1 ;  /* 0xff80000024247808 */ /* 0x000fe40000800000 */
[----:B------:R-:W-:Y:S02]  /*2170*/  ISETP.GT.AND P1, PT, R0, 0x20, PT ;  /* 0x000000200000780c */ /* 0x000fe40003f24270 */
[----:B--2---:R-:W-:Y:S02]  /*2180*/  FMNMX.FTZ R9, R8, R5, !PT ;  /* 0x0000000508097209 */ /* 0x004fe40007810000 */
[----:B------:R-:W-:Y:S02]  /*2190*/  FSEL R40, R40, -INF , P1 ;  /* 0xff80000028287808 */ /* 0x000fe40000800000 */
[----:B------:R-:W-:Y:S01]  /*21a0*/  ISETP.GT.AND P1, PT, R0, 0x28, PT ;  /* 0x000000280000780c */ /* 0x000fe20003f24270 */
[----:B------:R-:W2:Y:S03]  /*21b0*/  SHFL.BFLY PT, R10, R9, 0x1, 0x1f ;  /* 0x0c201f00090a7f89 */ /* 0x000ea600000e0000 */
[----:B------:R-:W-:-:S02]  /*21c0*/  FSEL R44, R44, -INF , P1 ;  /* 0xff8000002c2c7808 */ /* 0x000fc40000800000 */
[----:B------:R-:W-:-:S04]  /*21d0*/  ISETP.GT.AND P1, PT, R0, 0x30, PT ;  /* 0x000000300000780c */ /* 0x000fc80003f24270 */
[----:B------:R-:W-:Y:S02]  /*21e0*/  FSEL R48, R48, -INF , P1 ;  /* 0xff80000030307808 */ /* 0x000fe40000800000 */
[----:B------:R-:W-:-:S04]  /*21f0*/  ISETP.GT.AND P1, PT, R0, 0x38, PT ;  /* 0x000000380000780c */ /* 0x000fc80003f24270 */
[----:B------:R-:W-:Y:S02]  /*2200*/  FSEL R52, R52, -INF , P1 ;  /* 0xff80000034347808 */ /* 0x000fe40000800000 */
[----:B------:R-:W-:-:S04]  /*2210*/  ISETP.GT.AND P1, PT, R0, 0x40, PT ;  /* 0x000000400000780c */ /* 0x000fc80003f24270 */
[----:B------:R-:W-:Y:S02]  /*2220*/  FSEL R56, R56, -INF , P1 ;  /* 0xff80000038387808 */ /* 0x000fe40000800000 */
[----:B------:R-:W-:Y:S02]  /*2230*/  ISETP.GT.AND P1, PT, R0, 0x48, PT ;  /* 0x000000480000780c */ /* 0x000fe40003f24270 */
[----:B--2---:R-:W-:Y:S02]  /*2240*/  FMNMX.FTZ R5, R9, R10, !PT ;  /* 0x0000000a09057209 */ /* 0x004fe40007810000 */
[----:B------:R-:W-:Y:S02]  /*2250*/  FSEL R60, R60, -INF , P1 ;  /* 0xff8000003c3c7808 */ /* 0x000fe40000800000 */
[C---:B------:R-:W-:Y:S01]  /*2260*/  FSETP.NEU.FTZ.AND P2, PT, R5.reuse, -INF , PT ;  /* 0xff8000000500780b */ /* 0x040fe20003f5d000 */
[----:B------:R-:W-:Y:S01]  /*2270*/  FMUL.FTZ R4, R5, UR25 ;  /* 0x0000001905047c20 */ /* 0x000fe20008410000 */
[----:B------:R-:W-:-:S04]  /*2280*/  ISETP.GT.AND P1, PT, R0, 0x50, PT ;  /* 0x000000500000780c */ /* 0x000fc80003f24270 */
[----:B------:R-:W-:Y:S02]  /*2290*/  FSEL R8, R4, RZ, P2 ;  /* 0x000000ff04087208 */ /* 0x000fe40001000000 */
[----:B------:R-:W-:Y:S02]  /*22a0*/  FMNMX.FTZ R4, R28, R3, !PT ;  /* 0x000000031c047209 */ /* 0x000fe40007810000 */
[----:B------:R-:W-:Y:S01]  /*22b0*/  ISETP.GT.AND P2, PT, R0, 0x11, PT ;  /* 0x000000110000780c */ /* 0x000fe20003f44270 */
[--C-:B------:R-:W-:Y:S01]  /*22c0*/  FFMA.FTZ R26, R26, UR25, -R8.reuse ;  /* 0x000000191a1a7c23 */ /* 0x100fe20008010808 */
[----:B------:R-:W-:Y:S01]  /*22d0*/  FMNMX.FTZ R3, R29, R4, !PT ;  /* 0x000000041d037209 */ /* 0x000fe20007810000 */
[--C-:B------:R-:W-:Y:S01]  /*22e0*/  FFMA.FTZ R27, R27, UR25, -R8.reuse ;  /* 0x000000191b1b7c23 */ /* 0x100fe20008010808 */
[----:B------:R-:W-:Y:S01]  /*22f0*/  FSEL R33, R33, -INF , P2 ;  /* 0xff80000021217808 */ /* 0x000fe20001000000 */
[--C-:B------:R-:W-:Y:S01]  /*2300*/  FFMA.FTZ R30, R30, UR25, -R8.reuse ;  /* 0x000000191e1e7c23 */ /* 0x100fe20008010808 */
[----:B------:R-:W-:Y:S01]  /*2310*/  FMNMX.FTZ R4, R32, R3, !PT ;  /* 0x0000000320047209 */ /* 0x000fe20007810000 */
[----:B------:R-:W-:Y:S01]  /*2320*/  MUFU.EX2 R26, R26 ;  /* 0x0000001a001a7308 */ /* 0x000fe20000000800 */
[----:B------:R-:W-:Y:S01]  /*2330*/  ISETP.GT.AND P2, PT, R0, 0x19, PT ;  /* 0x000000190000780c */ /* 0x000fe20003f44270 */
[--C-:B------:R-:W-:Y:S01]  /*2340*/  FFMA.FTZ R31, R31, UR25, -R8.reuse ;  /* 0x000000191f1f7c23 */ /* 0x100fe20008010808 */
[----:B------:R-:W-:Y:S01]  /*2350*/  FMNMX.FTZ R3, R33, R4, !PT ;  /* 0x0000000421037209 */ /* 0x000fe20007810000 */
[--C-:B------:R-:W-:Y:S01]  /*2360*/  FFMA.FTZ R34, R34, UR25, -R8.reuse ;  /* 0x0000001922227c23 */ /* 0x100fe20008010808 */
[----:B------:R-:W-:Y:S01]  /*2370*/  FSEL R37, R37, -INF , P2 ;  /* 0xff80000025257808 */ /* 0x000fe20001000000 */
[--C-:B------:R-:W-:Y:S01]  /*2380*/  FFMA.FTZ R35, R35, UR25, -R8.reuse ;  /* 0x0000001923237c23 */ /* 0x100fe20008010808 */
[----:B------:R-:W-:Y:S01]  /*2390*/  FMNMX.FTZ R4, R36, R3, !PT ;  /* 0x0000000324047209 */ /* 0x000fe20007810000 */
[----:B------:R-:W2:Y:S01]  /*23a0*/  MUFU.EX2 R27, R27 ;  /* 0x0000001b001b7308 */ /* 0x000ea20000000800 */
        /* <DEDUP_REMOVED lines=15> */
[----:B------:R-:W4:Y:S01]  /*24a0*/  MUFU.EX2 R31, R31 ;  /* 0x0000001f001f7308 */ /* 0x000f220000000800 */
[----:B------:R-:W-:Y:S01]  /*24b0*/  ISETP.GT.AND P2, PT, R0, 0x31, PT ;  /* 0x000000310000780c */ /* 0x000fe20003f44270 */
[----:B--2---:R-:W-:Y:S01]  /*24c0*/  FADD.FTZ R9, R26, R27 ;  /* 0x0000001b1a097221 */ /* 0x004fe20000010000 */
        /* <DEDUP_REMOVED lines=29> */
[----:B------:R-:W5:Y:S01]  /*26a0*/  MUFU.EX2 R39, R39 ;  /* 0x0000002700277308 */ /* 0x000f620000000800 */
[----:B------:R-:W-:Y:S01]  /*26b0*/  ISETP.GT.AND P2, PT, R0, 0x51, PT ;  /* 0x000000510000780c */ /* 0x000fe20003f44270 */
[----:B------:R-:W-:Y:S01]  /*26c0*/  FFMA.FTZ R8, R71, UR25, -R8 ;  /* 0x0000001947087c23 */ /* 0x000fe20008010808 */
[----:B------:R-:W-:-:S02]  /*26d0*/  FSEL R64, R64, -INF , P1 ;  /* 0xff80000040407808 */ /* 0x000fc40000800000 */
[----:B------:R-:W-:Y:S02]  /*26e0*/  FMNMX.FTZ R3, R61, R4, !PT ;  /* 0x000000043d037209 */ /* 0x000fe40007810000 */
[----:B------:R-:W-:Y:S01]  /*26f0*/  ISETP.GT.AND P1, PT, R0, 0x58, PT ;  /* 0x000000580000780c */ /* 0x000fe20003f24270 */
[----:B------:R-:W-:Y:S01]  /*2700*/  MUFU.EX2 R42, R42 ;  /* 0x0000002a002a7308 */ /* 0x000fe20000000800 */
[----:B------:R-:W-:Y:S02]  /*2710*/  FSEL R65, R65, -INF , P2 ;  /* 0xff80000041417808 */ /* 0x000fe40001000000 */
[----:B------:R-:W-:Y:S02]  /*2720*/  FMNMX.FTZ R4, R64, R3, !PT ;  /* 0x0000000340047209 */ /* 0x000fe40007810000 */
[----:B------:R-:W-:Y:S02]  /*2730*/  ISETP.GT.AND P2, PT, R0, 0x59, PT ;  /* 0x000000590000780c */ /* 0x000fe40003f44270 */
[----:B------:R-:W-:Y:S01]  /*2740*/  FSEL R68, R68, -INF , P1 ;  /* 0xff80000044447808 */ /* 0x000fe20000800000 */
[----:B------:R-:W1:Y:S01]  /*2750*/  MUFU.EX2 R43, R43 ;  /* 0x0000002b002b7308 */ /* 0x000e620000000800 */
[----:B------:R-:W-:-:S02]  /*2760*/  FMNMX.FTZ R3, R65, R4, !PT ;  /* 0x0000000441037209 */ /* 0x000fc40007810000 */
[----:B------:R-:W-:Y:S02]  /*2770*/  FSEL R69, R69, -INF , P2 ;  /* 0xff80000045457808 */ /* 0x000fe40001000000 */
[----:B------:R-:W-:Y:S02]  /*2780*/  FMNMX.FTZ R0, R68, R3, !PT ;  /* 0x0000000344007209 */ /* 0x000fe40007810000 */
[----:B------:R-:W-:Y:S01]  /*2790*/  F2FP.F16.F32.PACK_AB R153, R27, R26 ;  /* 0x0000001a1b99723e */ /* 0x000fe200000000ff */
[----:B------:R-:W-:Y:S01]  /*27a0*/  MUFU.EX2 R46, R46 ;  /* 0x0000002e002e7308 */ /* 0x000fe20000000800 */
[----:B------:R-:W-:Y:S02]  /*27b0*/  FMNMX.FTZ R0, R69, R0, !PT ;  /* 0x0000000045007209 */ /* 0x000fe40007810000 */
[----:B----4-:R-:W-:Y:S02]  /*27c0*/  F2FP.F16.F32.PACK_AB R155, R31, R30 ;  /* 0x0000001e1f9b723e */ /* 0x010fe400000000ff */
[----:B--2---:R-:W-:Y:S01]  /*27d0*/  F2FP.F16.F32.PACK_AB R157, R35, R34 ;  /* 0x00000022239d723e */ /* 0x004fe200000000ff */
[----:B------:R-:W2:Y:S01]  /*27e0*/  SHFL.BFLY PT, R3, R0, 0x2, 0x1f ;  /* 0x0c401f0000037f89 */ /* 0x000ea200000e0000 */
[----:B-----5:R-:W-:Y:S01]  /*27f0*/  F2FP.F16.F32.PACK_AB R159, R39, R38 ;  /* 0x00000026279f723e */ /* 0x020fe200000000ff */
[----:B------:R-:W4:Y:S01]  /*2800*/  MUFU.EX2 R47, R47 ;  /* 0x0000002f002f7308 */ /* 0x000f220000000800 */
[----:B-1----:R-:W-:-:S07]  /*2810*/  F2FP.F16.F32.PACK_AB R161, R43, R42 ;  /* 0x0000002a2ba1723e */ /* 0x002fce00000000ff */
[----:B------:R1:W-:Y:S08]  /*2820*/  MUFU.EX2 R175, R8 ;  /* 0x0000000800af7308 */ /* 0x0003f00000000800 */
[----:B------:R-:W-:Y:S01]  /*2830*/  MUFU.EX2 R50, R50 ;  /* 0x0000003200327308 */ /* 0x000fe20000000800 */
[----:B-1----:R-:W-:Y:S01]  /*2840*/  IMAD.U32 R8, RZ, RZ, UR21 ;  /* 0x00000015ff087e24 */ /* 0x002fe2000f8e00ff */
[----:B----4-:R-:W-:-:S02]  /*2850*/  F2FP.F16.F32.PACK_AB R163, R47, R46 ;  /* 0x0000002e2fa3723e */ /* 0x010fc400000000ff */
[----:B--2---:R-:W-:-:S04]  /*2860*/  FMNMX.FTZ R3, R0, R3, !PT ;  /* 0x0000000300037209 */ /* 0x004fc80007810000 */
[----:B------:R-:W1:Y:S01]  /*2870*/  MUFU.EX2 R51, R51 ;  /* 0x0000003300337308 */ /* 0x000e620000000800 */
[----:B------:R-:W2:Y:S07]  /*2880*/  SHFL.BFLY PT, R4, R3, 0x1, 0x1f ;  /* 0x0c201f0003047f89 */ /* 0x000eae00000e0000 */
[----:B------:R-:W-:Y:S08]  /*2890*/  MUFU.EX2 R54, R54 ;  /* 0x0000003600367308 */ /* 0x000ff00000000800 */
[----:B------:R-:W4:Y:S01]  /*28a0*/  MUFU.EX2 R55, R55 ;  /* 0x0000003700377308 */ /* 0x000f220000000800 */
[----:B-1----:R-:W-:-:S07]  /*28b0*/  F2FP.F16.F32.PACK_AB R165, R51, R50 ;  /* 0x0000003233a5723e */ /* 0x002fce00000000ff */
[----:B------:R-:W-:Y:S01]  /*28c0*/  MUFU.EX2 R58, R58 ;  /* 0x0000003a003a7308 */ /* 0x000fe20000000800 */
[----:B--2---:R-:W-:-:S04]  /*28d0*/  FMNMX.FTZ R4, R3, R4, !PT ;  /* 0x0000000403047209 */ /* 0x004fc80007810000 */
[C---:B------:R-:W-:Y:S01]  /*28e0*/  FSETP.NEU.FTZ.AND P1, PT, R4.reuse, -INF , PT ;  /* 0xff8000000400780b */ /* 0x040fe20003f3d000 */
[----:B------:R-:W-:Y:S02]  /*28f0*/  FMUL.FTZ R0, R4, UR25 ;  /* 0x0000001904007c20 */ /* 0x000fe40008410000 */
[----:B------:R-:W-:Y:S01]  /*2900*/  MUFU.EX2 R59, R59 ;  /* 0x0000003b003b7308 */ /* 0x000fe20000000800 */
[----:B----4-:R-:W-:Y:S02]  /*2910*/  F2FP.F16.F32.PACK_AB R167, R55, R54 ;  /* 0x0000003637a7723e */ /* 0x010fe400000000ff */
[----:B------:R-:W-:Y:S01]  /*2920*/  FSEL R3, R0, RZ, P1 ;  /* 0x000000ff00037208 */ /* 0x000fe20000800000 */
[----:B------:R-:W-:Y:S01]  /*2930*/  FADD.FTZ R0, R30, R9 ;  /* 0x000000091e007221 */ /* 0x000fe20000010000 */
[----:B---3--:R-:W-:-:S03]  /*2940*/  LOP3.LUT P1, RZ, R11, 0x7f, RZ, 0xc0, !PT ;  /* 0x0000007f0bff7812 */ /* 0x008fc6000782c0ff */
[----:B------:R-:W-:Y:S01]  /*2950*/  MUFU.EX2 R62, R62 ;  /* 0x0000003e003e7308 */ /* 0x000fe20000000800 */
[--C-:B------:R-:W-:Y:S01]  /*2960*/  FFMA.FTZ R24, R24, UR25, -R3.reuse ;  /* 0x0000001918187c23 */ /* 0x100fe20008010803 */
        /* <DEDUP_REMOVED lines=18> */
[----:B------:R-:W-:Y:S01]  /*2a90*/  IADD3 R9, -R23, 0xb, RZ ;  /* 0x0000000b17097810 */ /* 0x000fe20007ffe1ff */
[--C-:B------:R-:W-:Y:S01]  /*2aa0*/  FFMA.FTZ R49, R49, UR25, -R3.reuse ;  /* 0x0000001931317c23 */ /* 0x100fe20008010803 */
[--C-:B------:R-:W-:Y:S01]  /*2ab0*/  FFMA.FTZ R52, R52, UR25, -R3.reuse ;  /* 0x0000001934347c23 */ /* 0x100fe20008010803 */
[----:B------:R-:W-:Y:S01]  /*2ac0*/  FADD.FTZ R13, R39, R10 ;  /* 0x0000000a270d7221 */ /* 0x000fe20000010000 */
[----:B------:R-:W2:Y:S01]  /*2ad0*/  MUFU.EX2 R28, R28 ;  /* 0x0000001c001c7308 */ /* 0x000ea20000000800 */
[--C-:B------:R-:W-:Y:S01]  /*2ae0*/  FFMA.FTZ R53, R53, UR25, -R3.reuse ;  /* 0x0000001935357c23 */ /* 0x100fe20008010803 */
[----:B------:R-:W-:Y:S01]  /*2af0*/  FFMA.FTZ R56, R56, UR25, -R3 ;  /* 0x0000001938387c23 */ /* 0x000fe20008010803 */
[----:B------:R-:W-:Y:S01]  /*2b00*/  FADD.FTZ R12, R42, R13 ;  /* 0x0000000d2a0c7221 */ /* 0x000fe20000010000 */
[--C-:B------:R-:W-:Y:S01]  /*2b10*/  FFMA.FTZ R57, R57, UR25, -R3.reuse ;  /* 0x0000001939397c23 */ /* 0x100fe20008010803 */
[--C-:B------:R-:W-:Y:S01]  /*2b20*/  FFMA.FTZ R60, R60, UR25, -R3.reuse ;  /* 0x000000193c3c7c23 */ /* 0x100fe20008010803 */
[----:B------:R-:W-:Y:S01]  /*2b30*/  FFMA.FTZ R61, R61, UR25, -R3 ;  /* 0x000000193d3d7c23 */ /* 0x000fe20008010803 */
[----:B------:R-:W-:Y:S01]  /*2b40*/  FADD.FTZ R13, R43, R12 ;  /* 0x0000000c2b0d7221 */ /* 0x000fe20000010000 */
[----:B------:R-:W3:Y:S01]  /*2b50*/  MUFU.EX2 R29, R29 ;  /* 0x0000001d001d7308 */ /* 0x000ee20000000800 */
        /* <DEDUP_REMOVED lines=8> */
[----:B--2---:R-:W-:Y:S01]  /*2be0*/  FADD.FTZ R0, R28, R11 ;  /* 0x0000000b1c007221 */ /* 0x004fe20000010000 */
[----:B------:R-:W-:-:S02]  /*2bf0*/  F2FP.F16.F32.PACK_AB R169, R59, R58 ;  /* 0x0000003a3ba9723e */ /* 0x000fc400000000ff */
[----:B------:R-:W-:-:S04]  /*2c00*/  F2FP.F16.F32.PACK_AB R152, R25, R24 ;  /* 0x000000181998723e */ /* 0x000fc800000000ff */
[----:B------:R-:W2:Y:S01]  /*2c10*/  MUFU.EX2 R33, R33 ;  /* 0x0000002100217308 */ /* 0x000ea20000000800 */
[C---:B---3--:R-:W-:Y:S01]  /*2c20*/  FADD.FTZ R11, R29.reuse, R0 ;  /* 0x000000001d0b7221 */ /* 0x048fe20000010000 */
[----:B------:R-:W-:Y:S01]  /*2c30*/  @!P1 VIADD R0, R8, 0x22840 ;  /* 0x0002284008009836 */ /* 0x000fe20000000000 */
[----:B------:R-:W-:-:S04]  /*2c40*/  F2FP.F16.F32.PACK_AB R154, R29, R28 ;  /* 0x0000001c1d9a723e */ /* 0x000fc800000000ff */
[----:B------:R-:W-:Y:S01]  /*2c50*/  @!P1 PRMT R0, RZ, 0x654, R0 ;  /* 0x00000654ff009816 */ /* 0x000fe20000000000 */
[----:B------:R-:W3:Y:S01]  /*2c60*/  MUFU.EX2 R36, R36 ;  /* 0x0000002400247308 */ /* 0x000ee20000000800 */
[----:B-1----:R-:W-:Y:S01]  /*2c70*/  FADD.FTZ R10, R32, R11 ;  /* 0x0000000b200a7221 */ /* 0x002fe20000010000 */
[----:B------:R1:W-:Y:S06]  /*2c80*/  BAR.ARV R9, 0x100 ;  /* 0x000400090000751d */ /* 0x0003ec0000002000 */
[----:B------:R-:W4:Y:S01]  /*2c90*/  MUFU.EX2 R37, R37 ;  /* 0x0000002500257308 */ /* 0x000f220000000800 */
[C---:B--2---:R-:W-:Y:S01]  /*2ca0*/  FADD.FTZ R11, R33.reuse, R10 ;  /* 0x0000000a210b7221 */ /* 0x044fe20000010000 */
[----:B------:R2:W-:Y:S01]  /*2cb0*/  @!P1 SYNCS.ARRIVE.TRANS64.RED.A1T0 RZ, [R0+URZ], RZ ;  /* 0x000000ff00ff99a7 */ /* 0x0005e2000810043f */
[----:B------:R-:W-:-:S05]  /*2cc0*/  F2FP.F16.F32.PACK_AB R156, R33, R32 ;  /* 0x00000020219c723e */ /* 0x000fca00000000ff */
[----:B------:R-:W2:Y:S01]  /*2cd0*/  MUFU.EX2 R40, R40 ;  /* 0x0000002800287308 */ /* 0x000ea20000000800 */
[----:B---3--:R-:W-:-:S07]  /*2ce0*/  FADD.FTZ R10, R36, R11 ;  /* 0x0000000b240a7221 */ /* 0x008fce0000010000 */
        /* <DEDUP_REMOVED lines=11> */
[----:B------:R-:W-:Y:S01]  /*2da0*/  FADD.FTZ R10, R58, R13 ;  /* 0x0000000d3a0a7221 */ /* 0x000fe20000010000 */
[----:B------:R-:W-:-:S03]  /*2db0*/  F2FP.F16.F32.PACK_AB R160, R41, R40 ;  /* 0x0000002829a0723e */ /* 0x000fc600000000ff */
[----:B------:R-:W-:Y:S02]  /*2dc0*/  FADD.FTZ R13, R59, R10 ;  /* 0x0000000a3b0d7221 */ /* 0x000fe40000010000 */
[----:B------:R-:W3:Y:S01]  /*2dd0*/  MUFU.EX2 R48, R48 ;  /* 0x0000003000307308 */ /* 0x000ee20000000800 */
[----:B----4-:R-:W-:Y:S01]  /*2de0*/  FADD.FTZ R0, R44, R11 ;  /* 0x0000000b2c007221 */ /* 0x010fe20000010000 */
[----:B------:R-:W-:-:S06]  /*2df0*/  FADD.FTZ R10, R62, R13 ;  /* 0x0000000d3e0a7221 */ /* 0x000fcc0000010000 */
        /* <DEDUP_REMOVED lines=14> */
[C---:B----4-:R-:W-:Y:S01]  /*2ee0*/  FADD.FTZ R13, R63.reuse, R10 ;  /* 0x0000000a3f0d7221 */ /* 0x050fe20000010000 */
[----:B------:R-:W-:-:S06]  /*2ef0*/  F2FP.F16.F32.PACK_AB R171, R63, R62 ;  /* 0x0000003e3fab723e */ /* 0x000fcc00000000ff */
[----:B------:R-:W4:Y:S01]  /*2f00*/  MUFU.EX2 R57, R57 ;  /* 0x0000003900397308 */ /* 0x000f220000000800 */
[----:B--2---:R-:W-:-:S07]  /*2f10*/  FADD.FTZ R0, R56, R11 ;  /* 0x0000000b38007221 */ /* 0x004fce0000010000 */
[----:B------:R-:W2:Y:S01]  /*2f20*/  MUFU.EX2 R67, R67 ;  /* 0x0000004300437308 */ /* 0x000ea20000000800 */
[----:B---3--:R-:W-:-:S07]  /*2f30*/  FADD.FTZ R10, R66, R13 ;  /* 0x0000000d420a7221 */ /* 0x008fce0000010000 */
[----:B------:R-:W3:Y:S01]  /*2f40*/  MUFU.EX2 R60, R60 ;  /* 0x0000003c003c7308 */ /* 0x000ee20000000800 */
[C---:B----4-:R-:W-:Y:S01]  /*2f50*/  FADD.FTZ R11, R57.reuse, R0 ;  /* 0x00000000390b7221 */ /* 0x050fe20000010000 */
[----:B------:R-:W-:-:S06]  /*2f60*/  F2FP.F16.F32.PACK_AB R168, R57, R56 ;  /* 0x0000003839a8723e */ /* 0x000fcc00000000ff */
[----:B------:R-:W4:Y:S01]  /*2f70*/  MUFU.EX2 R70, R70 ;  /* 0x0000004600467308 */ /* 0x000f220000000800 */
[C---:B--2---:R-:W-:Y:S01]  /*2f80*/  FADD.FTZ R13, R67.reuse, R10 ;  /* 0x0000000a430d7221 */ /* 0x044fe20000010000 */
[----:B------:R-:W-:-:S06]  /*2f90*/  F2FP.F16.F32.PACK_AB R173, R67, R66 ;  /* 0x0000004243ad723e */ /* 0x000fcc00000000ff */
[----:B------:R-:W2:Y:S01]  /*2fa0*/  MUFU.EX2 R61, R61 ;  /* 0x0000003d003d7308 */ /* 0x000ea20000000800 */
[----:B---3--:R-:W-:-:S07]  /*2fb0*/  FADD.FTZ R0, R60, R11 ;  /* 0x0000000b3c007221 */ /* 0x008fce0000010000 */
[----:B------:R-:W3:Y:S01]  /*2fc0*/  MUFU.EX2 R64, R64 ;  /* 0x0000004000407308 */ /* 0x000ee20000000800 */
[----:B----4-:R-:W-:-:S07]  /*2fd0*/  FADD.FTZ R10, R70, R13 ;  /* 0x0000000d460a7221 */ /* 0x010fce0000010000 */
[----:B------:R-:W4:Y:S01]  /*2fe0*/  MUFU.EX2 R65, R65 ;  /* 0x0000004100417308 */ /* 0x000f220000000800 */
[----:B--2---:R-:W-:Y:S01]  /*2ff0*/  FADD.FTZ R13, R61, R0 ;  /* 0x000000003d0d7221 */ /* 0x004fe20000010000 */
[C---:B------:R-:W-:Y:S01]  /*3000*/  FADD.FTZ R0, R175.reuse, R10 ;  /* 0x0000000aaf007221 */ /* 0x040fe20000010000 */
[----:B------:R-:W-:Y:S02]  /*3010*/  F2FP.F16.F32.PACK_AB R175, R175, R70 ;  /* 0x00000046afaf723e */ /* 0x000fe400000000ff */
[----:B------:R-:W-:-:S03]  /*3020*/  F2FP.F16.F32.PACK_AB R170, R61, R60 ;  /* 0x0000003c3daa723e */ /* 0x000fc600000000ff */
[----:B------:R-:W2:Y:S01]  /*3030*/  MUFU.EX2 R68, R68 ;  /* 0x0000004400447308 */ /* 0x000ea20000000800 */
[----:B---3--:R-:W-:-:S07]  /*3040*/  FADD.FTZ R10, R64, R13 ;  /* 0x0000000d400a7221 */ /* 0x008fce0000010000 */
[----:B------:R-:W3:Y:S01]  /*3050*/  MUFU.EX2 R11, R3 ;  /* 0x00000003000b7308 */ /* 0x000ee20000000800 */
[C---:B----4-:R-:W-:Y:S01]  /*3060*/  FADD.FTZ R13, R65.reuse, R10 ;  /* 0x0000000a410d7221 */ /* 0x050fe20000010000 */
[----:B------:R-:W-:-:S03]  /*3070*/  F2FP.F16.F32.PACK_AB R172, R65, R64 ;  /* 0x0000004041ac723e */ /* 0x000fc600000000ff */
[----:B--2---:R-:W-:-:S04]  /*3080*/  FADD.FTZ R10, R68, R13 ;  /* 0x0000000d440a7221 */ /* 0x004fc80000010000 */
[C---:B---3--:R-:W-:Y:S01]  /*3090*/  FADD.FTZ R3, R11.reuse, R10 ;  /* 0x0000000a0b037221 */ /* 0x048fe20000010000 */
[----:B------:R-:W-:Y:S01]  /*30a0*/  F2FP.F16.F32.PACK_AB R174, R11, R68 ;  /* 0x000000440bae723e */ /* 0x000fe200000000ff */
[----:B-1----:R-:W-:Y:S06]  /*30b0*/  @!P0 BRA `(.L_x_3274) ;  /* 0x0000000000048947 */ /* 0x002fec0003800000 */
[----:B------:R-:W-:Y:S01]  /*30c0*/  BPT.TRAP 0x1 ;  /* 0x000000040000795c */ /* 0x000fe20000300000 */
.L_x_3274:
[----:B------:R1:W2:Y:S01]  /*30d0*/  SYNCS.PHASECHK.TRANS64.TRYWAIT P2, [UR21+0x22850], R7 ;  /* 0x02285007ff0075a7 */ /* 0x0002a20008040155 */
[----:B------:R-:W-:Y:S05]  /*30e0*/  @!P0 BRA `(.L_x_3275) ;  /* 0x0000000000048947 */ /* 0x000fea0003800000 */
[----:B------:R-:W-:Y:S01]  /*30f0*/  BPT.TRAP 0x1 ;  /* 0x000000040000795c */ /* 0x000fe20000300000 */
.L_x_3275:
[----:B--2---:R-:W-:Y:S05]  /*3100*/  @P2 BRA `(.L_x_3276) ;  /* 0x0000000000082947 */ /* 0x004fea0003800000 */
[----:B------:R-:W2:Y:S02]  /*3110*/  SYNCS.PHASECHK.TRANS64.TRYWAIT P2, [UR21+0x22850], R7 ;  /* 0x02285007ff0075a7 */ /* 0x000ea40008040155 */
[----:B--2---:R-:W-:Y:S05]  /*3120*/  @!P2 BRA `(.L_x_3277) ;  /* 0x000000940058a947 */ /* 0x004fea0003800000 */
.L_x_3276:
[----:B------:R3:W-:Y:S01]  /*3130*/  BAR.SYNC.DEFER_BLOCKING R6, 0x100 ;  /* 0x000400060000751d */ /* 0x0007e20000010000 */
[----:B------:R-:W-:Y:S01]  /*3140*/  UIADD3 UR6, UR49, 0x400, URZ ;  /* 0x0000040031067890 */ /* 0x000fe2000fffe03f */
[----:B--2---:R-:W-:Y:S01]  /*3150*/  @!P1 VIADD R8, R8, 0x22860 ;  /* 0x0002286008089836 */ /* 0x004fe20000000000 */
[----:B------:R-:W-:Y:S02]  /*3160*/  UIADD3 UR28, UR41, -0x2, URZ ;  /* 0xfffffffe291c7890 */ /* 0x000fe4000fffe03f */
[----:B------:R-:W-:Y:S01]  /*3170*/  USHF.R.U32.HI UR6, URZ, 0x4, UR6 ;  /* 0x000000043f067899 */ /* 0x000fe20008011606 */
[----:B------:R-:W-:Y:S01]  /*3180*/  UMOV UR7, 0x40000040 ;  /* 0x4000004000077882 */ /* 0x000fe20000000000 */
[----:B------:R-:W-:Y:S02]  /*3190*/  @!P1 PRMT R8, RZ, 0x654, R8 ;  /* 0x00000654ff089816 */ /* 0x000fe40000000008 */
[----:B------:R-:W-:-:S04]  /*31a0*/  ULOP3.LUT UR6, UR6, 0x3fff, URZ, 0xc0, !UPT ;  /* 0x00003fff06067892 */ /* 0x000fc8000f8ec03f */
        /* <DEDUP_REMOVED lines=35> */
[----:B------:R-:W-:-:S04]  /*33e0*/  UIADD3 UR6, UR42, -UR11, UR45 ;  /* 0x8000000b2a067290 */ /* 0x000fc8000fffe02d */
[----:B------:R-:W-:-:S04]  /*33f0*/  UIMAD.WIDE UR6, UR6, 0x2aaaaaab, URZ ;  /* 0x2aaaaaab060678a5 */ /* 0x000fc8000f8e023f */
[----:B------:R-:W-:-:S04]  /*3400*/  USHF.R.U32.HI UR6, URZ, 0x1f, UR7 ;  /* 0x0000001f3f067899 */ /* 0x000fc80008011607 */
[----:B------:R-:W-:-:S04]  /*3410*/  ULEA.HI.SX32 UR6, UR7, UR6, 0x1c ;  /* 0x0000000607067291 */ /* 0x000fc8000f8fe23f */
[----:B------:R-:W-:-:S04]  /*3420*/  UISETP.LT.AND UP0, UPT, URZ, UR6, UPT ;  /* 0x000000063f00728c */ /* 0x000fc8000bf01270 */
[----:B------:R-:W-:-:S04]  /*3430*/  USEL UR24, URZ, UR6, !UP0 ;  /* 0x000000063f187287 */ /* 0x000fc8000c000000 */
[----:B------:R-:W-:-:S06]  /*3440*/  UISETP.GE.AND UP0, UPT, UR28, UR24, UPT ;  /* 0x000000181c00728c */ /* 0x000fcc000bf06270 */
[----:B------:R-:W-:Y:S01]  /*3450*/  PLOP3.LUT P2, PT, PT, PT, UP0, 0x80, 0x0 ;  /* 0x000000000000781c */ /* 0x000fe20003f4f008 */
[----:B------:R-:W-:Y:S02]  /*3460*/  WARPGROUP.DEPBAR.LE gsb0, 0x0 ;  /* 0x00008000000079c5 */ /* 0x000fe40000010000 */
[----:B------:R3:W-:Y:S10]  /*3470*/  @!P1 SYNCS.ARRIVE.TRANS64.RED.A1T0 RZ, [R8+URZ], RZ ;  /* 0x000000ff08ff99a7 */ /* 0x0007f4000810043f */
[----:B---3--:R-:W-:Y:S05]  /*3480*/  @!P2 BRA `(.L_x_3278) ;  /* 0x000000240000a947 */ /* 0x008fea0003800000 */
[----:B------:R-:W-:Y:S01]  /*3490*/  IMAD.MOV.U32 R8, RZ, RZ, R5 ;  /* 0x000000ffff087224 */ /* 0x000fe200078e0005 */
[----:B------:R-:W-:Y:S01]  /*34a0*/  ULDC UR26, c[0x0][0x404] ;  /* 0x00010100001a7ab9 */ /* 0x000fe20000000800 */
[----:B-1----:R-:W-:Y:S01]  /*34b0*/  IMAD.MOV.U32 R7, RZ, RZ, R4 ;  /* 0x000000ffff077224 */ /* 0x002fe200078e0004 */
[----:B------:R-:W-:Y:S01]  /*34c0*/  ULDC UR27, c[0x0][0x2e0] ;  /* 0x0000b800001b7ab9 */ /* 0x000fe20000000800 */
[----:B------:R-:W-:Y:S01]  /*34d0*/  ULDC UR25, c[0x0][0x988] ;  /* 0x0002620000197ab9 */ /* 0x000fe20000000800 */
[----:B------:R-:W-:-:S05]  /*34e0*/  ULDC.64 UR22, c[0x0][0x3f8] ;  /* 0x0000fe0000167ab9 */ /* 0x000fca0000000a00 */
.L_x_3287:
[----:B------:R-:W-:-:S04]  /*34f0*/  UIADD3 UR37, UR37, 0x1, URZ ;  /* 0x0000000125257890 */ /* 0x000fc8000fffe03f */
[----:B------:R-:W-:-:S04]  /*3500*/  UISETP.NE.AND UP0, UPT, UR37, 0x2, UPT ;  /* 0x000000022500788c */ /* 0x000fc8000bf05270 */
[----:B------:R-:W-:Y:S02]  /*3510*/  USEL UR6, URZ, 0x1, UP0 ;  /* 0x000000013f067887 */ /* 0x000fe40008000000 */
[----:B------:R-:W-:Y:S02]  /*3520*/  USEL UR37, UR37, URZ, UP0 ;  /* 0x0000003f25257287 */ /* 0x000fe40008000000 */
[----:B------:R-:W-:Y:S01]  /*3530*/  ULOP3.LUT UR38, UR38, UR6, URZ, 0x3c, !UPT ;  /* 0x0000000626267292 */ /* 0x000fe2000f8e3c3f */
[----:B--2---:R-:W-:Y:S11]  /*3540*/  @!P0 BRA `(.L_x_3279) ;  /* 0x0000000000048947 */ /* 0x004ff60003800000 */
[----:B------:R-:W-:Y:S01]  /*3550*/  BPT.TRAP 0x1 ;  /* 0x000000040000795c */ /* 0x000fe20000300000 */
.L_x_3279:
[----:B------:R-:W-:Y:S01]  /*3560*/  ULEA UR29, UR37, UR49, 0x3 ;  /* 0x00000031251d7291 */ /* 0x000fe2000f8e183f */
[----:B------:R-:W-:-:S04]  /*3570*/  MOV R6, UR38 ;  /* 0x0000002600067c02 */ /* 0x000fc80008000f00 */
[----:B------:R-:W-:-:S04]  /*3580*/  SHF.L.U32 R6, R6, 0x1f, RZ ;  /* 0x0000001f06067819 */ /* 0x000fc800000006ff */
[----:B------:R1:W2:Y:S01]  /*3590*/  SYNCS.PHASECHK.TRANS64.TRYWAIT P2, [UR29+0x22830], R6 ;  /* 0x02283006ff0075a7 */ /* 0x0002a2000804015d */
[----:B------:R-:W-:Y:S05]  /*35a0*/  @!P0 BRA `(.L_x_3280) ;  /* 0x0000000000048947 */ /* 0x000fea0003800000 */
[----:B------:R-:W-:Y:S01]  /*35b0*/  BPT.TRAP 0x1 ;  /* 0x000000040000795c */ /* 0x000fe20000300000 */
.L_x_3280:
[----:B--2---:R-:W-:Y:S05]  /*35c0*/  @P2 BRA `(.L_x_3281) ;  /* 0x0000000000082947 */ /* 0x004fea0003800000 */
[----:B------:R-:W2:Y:S02]  /*35d0*/  SYNCS.PHASECHK.TRANS64.TRYWAIT P2, [UR29+0x22830], R6 ;  /* 0x02283006ff0075a7 */ /* 0x000ea4000804015d */
[----:B--2---:R-:W-:Y:S05]  /*35e0*/  @!P2 BRA `(.L_x_3282) ;  /* 0x00000090003ca947 */ /* 0x004fea0003800000 */
.L_x_3281:
[----:B------:R-:W-:Y:S01]  /*35f0*/  UIMAD UR18, UR37, 0x300, UR20 ;  /* 0x00000300251278a4 */ /* 0x000fe2000f8e0214 */
[----:B------:R-:W-:Y:S01]  /*3600*/  WARPGROUP.ARRIVE ;  /* 0x00000000000079c5 */ /* 0x000fe20000000000 */
[----:B------:R-:W-:Y:S01]  /*3610*/  UMOV UR19, 0x40000040 ;  /* 0x4000004000137882 */ /* 0x000fe20000000000 */
[----:B------:R-:W-:Y:S01]  /*3620*/  UMOV UR7, 0x40000040 ;  /* 0x4000004000077882 */ /* 0x000fe20000000000 */
[----:B------:R-:W-:Y:S01]  /*3630*/  UIADD3 UR6, UR18, 0x2, URZ ;  /* 0x0000000212067890 */ /* 0x000fe2000fffe03f */
[----:B--2---:R-:W2:Y:S01]  /*3640*/  LDC R5, c[0x0][0x288] ;  /* 0x0000a200ff057b82 */ /* 0x004ea20000000800 */
[----:B------:R-:W-:Y:S01]  /*3650*/  UIADD3 UR10, UR18, 0x4, URZ ;  /* 0x00000004120a7890 */ /* 0x000fe2000fffe03f */
[----:B------:R-:W-:Y:S02]  /*3660*/  UMOV UR11, 0x40000040 ;  /* 0x40000040000b7882 */ /* 0x000fe40000000000 */
[----:B------:R-:W-:Y:S01]  /*3670*/  HGMMA.64x96x16.F32 R152, gdesc[UR16], RZ, !UPT, gsb0 ;  /* 0x01600000109879f0 */ /* 0x000fe2000c0008ff */
[----:B------:R-:W-:Y:S01]  /*3680*/  UIADD3 UR14, UR18, 0x6, URZ ;  /* 0x00000006120e7890 */ /* 0x000fe2000fffe03f */
[----:B------:R-:W-:Y:S01]  /*3690*/  UMOV UR15, 0x40000040 ;  /* 0x40000040000f7882 */ /* 0x000fe20000000000 */
[----:B------:R-:W-:-:S04]  /*36a0*/  UISETP.NE.U32.AND UP0, UPT, UR22, URZ, UPT ;  /* 0x0000003f1600728c */ /* 0x000fc8000bf05070 */
[----:B------:R-:W-:Y:S01]  /*36b0*/  UISETP.NE.AND.EX UP0, UPT, UR23, URZ, UPT, UP0 ;  /* 0x0000003f1700728c */ /* 0x000fe2000bf05300 */
[----:B------:R-:W-:Y:S02]  /*36c0*/  WARPGROUP.DEPBAR.LE gsb0, 0x0 ;  /* 0x00008000000079c5 */ /* 0x000fe40000010000 */
[----:B------:R-:W-:-:S06]  /*36d0*/  WARPGROUP.ARRIVE ;  /* 0x00000000000079c5 */ /* 0x000fcc0000000000 */
[----:B------:R-:W-:Y:S01]  /*36e0*/  HGMMA.64x96x16.F32 R152, gdesc[UR4], R152, gsb0 ;  /* 0x01600000049879f0 */ /* 0x000fe20008000898 */
[----:B------:R-:W-:Y:S02]  /*36f0*/  UIMAD UR6, UR28, -0x60, UR42 ;  /* 0xffffffa01c0678a4 */ /* 0x000fe4000f8e022a */
[----:B------:R-:W-:Y:S02]  /*3700*/  USEL UR7, UR26, 0x1, UP0 ;  /* 0x000000011a077887 */ /* 0x000fe40008000000 */
[----:B------:R-:W-:-:S04]  /*3710*/  UIADD3 UR6, UR6, 0x1, URZ ;  /* 0x0000000106067890 */ /* 0x000fc8000fffe03f */
[----:B------:R-:W-:-:S06]  /*3720*/  UIMAD UR6, UR7, UR27, UR6 ;  /* 0x0000001b070672a4 */ /* 0x000fcc000f8e0206 */
[----:B--2---:R-:W-:-:S05]  /*3730*/  IADD3 R5, -R5, UR6, RZ ;  /* 0x0000000605057c10 */ /* 0x004fca000fffe1ff */
[----:B------:R-:W-:-:S04]  /*3740*/  IMAD R5, R2, -0x2, R5 ;  /* 0xfffffffe02057824 */ /* 0x000fc800078e0205 */
[----:B------:R-:W-:-:S05]  /*3750*/  IMAD.IADD R14, R22, 0x1, R5 ;  /* 0x00000001160e7824 */ /* 0x000fca00078e0205 */
[C---:B------:R-:W-:Y:S02]  /*3760*/  ISETP.GT.AND P2, PT, R14.reuse, RZ, PT ;  /* 0x000000ff0e00720c */ /* 0x040fe40003f44270 */
[----:B------:R-:W-:Y:S01]  /*3770*/  ISETP.GT.AND P3, PT, R14, 0x1, PT ;  /* 0x000000010e00780c */ /* 0x000fe20003f64270 */
        /* <DEDUP_REMOVED lines=8> */
[----:B------:R-:W-:Y:S02]  /*3800*/  ISETP.GT.AND P2, PT, R14, 0x8, PT ;  /* 0x000000080e00780c */ /* 0x000fe40003f44270 */
[----:B------:R-:W-:Y:S02]  /*3810*/  FSEL R11, R153, -INF , P3 ;  /* 0xff800000990b7808 */ /* 0x000fe40001800000 */
[----:B------:R-:W-:-:S02]  /*3820*/  FMNMX.FTZ R4, R207, R7, !PT ;  /* 0x00000007cf047209 */ /* 0x000fc40007810000 */
[----:B------:R-:W-:Y:S02]  /*3830*/  ISETP.GT.AND P3, PT, R14, 0x9, PT ;  /* 0x000000090e00780c */ /* 0x000fe40003f64270 */
[----:B------:R-:W-:Y:S02]  /*3840*/  FSEL R15, R156, -INF , P2 ;  /* 0xff8000009c0f7808 */ /* 0x000fe40001000000 */
[----:B------:R-:W-:Y:S02]  /*3850*/  FMNMX.FTZ R4, R11, R4, !PT ;  /* 0x000000040b047209 */ /* 0x000fe40007810000 */
        /* <DEDUP_REMOVED lines=57> */
[C---:B------:R-:W-:Y:S01]  /*3bf0*/  ISETP.GT.AND P3, PT, R14.reuse, 0x59, PT ;  /* 0x000000590e00780c */ /* 0x040fe20003f64270 */
[----:B------:R-:W-:Y:S01]  /*3c00*/  VIADD R14, R14, 0x8 ;  /* 0x000000080e0e7836 */ /* 0x000fe20000000000 */
[----:B------:R-:W-:Y:S02]  /*3c10*/  FSEL R196, R196, -INF , P2 ;  /* 0xff800000c4c47808 */ /* 0x000fe40001000000 */
[----:B------:R-:W-:Y:S02]  /*3c20*/  FMNMX.FTZ R9, R193, R4, !PT ;  /* 0x00000004c1097209 */ /* 0x000fe40007810000 */
[----:B------:R-:W-:Y:S02]  /*3c30*/  FSEL R197, R197, -INF , P3 ;  /* 0xff800000c5c57808 */ /* 0x000fe40001800000 */
[----:B------:R-:W-:Y:S02]  /*3c40*/  FMNMX.FTZ R4, R196, R9, !PT ;  /* 0x00000009c4047209 */ /* 0x000fe40007810000 */
[----:B------:R-:W-:-:S02]  /*3c50*/  ISETP.GT.AND P3, PT, R14, RZ, PT ;  /* 0x000000ff0e00720c */ /* 0x000fc40003f64270 */
[----:B------:R-:W-:Y:S02]  /*3c60*/  FMNMX.FTZ R10, R197, R4, !PT ;  /* 0x00000004c50a7209 */ /* 0x000fe40007810000 */
[----:B------:R-:W-:-:S03]  /*3c70*/  ISETP.GT.AND P4, PT, R14, 0x1, PT ;  /* 0x000000010e00780c */ /* 0x000fc60003f84270 */
[----:B------:R-:W2:Y:S01]  /*3c80*/  SHFL.BFLY PT, R9, R10, 0x2, 0x1f ;  /* 0x0c401f000a097f89 */ /* 0x000ea200000e0000 */
[----:B------:R-:W-:Y:S02]  /*3c90*/  FSEL R155, R155, -INF , P4 ;  /* 0xff8000009b9b7808 */ /* 0x000fe40002000000 */
        /* <DEDUP_REMOVED lines=23> */
[----:B------:R-:W-:-:S02]  /*3e10*/  ISETP.GT.AND P3, PT, R14, 0x8, PT ;  /* 0x000000080e00780c */ /* 0x000fc40003f64270 */
[----:B------:R-:W-:Y:S02]  /*3e20*/  FMNMX.FTZ R12, R9, R8, !PT ;  /* 0x00000008090c7209 */ /* 0x000fe40007810000 */
[----:B------:R-:W-:Y:S02]  /*3e30*/  FSEL R10, R20, RZ, P2 ;  /* 0x000000ff140a7208 */ /* 0x000fe40001000000 */
[----:B------:R-:W-:Y:S02]  /*3e40*/  FSEL R158, R158, -INF , P3 ;  /* 0xff8000009e9e7808 */ /* 0x000fe40001800000 */
[----:B------:R-:W-:Y:S01]  /*3e50*/  ISETP.GT.AND P3, PT, R14, 0x10, PT ;  /* 0x000000100e00780c */ /* 0x000fe20003f64270 */
[--C-:B------:R-:W-:Y:S01]  /*3e60*/  FFMA.FTZ R152, R207, UR25, -R10.reuse ;  /* 0x00000019cf987c23 */ /* 0x100fe2000801080a */
[----:B------:R-:W-:Y:S01]  /*3e70*/  FMNMX.FTZ R207, R155, R12, !PT ;  /* 0x0000000c9bcf7209 */ /* 0x000fe20007810000 */
[--C-:B------:R-:W-:Y:S01]  /*3e80*/  FFMA.FTZ R154, R15, UR25, -R10.reuse ;  /* 0x000000190f9a7c23 */ /* 0x100fe2000801080a */
[----:B------:R-:W-:Y:S01]  /*3e90*/  FSEL R162, R162, -INF , P3 ;  /* 0xff800000a2a27808 */ /* 0x000fe20001800000 */
[--C-:B------:R-:W-:Y:S01]  /*3ea0*/  FFMA.FTZ R156, R21, UR25, -R10.reuse ;  /* 0x00000019159c7c23 */ /* 0x100fe2000801080a */
[----:B------:R-:W-:Y:S01]  /*3eb0*/  FMNMX.FTZ R12, R158, R207, !PT ;  /* 0x000000cf9e0c7209 */ /* 0x000fe20007810000 */
[--C-:B------:R-:W-:Y:S01]  /*3ec0*/  FFMA.FTZ R160, R153, UR25, -R10.reuse ;  /* 0x0000001999a07c23 */ /* 0x100fe2000801080a */
[----:B------:R-:W-:Y:S01]  /*3ed0*/  ISETP.GT.AND P3, PT, R14, 0x18, PT ;  /* 0x000000180e00780c */ /* 0x000fe20003f64270 */
[--C-:B------:R-:W-:Y:S01]  /*3ee0*/  FFMA.FTZ R168, R184, UR25, -R10.reuse ;  /* 0x00000019b8a87c23 */ /* 0x100fe2000801080a */
[----:B------:R-:W-:Y:S01]  /*3ef0*/  FMNMX.FTZ R207, R159, R12, !PT ;  /* 0x0000000c9fcf7209 */ /* 0x000fe20007810000 */
[--C-:B------:R-:W-:Y:S01]  /*3f00*/  FFMA.FTZ R11, R11, UR25, -R10.reuse ;  /* 0x000000190b0b7c23 */ /* 0x100fe2000801080a */
[----:B------:R-:W-:Y:S01]  /*3f10*/  FSEL R166, R166, -INF , P3 ;  /* 0xff800000a6a67808 */ /* 0x000fe20001800000 */
[----:B------:R-:W-:Y:S01]  /*3f20*/  MUFU.EX2 R152, R152 ;  /* 0x0000009800987308 */ /* 0x000fe20000000800 */
        /* <DEDUP_REMOVED lines=11> */
[----:B------:R-:W-:Y:S01]  /*3fe0*/  FFMA.FTZ R197, R197, UR25, -R10 ;  /* 0x00000019c5c57c23 */ /* 0x000fe2000801080a */
[----:B------:R-:W-:-:S02]  /*3ff0*/  FMNMX.FTZ R157, R167, R12, !PT ;  /* 0x0000000ca79d7209 */ /* 0x000fc40007810000 */
[----:B------:R-:W-:Y:S01]  /*4000*/  FSEL R174, R174, -INF , P3 ;  /* 0xff800000aeae7808 */ /* 0x000fe20001800000 */
[----:B------:R-:W-:Y:S01]  /*4010*/  MUFU.EX2 R154, R154 ;  /* 0x0000009a009a7308 */ /* 0x000fe20000000800 */
[----:B------:R-:W-:Y:S02]  /*4020*/  FMNMX.FTZ R12, R170, R157, !PT ;  /* 0x0000009daa0c7209 */ /* 0x000fe40007810000 */
[----:B------:R-:W-:Y:S02]  /*4030*/  ISETP.GT.AND P3, PT, R14, 0x30, PT ;  /* 0x000000300e00780c */ /* 0x000fe40003f64270 */
[----:B------:R-:W-:Y:S02]  /*4040*/  FMNMX.FTZ R21, R171, R12, !PT ;  /* 0x0000000cab157209 */ /* 0x000fe40007810000 */
[----:B------:R-:W-:Y:S01]  /*4050*/  FSEL R178, R178, -INF , P3 ;  /* 0xff800000b2b27808 */ /* 0x000fe20001800000 */
[----:B------:R-:W-:Y:S01]  /*4060*/  MUFU.EX2 R15, R15 ;  /* 0x0000000f000f7308 */ /* 0x000fe20000000800 */
[----:B------:R-:W-:Y:S01]  /*4070*/  FMNMX.FTZ R12, R174, R21, !PT ;  /* 0x00000015ae0c7209 */ /* 0x000fe20007810000 */
[--C-:B------:R-:W-:Y:S01]  /*4080*/  FFMA.FTZ R21, R161, UR25, -R10.reuse ;  /* 0x00000019a1157c23 */ /* 0x100fe2000801080a */
[----:B------:R-:W-:Y:S01]  /*4090*/  ISETP.GT.AND P3, PT, R14, 0x38, PT ;  /* 0x000000380e00780c */ /* 0x000fe20003f64270 */
[--C-:B------:R-:W-:Y:S01]  /*40a0*/  FFMA.FTZ R161, R177, UR25, -R10.reuse ;  /* 0x00000019b1a17c23 */ /* 0x100fe2000801080a */
[----:B------:R-:W-:Y:S01]  /*40b0*/  FMNMX.FTZ R157, R175, R12, !PT ;  /* 0x0000000caf9d7209 */ /* 0x000fe20007810000 */
[----:B------:R-:W-:Y:S01]  /*40c0*/  FFMA.FTZ R177, R193, UR25, -R10 ;  /* 0x00000019c1b17c23 */ /* 0x000fe2000801080a */
[----:B------:R-:W-:Y:S01]  /*40d0*/  FSEL R182, R182, -INF , P3 ;  /* 0xff800000b6b67808 */ /* 0x000fe20001800000 */
[----:B------:R-:W-:Y:S01]  /*40e0*/  MUFU.EX2 R156, R156 ;  /* 0x0000009c009c7308 */ /* 0x000fe20000000800 */
[----:B------:R-:W-:-:S02]  /*40f0*/  FMNMX.FTZ R12, R178, R157, !PT ;  /* 0x0000009db20c7209 */ /* 0x000fc40007810000 */
[----:B------:R-:W-:Y:S02]  /*4100*/  ISETP.GT.AND P3, PT, R14, 0x40, PT ;  /* 0x000000400e00780c */ /* 0x000fe40003f64270 */
[----:B------:R-:W-:Y:S02]  /*4110*/  FMNMX.FTZ R153, R179, R12, !PT ;  /* 0x0000000cb3997209 */ /* 0x000fe40007810000 */
[----:B------:R-:W-:Y:S01]  /*4120*/  FSEL R186, R186, -INF , P3 ;  /* 0xff800000baba7808 */ /* 0x000fe20001800000 */
[----:B------:R2:W-:Y:S01]  /*4130*/  MUFU.EX2 R12, R160 ;  /* 0x000000a0000c7308 */ /* 0x0005e20000000800 */
[----:B------:R-:W-:Y:S01]  /*4140*/  FMNMX.FTZ R20, R182, R153, !PT ;  /* 0x00000099b6147209 */ /* 0x000fe20007810000 */
[--C-:B------:R-:W-:Y:S01]  /*4150*/  FFMA.FTZ R153, R165, UR25, -R10.reuse ;  /* 0x00000019a5997c23 */ /* 0x100fe2000801080a */
[----:B------:R-:W-:Y:S01]  /*4160*/  ISETP.GT.AND P3, PT, R14, 0x48, PT ;  /* 0x000000480e00780c */ /* 0x000fe20003f64270 */
[----:B------:R-:W-:Y:S01]  /*4170*/  FFMA.FTZ R165, R181, UR25, -R10 ;  /* 0x00000019b5a57c23 */ /* 0x000fe2000801080a */
[----:B------:R-:W-:-:S02]  /*4180*/  FMNMX.FTZ R157, R183, R20, !PT ;  /* 0x00000014b79d7209 */ /* 0x000fc40007810000 */
[----:B------:R-:W-:Y:S01]  /*4190*/  FSEL R190, R190, -INF , P3 ;  /* 0xff800000bebe7808 */ /* 0x000fe20001800000 */
[----:B------:R-:W-:Y:S01]  /*41a0*/  MUFU.EX2 R21, R21 ;  /* 0x0000001500157308 */ /* 0x000fe20000000800 */
[----:B------:R-:W-:Y:S01]  /*41b0*/  FMNMX.FTZ R20, R186, R157, !PT ;  /* 0x0000009dba147209 */ /* 0x000fe20007810000 */
[--C-:B--2---:R-:W-:Y:S01]  /*41c0*/  FFMA.FTZ R160, R13, UR25, -R10.reuse ;  /* 0x000000190da07c23 */ /* 0x104fe2000801080a */
[----:B------:R-:W-:Y:S02]  /*41d0*/  ISETP.GT.AND P3, PT, R14, 0x50, PT ;  /* 0x000000500e00780c */ /* 0x000fe40003f64270 */
[----:B------:R-:W-:Y:S02]  /*41e0*/  FMNMX.FTZ R13, R187, R20, !PT ;  /* 0x00000014bb0d7209 */ /* 0x000fe40007810000 */
[----:B------:R-:W-:Y:S01]  /*41f0*/  FSEL R191, R191, -INF , P4 ;  /* 0xff800000bfbf7808 */ /* 0x000fe20002000000 */
[----:B------:R-:W-:Y:S01]  /*4200*/  MUFU.EX2 R153, R153 ;  /* 0x0000009900997308 */ /* 0x000fe20000000800 */
[----:B------:R-:W-:Y:S01]  /*4210*/  FMNMX.FTZ R20, R190, R13, !PT ;  /* 0x0000000dbe147209 */ /* 0x000fe20007810000 */
[--C-:B------:R-:W-:Y:S01]  /*4220*/  FFMA.FTZ R13, R169, UR25, -R10.reuse ;  /* 0x00000019a90d7c23 */ /* 0x100fe2000801080a */
[----:B------:R-:W-:Y:S01]  /*4230*/  ISETP.GT.AND P4, PT, R14, 0x51, PT ;  /* 0x000000510e00780c */ /* 0x000fe20003f84270 */
[----:B------:R-:W-:Y:S01]  /*4240*/  FFMA.FTZ R169, R185, UR25, -R10 ;  /* 0x00000019b9a97c23 */ /* 0x000fe2000801080a */
[----:B------:R-:W-:-:S02]  /*4250*/  FSEL R194, R194, -INF , P3 ;  /* 0xff800000c2c27808 */ /* 0x000fc40001800000 */
[----:B------:R-:W-:Y:S01]  /*4260*/  FMNMX.FTZ R157, R191, R20, !PT ;  /* 0x00000014bf9d7209 */ /* 0x000fe20007810000 */
[----:B------:R-:W-:Y:S01]  /*4270*/  MUFU.EX2 R160, R160 ;  /* 0x000000a000a07308 */ /* 0x000fe20000000800 */
[----:B------:R-:W-:Y:S02]  /*4280*/  ISETP.GT.AND P3, PT, R14, 0x58, PT ;  /* 0x000000580e00780c */ /* 0x000fe40003f64270 */
[----:B------:R-:W-:Y:S02]  /*4290*/  FSEL R195, R195, -INF , P4 ;  /* 0xff800000c3c37808 */ /* 0x000fe40002000000 */
[----:B------:R-:W-:Y:S01]  /*42a0*/  FMNMX.FTZ R20, R194, R157, !PT ;  /* 0x0000009dc2147209 */ /* 0x000fe20007810000 */
[--C-:B------:R-:W-:Y:S01]  /*42b0*/  FFMA.FTZ R157, R173, UR25, -R10.reuse ;  /* 0x00000019ad9d7c23 */ /* 0x100fe2000801080a */
[----:B------:R-:W-:Y:S01]  /*42c0*/  ISETP.GT.AND P4, PT, R14, 0x59, PT ;  /* 0x000000590e00780c */ /* 0x000fe20003f84270 */
[--C-:B------:R-:W-:Y:S01]  /*42d0*/  FFMA.FTZ R14, R5, UR25, -R10.reuse ;  /* 0x00000019050e7c23 */ /* 0x100fe2000801080a */
[----:B------:R-:W-:Y:S01]  /*42e0*/  FSEL R198, R198, -INF , P3 ;  /* 0xff800000c6c67808 */ /* 0x000fe20001800000 */
[----:B------:R-:W-:Y:S01]  /*42f0*/  FFMA.FTZ R173, R189, UR25, -R10 ;  /* 0x00000019bdad7c23 */ /* 0x000fe2000801080a */
[----:B------:R-:W-:Y:S01]  /*4300*/  FMNMX.FTZ R5, R195, R20, !PT ;  /* 0x00000014c3057209 */ /* 0x000fe20007810000 */
[----:B------:R-:W-:Y:S01]  /*4310*/  MUFU.EX2 R13, R13 ;  /* 0x0000000d000d7308 */ /* 0x000fe20000000800 */
[----:B------:R-:W-:-:S02]  /*4320*/  FSEL R199, R199, -INF , P4 ;  /* 0xff800000c7c77808 */ /* 0x000fc40002000000 */
[----:B------:R-:W-:Y:S02]  /*4330*/  FMNMX.FTZ R20, R198, R5, !PT ;  /* 0x00000005c6147209 */ /* 0x000fe40007810000 */
[----:B------:R-:W-:Y:S02]  /*4340*/  FSEL R184, R4, RZ, P2 ;  /* 0x000000ff04b87208 */ /* 0x000fe40001000000 */
[----:B------:R-:W-:Y:S01]  /*4350*/  FMNMX.FTZ R5, R199, R20, !PT ;  /* 0x00000014c7057209 */ /* 0x000fe20007810000 */
[----:B------:R-:W-:Y:S01]  /*4360*/  FFMA.FTZ R20, R180, UR25, -R10 ;  /* 0x00000019b4147c23 */ /* 0x000fe2000801080a */
[----:B------:R-:W-:Y:S01]  /*4370*/  MUFU.EX2 R14, R14 ;  /* 0x0000000e000e7308 */ /* 0x000fe20000000800 */
[----:B------:R-:W-:Y:S02]  /*4380*/  FADD.FTZ R184, -R184, R7 ;  /* 0x00000007b8b87221 */ /* 0x000fe40000010100 */
[----:B------:R-:W2:Y:S02]  /*4390*/  SHFL.BFLY PT, R172, R5, 0x2, 0x1f ;  /* 0x0c401f0005ac7f89 */ /* 0x000ea400000e0000 */
[----:B------:R-:W-:-:S03]  /*43a0*/  FMUL.FTZ R181, R184, UR25 ;  /* 0x00000019b8b57c20 */ /* 0x000fc60008410000 */
[----:B------:R-:W-:Y:S08]  /*43b0*/  MUFU.EX2 R157, R157 ;  /* 0x0000009d009d7308 */ /* 0x000ff00000000800 */
[----:B------:R-:W3:Y:S08]  /*43c0*/  MUFU.EX2 R181, R181 ;  /* 0x000000b500b57308 */ /* 0x000ef00000000800 */
[----:B------:R-:W4:Y:S01]  /*43d0*/  MUFU.EX2 R164, R164 ;  /* 0x000000a400a47308 */ /* 0x000f220000000800 */
[----:B--2---:R-:W-:Y:S01]  /*43e0*/  FMNMX.FTZ R180, R5, R172, !PT ;  /* 0x000000ac05b47209 */ /* 0x004fe20007810000 */
[----:B------:R-:W-:-:S04]  /*43f0*/  FFMA.FTZ R172, R188, UR25, -R10 ;  /* 0x00000019bcac7c23 */ /* 0x000fc8000801080a */
[----:B------:R-:W2:Y:S02]  /*4400*/  SHFL.BFLY PT, R5, R180, 0x1, 0x1f ;  /* 0x0c201f00b4057f89 */ /* 0x000ea400000e0000 */
        /* <DEDUP_REMOVED lines=31> */
[----:B------:R-:W-:Y:S01]  /*4600*/  FSEL R193, R5, RZ, P2 ;  /* 0x000000ff05c17208 */ /* 0x000fe20001000000 */
[----:B------:R-:W-:Y:S01]  /*4610*/  MUFU.EX2 R169, R169 ;  /* 0x000000a900a97308 */ /* 0x000fe20000000800 */
[----:B------:R-:W-:Y:S01]  /*4620*/  FSEL R192, R192, RZ, P2 ;  /* 0x000000ffc0c07208 */ /* 0x000fe20001000000 */
[-C--:B------:R-:W-:Y:S01]  /*4630*/  FMUL.FTZ R72, R72, R181.reuse ;  /* 0x000000b548487220 */ /* 0x080fe20000410000 */
[-C--:B------:R-:W-:Y:S01]  /*4640*/  FMUL.FTZ R73, R73, R181.reuse ;  /* 0x000000b549497220 */ /* 0x080fe20000410000 */
[----:B------:R-:W-:Y:S01]  /*4650*/  FADD.FTZ R193, -R193, R8 ;  /* 0x00000008c1c17221 */ /* 0x000fe20000010100 */
[----:B------:R-:W-:Y:S01]  /*4660*/  FMUL.FTZ R76, R76, R181 ;  /* 0x000000b54c4c7220 */ /* 0x000fe20000410000 */
[--C-:B------:R-:W-:Y:S01]  /*4670*/  FFMA.FTZ R10, R155, UR25, -R192.reuse ;  /* 0x000000199b0a7c23 */ /* 0x100fe200080108c0 */
[----:B------:R-:W-:Y:S01]  /*4680*/  FFMA.FTZ R155, R158, UR25, -R192 ;  /* 0x000000199e9b7c23 */ /* 0x000fe200080108c0 */
[----:B------:R-:W-:Y:S01]  /*4690*/  FFMA.FTZ R158, R181, R3, R152 ;  /* 0x00000003b59e7223 */ /* 0x000fe20000010098 */
[--C-:B------:R-:W-:Y:S01]  /*46a0*/  FFMA.FTZ R208, R175, UR25, -R192.reuse ;  /* 0x00000019afd07c23 */ /* 0x100fe200080108c0 */
[--C-:B------:R-:W-:Y:S01]  /*46b0*/  FFMA.FTZ R175, R178, UR25, -R192.reuse ;  /* 0x00000019b2af7c23 */ /* 0x100fe200080108c0 */
[----:B------:R-:W-:Y:S01]  /*46c0*/  FFMA.FTZ R178, R179, UR25, -R192 ;  /* 0x00000019b3b27c23 */ /* 0x000fe200080108c0 */
[----:B------:R-:W-:Y:S01]  /*46d0*/  FADD.FTZ R3, R11, R158 ;  /* 0x0000009e0b037221 */ /* 0x000fe20000010000 */
[--C-:B------:R-:W-:Y:S01]  /*46e0*/  FFMA.FTZ R179, R182, UR25, -R192.reuse ;  /* 0x00000019b6b37c23 */ /* 0x100fe200080108c0 */
[--C-:B------:R-:W-:Y:S01]  /*46f0*/  FFMA.FTZ R182, R183, UR25, -R192.reuse ;  /* 0x00000019b7b67c23 */ /* 0x100fe200080108c0 */
[--C-:B------:R-:W-:Y:S01]  /*4700*/  FFMA.FTZ R183, R186, UR25, -R192.reuse ;  /* 0x00000019bab77c23 */ /* 0x100fe200080108c0 */
[----:B------:R-:W-:Y:S01]  /*4710*/  FADD.FTZ R158, R154, R3 ;  /* 0x000000039a9e7221 */ /* 0x000fe20000010000 */
[----:B------:R-:W-:Y:S01]  /*4720*/  FFMA.FTZ R186, R187, UR25, -R192 ;  /* 0x00000019bbba7c23 */ /* 0x000fe200080108c0 */
[----:B------:R-:W-:Y:S01]  /*4730*/  IMAD.U32 R187, RZ, RZ, UR29 ;  /* 0x0000001dffbb7e24 */ /* 0x000fe2000f8e00ff */
[----:B------:R-:W-:Y:S01]  /*4740*/  MUFU.EX2 R172, R172 ;  /* 0x000000ac00ac7308 */ /* 0x000fe20000000800 */
[----:B------:R-:W-:Y:S01]  /*4750*/  FADD.FTZ R3, R15, R158 ;  /* 0x0000009e0f037221 */ /* 0x000fe20000010000 */
[--C-:B------:R-:W-:Y:S01]  /*4760*/  FFMA.FTZ R185, R9, UR25, -R192.reuse ;  /* 0x0000001909b97c23 */ /* 0x100fe200080108c0 */
[----:B------:R-:W-:Y:S01]  /*4770*/  IADD3 R9, -R23, 0xb, RZ ;  /* 0x0000000b17097810 */ /* 0x000fe20007ffe1ff */
[--C-:B------:R-:W-:Y:S01]  /*4780*/  FFMA.FTZ R189, R190, UR25, -R192.reuse ;  /* 0x00000019bebd7c23 */ /* 0x100fe200080108c0 */
[----:B------:R-:W-:Y:S01]  /*4790*/  FADD.FTZ R158, R156, R3 ;  /* 0x000000039c9e7221 */ /* 0x000fe20000010000 */
[--C-:B------:R-:W-:Y:S01]  /*47a0*/  FFMA.FTZ R184, R159, UR25, -R192.reuse ;  /* 0x000000199fb87c23 */ /* 0x100fe200080108c0 */
[----:B------:R-:W-:Y:S01]  /*47b0*/  FFMA.FTZ R188, R163, UR25, -R192 ;  /* 0x00000019a3bc7c23 */ /* 0x000fe200080108c0 */
[----:B------:R-:W-:Y:S01]  /*47c0*/  MUFU.EX2 R173, R173 ;  /* 0x000000ad00ad7308 */ /* 0x000fe20000000800 */
[----:B------:R-:W-:Y:S01]  /*47d0*/  FADD.FTZ R3, R21, R158 ;  /* 0x0000009e15037221 */ /* 0x000fe20000010000 */
[--C-:B------:R-:W-:Y:S01]  /*47e0*/  FFMA.FTZ R206, R171, UR25, -R192.reuse ;  /* 0x00000019abce7c23 */ /* 0x100fe200080108c0 */
[--C-:B------:R-:W-:Y:S01]  /*47f0*/  FFMA.FTZ R190, R191, UR25, -R192.reuse ;  /* 0x00000019bfbe7c23 */ /* 0x100fe200080108c0 */
[--C-:B------:R-:W-:Y:S01]  /*4800*/  FFMA.FTZ R159, R162, UR25, -R192.reuse ;  /* 0x00000019a29f7c23 */ /* 0x100fe200080108c0 */
[----:B------:R-:W-:Y:S01]  /*4810*/  FADD.FTZ R158, R12, R3 ;  /* 0x000000030c9e7221 */ /* 0x000fe20000010000 */
[--C-:B------:R-:W-:Y:S01]  /*4820*/  FFMA.FTZ R163, R166, UR25, -R192.reuse ;  /* 0x00000019a6a37c23 */ /* 0x100fe200080108c0 */
[----:B------:R-:W-:Y:S01]  /*4830*/  FFMA.FTZ R171, R174, UR25, -R192 ;  /* 0x00000019aeab7c23 */ /* 0x000fe200080108c0 */
[----:B------:R1:W-:Y:S01]  /*4840*/  MUFU.EX2 R7, R197 ;  /* 0x000000c500077308 */ /* 0x0003e20000000800 */
[----:B------:R-:W-:Y:S01]  /*4850*/  FADD.FTZ R3, R153, R158 ;  /* 0x0000009e99037221 */ /* 0x000fe20000010000 */
[--C-:B------:R-:W-:Y:S01]  /*4860*/  FFMA.FTZ R191, R194, UR25, -R192.reuse ;  /* 0x00000019c2bf7c23 */ /* 0x100fe200080108c0 */
[--C-:B------:R-:W-:Y:S01]  /*4870*/  FFMA.FTZ R195, R195, UR25, -R192.reuse ;  /* 0x00000019c3c37c23 */ /* 0x100fe200080108c0 */
[--C-:B------:R-:W-:Y:S01]  /*4880*/  FFMA.FTZ R198, R198, UR25, -R192.reuse ;  /* 0x00000019c6c67c23 */ /* 0x100fe200080108c0 */
[----:B------:R-:W-:Y:S01]  /*4890*/  FADD.FTZ R158, R160, R3 ;  /* 0x00000003a09e7221 */ /* 0x000fe20000010000 */
[----:B------:R-:W-:Y:S01]  /*48a0*/  FFMA.FTZ R199, R199, UR25, -R192 ;  /* 0x00000019c7c77c23 */ /* 0x000fe200080108c0 */
[----:B------:R-:W-:Y:S01]  /*48b0*/  F2FP.F16.F32.PACK_AB R162, R157, R14 ;  /* 0x0000000e9da2723e */ /* 0x000fe200000000ff */
[----:B------:R-:W-:Y:S01]  /*48c0*/  MUFU.EX2 R176, R176 ;  /* 0x000000b000b07308 */ /* 0x000fe20000000800 */
[----:B------:R-:W-:Y:S01]  /*48d0*/  FADD.FTZ R3, R13, R158 ;  /* 0x0000009e0d037221 */ /* 0x000fe20000010000 */
[----:B------:R-:W-:Y:S01]  /*48e0*/  F2FP.F16.F32.PACK_AB R152, R11, R152 ;  /* 0x000000980b98723e */ /* 0x000fe200000000ff */
[-C--:B------:R-:W-:Y:S01]  /*48f0*/  FMUL.FTZ R77, R77, R181.reuse ;  /* 0x000000b54d4d7220 */ /* 0x080fe20000410000 */
[----:B------:R-:W-:Y:S01]  /*4900*/  F2FP.F16.F32.PACK_AB R154, R15, R154 ;  /* 0x0000009a0f9a723e */ /* 0x000fe200000000ff */
[----:B------:R-:W-:Y:S01]  /*4910*/  FADD.FTZ R158, R14, R3 ;  /* 0x000000030e9e7221 */ /* 0x000fe20000010000 */
[----:B------:R-:W-:Y:S01]  /*4920*/  F2FP.F16.F32.PACK_AB R156, R21, R156 ;  /* 0x0000009c159c723e */ /* 0x000fe200000000ff */
[-C--:B------:R-:W-:Y:S01]  /*4930*/  FMUL.FTZ R80, R80, R181.reuse ;  /* 0x000000b550507220 */ /* 0x080fe20000410000 */
[----:B------:R-:W-:Y:S01]  /*4940*/  MUFU.EX2 R177, R177 ;  /* 0x000000b100b17308 */ /* 0x000fe20000000800 */
[----:B------:R-:W-:Y:S01]  /*4950*/  FADD.FTZ R3, R157, R158 ;  /* 0x0000009e9d037221 */ /* 0x000fe20000010000 */
[----:B------:R-:W-:Y:S01]  /*4960*/  F2FP.F16.F32.PACK_AB R160, R13, R160 ;  /* 0x000000a00da0723e */ /* 0x000fe200000000ff */
[-C--:B------:R-:W-:Y:S01]  /*4970*/  FMUL.FTZ R81, R81, R181.reuse ;  /* 0x000000b551517220 */ /* 0x080fe20000410000 */
[-C--:B------:R-:W-:Y:S01]  /*4980*/  FMUL.FTZ R84, R84, R181.reuse ;  /* 0x000000b554547220 */ /* 0x080fe20000410000 */
[----:B----4-:R-:W-:Y:S01]  /*4990*/  FADD.FTZ R158, R164, R3 ;  /* 0x00000003a49e7221 */ /* 0x010fe20000010000 */
[----:B-----5:R-:W-:Y:S01]  /*49a0*/  F2FP.F16.F32.PACK_AB R164, R161, R164 ;  /* 0x000000a4a1a4723e */ /* 0x020fe200000000ff */
[-C--:B------:R-:W-:Y:S01]  /*49b0*/  FMUL.FTZ R85, R85, R181.reuse ;  /* 0x000000b555557220 */ /* 0x080fe20000410000 */
[----:B------:R4:W5:Y:S01]  /*49c0*/  MUFU.EX2 R180, R196 ;  /* 0x000000c400b47308 */ /* 0x0009620000000800 */
[----:B------:R-:W-:Y:S01]  /*49d0*/  FADD.FTZ R3, R161, R158 ;  /* 0x0000009ea1037221 */ /* 0x000fe20000010000 */
[-C--:B------:R-:W-:Y:S01]  /*49e0*/  FMUL.FTZ R88, R88, R181.reuse ;  /* 0x000000b558587220 */ /* 0x080fe20000410000 */
[-C--:B------:R-:W-:Y:S01]  /*49f0*/  FMUL.FTZ R89, R89, R181.reuse ;  /* 0x000000b559597220 */ /* 0x080fe20000410000 */
[----:B------:R-:W-:Y:S01]  /*4a00*/  FMUL.FTZ R92, R92, R181 ;  /* 0x000000b55c5c7220 */ /* 0x000fe20000410000 */
[----:B---3--:R-:W-:Y:S01]  /*4a10*/  FADD.FTZ R158, R20, R3 ;  /* 0x00000003149e7221 */ /* 0x008fe20000010000 */
[----:B------:R-:W-:-:S02]  /*4a20*/  @!P1 VIADD R3, R187, 0x22840 ;  /* 0x00022840bb039836 */ /* 0x000fc40000000000 */
[-C--:B------:R-:W-:Y:S01]  /*4a30*/  FMUL.FTZ R93, R93, R181.reuse ;  /* 0x000000b55d5d7220 */ /* 0x080fe20000410000 */
[----:B------:R-:W-:Y:S01]  /*4a40*/  MUFU.EX2 R185, R185 ;  /* 0x000000b900b97308 */ /* 0x000fe20000000800 */
[----:B-1----:R-:W-:Y:S01]  /*4a50*/  FADD.FTZ R197, R165, R158 ;  /* 0x0000009ea5c57221 */ /* 0x002fe20000010000 */
[--C-:B----4-:R-:W-:Y:S01]  /*4a60*/  FFMA.FTZ R196, R167, UR25, -R192.reuse ;  /* 0x00000019a7c47c23 */ /* 0x110fe200080108c0 */
[----:B------:R-:W-:Y:S01]  /*4a70*/  @!P1 PRMT R3, RZ, 0x654, R3 ;  /* 0x00000654ff039816 */ /* 0x000fe20000000003 */
[----:B------:R1:W-:Y:S06]  /*4a80*/  BAR.ARV R9, 0x100 ;  /* 0x000400090000751d */ /* 0x0003ec0000002000 */
[----:B--2---:R-:W-:Y:S01]  /*4a90*/  FADD.FTZ R158, R168, R197 ;  /* 0x000000c5a89e7221 */ /* 0x004fe20000010000 */
[----:B------:R2:W-:Y:S01]  /*4aa0*/  @!P1 SYNCS.ARRIVE.TRANS64.RED.A1T0 RZ, [R3+URZ], RZ ;  /* 0x000000ff03ff99a7 */ /* 0x0005e2000810043f */
[----:B------:R-:W-:Y:S01]  /*4ab0*/  FFMA.FTZ R167, R170, UR25, -R192 ;  /* 0x00000019aaa77c23 */ /* 0x000fe200080108c0 */
[----:B------:R-:W-:Y:S01]  /*4ac0*/  FMUL.FTZ R192, R193, UR25 ;  /* 0x00000019c1c07c20 */ /* 0x000fe20008410000 */
[----:B------:R-:W-:Y:S01]  /*4ad0*/  MUFU.EX2 R10, R10 ;  /* 0x0000000a000a7308 */ /* 0x000fe20000000800 */
[----:B-----5:R-:W-:Y:S01]  /*4ae0*/  F2FP.F16.F32.PACK_AB R174, R7, R180 ;  /* 0x000000b407ae723e */ /* 0x020fe200000000ff */
[-C--:B------:R-:W-:Y:S01]  /*4af0*/  FMUL.FTZ R96, R96, R181.reuse ;  /* 0x000000b560607220 */ /* 0x080fe20000410000 */
[----:B------:R-:W-:Y:S01]  /*4b00*/  F2FP.F16.F32.PACK_AB R168, R169, R168 ;  /* 0x000000a8a9a8723e */ /* 0x000fe200000000ff */
[-C--:B------:R-:W-:Y:S01]  /*4b10*/  FMUL.FTZ R97, R97, R181.reuse ;  /* 0x000000b561617220 */ /* 0x080fe20000410000 */
[----:B--2---:R-:W-:Y:S01]  /*4b20*/  FADD.FTZ R3, R169, R158 ;  /* 0x0000009ea9037221 */ /* 0x004fe20000010000 */
[----:B------:R-:W-:Y:S01]  /*4b30*/  F2FP.F16.F32.PACK_AB R170, R173, R172 ;  /* 0x000000acadaa723e */ /* 0x000fe200000000ff */
[-C--:B------:R-:W-:Y:S01]  /*4b40*/  FMUL.FTZ R100, R100, R181.reuse ;  /* 0x000000b564647220 */ /* 0x080fe20000410000 */
[----:B------:R-:W2:Y:S01]  /*4b50*/  MUFU.EX2 R192, R192 ;  /* 0x000000c000c07308 */ /* 0x000ea20000000800 */
[----:B------:R-:W-:Y:S01]  /*4b60*/  FADD.FTZ R158, R172, R3 ;  /* 0x00000003ac9e7221 */ /* 0x000fe20000010000 */
[----:B------:R-:W-:Y:S01]  /*4b70*/  F2FP.F16.F32.PACK_AB R172, R177, R176 ;  /* 0x000000b0b1ac723e */ /* 0x000fe200000000ff */
[-C--:B------:R-:W-:Y:S01]  /*4b80*/  FMUL.FTZ R101, R101, R181.reuse ;  /* 0x000000b565657220 */ /* 0x080fe20000410000 */
[-C--:B------:R-:W-:Y:S01]  /*4b90*/  FMUL.FTZ R104, R104, R181.reuse ;  /* 0x000000b568687220 */ /* 0x080fe20000410000 */
[----:B------:R-:W-:Y:S01]  /*4ba0*/  FADD.FTZ R3, R173, R158 ;  /* 0x0000009ead037221 */ /* 0x000fe20000010000 */
[----:B------:R-:W-:Y:S01]  /*4bb0*/  F2FP.F16.F32.PACK_AB R158, R153, R12 ;  /* 0x0000000c999e723e */ /* 0x000fe200000000ff */
[-C--:B------:R-:W-:Y:S01]  /*4bc0*/  FMUL.FTZ R105, R105, R181.reuse ;  /* 0x000000b569697220 */ /* 0x080fe20000410000 */
[----:B------:R-:W3:Y:S01]  /*4bd0*/  MUFU.EX2 R155, R155 ;  /* 0x0000009b009b7308 */ /* 0x000ee20000000800 */
[----:B------:R-:W-:Y:S01]  /*4be0*/  FADD.FTZ R166, R176, R3 ;  /* 0x00000003b0a67221 */ /* 0x000fe20000010000 */
[-C--:B------:R-:W-:Y:S01]  /*4bf0*/  FMUL.FTZ R108, R108, R181.reuse ;  /* 0x000000b56c6c7220 */ /* 0x080fe20000410000 */
[-C--:B------:R-:W-:Y:S01]  /*4c00*/  FMUL.FTZ R109, R109, R181.reuse ;  /* 0x000000b56d6d7220 */ /* 0x080fe20000410000 */
[-C--:B------:R-:W-:Y:S01]  /*4c10*/  FMUL.FTZ R112, R112, R181.reuse ;  /* 0x000000b570707220 */ /* 0x080fe20000410000 */
[----:B------:R-:W-:Y:S01]  /*4c20*/  FADD.FTZ R3, R177, R166 ;  /* 0x000000a6b1037221 */ /* 0x000fe20000010000 */
[----:B------:R-:W-:Y:S01]  /*4c30*/  F2FP.F16.F32.PACK_AB R166, R165, R20 ;  /* 0x00000014a5a6723e */ /* 0x000fe200000000ff */
[-C--:B------:R-:W-:Y:S01]  /*4c40*/  FMUL.FTZ R113, R113, R181.reuse ;  /* 0x000000b571717220 */ /* 0x080fe20000410000 */
[----:B------:R-:W4:Y:S01]  /*4c50*/  MUFU.EX2 R184, R184 ;  /* 0x000000b800b87308 */ /* 0x000f220000000800 */
[----:B------:R-:W-:Y:S01]  /*4c60*/  FADD.FTZ R12, R180, R3 ;  /* 0x00000003b40c7221 */ /* 0x000fe20000010000 */
[-C--:B------:R-:W-:Y:S01]  /*4c70*/  FMUL.FTZ R116, R116, R181.reuse ;  /* 0x000000b574747220 */ /* 0x080fe20000410000 */
[-C--:B------:R-:W-:Y:S01]  /*4c80*/  FMUL.FTZ R117, R117, R181.reuse ;  /* 0x000000b575757220 */ /* 0x080fe20000410000 */
[-C--:B------:R-:W-:Y:S01]  /*4c90*/  FMUL.FTZ R120, R120, R181.reuse ;  /* 0x000000b578787220 */ /* 0x080fe20000410000 */
[----:B------:R-:W-:Y:S01]  /*4ca0*/  FADD.FTZ R3, R7, R12 ;  /* 0x0000000c07037221 */ /* 0x000fe20000010000 */
[----:B--2---:R-:W-:Y:S01]  /*4cb0*/  FFMA.FTZ R7, R192, R0, R185 ;  /* 0x00000000c0077223 */ /* 0x004fe200000100b9 */
[-C--:B------:R-:W-:Y:S01]  /*4cc0*/  FMUL.FTZ R121, R121, R181.reuse ;  /* 0x000000b579797220 */ /* 0x080fe20000410000 */
[----:B------:R-:W2:Y:S01]  /*4cd0*/  MUFU.EX2 R159, R159 ;  /* 0x0000009f009f7308 */ /* 0x000ea20000000800 */
[-C--:B------:R-:W-:Y:S01]  /*4ce0*/  FMUL.FTZ R124, R124, R181.reuse ;  /* 0x000000b57c7c7220 */ /* 0x080fe20000410000 */
[----:B------:R-:W-:Y:S01]  /*4cf0*/  FADD.FTZ R0, R10, R7 ;  /* 0x000000070a007221 */ /* 0x000fe20000010000 */
[-C--:B------:R-:W-:Y:S01]  /*4d00*/  FMUL.FTZ R125, R125, R181.reuse ;  /* 0x000000b57d7d7220 */ /* 0x080fe20000410000 */
[-C--:B------:R-:W-:Y:S01]  /*4d10*/  FMUL.FTZ R128, R128, R181.reuse ;  /* 0x000000b580807220 */ /* 0x080fe20000410000 */
[-C--:B------:R-:W-:Y:S01]  /*4d20*/  FMUL.FTZ R129, R129, R181.reuse ;  /* 0x000000b581817220 */ /* 0x080fe20000410000 */
[----:B---3--:R-:W-:Y:S01]  /*4d30*/  FADD.FTZ R7, R155, R0 ;  /* 0x000000009b077221 */ /* 0x008fe20000010000 */
[-C--:B------:R-:W-:Y:S01]  /*4d40*/  FMUL.FTZ R132, R132, R181.reuse ;  /* 0x000000b584847220 */ /* 0x080fe20000410000 */
[----:B------:R-:W3:Y:S01]  /*4d50*/  MUFU.EX2 R188, R188 ;  /* 0x000000bc00bc7308 */ /* 0x000ee20000000800 */
[-C--:B------:R-:W-:Y:S01]  /*4d60*/  FMUL.FTZ R133, R133, R181.reuse ;  /* 0x000000b585857220 */ /* 0x080fe20000410000 */
[----:B----4-:R-:W-:Y:S01]  /*4d70*/  FADD.FTZ R0, R184, R7 ;  /* 0x00000007b8007221 */ /* 0x010fe20000010000 */
[-C--:B------:R-:W-:Y:S01]  /*4d80*/  FMUL.FTZ R136, R136, R181.reuse ;  /* 0x000000b588887220 */ /* 0x080fe20000410000 */
[-C--:B------:R-:W-:Y:S01]  /*4d90*/  FMUL.FTZ R137, R137, R181.reuse ;  /* 0x000000b589897220 */ /* 0x080fe20000410000 */
[-C--:B------:R-:W-:Y:S01]  /*4da0*/  FMUL.FTZ R140, R140, R181.reuse ;  /* 0x000000b58c8c7220 */ /* 0x080fe20000410000 */
[-C--:B------:R-:W-:Y:S01]  /*4db0*/  FMUL.FTZ R141, R141, R181.reuse ;  /* 0x000000b58d8d7220 */ /* 0x080fe20000410000 */
[-C--:B------:R-:W-:Y:S01]  /*4dc0*/  FMUL.FTZ R144, R144, R181.reuse ;  /* 0x000000b590907220 */ /* 0x080fe20000410000 */
[----:B------:R-:W4:Y:S01]  /*4dd0*/  MUFU.EX2 R163, R163 ;  /* 0x000000a300a37308 */ /* 0x000f220000000800 */
[----:B--2---:R-:W-:Y:S01]  /*4de0*/  FADD.FTZ R7, R159, R0 ;  /* 0x000000009f077221 */ /* 0x004fe20000010000 */
[-C--:B------:R-:W-:Y:S01]  /*4df0*/  FMUL.FTZ R145, R145, R181.reuse ;  /* 0x000000b591917220 */ /* 0x080fe20000410000 */
[-C--:B------:R-:W-:Y:S01]  /*4e00*/  FMUL.FTZ R148, R148, R181.reuse ;  /* 0x000000b594947220 */ /* 0x080fe20000410000 */
[----:B------:R-:W-:Y:S01]  /*4e10*/  FMUL.FTZ R149, R149, R181 ;  /* 0x000000b595957220 */ /* 0x000fe20000410000 */
[----:B------:R-:W-:Y:S01]  /*4e20*/  F2FP.F16.F32.PACK_AB R153, R10, R185 ;  /* 0x000000b90a99723e */ /* 0x000fe200000000ff */
[-C--:B------:R-:W-:Y:S01]  /*4e30*/  FMUL.FTZ R26, R26, R192.reuse ;  /* 0x000000c01a1a7220 */ /* 0x080fe20000410000 */
[----:B------:R-:W-:Y:S01]  /*4e40*/  F2FP.F16.F32.PACK_AB R155, R184, R155 ;  /* 0x0000009bb89b723e */ /* 0x000fe200000000ff */
        /* <DEDUP_REMOVED lines=17> */
[C---:B--2---:R-:W-:Y:S01]  /*4f60*/  FADD.FTZ R0, R196.reuse, R7 ;  /* 0x00000007c4007221 */ /* 0x044fe20000010000 */
[----:B------:R-:W-:Y:S01]  /*4f70*/  F2FP.F16.F32.PACK_AB R159, R196, R163 ;  /* 0x000000a3c49f723e */ /* 0x000fe200000000ff */
        /* <DEDUP_REMOVED lines=73> */
[----:B------:R-:W-:-:S04]  /*5410*/  FMUL.FTZ R151, R151, R192 ;  /* 0x000000c097977220 */ /* 0x000fc80000410000 */
        /* <DEDUP_REMOVED lines=18> */
.L_x_3283:
[----:B------:R1:W2:Y:S01]  /*5540*/  SYNCS.PHASECHK.TRANS64.TRYWAIT P2, [UR29+0x22850], R6 ;  /* 0x02285006ff0075a7 */ /* 0x0002a2000804015d */
[----:B------:R-:W-:Y:S05]  /*5550*/  @!P0 BRA `(.L_x_3284) ;  /* 0x0000000000048947 */ /* 0x000fea0003800000 */
[----:B------:R-:W-:Y:S01]  /*5560*/  BPT.TRAP 0x1 ;  /* 0x000000040000795c */ /* 0x000fe20000300000 */
.L_x_3284:
[----:B--2---:R-:W-:Y:S05]  /*5570*/  @P2 BRA `(.L_x_3285) ;  /* 0x0000000000082947 */ /* 0x004fea0003800000 */
[----:B------:R-:W2:Y:S02]  /*5580*/  SYNCS.PHASECHK.TRANS64.TRYWAIT P2, [UR29+0x22850], R6 ;  /* 0x02285006ff0075a7 */ /* 0x000ea4000804015d */
[----:B--2---:R-:W-:Y:S05]  /*5590*/  @!P2 BRA `(.L_x_3286) ;  /* 0x000000700068a947 */ /* 0x004fea0003800000 */
.L_x_3285:
[----:B-12---:R-:W-:Y:S01]  /*55a0*/  VIADD R6, R23, 0x8 ;  /* 0x0000000817067836 */ /* 0x006fe20000000000 */
[----:B------:R-:W-:Y:S01]  /*55b0*/  UIMAD UR10, UR37, 0xc00, UR21 ;  /* 0x00000c00250a78a4 */ /* 0x000fe2000f8e0215 */
[----:B------:R-:W-:Y:S01]  /*55c0*/  @!P1 VIADD R187, R187, 0x22860 ;  /* 0x00022860bbbb9836 */ /* 0x000fe20000000000 */
[----:B------:R-:W-:Y:S01]  /*55d0*/  UMOV UR7, 0x40000040 ;  /* 0x4000004000077882 */ /* 0x000fe20000000000 */
[----:B------:R-:W-:Y:S01]  /*55e0*/  UISETP.GT.AND UP0, UPT, UR28, UR24, UPT ;  /* 0x000000181c00728c */ /* 0x000fe2000bf04270 */
[----:B------:R2:W-:Y:S01]  /*55f0*/  BAR.SYNC.DEFER_BLOCKING R6, 0x100 ;  /* 0x000400060000751d */ /* 0x0005e20000010000 */
[----:B------:R-:W-:Y:S01]  /*5600*/  UIADD3 UR28, UR28, -0x1, URZ ;  /* 0xffffffff1c1c7890 */ /* 0x000fe2000fffe03f */
[----:B------:R-:W-:Y:S01]  /*5610*/  @!P1 PRMT R187, RZ, 0x654, R187 ;  /* 0x00000654ffbb9816 */ /* 0x000fe200000000bb */
[----:B------:R-:W-:Y:S01]  /*5620*/  IMAD.MOV.U32 R8, RZ, RZ, R5 ;  /* 0x000000ffff087224 */ /* 0x000fe200078e0005 */
[----:B------:R-:W-:Y:S02]  /*5630*/  MOV R7, R4 ;  /* 0x0000000400077202 */ /* 0x000fe40000000f00 */
[----:B------:R-:W-:Y:S01]  /*5640*/  UMOV UR6, UR10 ;  /* 0x0000000a00067c82 */ /* 0x000fe20008000000 */
[----:B------:R-:W-:Y:S01]  /*5650*/  PLOP3.LUT P2, PT, PT, PT, UP0, 0x80, 0x0 ;  /* 0x000000000000781c */ /* 0x000fe20003f4f008 */
        /* <DEDUP_REMOVED lines=35> */
.L_x_3278:
[----:B------:R-:W-:-:S13]  /*5890*/  ISETP.LE.AND P2, PT, RZ, UR28, PT ;  /* 0x0000001cff007c0c */ /* 0x000fda000bf43270 */
[----:B------:R-:W-:Y:S05]  /*58a0*/  @!P2 BRA `(.L_x_3288) ;  /* 0x0000001c002ca947 */ /* 0x000fea0003800000 */
[----:B------:R-:W-:Y:S01]  /*58b0*/  IMAD.MOV.U32 R206, RZ, RZ, R5 ;  /* 0x000000ffffce7224 */ /* 0x000fe200078e0005 */
[----:B------:R-:W-:Y:S01]  /*58c0*/  ULDC UR25, c[0x0][0x988] ;  /* 0x0002620000197ab9 */ /* 0x000fe20000000800 */
[----:B-1----:R-:W-:-:S07]  /*58d0*/  IMAD.MOV.U32 R7, RZ, RZ, R4 ;  /* 0x000000ffff077224 */ /* 0x002fce00078e0004 */
.L_x_3297:
[----:B------:R-:W-:-:S04]  /*58e0*/  UIADD3 UR37, UR37, 0x1, URZ ;  /* 0x0000000125257890 */ /* 0x000fc8000fffe03f */
[----:B------:R-:W-:-:S04]  /*58f0*/  UISETP.NE.AND UP0, UPT, UR37, 0x2, UPT ;  /* 0x000000022500788c */ /* 0x000fc8000bf05270 */
[----:B------:R-:W-:Y:S02]  /*5900*/  USEL UR6, URZ, 0x1, UP0 ;  /* 0x000000013f067887 */ /* 0x000fe40008000000 */
[----:B------:R-:W-:Y:S02]  /*5910*/  USEL UR37, UR37, URZ, UP0 ;  /* 0x0000003f25257287 */ /* 0x000fe40008000000 */
[----:B------:R-:W-:Y:S01]  /*5920*/  ULOP3.LUT UR38, UR38, UR6, URZ, 0x3c, !UPT ;  /* 0x0000000626267292 */ /* 0x000fe2000f8e3c3f */
[----:B---3--:R-:W-:Y:S11]  /*5930*/  @!P0 BRA `(.L_x_3289) ;  /* 0x0000000000048947 */ /* 0x008ff60003800000 */
[----:B------:R-:W-:Y:S01]  /*5940*/  BPT.TRAP 0x1 ;  /* 0x000000040000795c */ /* 0x000fe20000300000 */
.L_x_3289:
[----:B------:R-:W-:Y:S01]  /*5950*/  ULEA UR22, UR37, UR49, 0x3 ;  /* 0x0000003125167291 */ /* 0x000fe2000f8e183f */
[----:B--2---:R-:W-:-:S05]  /*5960*/  IMAD.U32 R6, RZ, RZ, UR38 ;  /* 0x00000026ff067e24 */ /* 0x004fca000f8e00ff */
[----:B------:R-:W-:-:S04]  /*5970*/  SHF.L.U32 R6, R6, 0x1f, RZ ;  /* 0x0000001f06067819 */ /* 0x000fc800000006ff */
[----:B------:R1:W2:Y:S01]  /*5980*/  SYNCS.PHASECHK.TRANS64.TRYWAIT P2, [UR22+0x22830], R6 ;  /* 0x02283006ff0075a7 */ /* 0x0002a20008040156 */
[----:B------:R-:W-:Y:S05]  /*5990*/  @!P0 BRA `(.L_x_3290) ;  /* 0x0000000000048947 */ /* 0x000fea0003800000 */
[----:B------:R-:W-:Y:S01]  /*59a0*/  BPT.TRAP 0x1 ;  /* 0x000000040000795c */ /* 0x000fe20000300000 */
.L_x_3290:
[----:B--2---:R-:W-:Y:S05]  /*59b0*/  @P2 BRA `(.L_x_3291) ;  /* 0x0000000000082947 */ /* 0x004fea0003800000 */
[----:B------:R-:W2:Y:S02]  /*59c0*/  SYNCS.PHASECHK.TRANS64.TRYWAIT P2, [UR22+0x22830], R6 ;  /* 0x02283006ff0075a7 */ /* 0x000ea40008040156 */
[----:B--2---:R-:W-:Y:S05]  /*59d0*/  @!P2 BRA `(.L_x_3292) ;  /* 0x0000006c006ca947 */ /* 0x004fea0003800000 */
.L_x_3291:
        /* <DEDUP_REMOVED lines=20> */
[----:B------:R-:W-:Y:S02]  /*5b20*/  FMNMX.FTZ R4, R152, R7, !PT ;  /* 0x0000000798047209 */ /* 0x000fe40007810000 */
[----:B------:R-:W-:Y:S02]  /*5b30*/  FMNMX.FTZ R10, R154, R206, !PT ;  /* 0x000000ce9a0a7209 */ /* 0x000fe40007810000 */
        /* <DEDUP_REMOVED lines=23> */
[----:B------:R-:W2:Y:S02]  /*5cb0*/  SHFL.BFLY PT, R4, R5, 0x2, 0x1f ;  /* 0x0c401f0005047f89 */ /* 0x000ea400000e0000 */
        /* <DEDUP_REMOVED lines=22> */
[----:B------:R-:W-:Y:S01]  /*5e20*/  FMUL.FTZ R8, R7, UR25 ;  /* 0x0000001907087c20 */ /* 0x000fe20008410000 */
[----:B------:R-:W-:Y:S01]  /*5e30*/  FMNMX.FTZ R12, R178, R5, !PT ;  /* 0x00000005b20c7209 */ /* 0x000fe20007810000 */
[--C-:B------:R-:W-:Y:S01]  /*5e40*/  FFMA.FTZ R7, R152, UR25, -R9.reuse ;  /* 0x0000001998077c23 */ /* 0x100fe20008010809 */
[--C-:B------:R-:W-:Y:S01]  /*5e50*/  FFMA.FTZ R152, R153, UR25, -R9.reuse ;  /* 0x0000001999987c23 */ /* 0x100fe20008010809 */
[----:B------:R2:W-:Y:S01]  /*5e60*/  MUFU.EX2 R13, R161 ;  /* 0x000000a1000d7308 */ /* 0x0005e20000000800 */
        /* <DEDUP_REMOVED lines=9> */
[--C-:B--2---:R-:W-:Y:S01]  /*5f00*/  FFMA.FTZ R161, R172, UR25, -R9.reuse ;  /* 0x00000019aca17c23 */ /* 0x104fe20008010809 */
[--C-:B------:R-:W-:Y:S01]  /*5f10*/  FFMA.FTZ R168, R184, UR25, -R9.reuse ;  /* 0x00000019b8a87c23 */ /* 0x100fe20008010809 */
[--C-:B------:R-:W-:Y:S01]  /*5f20*/  FFMA.FTZ R165, R185, UR25, -R9.reuse ;  /* 0x00000019b9a57c23 */ /* 0x100fe20008010809 */
[----:B------:R-:W-:Y:S01]  /*5f30*/  FMNMX.FTZ R14, R186, R5, !PT ;  /* 0x00000005ba0e7209 */ /* 0x000fe20007810000 */
[--C-:B------:R-:W-:Y:S01]  /*5f40*/  FFMA.FTZ R169, R188, UR25, -R9.reuse ;  /* 0x00000019bca97c23 */ /* 0x100fe20008010809 */
[--C-:B------:R-:W-:Y:S01]  /*5f50*/  FFMA.FTZ R173, R192, UR25, -R9.reuse ;  /* 0x00000019c0ad7c23 */ /* 0x100fe20008010809 */
[--C-:B------:R-:W-:Y:S01]  /*5f60*/  FFMA.FTZ R196, R196, UR25, -R9.reuse ;  /* 0x00000019c4c47c23 */ /* 0x100fe20008010809 */
[----:B------:R-:W-:Y:S01]  /*5f70*/  FMNMX.FTZ R5, R187, R14, !PT ;  /* 0x0000000ebb057209 */ /* 0x000fe20007810000 */
[--C-:B---3--:R-:W-:Y:S01]  /*5f80*/  FFMA.FTZ R164, R176, UR25, -R9.reuse ;  /* 0x00000019b0a47c23 */ /* 0x108fe20008010809 */
[----:B------:R-:W-:Y:S01]  /*5f90*/  FFMA.FTZ R176, R193, UR25, -R9 ;  /* 0x00000019c1b07c23 */ /* 0x000fe20008010809 */
[----:B------:R-:W2:Y:S01]  /*5fa0*/  MUFU.EX2 R8, R8 ;  /* 0x0000000800087308 */ /* 0x000ea20000000800 */
[----:B------:R-:W-:-:S04]  /*5fb0*/  FMNMX.FTZ R14, R190, R5, !PT ;  /* 0x00000005be0e7209 */ /* 0x000fc80007810000 */
[----:B------:R-:W-:-:S03]  /*5fc0*/  FMNMX.FTZ R5, R191, R14, !PT ;  /* 0x0000000ebf057209 */ /* 0x000fc60007810000 */
[----:B------:R-:W3:Y:S01]  /*5fd0*/  MUFU.EX2 R7, R7 ;  /* 0x0000000700077308 */ /* 0x000ee20000000800 */
[----:B------:R-:W-:-:S04]  /*5fe0*/  FMNMX.FTZ R14, R194, R5, !PT ;  /* 0x00000005c20e7209 */ /* 0x000fc80007810000 */
[----:B------:R-:W-:-:S03]  /*5ff0*/  FMNMX.FTZ R5, R195, R14, !PT ;  /* 0x0000000ec3057209 */ /* 0x000fc60007810000 */
[----:B------:R4:W-:Y:S01]  /*6000*/  MUFU.EX2 R14, R161 ;  /* 0x000000a1000e7308 */ /* 0x0009e20000000800 */
[----:B------:R-:W-:Y:S01]  /*6010*/  FMNMX.FTZ R20, R198, R5, !PT ;  /* 0x00000005c6147209 */ /* 0x000fe20007810000 */
[-C--:B--2---:R-:W-:Y:S01]  /*6020*/  FMUL.FTZ R24, R24, R8.reuse ;  /* 0x0000000818187220 */ /* 0x084fe20000410000 */
[-C--:B------:R-:W-:Y:S01]  /*6030*/  FMUL.FTZ R25, R25, R8.reuse ;  /* 0x0000000819197220 */ /* 0x080fe20000410000 */
[----:B------:R-:W-:Y:S01]  /*6040*/  FMUL.FTZ R28, R28, R8 ;  /* 0x000000081c1c7220 */ /* 0x000fe20000410000 */
[----:B------:R-:W-:Y:S01]  /*6050*/  FMNMX.FTZ R5, R199, R20, !PT ;  /* 0x00000014c7057209 */ /* 0x000fe20007810000 */
[--C-:B------:R-:W-:Y:S01]  /*6060*/  FFMA.FTZ R20, R180, UR25, -R9.reuse ;  /* 0x00000019b4147c23 */ /* 0x100fe20008010809 */
[-C--:B------:R-:W-:Y:S01]  /*6070*/  FMUL.FTZ R29, R29, R8.reuse ;  /* 0x000000081d1d7220 */ /* 0x080fe20000410000 */
[----:B------:R-:W2:Y:S01]  /*6080*/  MUFU.EX2 R152, R152 ;  /* 0x0000009800987308 */ /* 0x000ea20000000800 */
[----:B----4-:R-:W-:Y:S01]  /*6090*/  FFMA.FTZ R161, R181, UR25, -R9 ;  /* 0x00000019b5a17c23 */ /* 0x010fe20008010809 */
[----:B------:R-:W4:Y:S01]  /*60a0*/  SHFL.BFLY PT, R172, R5, 0x2, 0x1f ;  /* 0x0c401f0005ac7f89 */ /* 0x000f2200000e0000 */
[----:B---3--:R-:W-:Y:S01]  /*60b0*/  FFMA.FTZ R3, R8, R3, R7 ;  /* 0x0000000308037223 */ /* 0x008fe20000010007 */
        /* <DEDUP_REMOVED lines=13> */
[C---:B--2---:R-:W-:Y:S01]  /*6190*/  FADD.FTZ R3, R152.reuse, R3 ;  /* 0x0000000398037221 */ /* 0x044fe20000010000 */
[----:B------:R-:W-:Y:S01]  /*61a0*/  F2FP.F16.F32.PACK_AB R152, R152, R7 ;  /* 0x000000079898723e */ /* 0x000fe200000000ff */
        /* <DEDUP_REMOVED lines=8> */
[--C-:B------:R-:W-:Y:S01]  /*6230*/  FFMA.FTZ R172, R189, UR25, -R9.reuse ;  /* 0x00000019bdac7c23 */ /* 0x100fe20008010809 */
[-C--:B------:R-:W-:Y:S01]  /*6240*/  FMUL.FTZ R65, R65, R8.reuse ;  /* 0x0000000841417220 */ /* 0x080fe20000410000 */
[-C--:B------:R-:W-:Y:S01]  /*6250*/  FMUL.FTZ R68, R68, R8.reuse ;  /* 0x0000000844447220 */ /* 0x080fe20000410000 */
[-C--:B------:R-:W-:Y:S01]  /*6260*/  FMUL.FTZ R69, R69, R8.reuse ;  /* 0x0000000845457220 */ /* 0x080fe20000410000 */
[----:B------:R-:W2:Y:S01]  /*6270*/  SHFL.BFLY PT, R180, R177, 0x1, 0x1f ;  /* 0x0c201f00b1b47f89 */ /* 0x000ea200000e0000 */
        /* <DEDUP_REMOVED lines=23> */
[----:B--2---:R-:W-:Y:S01]  /*63f0*/  FMNMX.FTZ R5, R177, R180, !PT ;  /* 0x000000b4b1057209 */ /* 0x004fe20007810000 */
[----:B------:R-:W-:Y:S01]  /*6400*/  FFMA.FTZ R180, R197, UR25, -R9 ;  /* 0x00000019c5b47c23 */ /* 0x000fe20008010809 */
[----:B------:R-:W-:Y:S01]  /*6410*/  MUFU.EX2 R177, R196 ;  /* 0x000000c400b17308 */ /* 0x000fe20000000800 */
        /* <DEDUP_REMOVED lines=19> */
[----:B------:R-:W3:Y:S01]  /*6550*/  MUFU.EX2 R184, R184 ;  /* 0x000000b800b87308 */ /* 0x000ee20000000800 */
[--C-:B------:R-:W-:Y:S01]  /*6560*/  FFMA.FTZ R192, R163, UR25, -R189.reuse ;  /* 0x00000019a3c07c23 */ /* 0x100fe200080108bd */
[--C-:B------:R-:W-:Y:S01]  /*6570*/  FFMA.FTZ R163, R166, UR25, -R189.reuse ;  /* 0x00000019a6a37c23 */ /* 0x100fe200080108bd */
[----:B------:R-:W-:Y:S01]  /*6580*/  @!P1 VIADD R154, R183, 0x22840 ;  /* 0x00022840b79a9836 */ /* 0x000fe20000000000 */
[----:B--2---:R-:W-:Y:S01]  /*6590*/  IADD3 R9, -R23, 0xb, RZ ;  /* 0x0000000b17097810 */ /* 0x004fe20007ffe1ff */
[--C-:B------:R-:W-:Y:S01]  /*65a0*/  FFMA.FTZ R196, R167, UR25, -R189.reuse ;  /* 0x00000019a7c47c23 */ /* 0x100fe200080108bd */
[--C-:B------:R-:W-:Y:S01]  /*65b0*/  FFMA.FTZ R167, R170, UR25, -R189.reuse ;  /* 0x00000019aaa77c23 */ /* 0x100fe200080108bd */
[--C-:B------:R-:W-:Y:S01]  /*65c0*/  FFMA.FTZ R206, R171, UR25, -R189.reuse ;  /* 0x00000019abce7c23 */ /* 0x100fe200080108bd */
[----:B------:R-:W2:Y:S01]  /*65d0*/  MUFU.EX2 R155, R155 ;  /* 0x0000009b009b7308 */ /* 0x000ea20000000800 */
[----:B------:R-:W-:Y:S01]  /*65e0*/  @!P1 PRMT R154, RZ, 0x654, R154 ;  /* 0x00000654ff9a9816 */ /* 0x000fe2000000009a */
[----:B------:R4:W-:Y:S06]  /*65f0*/  BAR.ARV R9, 0x100 ;  /* 0x000400090000751d */ /* 0x0009ec0000002000 */
[----:B------:R-:W5:Y:S01]  /*6600*/  MUFU.EX2 R185, R185 ;  /* 0x000000b900b97308 */ /* 0x000f620000000800 */
[----:B---3--:R-:W-:Y:S01]  /*6610*/  FFMA.FTZ R0, R181, R0, R184 ;  /* 0x00000000b5007223 */ /* 0x008fe200000100b8 */
[----:B------:R3:W-:Y:S01]  /*6620*/  @!P1 SYNCS.ARRIVE.TRANS64.RED.A1T0 RZ, [R154+URZ], RZ ;  /* 0x000000ff9aff99a7 */ /* 0x0007e2000810043f */
[--C-:B------:R-:W-:Y:S01]  /*6630*/  FFMA.FTZ R171, R174, UR25, -R189.reuse ;  /* 0x00000019aeab7c23 */ /* 0x100fe200080108bd */
[--C-:B------:R-:W-:Y:S01]  /*6640*/  FFMA.FTZ R186, R186, UR25, -R189.reuse ;  /* 0x00000019baba7c23 */ /* 0x100fe200080108bd */
[--C-:B------:R-:W-:Y:S01]  /*6650*/  FFMA.FTZ R187, R187, UR25, -R189.reuse ;  /* 0x00000019bbbb7c23 */ /* 0x100fe200080108bd */
[--C-:B------:R-:W-:Y:S01]  /*6660*/  FFMA.FTZ R190, R190, UR25, -R189.reuse ;  /* 0x00000019bebe7c23 */ /* 0x100fe200080108bd */
[----:B------:R-:W-:Y:S01]  /*6670*/  FFMA.FTZ R191, R191, UR25, -R189 ;  /* 0x00000019bfbf7c23 */ /* 0x000fe200080108bd */
[----:B------:R-:W1:Y:S01]  /*6680*/  MUFU.EX2 R188, R188 ;  /* 0x000000bc00bc7308 */ /* 0x000e620000000800 */
[----:B--2---:R-:W-:Y:S01]  /*6690*/  FADD.FTZ R0, R155, R0 ;  /* 0x000000009b007221 */ /* 0x004fe20000010000 */
[----:B---3--:R-:W-:Y:S01]  /*66a0*/  FADD.FTZ R154, R10, R3 ;  /* 0x000000030a9a7221 */ /* 0x008fe20000010000 */
[--C-:B------:R-:W-:Y:S01]  /*66b0*/  FFMA.FTZ R194, R194, UR25, -R189.reuse ;  /* 0x00000019c2c27c23 */ /* 0x100fe200080108bd */
[--C-:B------:R-:W-:Y:S01]  /*66c0*/  FFMA.FTZ R195, R195, UR25, -R189.reuse ;  /* 0x00000019c3c37c23 */ /* 0x100fe200080108bd */
[--C-:B------:R-:W-:Y:S01]  /*66d0*/  FFMA.FTZ R198, R198, UR25, -R189.reuse ;  /* 0x00000019c6c67c23 */ /* 0x100fe200080108bd */
[----:B------:R-:W-:Y:S01]  /*66e0*/  FADD.FTZ R3, R11, R154 ;  /* 0x0000009a0b037221 */ /* 0x000fe20000010000 */
[----:B------:R-:W-:Y:S01]  /*66f0*/  FFMA.FTZ R199, R199, UR25, -R189 ;  /* 0x00000019c7c77c23 */ /* 0x000fe200080108bd */
        /* <DEDUP_REMOVED lines=8> */
[----:B------:R-:W3:Y:S01]  /*6780*/  MUFU.EX2 R192, R192 ;  /* 0x000000c000c07308 */ /* 0x000ee20000000800 */
        /* <DEDUP_REMOVED lines=24> */
[----:B-1----:R-:W-:Y:S01]  /*6910*/  FADD.FTZ R7, R163, R0 ;  /* 0x00000000a3077221 */ /* 0x002fe20000010000 */
[----:B------:R-:W-:Y:S01]  /*6920*/  F2FP.F16.F32.PACK_AB R162, R153, R14 ;  /* 0x0000000e99a2723e */ /* 0x000fe200000000ff */
[-C--:B------:R-:W-:Y:S01]  /*6930*/  FMUL.FTZ R26, R26, R181.reuse ;  /* 0x000000b51a1a7220 */ /* 0x080fe20000410000 */
[----:B------:R-:W-:Y:S01]  /*6940*/  F2FP.F16.F32.PACK_AB R153, R155, R184 ;  /* 0x000000b89b99723e */ /* 0x000fe200000000ff */
[-C--:B------:R-:W-:Y:S01]  /*6950*/  FMUL.FTZ R27, R27, R181.reuse ;  /* 0x000000b51b1b7220 */ /* 0x080fe20000410000 */
[----:B------:R-:W-:Y:S01]  /*6960*/  F2FP.F16.F32.PACK_AB R156, R13, R156 ;  /* 0x0000009c0d9c723e */ /* 0x000fe200000000ff */
[-C--:B------:R-:W-:Y:S01]  /*6970*/  FMUL.FTZ R30, R30, R181.reuse ;  /* 0x000000b51e1e7220 */ /* 0x080fe20000410000 */
[----:B------:R-:W1:Y:S01]  /*6980*/  MUFU.EX2 R206, R206 ;  /* 0x000000ce00ce7308 */ /* 0x000e620000000800 */
[----:B--2---:R-:W-:Y:S01]  /*6990*/  FADD.FTZ R0, R196, R7 ;  /* 0x00000007c4007221 */ /* 0x004fe20000010000 */
        /* <DEDUP_REMOVED lines=58> */
[----:B------:R-:W-:Y:S01]  /*6d40*/  F2FP.F16.F32.PACK_AB R157, R192, R159 ;  /* 0x0000009fc09d723e */ /* 0x000fe200000000ff */
[----:B------:R-:W-:Y:S01]  /*6d50*/  FMUL.FTZ R115, R115, R181 ;  /* 0x000000b573737220 */ /* 0x000fe20000410000 */
[----:B------:R-:W-:Y:S01]  /*6d60*/  F2FP.F16.F32.PACK_AB R159, R196, R163 ;  /* 0x000000a3c49f723e */ /* 0x000fe200000000ff */
[----:B------:R-:W-:Y:S01]  /*6d70*/  FMUL.FTZ R118, R118, R181 ;  /* 0x000000b576767220 */ /* 0x000fe20000410000 */
[----:B------:R-:W3:Y:S01]  /*6d80*/  MUFU.EX2 R179, R179 ;  /* 0x000000b300b37308 */ /* 0x000ee20000000800 */
        /* <DEDUP_REMOVED lines=24> */
[C---:B-1----:R-:W-:Y:S01]  /*6f10*/  FADD.FTZ R3, R161.reuse, R154 ;  /* 0x0000009aa1037221 */ /* 0x042fe20000010000 */
[----:B------:R-:W-:-:S02]  /*6f20*/  F2FP.F16.F32.PACK_AB R166, R161, R20 ;  /* 0x00000014a1a6723e */ /* 0x000fc400000000ff */
[----:B------:R-:W-:Y:S02]  /*6f30*/  F2FP.F16.F32.PACK_AB R161, R206, R167 ;  /* 0x000000a7cea1723e */ /* 0x000fe400000000ff */
[----:B------:R-:W-:Y:S02]  /*6f40*/  F2FP.F16.F32.PACK_AB R155, R188, R185 ;  /* 0x000000b9bc9b723e */ /* 0x000fe400000000ff */
[----:B------:R-:W1:Y:S01]  /*6f50*/  MUFU.EX2 R186, R186 ;  /* 0x000000ba00ba7308 */ /* 0x000e620000000800 */
[C---:B--2---:R-:W-:Y:S01]  /*6f60*/  FADD.FTZ R7, R182.reuse, R7 ;  /* 0x00000007b6077221 */ /* 0x044fe20000010000 */
[----:B------:R-:W-:-:S06]  /*6f70*/  F2FP.F16.F32.PACK_AB R167, R182, R179 ;  /* 0x000000b3b6a7723e */ /* 0x000fcc00000000ff */
[----:B------:R-:W2:Y:S01]  /*6f80*/  MUFU.EX2 R165, R165 ;  /* 0x000000a500a57308 */ /* 0x000ea20000000800 */
[----:B---3--:R-:W-:-:S07]  /*6f90*/  FADD.FTZ R154, R168, R3 ;  /* 0x00000003a89a7221 */ /* 0x008fce0000010000 */
[----:B------:R-:W3:Y:S01]  /*6fa0*/  MUFU.EX2 R187, R187 ;  /* 0x000000bb00bb7308 */ /* 0x000ee20000000800 */
[----:B-1----:R-:W-:-:S07]  /*6fb0*/  FADD.FTZ R0, R186, R7 ;  /* 0x00000007ba007221 */ /* 0x002fce0000010000 */
[----:B------:R-:W1:Y:S01]  /*6fc0*/  MUFU.EX2 R169, R169 ;  /* 0x000000a900a97308 */ /* 0x000e620000000800 */
[C---:B--2---:R-:W-:Y:S01]  /*6fd0*/  FADD.FTZ R154, R165.reuse, R154 ;  /* 0x0000009aa59a7221 */ /* 0x044fe20000010000 */
[----:B------:R-:W-:Y:S02]  /*6fe0*/  F2FP.F16.F32.PACK_AB R168, R165, R168 ;  /* 0x000000a8a5a8723e */ /* 0x000fe400000000ff */
[----:B------:R-:W-:-:S04]  /*6ff0*/  F2FP.F16.F32.PACK_AB R165, R178, R175 ;  /* 0x000000afb2a5723e */ /* 0x000fc800000000ff */
[----:B------:R-:W2:Y:S01]  /*7000*/  MUFU.EX2 R190, R190 ;  /* 0x000000be00be7308 */ /* 0x000ea20000000800 */
[----:B---3--:R-:W-:-:S07]  /*7010*/  FADD.FTZ R7, R187, R0 ;  /* 0x00000000bb077221 */ /* 0x008fce0000010000 */
[----:B------:R-:W3:Y:S01]  /*7020*/  MUFU.EX2 R172, R172 ;  /* 0x000000ac00ac7308 */ /* 0x000ee20000000800 */
[----:B-1----:R-:W-:Y:S01]  /*7030*/  FADD.FTZ R3, R169, R154 ;  /* 0x0000009aa9037221 */ /* 0x002fe20000010000 */
[----:B------:R-:W-:-:S06]  /*7040*/  F2FP.F16.F32.PACK_AB R154, R11, R10 ;  /* 0x0000000a0b9a723e */ /* 0x000fcc00000000ff */
[----:B------:R-:W1:Y:S01]  /*7050*/  MUFU.EX2 R191, R191 ;  /* 0x000000bf00bf7308 */ /* 0x000e620000000800 */
[----:B--2---:R-:W-:-:S07]  /*7060*/  FADD.FTZ R0, R190, R7 ;  /* 0x00000007be007221 */ /* 0x004fce0000010000 */
[----:B------:R-:W2:Y:S01]  /*7070*/  MUFU.EX2 R173, R173 ;  /* 0x000000ad00ad7308 */ /* 0x000ea20000000800 */
[C---:B---3--:R-:W-:Y:S01]  /*7080*/  FADD.FTZ R158, R172.reuse, R3 ;  /* 0x00000003ac9e7221 */ /* 0x048fe20000010000 */
[----:B------:R-:W-:Y:S02]  /*7090*/  F2FP.F16.F32.PACK_AB R170, R172, R169 ;  /* 0x000000a9acaa723e */ /* 0x000fe400000000ff */
[----:B------:R-:W-:-:S04]  /*70a0*/  F2FP.F16.F32.PACK_AB R169, R187, R186 ;  /* 0x000000babba9723e */ /* 0x000fc800000000ff */
[----:B------:R-:W3:Y:S01]  /*70b0*/  MUFU.EX2 R189, R194 ;  /* 0x000000c200bd7308 */ /* 0x000ee20000000800 */
[C---:B-1----:R-:W-:Y:S01]  /*70c0*/  FADD.FTZ R0, R191.reuse, R0 ;  /* 0x00000000bf007221 */ /* 0x042fe20000010000 */
[----:B------:R-:W-:-:S06]  /*70d0*/  F2FP.F16.F32.PACK_AB R171, R191, R190 ;  /* 0x000000bebfab723e */ /* 0x000fcc00000000ff */
[----:B------:R-:W1:Y:S01]  /*70e0*/  MUFU.EX2 R176, R176 ;  /* 0x000000b000b07308 */ /* 0x000e620000000800 */
[----:B--2---:R-:W-:Y:S01]  /*70f0*/  FADD.FTZ R3, R173, R158 ;  /* 0x0000009ead037221 */ /* 0x004fe20000010000 */
[----:B------:R-:W-:-:S06]  /*7100*/  F2FP.F16.F32.PACK_AB R158, R15, R12 ;  /* 0x0000000c0f9e723e */ /* 0x000fcc00000000ff */
[----:B------:R-:W2:Y:S01]  /*7110*/  MUFU.EX2 R8, R195 ;  /* 0x000000c300087308 */ /* 0x000ea20000000800 */
[----:B---3--:R-:W-:-:S07]  /*7120*/  FADD.FTZ R7, R189, R0 ;  /* 0x00000000bd077221 */ /* 0x008fce0000010000 */
[----:B------:R-:W3:Y:S01]  /*7130*/  MUFU.EX2 R198, R198 ;  /* 0x000000c600c67308 */ /* 0x000ee20000000800 */
[C---:B-1----:R-:W-:Y:S01]  /*7140*/  FADD.FTZ R10, R176.reuse, R3 ;  /* 0x00000003b00a7221 */ /* 0x042fe20000010000 */
[----:B------:R-:W-:-:S03]  /*7150*/  F2FP.F16.F32.PACK_AB R172, R176, R173 ;  /* 0x000000adb0ac723e */ /* 0x000fc600000000ff */
[----:B------:R-:W-:-:S03]  /*7160*/  FADD.FTZ R3, R177, R10 ;  /* 0x0000000ab1037221 */ /* 0x000fc60000010000 */
[----:B------:R-:W1:Y:S01]  /*7170*/  MUFU.EX2 R180, R180 ;  /* 0x000000b400b47308 */ /* 0x000e620000000800 */
[C---:B--2---:R-:W-:Y:S01]  /*7180*/  FADD.FTZ R7, R8.reuse, R7 ;  /* 0x0000000708077221 */ /* 0x044fe20000010000 */
[----:B------:R-:W-:-:S06]  /*7190*/  F2FP.F16.F32.PACK_AB R173, R8, R189 ;  /* 0x000000bd08ad723e */ /* 0x000fcc00000000ff */
[----:B------:R-:W2:Y:S01]  /*71a0*/  MUFU.EX2 R199, R199 ;  /* 0x000000c700c77308 */ /* 0x000ea20000000800 */
[----:B---3--:R-:W-:Y:S01]  /*71b0*/  FADD.FTZ R0, R198, R7 ;  /* 0x00000007c6007221 */ /* 0x008fe20000010000 */
[C---:B-1----:R-:W-:Y:S01]  /*71c0*/  FADD.FTZ R3, R180.reuse, R3 ;  /* 0x00000003b4037221 */ /* 0x042fe20000010000 */
[----:B------:R-:W-:Y:S02]  /*71d0*/  F2FP.F16.F32.PACK_AB R174, R180, R177 ;  /* 0x000000b1b4ae723e */ /* 0x000fe400000000ff */
[C---:B--2---:R-:W-:Y:S01]  /*71e0*/  FADD.FTZ R0, R199.reuse, R0 ;  /* 0x00000000c7007221 */ /* 0x044fe20000010000 */
[----:B------:R-:W-:Y:S01]  /*71f0*/  F2FP.F16.F32.PACK_AB R175, R199, R198 ;  /* 0x000000c6c7af723e */ /* 0x000fe200000000ff */
[----:B----4-:R-:W-:Y:S06]  /*7200*/  @!P0 BRA `(.L_x_3293) ;  /* 0x0000000000048947 */ /* 0x010fec0003800000 */
[----:B------:R-:W-:Y:S01]  /*7210*/  BPT.TRAP 0x1 ;  /* 0x000000040000795c */ /* 0x000fe20000300000 */
.L_x_3293:
[----:B------:R1:W2:Y:S01]  /*7220*/  SYNCS.PHASECHK.TRANS64.TRYWAIT P2, [UR22+0x22850], R6 ;  /* 0x02285006ff0075a7 */ /* 0x0002a20008040156 */
[----:B------:R-:W-:Y:S05]  /*7230*/  @!P0 BRA `(.L_x_3294) ;  /* 0x0000000000048947 */ /* 0x000fea0003800000 */
[----:B------:R-:W-:Y:S01]  /*7240*/  BPT.TRAP 0x1 ;  /* 0x000000040000795c */ /* 0x000fe20000300000 */
.L_x_3294:
[----:B--2---:R-:W-:Y:S05]  /*7250*/  @P2 BRA `(.L_x_3295) ;  /* 0x0000000000082947 */ /* 0x004fea0003800000 */
[----:B------:R-:W2:Y:S02]  /*7260*/  SYNCS.PHASECHK.TRANS64.TRYWAIT P2, [UR22+0x22850], R6 ;  /* 0x02285006ff0075a7 */ /* 0x000ea40008040156 */
[----:B--2---:R-:W-:Y:S05]  /*7270*/  @!P2 BRA `(.L_x_3296) ;  /* 0x00000054005ca947 */ /* 0x004fea0003800000 */
.L_x_3295:
[----:B-12---:R-:W-:Y:S01]  /*7280*/  VIADD R6, R23, 0x8 ;  /* 0x0000000817067836 */ /* 0x006fe20000000000 */
[----:B------:R-:W-:-:S04]  /*7290*/  UIMAD UR10, UR37, 0xc00, UR21 ;  /* 0x00000c00250a78a4 */ /* 0x000fc8000f8e0215 */
[----:B------:R3:W-:Y:S01]  /*72a0*/  BAR.SYNC.DEFER_BLOCKING R6, 0x100 ;  /* 0x000400060000751d */ /* 0x0007e20000010000 */
[----:B------:R-:W-:Y:S01]  /*72b0*/  ISETP.LT.AND P2, PT, RZ, UR28, PT ;  /* 0x0000001cff007c0c */ /* 0x000fe2000bf41270 */
[----:B------:R-:W-:Y:S01]  /*72c0*/  @!P1 VIADD R183, R183, 0x22860 ;  /* 0x00022860b7b79836 */ /* 0x000fe20000000000 */
[----:B------:R-:W-:Y:S01]  /*72d0*/  UIADD3 UR28, UR28, -0x1, URZ ;  /* 0xffffffff1c1c7890 */ /* 0x000fe2000fffe03f */
[----:B------:R-:W-:Y:S01]  /*72e0*/  MOV R206, R5 ;  /* 0x0000000500ce7202 */ /* 0x000fe20000000f00 */
[----:B------:R-:W-:Y:S01]  /*72f0*/  IMAD.MOV.U32 R7, RZ, RZ, R4 ;  /* 0x000000ffff077224 */ /* 0x000fe200078e0004 */
[----:B------:R-:W-:Y:S01]  /*7300*/  UMOV UR6, UR10 ;  /* 0x0000000a00067c82 */ /* 0x000fe20008000000 */
[----:B------:R-:W-:Y:S01]  /*7310*/  UMOV UR7, 0x40000040 ;  /* 0x4000004000077882 */ /* 0x000fe20000000000 */
        /* <DEDUP_REMOVED lines=36> */
.L_x_3288:
[----:B--23--:R-:W2:Y:S01]  /*7560*/  SHFL.BFLY PT, R6, R3, 0x2, 0x1f ;  /* 0x0c401f0003067f89 */ /* 0x00cea200000e0000 */
[----:B------:R-:W-:Y:S01]  /*7570*/  IMAD.MOV.U32 R13, RZ, RZ, RZ ;  /* 0x000000ffff0d7224 */ /* 0x000fe200078e00ff */
[----:B------:R-:W-:Y:S01]  /*7580*/  UIADD3 UR37, UR37, 0x1, URZ ;  /* 0x0000000125257890 */ /* 0x000fe2000fffe03f */
[----:B------:R-:W-:Y:S01]  /*7590*/  IMAD.U32 R177, RZ, RZ, UR25 ;  /* 0x00000019ffb17e24 */ /* 0x000fe2000f8e00ff */
[----:B------:R-:W3:Y:S01]  /*75a0*/  SHFL.BFLY PT, R11, R0, 0x2, 0x1f ;  /* 0x0c401f00000b7f89 */ /* 0x000ee200000e0000 */
[----:B------:R-:W-:Y:S01]  /*75b0*/  IMAD.U32 R179, RZ, RZ, UR25 ;  /* 0x00000019ffb37e24 */ /* 0x000fe2000f8e00ff */
[----:B------:R-:W-:Y:S01]  /*75c0*/  UISETP.NE.AND UP0, UPT, UR37, 0x2, UPT ;  /* 0x000000022500788c */ /* 0x000fe2000bf05270 */
[----:B------:R-:W-:Y:S01]  /*75d0*/  IMAD.MOV.U32 R20, RZ, RZ, -0x800000 ;  /* 0xff800000ff147424 */ /* 0x000fe200078e00ff */
[----:B------:R4:W-:Y:S06]  /*75e0*/  BAR.ARV R9, 0x100 ;  /* 0x000400090000751d */ /* 0x0009ec0000002000 */
[----:B------:R-:W-:-:S02]  /*75f0*/  USEL UR4, URZ, 0x1, UP0 ;  /* 0x000000013f047887 */ /* 0x000fc40008000000 */
[----:B------:R-:W-:Y:S06]  /*7600*/  BAR.ARV 0x8, 0x120 ;  /* 0x0204800000007b1d */ /* 0x000fec0000002000 */
[----:B------:R-:W-:Y:S01]  /*7610*/  PLOP3.LUT P0, PT, PT, PT, PT, 0x8, 0x0 ;  /* 0x000000000000781c */ /* 0x000fe20003f0e170 */
[----:B------:R-:W-:Y:S01]  /*7620*/  UIADD3 UR39, UR39, 0x1, URZ ;  /* 0x0000000127277890 */ /* 0x000fe2000fffe03f */
[----:B--2---:R-:W-:Y:S01]  /*7630*/  FADD.FTZ R6, R6, R3 ;  /* 0x0000000306067221 */ /* 0x004fe20000010000 */
[----:B------:R-:W-:Y:S01]  /*7640*/  IMAD.MOV.U32 R3, RZ, RZ, -0x800000 ;  /* 0xff800000ff037424 */ /* 0x000fe200078e00ff */
[----:B------:R-:W-:Y:S01]  /*7650*/  USEL UR37, UR37, URZ, UP0 ;  /* 0x0000003f25257287 */ /* 0x000fe20008000000 */
[----:B---3--:R-:W-:-:S02]  /*7660*/  FADD.FTZ R11, R11, R0 ;  /* 0x000000000b0b7221 */ /* 0x008fc40000010000 */
[----:B-1----:R-:W1:Y:S01]  /*7670*/  SHFL.BFLY PT, R7, R6, 0x1, 0x1f ;  /* 0x0c201f0006077f89 */ /* 0x002e6200000e0000 */
[----:B------:R-:W-:-:S03]  /*7680*/  ULOP3.LUT UR38, UR38, UR4, URZ, 0x3c, !UPT ;  /* 0x0000000426267292 */ /* 0x000fc6000f8e3c3f */
[----:B------:R-:W2:Y:S01]  /*7690*/  SHFL.BFLY PT, R8, R11, 0x1, 0x1f ;  /* 0x0c201f000b087f89 */ /* 0x000ea200000e0000 */
[----:B-1----:R-:W-:Y:S01]  /*76a0*/  FADD.FTZ R172, R6, R7 ;  /* 0x0000000706ac7221 */ /* 0x002fe20000010000 */
[----:B------:R-:W-:Y:S02]  /*76b0*/  IMAD.MOV.U32 R7, RZ, RZ, RZ ;  /* 0x000000ffff077224 */ /* 0x000fe400078e00ff */
[----:B--2---:R-:W-:Y:S02]  /*76c0*/  FADD.FTZ R174, R11, R8 ;  /* 0x000000080bae7221 */ /* 0x004fe40000010000 */
[----:B------:R-:W-:-:S03]  /*76d0*/  FSETP.NE.FTZ.AND P1, PT, R172, RZ, PT ;  /* 0x000000ffac00720b */ /* 0x000fc60003f35000 */
[----:B------:R-:W-:-:S10]  /*76e0*/  FSETP.NE.FTZ.AND P2, PT, R174, RZ, PT ;  /* 0x000000ffae00720b */ /* 0x000fd40003f55000 */
[----:B------:R-:W1:Y:S01]  /*76f0*/  @P1 MUFU.RCP R13, R172 ;  /* 0x000000ac000d1308 */ /* 0x000e620000001000 */
[----:B------:R-:W-:Y:S02]  /*7700*/  @P1 FMUL.FTZ R177, R177, 0.69314718246459960938 ;  /* 0x3f317218b1b11820 */ /* 0x000fe40000410000 */
[----:B------:R-:W-:-:S05]  /*7710*/  @P2 FMUL.FTZ R179, R179, 0.69314718246459960938 ;  /* 0x3f317218b3b32820 */ /* 0x000fca0000410000 */
[----:B------:R-:W2:Y:S08]  /*7720*/  @P2 MUFU.RCP R7, R174 ;  /* 0x000000ae00072308 */ /* 0x000eb00000001000 */
[----:B------:R-:W3:Y:S01]  /*7730*/  @P1 MUFU.LG2 R172, R172 ;  /* 0x000000ac00ac1308 */ /* 0x000ee20000000c00 */
[-C--:B-1----:R-:W-:Y:S01]  /*7740*/  FMUL.FTZ R0, R24, R13.reuse ;  /* 0x0000000d18007220 */ /* 0x082fe20000410000 */
[-C--:B------:R-:W-:Y:S01]  /*7750*/  FMUL.FTZ R6, R28, R13.reuse ;  /* 0x0000000d1c067220 */ /* 0x080fe20000410000 */
[-C--:B------:R-:W-:Y:S01]  /*7760*/  FMUL.FTZ R25, R25, R13.reuse ;  /* 0x0000000d19197220 */ /* 0x080fe20000410000 */
[-C--:B------:R-:W-:Y:S01]  /*7770*/  FMUL.FTZ R29, R29, R13.reuse ;  /* 0x0000000d1d1d7220 */ /* 0x080fe20000410000 */
[-C--:B------:R-:W-:Y:S01]  /*7780*/  FMUL.FTZ R32, R32, R13.reuse ;  /* 0x0000000d20207220 */ /* 0x080fe20000410000 */
[-C--:B------:R-:W-:Y:S01]  /*7790*/  FMUL.FTZ R33, R33, R13.reuse ;  /* 0x0000000d21217220 */ /* 0x080fe20000410000 */
[----:B------:R-:W-:Y:S01]  /*77a0*/  FMUL.FTZ R36, R36, R13 ;  /* 0x0000000d24247220 */ /* 0x000fe20000410000 */
[----:B------:R-:W1:Y:S01]  /*77b0*/  @P2 MUFU.LG2 R174, R174 ;  /* 0x000000ae00ae2308 */ /* 0x000e620000000c00 */
[-C--:B--2---:R-:W-:Y:S01]  /*77c0*/  FMUL.FTZ R157, R87, R7.reuse ;  /* 0x00000007579d7220 */ /* 0x084fe20000410000 */
[----:B------:R-:W-:Y:S01]  /*77d0*/  FMUL.FTZ R155, R91, R7 ;  /* 0x000000075b9b7220 */ /* 0x000fe20000410000 */
[-C--:B------:R-:W-:Y:S01]  /*77e0*/  FMUL.FTZ R37, R37, R13.reuse ;  /* 0x0000000d25257220 */ /* 0x080fe20000410000 */
[-C--:B------:R-:W-:Y:S01]  /*77f0*/  FMUL.FTZ R8, R40, R13.reuse ;  /* 0x0000000d28087220 */ /* 0x080fe20000410000 */
[-C--:B------:R-:W-:Y:S01]  /*7800*/  FMUL.FTZ R41, R41, R13.reuse ;  /* 0x0000000d29297220 */ /* 0x080fe20000410000 */
[-C--:B------:R-:W-:Y:S01]  /*7810*/  FMUL.FTZ R10, R44, R13.reuse ;  /* 0x0000000d2c0a7220 */ /* 0x080fe20000410000 */
[-C--:B------:R-:W-:Y:S01]  /*7820*/  FMUL.FTZ R45, R45, R13.reuse ;  /* 0x0000000d2d2d7220 */ /* 0x080fe20000410000 */
[-C--:B------:R-:W-:Y:S01]  /*7830*/  FMUL.FTZ R12, R48, R13.reuse ;  /* 0x0000000d300c7220 */ /* 0x080fe20000410000 */
[----:B---3--:R-:W-:Y:S01]  /*7840*/  @P1 FMUL.FTZ R172, R172, 0.69314718246459960938 ;  /* 0x3f317218acac1820 */ /* 0x008fe20000410000 */
[-C--:B------:R-:W-:Y:S01]  /*7850*/  FMUL.FTZ R49, R49, R13.reuse ;  /* 0x0000000d31317220 */ /* 0x080fe20000410000 */
[-C--:B------:R-:W-:Y:S01]  /*7860*/  FMUL.FTZ R14, R52, R13.reuse ;  /* 0x0000000d340e7220 */ /* 0x080fe20000410000 */
[-C--:B------:R-:W-:Y:S01]  /*7870*/  FMUL.FTZ R53, R53, R13.reuse ;  /* 0x0000000d35357220 */ /* 0x080fe20000410000 */
[-C--:B------:R-:W-:Y:S01]  /*7880*/  FMUL.FTZ R24, R56, R13.reuse ;  /* 0x0000000d38187220 */ /* 0x080fe20000410000 */
[-C--:B------:R-:W-:Y:S01]  /*7890*/  FMUL.FTZ R57, R57, R13.reuse ;  /* 0x0000000d39397220 */ /* 0x080fe20000410000 */
        /* <DEDUP_REMOVED lines=111> */
.L_x_3267:
        /* <DEDUP_REMOVED lines=10> */
[C---:B------:R-:W-:Y:S01]  /*8030*/  IADD3 R35, P4, R16.reuse, 0x60, RZ ;  /* 0x0000006010237810 */ /* 0x040fe20007f9e0ff */
[----:B------:R-:W-:Y:S01]  /*8040*/  USHF.R.S32.HI UR5, URZ, 0x1f, UR43 ;  /* 0x0000001f3f057899 */ /* 0x000fe2000801142b */
[----:B------:R-:W-:Y:S02]  /*8050*/  LOP3.LUT R26, R27, 0x380, RZ, 0xc0, !PT ;  /* 0x000003801b1a7812 */ /* 0x000fe400078ec0ff */
[----:B------:R-:W-:Y:S01]  /*8060*/  IADD3 R39, P3, R16, 0x4000, RZ ;  /* 0x0000400010277810 */ /* 0x000fe20007f7e0ff */
[----:B------:R-:W-:Y:S01]  /*8070*/  ULDC UR10, c[0x0][0xa88] ;  /* 0x0002a200000a7ab9 */ /* 0x000fe20000000800 */
[----:B------:R-:W-:Y:S01]  /*8080*/  SHF.R.U64 R26, R26, 0x3, RZ ;  /* 0x000000031a1a7819 */ /* 0x000fe200000012ff */
[----:B------:R-:W-:Y:S01]  /*8090*/  ULDC.64 UR6, c[0x0][0xb70] ;  /* 0x0002dc0000067ab9 */ /* 0x000fe20000000a00 */
[----:B------:R-:W-:Y:S01]  /*80a0*/  LOP3.LUT R34, R35, 0x380, RZ, 0xc0, !PT ;  /* 0x0000038023227812 */ /* 0x000fe200078ec0ff */
[----:B------:R-:W-:Y:S01]  /*80b0*/  UIMAD UR5, UR5, UR6, URZ ;  /* 0x00000006050572a4 */ /* 0x000fe2000f8e023f */
[----:B------:R-:W-:Y:S01]  /*80c0*/  LOP3.LUT R26, R26, R27, RZ, 0x3c, !PT ;  /* 0x0000001b1a1a7212 */ /* 0x000fe200078e3cff */
[----:B------:R-:W-:Y:S01]  /*80d0*/  IMAD.X R27, RZ, RZ, R17, P6 ;  /* 0x000000ffff1b7224 */ /* 0x000fe200030e0611 */
[C---:B------:R-:W-:Y:S01]  /*80e0*/  IADD3 R47, P6, R16.reuse, 0x4040, RZ ;  /* 0x00004040102f7810 */ /* 0x040fe20007fde0ff */
[----:B------:R-:W-:Y:S01]  /*80f0*/  UIMAD.WIDE.U32 UR8, UR43, UR6, URZ ;  /* 0x000000062b0872a5 */ /* 0x000fe2000f8e003f */
[----:B------:R-:W-:Y:S01]  /*8100*/  LOP3.LUT R38, R39, 0x380, RZ, 0xc0, !PT ;  /* 0x0000038027267812 */ /* 0x000fe200078ec0ff */
[----:B------:R-:W-:Y:S01]  /*8110*/  UIMAD UR5, UR43, UR7, UR5 ;  /* 0x000000072b0572a4 */ /* 0x000fe2000f8e0205 */
[----:B------:R-:W-:-:S02]  /*8120*/  IADD3 R31, P5, R16, 0x40, RZ ;  /* 0x00000040101f7810 */ /* 0x000fc40007fbe0ff */
[----:B------:R-:W-:Y:S01]  /*8130*/  LOP3.LUT R46, R47, 0x380, RZ, 0xc0, !PT ;  /* 0x000003802f2e7812 */ /* 0x000fe200078ec0ff */
[----:B------:R-:W-:Y:S01]  /*8140*/  UIADD3 UR5, UR9, UR5, URZ ;  /* 0x0000000509057290 */ /* 0x000fe2000fffe03f */
[----:B------:R-:W-:Y:S01]  /*8150*/  SHF.R.U64 R34, R34, 0x3, RZ ;  /* 0x0000000322227819 */ /* 0x000fe200000012ff */
[----:B------:R-:W-:Y:S01]  /*8160*/  ULDC.64 UR6, c[0x0][0xb40] ;  /* 0x0002d00000067ab9 */ /* 0x000fe20000000a00 */
[----:B------:R-:W-:Y:S02]  /*8170*/  SHF.R.U64 R38, R38, 0x3, RZ ;  /* 0x0000000326267819 */ /* 0x000fe400000012ff */
[----:B------:R-:W-:Y:S02]  /*8180*/  IADD3 R43, P2, R16, 0x4020, RZ ;  /* 0x00004020102b7810 */ /* 0x000fe40007f5e0ff */
[----:B------:R-:W-:Y:S02]  /*8190*/  LOP3.LUT R30, R31, 0x380, RZ, 0xc0, !PT ;  /* 0x000003801f1e7812 */ /* 0x000fe400078ec0ff */
[----:B------:R-:W-:-:S02]  /*81a0*/  SHF.R.U64 R46, R46, 0x3, RZ ;  /* 0x000000032e2e7819 */ /* 0x000fc400000012ff */
[----:B------:R-:W-:Y:S01]  /*81b0*/  LOP3.LUT R34, R34, R35, RZ, 0x3c, !PT ;  /* 0x0000002322227212 */ /* 0x000fe200078e3cff */
[--C-:B------:R-:W-:Y:S01]  /*81c0*/  IMAD.X R35, RZ, RZ, R17.reuse, P4 ;  /* 0x000000ffff237224 */ /* 0x100fe200020e0611 */
[----:B------:R-:W-:Y:S01]  /*81d0*/  LOP3.LUT R38, R38, R39, RZ, 0x3c, !PT ;  /* 0x0000002726267212 */ /* 0x000fe200078e3cff */
[----:B------:R-:W-:Y:S01]  /*81e0*/  IMAD.X R39, RZ, RZ, R17, P3 ;  /* 0x000000ffff277224 */ /* 0x000fe200018e0611 */
[----:B------:R-:W-:Y:S02]  /*81f0*/  IADD3 R95, R22, UR42, RZ ;  /* 0x0000002a165f7c10 */ /* 0x000fe4000fffe0ff */
[----:B------:R-:W-:Y:S02]  /*8200*/  LOP3.LUT R42, R43, 0x380, RZ, 0xc0, !PT ;  /* 0x000003802b2a7812 */ /* 0x000fe400078ec0ff */
[----:B------:R-:W-:Y:S01]  /*8210*/  SHF.R.U64 R30, R30, 0x3, RZ ;  /* 0x000000031e1e7819 */ /* 0x000fe200000012ff */
[----:B------:R-:W-:Y:S01]  /*8220*/  VIADD R4, R95, 0x8 ;  /* 0x000000085f047836 */ /* 0x000fe20000000000 */
[----:B------:R-:W-:-:S02]  /*8230*/  IADD3 R55, P4, R16, 0x8000, RZ ;  /* 0x0000800010377810 */ /* 0x000fc40007f9e0ff */
[----:B------:R-:W-:Y:S02]  /*8240*/  IADD3 R59, P3, R16, 0x8020, RZ ;  /* 0x00008020103b7810 */ /* 0x000fe40007f7e0ff */
[----:B------:R-:W-:Y:S01]  /*8250*/  LOP3.LUT R46, R46, R47, RZ, 0x3c, !PT ;  /* 0x0000002f2e2e7212 */ /* 0x000fe200078e3cff */
[--C-:B------:R-:W-:Y:S01]  /*8260*/  IMAD.X R47, RZ, RZ, R17.reuse, P6 ;  /* 0x000000ffff2f7224 */ /* 0x100fe200030e0611 */
[----:B------:R-:W-:Y:S02]  /*8270*/  LOP3.LUT R5, R16, 0x380, RZ, 0xc0, !PT ;  /* 0x0000038010057812 */ /* 0x000fe400078ec0ff */
[----:B------:R-:W-:Y:S02]  /*8280*/  SHF.R.U64 R42, R42, 0x3, RZ ;  /* 0x000000032a2a7819 */ /* 0x000fe400000012ff */
[----:B------:R-:W-:Y:S02]  /*8290*/  IADD3 R67, P6, R16, 0x8060, RZ ;  /* 0x0000806010437810 */ /* 0x000fe40007fde0ff */
[----:B------:R-:W-:Y:S01]  /*82a0*/  LOP3.LUT R30, R30, R31, RZ, 0x3c, !PT ;  /* 0x0000001f1e1e7212 */ /* 0x000fe200078e3cff */
[----:B------:R-:W-:Y:S01]  /*82b0*/  IMAD.X R31, RZ, RZ, R17, P5 ;  /* 0x000000ffff1f7224 */ /* 0x000fe200028e0611 */
[----:B------:R-:W-:-:S02]  /*82c0*/  LOP3.LUT R54, R55, 0x380, RZ, 0xc0, !PT ;  /* 0x0000038037367812 */ /* 0x000fc400078ec0ff */
[----:B------:R-:W-:Y:S02]  /*82d0*/  LOP3.LUT R58, R59, 0x380, RZ, 0xc0, !PT ;  /* 0x000003803b3a7812 */ /* 0x000fe400078ec0ff */
[----:B------:R-:W-:Y:S02]  /*82e0*/  LOP3.LUT P0, RZ, R202, 0x3, RZ, 0xc0, !PT ;  /* 0x00000003caff7812 */ /* 0x000fe4000780c0ff */
[----:B------:R-:W-:Y:S02]  /*82f0*/  IADD3 R51, P5, R16, 0x4060, RZ ;  /* 0x0000406010337810 */ /* 0x000fe40007fbe0ff */
[----:B------:R-:W-:Y:S02]  /*8300*/  SHF.R.U64 R5, R5, 0x3, RZ ;  /* 0x0000000305057819 */ /* 0x000fe400000012ff */
[----:B------:R-:W-:Y:S01]  /*8310*/  LOP3.LUT R42, R42, R43, RZ, 0x3c, !PT ;  /* 0x0000002b2a2a7212 */ /* 0x000fe200078e3cff */
[----:B------:R-:W-:Y:S01]  /*8320*/  IMAD.X R43, RZ, RZ, R17, P2 ;  /* 0x000000ffff2b7224 */ /* 0x000fe200010e0611 */
[----:B------:R-:W-:-:S02]  /*8330*/  LOP3.LUT R66, R67, 0x380, RZ, 0xc0, !PT ;  /* 0x0000038043427812 */ /* 0x000fc400078ec0ff */
[----:B------:R-:W-:Y:S02]  /*8340*/  SHF.R.U64 R54, R54, 0x3, RZ ;  /* 0x0000000336367819 */ /* 0x000fe400000012ff */
[----:B------:R-:W-:Y:S02]  /*8350*/  SHF.R.U64 R58, R58, 0x3, RZ ;  /* 0x000000033a3a7819 */ /* 0x000fe400000012ff */
[----:B------:R-:W-:Y:S02]  /*8360*/  ISETP.GE.OR P1, PT, R4, UR10, P0 ;  /* 0x0000000a04007c0c */ /* 0x000fe40008726670 */
[----:B------:R-:W-:Y:S02]  /*8370*/  IADD3 R63, P2, R16, 0x8040, RZ ;  /* 0x00008040103f7810 */ /* 0x000fe40007f5e0ff */
[----:B------:R-:W-:Y:S02]  /*8380*/  LOP3.LUT R50, R51, 0x380, RZ, 0xc0, !PT ;  /* 0x0000038033327812 */ /* 0x000fe400078ec0ff */
[----:B------:R-:W-:Y:S01]  /*8390*/  LOP3.LUT R4, R5, R16, RZ, 0x3c, !PT ;  /* 0x0000001005047212 */ /* 0x000fe200078e3cff */
[----:B------:R-:W-:Y:S01]  /*83a0*/  IMAD.MOV.U32 R5, RZ, RZ, R17 ;  /* 0x000000ffff057224 */ /* 0x000fe200078e0011 */
[----:B------:R-:W-:-:S02]  /*83b0*/  SHF.R.U64 R66, R66, 0x3, RZ ;  /* 0x0000000342427819 */ /* 0x000fc400000012ff */
[----:B------:R-:W-:Y:S01]  /*83c0*/  LOP3.LUT R54, R54, R55, RZ, 0x3c, !PT ;  /* 0x0000003736367212 */ /* 0x000fe200078e3cff */
[--C-:B------:R-:W-:Y:S01]  /*83d0*/  IMAD.X R55, RZ, RZ, R17.reuse, P4 ;  /* 0x000000ffff377224 */ /* 0x100fe200020e0611 */
[----:B------:R-:W-:Y:S01]  /*83e0*/  LOP3.LUT R58, R58, R59, RZ, 0x3c, !PT ;  /* 0x0000003b3a3a7212 */ /* 0x000fe200078e3cff */
[----:B------:R-:W-:Y:S01]  /*83f0*/  IMAD.X R59, RZ, RZ, R17, P3 ;  /* 0x000000ffff3b7224 */ /* 0x000fe200018e0611 */
[----:B------:R-:W-:Y:S02]  /*8400*/  LOP3.LUT R62, R63, 0x380, RZ, 0xc0, !PT ;  /* 0x000003803f3e7812 */ /* 0x000fe400078ec0ff */
[----:B------:R-:W-:Y:S02]  /*8410*/  SHF.R.U64 R50, R50, 0x3, RZ ;  /* 0x0000000332327819 */ /* 0x000fe400000012ff */
[C---:B------:R-:W-:Y:S02]  /*8420*/  IADD3 R83, P4, R16.reuse, 0xc020, RZ ;  /* 0x0000c02010537810 */ /* 0x040fe40007f9e0ff */
[----:B------:R-:W-:-:S02]  /*8430*/  IADD3 R75, P3, R16, 0xc040, RZ ;  /* 0x0000c040104b7810 */ /* 0x000fc40007f7e0ff */
[----:B------:R-:W-:Y:S02]  /*8440*/  LOP3.LUT R66, R66, R67, RZ, 0x3c, !PT ;  /* 0x0000004342427212 */ /* 0x000fe400078e3cff */
[----:B------:R-:W-:Y:S02]  /*8450*/  MOV R67, R4 ;  /* 0x0000000400437202 */ /* 0x000fe40000000f00 */
[----:B------:R-:W-:Y:S02]  /*8460*/  SHF.R.U64 R62, R62, 0x3, RZ ;  /* 0x000000033e3e7819 */ /* 0x000fe400000012ff */
[----:B------:R-:W-:Y:S02]  /*8470*/  F2FP.F16.F32.PACK_AB R4, R25, R0 ;  /* 0x000000001904723e */ /* 0x000fe400000000ff */
[----:B------:R-:W-:Y:S02]  /*8480*/  F2FP.F16.F32.PACK_AB R5, R175, R168 ;  /* 0x000000a8af05723e */ /* 0x000fe400000000ff */
[----:B------:R-:W-:-:S02]  /*8490*/  F2FP.F16.F32.PACK_AB R6, R29, R6 ;  /* 0x000000061d06723e */ /* 0x000fc400000000ff */
[----:B------:R-:W-:Y:S02]  /*84a0*/  F2FP.F16.F32.PACK_AB R7, R173, R170 ;  /* 0x000000aaad07723e */ /* 0x000fe400000000ff */
[----:B------:R-:W-:Y:S02]  /*84b0*/  LOP3.LUT R50, R50, R51, RZ, 0x3c, !PT ;  /* 0x0000003332327212 */ /* 0x000fe400078e3cff */
[----:B------:R-:W-:Y:S01]  /*84c0*/  LOP3.LUT R82, R83, 0x380, RZ, 0xc0, !PT ;  /* 0x0000038053527812 */ /* 0x000fe200078ec0ff */
[----:B------:R1:W-:Y:S01]  /*84d0*/  STSM.16.M88.4 [R67], R4 ;  /* 0x0000000443007844 */ /* 0x0003e20000000200 */
[----:B------:R-:W-:Y:S02]  /*84e0*/  LOP3.LUT R74, R75, 0x380, RZ, 0xc0, !PT ;  /* 0x000003804b4a7812 */ /* 0x000fe400078ec0ff */
[----:B------:R-:W-:Y:S02]  /*84f0*/  IADD3.X R51, RZ, R17, RZ, P5, !PT ;  /* 0x00000011ff337210 */ /* 0x000fe40002ffe4ff */
[----:B------:R-:W-:-:S02]  /*8500*/  IADD3 R71, P5, R16, 0xc000, RZ ;  /* 0x0000c00010477810 */ /* 0x000fc40007fbe0ff */
[----:B------:R-:W-:Y:S01]  /*8510*/  LOP3.LUT R62, R62, R63, RZ, 0x3c, !PT ;  /* 0x0000003f3e3e7212 */ /* 0x000fe200078e3cff */
[--C-:B------:R-:W-:Y:S01]  /*8520*/  IMAD.X R63, RZ, RZ, R17.reuse, P2 ;  /* 0x000000ffff3f7224 */ /* 0x100fe200010e0611 */
[----:B------:R-:W-:Y:S02]  /*8530*/  SHF.R.U64 R82, R82, 0x3, RZ ;  /* 0x0000000352527819 */ /* 0x000fe400000012ff */
[----:B------:R-:W-:Y:S02]  /*8540*/  SHF.R.U64 R74, R74, 0x3, RZ ;  /* 0x000000034a4a7819 */ /* 0x000fe400000012ff */
[----:B------:R-:W-:Y:S02]  /*8550*/  IADD3 R79, P2, R16, 0xc060, RZ ;  /* 0x0000c060104f7810 */ /* 0x000fe40007f5e0ff */
[----:B------:R-:W-:Y:S01]  /*8560*/  LOP3.LUT R70, R71, 0x380, RZ, 0xc0, !PT ;  /* 0x0000038047467812 */ /* 0x000fe200078ec0ff */
[----:B-1----:R-:W-:Y:S01]  /*8570*/  IMAD.X R67, RZ, RZ, R17, P6 ;  /* 0x000000ffff437224 */ /* 0x002fe200030e0611 */
[----:B------:R-:W-:-:S02]  /*8580*/  F2FP.F16.F32.PACK_AB R4, R33, R32 ;  /* 0x000000202104723e */ /* 0x000fc400000000ff */
[----:B------:R-:W1:Y:S01]  /*8590*/  LDC.64 R32, c[0x0][0xb78] ;  /* 0x0002de00ff207b82 */ /* 0x000e620000000a00 */
[----:B------:R-:W-:Y:S01]  /*85a0*/  LOP3.LUT R82, R82, R83, RZ, 0x3c, !PT ;  /* 0x0000005352527212 */ /* 0x000fe200078e3cff */
[----:B------:R-:W-:Y:S01]  /*85b0*/  IMAD.X R83, RZ, RZ, R17, P4 ;  /* 0x000000ffff537224 */ /* 0x000fe200020e0611 */
[----:B------:R-:W-:Y:S02]  /*85c0*/  LOP3.LUT R74, R74, R75, RZ, 0x3c, !PT ;  /* 0x0000004b4a4a7212 */ /* 0x000fe400078e3cff */
[----:B------:R-:W-:Y:S02]  /*85d0*/  LOP3.LUT R78, R79, 0x380, RZ, 0xc0, !PT ;  /* 0x000003804f4e7812 */ /* 0x000fe400078ec0ff */
[----:B------:R-:W-:Y:S02]  /*85e0*/  MOV R168, R26 ;  /* 0x0000001a00a87202 */ /* 0x000fe40000000f00 */
[----:B------:R-:W-:Y:S02]  /*85f0*/  IADD3.X R75, RZ, R17, RZ, P3, !PT ;  /* 0x00000011ff4b7210 */ /* 0x000fe40001ffe4ff */
[----:B------:R-:W-:-:S02]  /*8600*/  F2FP.F16.F32.PACK_AB R5, R166, R153 ;  /* 0x00000099a605723e */ /* 0x000fc400000000ff */
[----:B------:R-:W-:Y:S02]  /*8610*/  F2FP.F16.F32.PACK_AB R6, R37, R36 ;  /* 0x000000242506723e */ /* 0x000fe400000000ff */
[----:B------:R-:W-:Y:S02]  /*8620*/  F2FP.F16.F32.PACK_AB R7, R171, R152 ;  /* 0x00000098ab07723e */ /* 0x000fe400000000ff */
[----:B------:R-:W-:Y:S02]  /*8630*/  SHF.R.U64 R70, R70, 0x3, RZ ;  /* 0x0000000346467819 */ /* 0x000fe400000012ff */
[----:B------:R-:W-:Y:S01]  /*8640*/  MOV R103, R30 ;  /* 0x0000001e00677202 */ /* 0x000fe20000000f00 */
[----:B------:R1:W-:Y:S01]  /*8650*/  STSM.16.M88.4 [R168], R4 ;  /* 0x00000004a8007844 */ /* 0x0003e20000000200 */
[----:B------:R-:W-:Y:S02]  /*8660*/  F2FP.F16.F32.PACK_AB R8, R41, R8 ;  /* 0x000000082908723e */ /* 0x000fe400000000ff */
[----:B------:R-:W-:Y:S01]  /*8670*/  F2FP.F16.F32.PACK_AB R9, R164, R9 ;  /* 0x00000009a409723e */ /* 0x000fe200000000ff */
[----:B------:R-:W2:Y:S01]  /*8680*/  SHFL.IDX PT, R6, R204, RZ, 0x1f ;  /* 0x00001fffcc067589 */ /* 0x000ea200000e0000 */
[----:B------:R-:W-:-:S02]  /*8690*/  F2FP.F16.F32.PACK_AB R10, R45, R10 ;  /* 0x0000000a2d0a723e */ /* 0x000fc400000000ff */
[----:B------:R-:W-:Y:S02]  /*86a0*/  F2FP.F16.F32.PACK_AB R11, R162, R11 ;  /* 0x0000000ba20b723e */ /* 0x000fe400000000ff */
[----:B------:R-:W-:Y:S01]  /*86b0*/  MOV R102, R34 ;  /* 0x0000002200667202 */ /* 0x000fe20000000f00 */
[----:B------:R-:W-:Y:S01]  /*86c0*/  IMAD.U32 R35, RZ, RZ, UR9 ;  /* 0x00000009ff237e24 */ /* 0x000fe2000f8e00ff */
[----:B------:R-:W-:Y:S01]  /*86d0*/  F2FP.F16.F32.PACK_AB R12, R49, R12 ;  /* 0x0000000c310c723e */ /* 0x000fe200000000ff */
[----:B------:R3:W-:Y:S01]  /*86e0*/  STSM.16.M88.4 [R103], R8 ;  /* 0x0000000867007844 */ /* 0x0007e20000000200 */
[----:B------:R-:W-:Y:S01]  /*86f0*/  F2FP.F16.F32.PACK_AB R13, R160, R13 ;  /* 0x0000000da00d723e */ /* 0x000fe200000000ff */
[----:B------:R-:W-:Y:S01]  /*8700*/  IMAD.U32 R35, RZ, RZ, UR5 ;  /* 0x00000005ff237e24 */ /* 0x000fe2000f8e00ff */
[----:B------:R-:W-:Y:S01]  /*8710*/  F2FP.F16.F32.PACK_AB R14, R53, R14 ;  /* 0x0000000e350e723e */ /* 0x000fe200000000ff */
[----:B------:R-:W-:Y:S01]  /*8720*/  USHF.R.S32.HI UR5, URZ, 0x1f, UR44 ;  /* 0x0000001f3f057899 */ /* 0x000fe2000801142c */
[----:B------:R-:W-:Y:S01]  /*8730*/  F2FP.F16.F32.PACK_AB R15, R158, R15 ;  /* 0x0000000f9e0f723e */ /* 0x000fe200000000ff */
[----:B------:R-:W-:Y:S01]  /*8740*/  IMAD.U32 R34, RZ, RZ, UR8 ;  /* 0x00000008ff227e24 */ /* 0x000fe2000f8e00ff */
[----:B------:R-:W-:-:S02]  /*8750*/  MOV R39, R38 ;  /* 0x0000002600277202 */ /* 0x000fc40000000f00 */
[----:B------:R-:W-:Y:S01]  /*8760*/  F2FP.F16.F32.PACK_AB R24, R57, R24 ;  /* 0x000000183918723e */ /* 0x000fe200000000ff */
[----:B------:R3:W-:Y:S01]  /*8770*/  STSM.16.M88.4 [R102], R12 ;  /* 0x0000000c66007844 */ /* 0x0007e20000000200 */
[----:B------:R-:W-:Y:S01]  /*8780*/  F2FP.F16.F32.PACK_AB R25, R169, R64 ;  /* 0x00000040a919723e */ /* 0x000fe200000000ff */
[----:B-1----:R-:W-:Y:S01]  /*8790*/  IMAD R4, R32, UR5, RZ ;  /* 0x0000000520047c24 */ /* 0x002fe2000f8e02ff */
[----:B------:R-:W-:Y:S02]  /*87a0*/  F2FP.F16.F32.PACK_AB R26, R61, R60 ;  /* 0x0000003c3d1a723e */ /* 0x000fe400000000ff */
[----:B------:R-:W-:Y:S01]  /*87b0*/  F2FP.F16.F32.PACK_AB R27, R167, R56 ;  /* 0x00000038a71b723e */ /* 0x000fe200000000ff */
[----:B------:R-:W-:Y:S01]  /*87c0*/  IMAD R4, R33, UR44, R4 ;  /* 0x0000002c21047c24 */ /* 0x000fe2000f8e0204 */
[----:B------:R-:W-:Y:S01]  /*87d0*/  SHF.R.U64 R78, R78, 0x3, RZ ;  /* 0x000000034e4e7819 */ /* 0x000fe200000012ff */
[----:B------:R-:W-:Y:S01]  /*87e0*/  IMAD.WIDE.U32 R32, R32, UR44, R34 ;  /* 0x0000002c20207c25 */ /* 0x000fe2000f8e0022 */
[----:B------:R-:W-:Y:S01]  /*87f0*/  MOV R42, R42 ;  /* 0x0000002a002a7202 */ /* 0x000fe20000000f00 */
[----:B------:R3:W-:Y:S01]  /*8800*/  STSM.16.M88.4 [R39], R24 ;  /* 0x0000001827007844 */ /* 0x0007e20000000200 */
[----:B------:R-:W-:-:S02]  /*8810*/  MOV R0, R74 ;  /* 0x0000004a00007202 */ /* 0x000fc40000000f00 */
[----:B------:R-:W-:Y:S02]  /*8820*/  F2FP.F16.F32.PACK_AB R28, R65, R28 ;  /* 0x0000001c411c723e */ /* 0x000fe400000000ff */
[----:B------:R-:W-:Y:S02]  /*8830*/  F2FP.F16.F32.PACK_AB R29, R165, R52 ;  /* 0x00000034a51d723e */ /* 0x000fe400000000ff */
[----:B------:R-:W-:Y:S02]  /*8840*/  F2FP.F16.F32.PACK_AB R30, R69, R68 ;  /* 0x00000044451e723e */ /* 0x000fe400000000ff */
[----:B------:R-:W-:Y:S02]  /*8850*/  F2FP.F16.F32.PACK_AB R31, R163, R48 ;  /* 0x00000030a31f723e */ /* 0x000fe400000000ff */
[----:B------:R-:W-:Y:S02]  /*8860*/  F2FP.F16.F32.PACK_AB R72, R73, R72 ;  /* 0x000000484948723e */ /* 0x000fe400000000ff */
[----:B------:R-:W-:Y:S01]  /*8870*/  LOP3.LUT R70, R70, R71, RZ, 0x3c, !PT ;  /* 0x0000004746467212 */ /* 0x000fe200078e3cff */
[----:B------:R-:W-:Y:S01]  /*8880*/  IMAD.X R71, RZ, RZ, R17, P5 ;  /* 0x000000ffff477224 */ /* 0x000fe200028e0611 */
[----:B------:R-:W-:Y:S01]  /*8890*/  MOV R46, R46 ;  /* 0x0000002e002e7202 */ /* 0x000fe20000000f00 */
        /* <DEDUP_REMOVED lines=21> */
[----:B------:R-:W-:Y:S01]  /*89f0*/  LOP3.LUT R78, R78, R79, RZ, 0x3c, !PT ;  /* 0x0000004f4e4e7212 */ /* 0x000fe200078e3cff */
[----:B------:R-:W-:Y:S01]  /*8a00*/  IMAD.X R79, RZ, RZ, R17, P2 ;  /* 0x000000ffff4f7224 */ /* 0x000fe200010e0611 */
        /* <DEDUP_REMOVED lines=32> */
[----:B------:R-:W-:Y:S01]  /*8c10*/  MOV R78, R78 ;  /* 0x0000004e004e7202 */ /* 0x000fe20000000f00 */
[----:B------:R3:W-:Y:S01]  /*8c20*/  STSM.16.M88.4 [R0], R136 ;  /* 0x0000008800007844 */ /* 0x0007e20000000200 */
[----:B------:R-:W-:Y:S02]  /*8c30*/  F2FP.F16.F32.PACK_AB R146, R149, R148 ;  /* 0x000000949592723e */ /* 0x000fe400000000ff */
[----:B------:R-:W-:Y:S02]  /*8c40*/  F2FP.F16.F32.PACK_AB R147, R151, R150 ;  /* 0x000000969793723e */ /* 0x000fe400000000ff */
[----:B------:R-:W-:-:S02]  /*8c50*/  ISETP.GE.OR P0, PT, R95, UR10, P0 ;  /* 0x0000000a5f007c0c */ /* 0x000fc40008706670 */
[----:B------:R-:W-:Y:S01]  /*8c60*/  SHF.R.S32.HI R5, RZ, 0x1f, R95 ;  /* 0x0000001fff057819 */ /* 0x000fe2000001145f */
[----:B------:R3:W-:Y:S01]  /*8c70*/  STSM.16.M88.4 [R78], R144 ;  /* 0x000000904e007844 */ /* 0x0007e20000000200 */
[----:B------:R-:W-:Y:S01]  /*8c80*/  IADD3 R95, P2, R95, R32, RZ ;  /* 0x000000205f5f7210 */ /* 0x000fe20007f5e0ff */
[----:B------:R-:W-:Y:S01]  /*8c90*/  @!PT LDS RZ, [RZ] ;  /* 0x00000000fffff984 */ /* 0x000fe20000000800 */
[----:B------:R-:W-:Y:S01]  /*8ca0*/  @!PT LDS RZ, [RZ] ;  /* 0x00000000fffff984 */ /* 0x000fe20000000800 */
[----:B------:R-:W-:Y:S01]  /*8cb0*/  @!PT LDS RZ, [RZ] ;  /* 0x00000000fffff984 */ /* 0x000fe20000000800 */
[----:B------:R1:W-:Y:S06]  /*8cc0*/  MEMBAR.ALL.CTA ;  /* 0x0000000000007992 */ /* 0x0003ec0000008000 */
[----:B-1----:R-:W1:Y:S01]  /*8cd0*/  FENCE.VIEW.ASYNC.S ;  /* 0x00000000000073c6 */ /* 0x002e620000000000 */
[----:B------:R-:W-:Y:S01]  /*8ce0*/  IADD3.X R32, R5, R33, R4, P2, !PT ;  /* 0x0000002105207210 */ /* 0x000fe200017fe404 */
[----:B-1----:R-:W-:Y:S06]  /*8cf0*/  BAR.ARV 0x1, 0x120 ;  /* 0x0044800000007b1d */ /* 0x002fec0000002000 */
[----:B------:R-:W-:-:S04]  /*8d00*/  LEA R4, P2, R95, UR6, 0x2 ;  /* 0x000000065f047c11 */ /* 0x000fc8000f8410ff */
[----:B------:R-:W-:-:S05]  /*8d10*/  LEA.HI.X R5, R95, UR7, R32, 0x2, P2 ;  /* 0x000000075f057c11 */ /* 0x000fca00090f1420 */
[----:B------:R3:W-:Y:S04]  /*8d20*/  @!P1 STG.E desc[UR46][R4.64+0x20], R20 ;  /* 0x0000201404009986 */ /* 0x0007e8000c10192e */
[----:B------:R3:W-:Y:S01]  /*8d30*/  @!P0 STG.E desc[UR46][R4.64], R3 ;  /* 0x0000000304008986 */ /* 0x0007e2000c10192e */
[----:B--2---:R-:W-:-:S13]  /*8d40*/  ISETP.NE.AND P0, PT, R6, 0x7, PT ;  /* 0x000000070600780c */ /* 0x004fda0003f05270 */
[----:B---3--:R-:W-:Y:S05]  /*8d50*/  @P0 BRA `(.L_x_3299) ;  /* 0x0000000800fc0947 */ /* 0x008fea0003800000 */
        /* <DEDUP_REMOVED lines=30> */
.L_x_3301:
[----:B------:R-:W-:Y:S05]  /*8f40*/  BSYNC B0 ;  /* 0x0000000000007941 */ /* 0x000fea0003800000 */
.L_x_3300:
[----:B------:R-:W-:Y:S05]  /*8f50*/  BRA `(.L_x_3299) ;  /* 0x00000008007c7947 */ /* 0x000fea0003800000 */
.L_x_3298:
[----:B------:R-:W1:Y:S01]  /*8f60*/  LDC.64 R10, c[0x0][0xae0] ;  /* 0x0002b800ff0a7b82 */ /* 0x000e620000000a00 */
        /* <DEDUP_REMOVED lines=29> */
[----:B------:R-:W-:Y:S02]  /*9140*/  LEA.HI.X R7, R4, UR9, R3, 0x2, P0 ;  /* 0x0000000904077c11 */ /* 0x000fe400080f1403 */
[----:B------:R-:W-:-:S05]  /*9150*/  MOV R3, 0xff800000 ;  /* 0xff80000000037802 */ /* 0x000fca0000000f00 */
[----:B------:R1:W-:Y:S02]  /*9160*/  STG.E desc[UR46][R6.64], R3 ;  /* 0x0000000306007986 */ /* 0x0003e4000c10192e */
.L_x_3303:
[----:B------:R-:W-:Y:S05]  /*9170*/  BSYNC B0 ;  /* 0x0000000000007941 */ /* 0x000fea0003800000 */
.L_x_3302:
        /* <DEDUP_REMOVED lines=21> */
[----:B------:R-:W-:Y:S01]  /*92d0*/  IADD3 R3, R18, 0x80, RZ ;  /* 0x0000008012037810 */ /* 0x000fe20007ffe0ff */
[----:B------:R-:W-:Y:S01]  /*92e0*/  ULDC UR5, c[0x0][0xa8c] ;  /* 0x0002a30000057ab9 */ /* 0x000fe20000000800 */
[----:B------:R-:W-:Y:S01]  /*92f0*/  ULDC.64 UR6, c[0x0][0xad8] ;  /* 0x0002b60000067ab9 */ /* 0x000fe20000000a00 */
[----:B------:R-:W-:Y:S01]  /*9300*/  IMAD.MOV.U32 R4, RZ, RZ, R8 ;  /* 0x000000ffff047224 */ /* 0x000fe200078e0008 */
[----:B------:R-:W-:Y:S01]  /*9310*/  ISETP.GE.AND P3, PT, R0, UR5, PT ;  /* 0x0000000500007c0c */ /* 0x000fe2000bf66270 */
[C---:B------:R-:W-:Y:S01]  /*9320*/  VIADD R0, R18.reuse, 0xc0 ;  /* 0x000000c012007836 */ /* 0x040fe20000000000 */
[----:B------:R-:W-:Y:S01]  /*9330*/  ISETP.GE.AND P4, PT, R3, UR5, PT ;  /* 0x0000000503007c0c */ /* 0x000fe2000bf86270 */
[----:B------:R-:W-:Y:S01]  /*9340*/  IMAD R3, R7, UR6, RZ ;  /* 0x0000000607037c24 */ /* 0x000fe2000f8e02ff */
        /* <DEDUP_REMOVED lines=13> */
.L_x_3305:
[----:B------:R-:W-:Y:S05]  /*9420*/  BSYNC B0 ;  /* 0x0000000000007941 */ /* 0x000fea0003800000 */
.L_x_3304:
        /* <DEDUP_REMOVED lines=13> */
[----:B------:R-:W-:Y:S01]  /*9500*/  IADD3 R10, R18, 0xc0, RZ ;  /* 0x000000c0120a7810 */ /* 0x000fe20007ffe0ff */
[----:B------:R-:W-:Y:S01]  /*9510*/  IMAD R0, R0, UR6, RZ ;  /* 0x0000000600007c24 */ /* 0x000fe2000f8e02ff */
[----:B------:R-:W-:Y:S01]  /*9520*/  ISETP.GE.AND P3, PT, R18, UR5, PT ;  /* 0x0000000512007c0c */ /* 0x000fe2000bf66270 */
[----:B------:R-:W-:Y:S01]  /*9530*/  IMAD.WIDE.U32 R4, R3, UR6, R4 ;  /* 0x0000000603047c25 */ /* 0x000fe2000f8e0004 */
[----:B------:R-:W-:-:S03]  /*9540*/  ISETP.GE.AND P6, PT, R10, UR5, PT ;  /* 0x000000050a007c0c */ /* 0x000fc6000bfc6270 */
        /* <DEDUP_REMOVED lines=9> */
.L_x_3307:
[----:B------:R-:W-:Y:S05]  /*95e0*/  BSYNC B0 ;  /* 0x0000000000007941 */ /* 0x000fea0003800000 */
.L_x_3306:
        /* <DEDUP_REMOVED lines=26> */
.L_x_3309:
[----:B------:R-:W-:Y:S05]  /*9790*/  BSYNC B0 ;  /* 0x0000000000007941 */ /* 0x000fea0003800000 */
.L_x_3308:
        /* <DEDUP_REMOVED lines=10> */
[----:B------:R-:W-:Y:S01]  /*9840*/  IMAD.MOV.U32 R5, RZ, RZ, R11 ;  /* 0x000000ffff057224 */ /* 0x000fe200078e000b */
[C---:B------:R-:W-:Y:S01]  /*9850*/  IADD3 R0, R18.reuse, 0xc0, RZ ;  /* 0x000000c012007810 */ /* 0x040fe20007ffe0ff */
[----:B------:R-:W-:-:S02]  /*9860*/  VIADD R7, R18, 0x80 ;  /* 0x0000008012077836 */ /* 0x000fc40000000000 */
        /* <DEDUP_REMOVED lines=13> */
.L_x_3310:
[----:B------:R-:W-:Y:S05]  /*9940*/  BSYNC B0 ;  /* 0x0000000000007941 */ /* 0x000fea0003800000 */
.L_x_3299:
[----:B------:R-:W5:Y:S02]  /*9950*/  LDC R0, c[0x0][0xda8] ;  /* 0x00036a00ff007b82 */ /* 0x000f640000000800 */
[----:B-----5:R-:W-:-:S13]  /*9960*/  ISETP.LE.AND P0, PT, R0, UR4, PT ;  /* 0x0000000400007c0c */ /* 0x020fda000bf03270 */
[----:B------:R-:W-:Y:S05]  /*9970*/  @!P0 BRA `(.L_x_3311) ;  /* 0xffffff74000c8947 */ /* 0x000fea000383ffff */
[----:B------:R-:W-:Y:S05]  /*9980*/  EXIT ;  /* 0x000000000000794d */ /* 0x000fea0003800000 */
.L_x_3263:
        /* <DEDUP_REMOVED lines=8> */
[----:B------:R-:W-:Y:S02]  /*9a10*/  IMAD.MOV.U32 R17, RZ, RZ, 0x1 ;  /* 0x00000001ff117424 */ /* 0x000fe400078e00ff */
[----:B------:R-:W-:-:S04]  /*9a20*/  IMAD.MOV.U32 R16, RZ, RZ, RZ ;  /* 0x000000ffff107224 */ /* 0x000fc800078e00ff */
[----:B------:R-:W1:Y:S02]  /*9a30*/  LDC R0, c[0x0][0xda8] ;  /* 0x00036a00ff007b82 */ /* 0x000e640000000800 */
[----:B-1----:R-:W-:-:S13]  /*9a40*/  ISETP.LE.AND P0, PT, R0, UR4, PT ;  /* 0x0000000400007c0c */ /* 0x002fda000bf03270 */
[----:B------:R-:W-:Y:S05]  /*9a50*/  @P0 BRA `(.L_x_3312) ;  /* 0x00000028000c0947 */ /* 0x000fea0003800000 */
[----:B------:R-:W1:Y:S01]  /*9a60*/  S2R R2, SR_TID.X ;  /* 0x0000000000027919 */ /* 0x000e620000002100 */
[----:B------:R-:W-:Y:S01]  /*9a70*/  IMAD.U32 R18, RZ, RZ, UR4 ;  /* 0x00000004ff127e24 */ /* 0x000fe2000f8e00ff */
[----:B------:R-:W-:Y:S01]  /*9a80*/  ULDC UR39, c[0x0][0xc] ;  /* 0x0000030000277ab9 */ /* 0x000fe20000000800 */
[----:B------:R-:W-:Y:S01]  /*9a90*/  IMAD.MOV.U32 R16, RZ, RZ, RZ ;  /* 0x000000ffff107224 */ /* 0x000fe200078e00ff */
[----:B------:R-:W-:Y:S01]  /*9aa0*/  ULDC.64 UR48, c[0x0][0x198] ;  /* 0x0000660000307ab9 */ /* 0x000fe20000000a00 */
[----:B------:R-:W-:Y:S01]  /*9ab0*/  IMAD.MOV.U32 R17, RZ, RZ, 0x1 ;  /* 0x00000001ff117424 */ /* 0x000fe200078e00ff */
[----:B------:R-:W-:Y:S01]  /*9ac0*/  UMOV UR44, URZ ;  /* 0x0000003f002c7c82 */ /* 0x000fe20008000000 */
[----:B-1----:R-:W-:-:S07]  /*9ad0*/  LOP3.LUT R19, R2, 0x1f, RZ, 0xc0, !PT ;  /* 0x0000001f02137812 */ /* 0x002fce00078ec0ff */
.L_x_3360:
        /* <DEDUP_REMOVED lines=21> */
.L_x_3313:
[----:B------:R-:W-:Y:S01]  /*9c30*/  ULDC UR11, c[0x0][0xdc4] ;  /* 0x00037100000b7ab9 */ /* 0x000fe20000000800 */
[----:B------:R-:W-:Y:S01]  /*9c40*/  UMOV UR8, UR9 ;  /* 0x0000000900087c82 */ /* 0x000fe20008000000 */
[----:B------:R-:W-:-:S11]  /*9c50*/  UISETP.NE.AND UP0, UPT, UR11, 0x1, UPT ;  /* 0x000000010b00788c */ /* 0x000fd6000bf05270 */
[----:B------:R-:W-:Y:S02]  /*9c60*/  @UP0 ULDC.64 UR12, c[0x0][0xdc8] ;  /* 0x00037200000c0ab9 */ /* 0x000fe40000000a00 */
[----:B------:R-:W-:-:S04]  /*9c70*/  UIMAD.WIDE.U32 UR6, UR9, UR12, URZ ;  /* 0x0000000c090672a5 */ /* 0x000fc8000f8e003f */
[----:B------:R-:W-:-:S04]  /*9c80*/  @UP0 USHF.R.U32.HI UR8, URZ, UR13, UR7 ;  /* 0x0000000d3f080299 */ /* 0x000fc80008011607 */
[----:B------:R-:W-:-:S12]  /*9c90*/  UIMAD UR6, UR8, UR11, URZ ;  /* 0x0000000b080672a4 */ /* 0x000fd8000f8e023f */
.L_x_3314:
[----:B------:R-:W-:Y:S01]  /*9ca0*/  ULDC.64 UR12, c[0x0][0x3f8] ;  /* 0x0000fe00000c7ab9 */ /* 0x000fe20000000a00 */
[----:B------:R-:W-:Y:S01]  /*9cb0*/  ULOP3.LUT UR8, URZ, UR8, URZ, 0x33, !UPT ;  /* 0x000000083f087292 */ /* 0x000fe2000f8e333f */
[----:B------:R-:W-:Y:S01]  /*9cc0*/  BSSY B6, `(.L_x_3315) ;  /* 0x000024d000067945 */ /* 0x000fe20003800000 */
[----:B------:R-:W-:Y:S02]  /*9cd0*/  UISETP.NE.U32.AND UP0, UPT, UR12, URZ, UPT ;  /* 0x0000003f0c00728c */ /* 0x000fe4000bf05070 */
[----:B------:R-:W-:Y:S02]  /*9ce0*/  UIADD3 UR11, UR9, -UR6, URZ ;  /* 0x80000006090b7290 */ /* 0x000fe4000fffe03f */
[----:B------:R-:W-:Y:S01]  /*9cf0*/  UISETP.NE.AND.EX UP0, UPT, UR13, URZ, UPT, UP0 ;  /* 0x0000003f0d00728c */ /* 0x000fe2000bf05300 */
[----:B------:R-:W-:Y:S01]  /*9d00*/  ULDC UR6, c[0x0][0xdac] ;  /* 0x00036b0000067ab9 */ /* 0x000fe20000000800 */
[----:B------:R-:W-:Y:S01]  /*9d10*/  ULDC UR7, c[0x0][0x404] ;  /* 0x0001010000077ab9 */ /* 0x000fe20000000800 */
[----:B------:R-:W-:Y:S01]  /*9d20*/  UIADD3 UR8, UR8, UR6, URZ ;  /* 0x0000000608087290 */ /* 0x000fe2000fffe03f */
[----:B------:R-:W-:-:S02]  /*9d30*/  ULDC UR9, c[0x0][0x2e0] ;  /* 0x0000b80000097ab9 */ /* 0x000fc40000000800 */
[----:B------:R-:W-:Y:S01]  /*9d40*/  ULDC UR6, c[0x0][0x288] ;  /* 0x0000a20000067ab9 */ /* 0x000fe20000000800 */
[----:B------:R-:W-:Y:S02]  /*9d50*/  USHF.L.U32 UR41, UR8, 0x7, URZ ;  /* 0x0000000708297899 */ /* 0x000fe4000800063f */
[----:B------:R-:W-:Y:S02]  /*9d60*/  USEL UR8, UR7, 0x1, UP0 ;  /* 0x0000000107087887 */ /* 0x000fe40008000000 */
[----:B------:R-:W-:Y:S02]  /*9d70*/  UIADD3 UR7, UR41, 0xdf, -UR6 ;  /* 0x000000df29077890 */ /* 0x000fe4000fffe806 */
[----:B------:R-:W-:Y:S02]  /*9d80*/  UIMAD UR6, UR8, UR9, 0x5f ;  /* 0x0000005f080674a4 */ /* 0x000fe4000f8e0209 */
[----:B------:R-:W-:Y:S02]  /*9d90*/  UIMAD UR8, UR8, UR9, UR7 ;  /* 0x00000009080872a4 */ /* 0x000fe4000f8e0207 */
[----:B------:R-:W-:Y:S01]  /*9da0*/  UIMAD.WIDE UR6, UR6, 0x2aaaaaab, URZ ;  /* 0x2aaaaaab060678a5 */ /* 0x000fe2000f8e023f */
[----:B------:R-:W-:Y:S01]  /*9db0*/  ULDC UR12, c[0x0][0xdc4] ;  /* 0x00037100000c7ab9 */ /* 0x000fe20000000800 */
[----:B------:R-:W-:-:S02]  /*9dc0*/  UIMAD.WIDE UR8, UR8, 0x2aaaaaab, URZ ;  /* 0x2aaaaaab080878a5 */ /* 0x000fc4000f8e023f */
[----:B------:R-:W-:Y:S02]  /*9dd0*/  UIMAD UR12, UR10, UR12, UR11 ;  /* 0x0000000c0a0c72a4 */ /* 0x000fe4000f8e020b */
[----:B------:R-:W-:Y:S01]  /*9de0*/  USHF.R.U32.HI UR8, URZ, 0x1f, UR9 ;  /* 0x0000001f3f087899 */ /* 0x000fe20008011609 */
[----:B------:R-:W-:Y:S01]  /*9df0*/  UMOV UR10, UR7 ;  /* 0x00000007000a7c82 */ /* 0x000fe20008000000 */
[----:B------:R-:W-:Y:S01]  /*9e00*/  ULDC UR13, c[0x0][0xdb8] ;  /* 0x00036e00000d7ab9 */ /* 0x000fe20000000800 */
[----:B------:R-:W-:Y:S02]  /*9e10*/  USHF.R.U32.HI UR11, URZ, 0x1f, UR10 ;  /* 0x0000001f3f0b7899 */ /* 0x000fe4000801160a */
[----:B------:R-:W-:Y:S02]  /*9e20*/  ULEA.HI.SX32 UR8, UR9, UR8, 0x1c ;  /* 0x0000000809087291 */ /* 0x000fe4000f8fe23f */
[----:B------:R-:W-:Y:S02]  /*9e30*/  ULEA.HI.SX32 UR11, UR10, UR11, 0x1c ;  /* 0x0000000b0a0b7291 */ /* 0x000fe4000f8fe23f */
[----:B------:R-:W-:-:S02]  /*9e40*/  UISETP.NE.AND UP1, UPT, UR13, 0x1, UPT ;  /* 0x000000010d00788c */ /* 0x000fc4000bf25270 */
[----:B------:R-:W-:Y:S01]  /*9e50*/  UISETP.LT.AND UP0, UPT, UR11, UR8, UPT ;  /* 0x000000080b00728c */ /* 0x000fe2000bf01270 */
[----:B------:R-:W-:-:S03]  /*9e60*/  UMOV UR43, UR12 ;  /* 0x0000000c002b7c82 */ /* 0x000fc60008000000 */
[----:B------:R-:W-:-:S05]  /*9e70*/  USEL UR38, UR11, UR8, UP0 ;  /* 0x000000080b267287 */ /* 0x000fca0008000000 */
[----:B------:R-:W-:Y:S01]  /*9e80*/  @UP1 ULDC UR14, c[0x0][0xdbc] ;  /* 0x00036f00000e1ab9 */ /* 0x000fe20000000800 */
[----:B------:R-:W-:Y:S01]  /*9e90*/  ISETP.LT.AND P0, PT, RZ, UR38, PT ;  /* 0x00000026ff007c0c */ /* 0x000fe2000bf01270 */
[----:B------:R-:W-:Y:S01]  /*9ea0*/  UIMAD.WIDE.U32 UR6, UR12, UR14, URZ ;  /* 0x0000000e0c0672a5 */ /* 0x000fe2000f8e003f */
[----:B------:R-:W-:-:S03]  /*9eb0*/  @UP1 ULDC UR9, c[0x0][0xdc0] ;  /* 0x0003700000091ab9 */ /* 0x000fc60000000800 */
[----:B------:R-:W-:-:S04]  /*9ec0*/  @UP1 USHF.R.U32.HI UR43, URZ, UR9, UR7 ;  /* 0x000000093f2b1299 */ /* 0x000fc80008011607 */
[----:B------:R-:W-:-:S04]  /*9ed0*/  UIADD3 UR42, -UR43, URZ, URZ ;  /* 0x0000003f2b2a7290 */ /* 0x000fc8000fffe13f */
[----:B------:R-:W-:Y:S01]  /*9ee0*/  UIMAD UR42, UR13, UR42, UR12 ;  /* 0x0000002a0d2a72a4 */ /* 0x000fe2000f8e020c */
[----:B------:R-:W-:Y:S11]  /*9ef0*/  @P0 BRA `(.L_x_3316) ;  /* 0x0000000000400947 */ /* 0x000ff60003800000 */
        /* <DEDUP_REMOVED lines=16> */
.L_x_3316:
        /* <DEDUP_REMOVED lines=23> */
.L_x_3318:
        /* <DEDUP_REMOVED lines=9> */
[----:B------:R-:W-:Y:S01]  /*a200*/  IMAD.U32 R4, RZ, RZ, UR6 ;  /* 0x00000006ff047e24 */ /* 0x000fe2000f8e00ff */
[----:B------:R-:W-:Y:S01]  /*a210*/  MOV R12, 0x1 ;  /* 0x00000001000c7802 */ /* 0x000fe20000000f00 */
[----:B------:R-:W-:Y:S02]  /*a220*/  IMAD.U32 R5, RZ, RZ, UR7 ;  /* 0x00000007ff057e24 */ /* 0x000fe4000f8e00ff */
[----:B------:R-:W-:Y:S02]  /*a230*/  IMAD.U32 R6, RZ, RZ, UR8 ;  /* 0x00000008ff067e24 */ /* 0x000fe4000f8e00ff */
[----:B------:R-:W-:-:S02]  /*a240*/  IMAD.U32 R7, RZ, RZ, UR9 ;  /* 0x00000009ff077e24 */ /* 0x000fc4000f8e00ff */
[----:B------:R-:W-:Y:S02]  /*a250*/  IMAD.U32 R10, RZ, RZ, UR4 ;  /* 0x00000004ff0a7e24 */ /* 0x000fe4000f8e00ff */
[----:B------:R-:W-:Y:S02]  /*a260*/  IMAD.U32 R11, RZ, RZ, UR5 ;  /* 0x00000005ff0b7e24 */ /* 0x000fe4000f8e00ff */
[----:B------:R-:W-:Y:S02]  /*a270*/  IMAD.MOV.U32 R8, RZ, RZ, 0x70 ;  /* 0x00000070ff087424 */ /* 0x000fe400078e00ff */
[----:B-1----:R-:W-:-:S07]  /*a280*/  IMAD.MOV.U32 R13, RZ, RZ, RZ ;  /* 0x000000ffff0d7224 */ /* 0x002fce00078e00ff */
[----:B------:R-:W-:-:S07]  /*a290*/  LEPC R20, `(.L_x_3320) ;  /* 0x000000001014794e */ /* 0x000fce0000000000 */
[----:B--2---:R-:W-:Y:S05]  /*a2a0*/  CALL.ABS.NOINC R2 ;  /* 0x0000000002007343 */ /* 0x004fea0003c00000 */
.L_x_3320:
[----:B------:R-:W-:Y:S01]  /*a2b0*/  MOV R2, 0x0 ;  /* 0x0000000000027802 */ /* 0x000fe20000000f00 */
[----:B------:R-:W-:Y:S01]  /*a2c0*/  ULDC.64 UR6, c[0x4][0x90] ;  /* 0x0100240000067ab9 */ /* 0x000fe20000000a00 */
[----:B------:R-:W-:Y:S01]  /*a2d0*/  ULDC.64 UR8, c[0x4][0x98] ;  /* 0x0100260000087ab9 */ /* 0x000fe20000000a00 */
[----:B------:R-:W-:Y:S01]  /*a2e0*/  ULDC.64 UR4, c[0x4][0x18] ;  /* 0x0100060000047ab9 */ /* 0x000fe20000000a00 */
[----:B------:R-:W-:Y:S01]  /*a2f0*/  IMAD.U32 R4, RZ, RZ, UR6 ;  /* 0x00000006ff047e24 */ /* 0x000fe2000f8e00ff */
[----:B------:R-:W-:Y:S01]  /*a300*/  MOV R8, 0x70 ;  /* 0x0000007000087802 */ /* 0x000fe20000000f00 */
[----:B------:R-:W1:Y:S01]  /*a310*/  LDC.64 R2, c[0x4][R2] ;  /* 0x0100000002027b82 */ /* 0x000e620000000a00 */
[----:B------:R-:W-:Y:S02]  /*a320*/  IMAD.U32 R5, RZ, RZ, UR7 ;  /* 0x00000007ff057e24 */ /* 0x000fe4000f8e00ff */
[----:B------:R-:W-:Y:S02]  /*a330*/  IMAD.U32 R6, RZ, RZ, UR8 ;  /* 0x00000008ff067e24 */ /* 0x000fe4000f8e00ff */
[----:B------:R-:W-:-:S02]  /*a340*/  IMAD.U32 R7, RZ, RZ, UR9 ;  /* 0x00000009ff077e24 */ /* 0x000fc4000f8e00ff */
[----:B------:R-:W-:Y:S02]  /*a350*/  IMAD.U32 R10, RZ, RZ, UR4 ;  /* 0x00000004ff0a7e24 */ /* 0x000fe4000f8e00ff */
[----:B------:R-:W-:Y:S02]  /*a360*/  IMAD.U32 R11, RZ, RZ, UR5 ;  /* 0x00000005ff0b7e24 */ /* 0x000fe4000f8e00ff */
[----:B------:R-:W-:Y:S02]  /*a370*/  IMAD.MOV.U32 R12, RZ, RZ, 0x1 ;  /* 0x00000001ff0c7424 */ /* 0x000fe400078e00ff */
[----:B------:R-:W-:-:S07]  /*a380*/  IMAD.MOV.U32 R13, RZ, RZ, RZ ;  /* 0x000000ffff0d7224 */ /* 0x000fce00078e00ff */
[----:B------:R-:W-:-:S07]  /*a390*/  LEPC R20, `(.L_x_3319) ;  /* 0x000000001014794e */ /* 0x000fce0000000000 */
[----:B-1----:R-:W-:Y:S05]  /*a3a0*/  CALL.ABS.NOINC R2 ;  /* 0x0000000002007343 */ /* 0x002fea0003c00000 */
.L_x_3319:
        /* <DEDUP_REMOVED lines=29> */
.L_x_3372:
[----:B------:R-:W-:Y:S01]  /*a580*/  UMOV UR4, 0xffffffff ;  /* 0xffffffff00047882 */ /* 0x000fe20000000000 */
[----:B------:R-:W-:Y:S02]  /*a590*/  SHF.R.S32.HI R7, RZ, 0x1f, R6 ;  /* 0x0000001fff077819 */ /* 0x000fe40000011406 */
[----:B------:R-:W-:Y:S05]  /*a5a0*/  BRA.DIV UR4, `(.L_x_3322) ;  /* 0x0000002204d07947 */ /* 0x000fea000b800000 */
[----:B------:R-:W-:-:S13]  /*a5b0*/  ELECT P6, URZ, PT ;  /* 0x00000000003f782f */ /* 0x000fda00038c0000 */
.L_x_3375:
[----:B------:R-:W-:Y:S05]  /*a5c0*/  @!P6 BRA `(.L_x_3323) ;  /* 0x0000000000c4e947 */ /* 0x000fea0003800000 */
[----:B------:R-:W-:Y:S01]  /*a5d0*/  MOV R4, R6 ;  /* 0x0000000600047202 */ /* 0x000fe20000000f00 */
        /* <DEDUP_REMOVED lines=19> */
.L_x_3324:
[----:B------:R-:W2:Y:S01]  /*a710*/  S2R R5, SR_TID.X ;  /* 0x0000000000057919 */ /* 0x000ea20000002100 */
[----:B-1----:R-:W-:Y:S02]  /*a720*/  LEA R8, R16, UR37, 0x3 ;  /* 0x0000002510087c11 */ /* 0x002fe4000f8e18ff */
[----:B--2---:R-:W-:Y:S02]  /*a730*/  LOP3.LUT R9, R5, 0x7f, RZ, 0xc0, !PT ;  /* 0x0000007f05097812 */ /* 0x004fe400078ec0ff */
[----:B------:R-:W-:Y:S02]  /*a740*/  SHF.L.U32 R5, R17, 0x1f, RZ ;  /* 0x0000001f11057819 */ /* 0x000fe400000006ff */
[----:B------:R-:W-:Y:S02]  /*a750*/  ISETP.NE.AND P3, PT, R9, RZ, PT ;  /* 0x000000ff0900720c */ /* 0x000fe40003f65270 */
[----:B------:R-:W1:Y:S02]  /*a760*/  SYNCS.PHASECHK.TRANS64.TRYWAIT P2, [R8+URZ+0x22840], R5 ;  /* 0x02284005080075a7 */ /* 0x000e64000804017f */
[----:B-1----:R-:W-:Y:S09]  /*a770*/  @!P2 BRA `(.L_x_3325) ;  /* 0x00000020007ca947 */ /* 0x002ff20003800000 */
.L_x_3376:
[----:B------:R-:W-:Y:S05]  /*a780*/  @P3 BRA `(.L_x_3326) ;  /* 0x0000000000143947 */ /* 0x000fea0003800000 */
[----:B------:R-:W-:Y:S01]  /*a790*/  ISETP.NE.AND P2, PT, R19, RZ, PT ;  /* 0x000000ff1300720c */ /* 0x000fe20003f45270 */
[----:B-1----:R-:W-:-:S04]  /*a7a0*/  IMAD.MOV.U32 R5, RZ, RZ, 0x3000 ;  /* 0x00003000ff057424 */ /* 0x002fc800078e00ff */
[----:B------:R2:W-:Y:S08]  /*a7b0*/  SYNCS.ARRIVE.TRANS64 RZ, [R8+URZ+0x22830], R5 ;  /* 0x0228300508ff79a7 */ /* 0x0005f0000800003f */
[----:B------:R-:W-:Y:S05]  /*a7c0*/  @!P2 BRA `(.L_x_3326) ;  /* 0x000000000004a947 */ /* 0x000fea0003800000 */
[----:B------:R-:W-:Y:S01]  /*a7d0*/  BPT.TRAP 0x1 ;  /* 0x000000040000795c */ /* 0x000fe20000300000 */
.L_x_3326:
        /* <DEDUP_REMOVED lines=16> */
.L_x_3323:
        /* <DEDUP_REMOVED lines=24> */
.L_x_3377:
        /* <DEDUP_REMOVED lines=10> */
.L_x_3378:
[----:B------:R-:W-:Y:S05]  /*ab00*/  @P3 BRA `(.L_x_3331) ;  /* 0x0000000000143947 */ /* 0x000fea0003800000 */
[----:B------:R-:W-:Y:S02]  /*ab10*/  ISETP.NE.AND P2, PT, R19, RZ, PT ;  /* 0x000000ff1300720c */ /* 0x000fe40003f45270 */
[----:B-1----:R-:W-:-:S04]  /*ab20*/  MOV R5, 0xc000 ;  /* 0x0000c00000057802 */ /* 0x002fc80000000f00 */
[----:B------:R2:W-:Y:S07]  /*ab30*/  SYNCS.ARRIVE.TRANS64 RZ, [R8+URZ+0x22850], R5 ;  /* 0x0228500508ff79a7 */ /* 0x0005ee000800003f */
[----:B------:R-:W-:Y:S05]  /*ab40*/  @!P2 BRA `(.L_x_3331) ;  /* 0x000000000004a947 */ /* 0x000fea0003800000 */
[----:B------:R-:W-:Y:S01]  /*ab50*/  BPT.TRAP 0x1 ;  /* 0x000000040000795c */ /* 0x000fe20000300000 */
.L_x_3331:
        /* <DEDUP_REMOVED lines=31> */
.L_x_3329:
[----:B------:R-:W-:Y:S05]  /*ad50*/  BSYNC B0 ;  /* 0x0000000000007941 */ /* 0x000fea0003800000 */
.L_x_3328:
[----:B------:R-:W-:-:S06]  /*ad60*/  UISETP.GE.AND UP0, UPT, UR38, 0x2, UPT ;  /* 0x000000022600788c */ /* 0x000fcc000bf06270 */
[----:B------:R-:W-:-:S13]  /*ad70*/  PLOP3.LUT P2, PT, PT, PT, UP0, 0x80, 0x0 ;  /* 0x000000000000781c */ /* 0x000fda0003f4f008 */
[----:B------:R-:W-:Y:S05]  /*ad80*/  @!P2 BRA `(.L_x_3332) ;  /* 0x0000001000aca947 */ /* 0x000fea0003800000 */
[----:B------:R-:W-:Y:S02]  /*ad90*/  ULOP3.LUT UR6, UR38, 0x1, URZ, 0xc0, !UPT ;  /* 0x0000000126067892 */ /* 0x000fe4000f8ec03f */
[----:B------:R-:W-:Y:S02]  /*ada0*/  IMAD.U32 R9, RZ, RZ, UR38 ;  /* 0x00000026ff097e24 */ /* 0x000fe4000f8e00ff */
[----:B------:R-:W-:Y:S02]  /*adb0*/  UISETP.NE.U32.AND UP0, UPT, UR6, 0x1, UPT ;  /* 0x000000010600788c */ /* 0x000fe4000bf05070 */
[----:B------:R-:W-:-:S04]  /*adc0*/  VIADD R9, R9, 0xfffffffe ;  /* 0xfffffffe09097836 */ /* 0x000fc80000000000 */
[----:B-12---:R-:W-:Y:S01]  /*add0*/  IMAD.MOV.U32 R8, RZ, RZ, R9 ;  /* 0x000000ffff087224 */ /* 0x006fe200078e0009 */
[----:B------:R-:W-:-:S13]  /*ade0*/  PLOP3.LUT P2, PT, PT, PT, UP0, 0x80, 0x0 ;  /* 0x000000000000781c */ /* 0x000fda0003f4f008 */
[----:B------:R-:W-:Y:S05]  /*adf0*/  @!P2 BRA `(.L_x_3333) ;  /* 0x000000040080a947 */ /* 0x000fea0003800000 */
[----:B------:R-:W-:Y:S01]  /*ae00*/  VIADD R16, R16, 0x1 ;  /* 0x0000000110107836 */ /* 0x000fe20000000000 */
[----:B------:R-:W-:Y:S04]  /*ae10*/  BSSY B0, `(.L_x_3334) ;  /* 0x000005c000007945 */ /* 0x000fe80003800000 */
[----:B------:R-:W-:-:S04]  /*ae20*/  ISETP.NE.AND P2, PT, R16, 0x2, PT ;  /* 0x000000021000780c */ /* 0x000fc80003f45270 */
[----:B------:R-:W-:Y:S02]  /*ae30*/  SEL R8, RZ, 0x1, P2 ;  /* 0x00000001ff087807 */ /* 0x000fe40001000000 */
[----:B------:R-:W-:Y:S02]  /*ae40*/  SEL R16, R16, RZ, P2 ;  /* 0x000000ff10107207 */ /* 0x000fe40001000000 */
[----:B------:R-:W-:Y:S01]  /*ae50*/  LOP3.LUT R17, R17, R8, RZ, 0x3c, !PT ;  /* 0x0000000811117212 */ /* 0x000fe200078e3cff */
[----:B------:R-:W-:Y:S06]  /*ae60*/  @!P6 BRA `(.L_x_3335) ;  /* 0x000000040058e947 */ /* 0x000fec0003800000 */
        /* <DEDUP_REMOVED lines=13> */
[----:B------:R-:W-:-:S03]  /*af40*/  IMAD.WIDE.U32 R4, R6, UR6, R4 ;  /* 0x0000000606047c25 */ /* 0x000fc6000f8e0004 */
[----:B------:R-:W-:Y:S02]  /*af50*/  LEA R2, P2, R4, R2, 0x2 ;  /* 0x0000000204027211 */ /* 0x000fe400078410ff */
[----:B------:R-:W-:-:S04]  /*af60*/  IADD3 R5, R11, R5, RZ ;  /* 0x000000050b057210 */ /* 0x000fc80007ffe0ff */
[----:B------:R-:W-:-:S05]  /*af70*/  LEA.HI.X R3, R4, R3, R5, 0x2, P2 ;  /* 0x0000000304037211 */ /* 0x000fca00010f1405 */
[----:B------:R1:W5:Y:S01]  /*af80*/  LDG.E R4, desc[UR46][R2.64] ;  /* 0x0000002e02047981 */ /* 0x000362000c1e1900 */
[----:B------:R-:W-:-:S04]  /*af90*/  IMAD.MOV R5, RZ, RZ, -R10 ;  /* 0x000000ffff057224 */ /* 0x000fc800078e0a0a */
[----:B------:R-:W-:-:S07]  /*afa0*/  IMAD R8, R8, R5, R9 ;  /* 0x0000000508087224 */ /* 0x000fce00078e0209 */
.L_x_3336:
[----:B-1----:R-:W1:Y:S01]  /*afb0*/  S2R R2, SR_TID.X ;  /* 0x0000000000027919 */ /* 0x002e620000002100 */
[----:B------:R-:W-:Y:S02]  /*afc0*/  SHF.L.U32 R3, R17, 0x1f, RZ ;  /* 0x0000001f11037819 */ /* 0x000fe400000006ff */
[----:B-1----:R-:W-:Y:S02]  /*afd0*/  LOP3.LUT R5, R2, 0x7f, RZ, 0xc0, !PT ;  /* 0x0000007f02057812 */ /* 0x002fe400078ec0ff */
[----:B------:R-:W-:Y:S02]  /*afe0*/  LEA R2, R16, UR37, 0x3 ;  /* 0x0000002510027c11 */ /* 0x000fe4000f8e18ff */
[----:B------:R-:W-:Y:S02]  /*aff0*/  ISETP.NE.AND P2, PT, R5, RZ, PT ;  /* 0x000000ff0500720c */ /* 0x000fe40003f45270 */
[----:B------:R-:W1:Y:S02]  /*b000*/  SYNCS.PHASECHK.TRANS64.TRYWAIT P3, [R2+URZ+0x22840], R3 ;  /* 0x02284003020075a7 */ /* 0x000e64000806017f */
[----:B-1----:R-:W-:Y:S09]  /*b010*/  @!P3 BRA `(.L_x_3337) ;  /* 0x000000180094b947 */ /* 0x002ff20003800000 */
.L_x_3379:
[----:B------:R-:W-:Y:S05]  /*b020*/  @P2 BRA `(.L_x_3338) ;  /* 0x0000000000142947 */ /* 0x000fea0003800000 */
[----:B------:R-:W-:Y:S01]  /*b030*/  ISETP.NE.AND P3, PT, R19, RZ, PT ;  /* 0x000000ff1300720c */ /* 0x000fe20003f65270 */
[----:B------:R-:W-:-:S04]  /*b040*/  IMAD.MOV.U32 R5, RZ, RZ, 0x3000 ;  /* 0x00003000ff057424 */ /* 0x000fc800078e00ff */
[----:B------:R2:W-:Y:S08]  /*b050*/  SYNCS.ARRIVE.TRANS64 RZ, [R2+URZ+0x22830], R5 ;  /* 0x0228300502ff79a7 */ /* 0x0005f0000800003f */
[----:B------:R-:W-:Y:S05]  /*b060*/  @!P3 BRA `(.L_x_3338) ;  /* 0x000000000004b947 */ /* 0x000fea0003800000 */
[----:B------:R-:W-:Y:S01]  /*b070*/  BPT.TRAP 0x1 ;  /* 0x000000040000795c */ /* 0x000fe20000300000 */
.L_x_3338:
        /* <DEDUP_REMOVED lines=17> */
.L_x_3380:
[----:B------:R-:W-:Y:S05]  /*b190*/  @P2 BRA `(.L_x_3340) ;  /* 0x0000000000142947 */ /* 0x000fea0003800000 */
[----:B------:R-:W-:Y:S01]  /*b1a0*/  ISETP.NE.AND P2, PT, R19, RZ, PT ;  /* 0x000000ff1300720c */ /* 0x000fe20003f45270 */
[----:B-12---:R-:W-:-:S04]  /*b1b0*/  IMAD.MOV.U32 R3, RZ, RZ, 0xc000 ;  /* 0x0000c000ff037424 */ /* 0x006fc800078e00ff */
[----:B------:R3:W-:Y:S08]  /*b1c0*/  SYNCS.ARRIVE.TRANS64 RZ, [R2+URZ+0x22850], R3 ;  /* 0x0228500302ff79a7 */ /* 0x0007f0000800003f */
[----:B------:R-:W-:Y:S05]  /*b1d0*/  @!P2 BRA `(.L_x_3340) ;  /* 0x000000000004a947 */ /* 0x000fea0003800000 */
[----:B------:R-:W-:Y:S01]  /*b1e0*/  BPT.TRAP 0x1 ;  /* 0x000000040000795c */ /* 0x000fe20000300000 */
.L_x_3340:
        /* <DEDUP_REMOVED lines=30> */
.L_x_3335:
[----:B------:R-:W-:Y:S05]  /*b3d0*/  BSYNC B0 ;  /* 0x0000000000007941 */ /* 0x000fea0003800000 */
.L_x_3334:
[----:B------:R-:W-:-:S06]  /*b3e0*/  UIADD3 UR6, UR38, -0x3, URZ ;  /* 0xfffffffd26067890 */ /* 0x000fcc000fffe03f */
[----:B------:R-:W-:-:S07]  /*b3f0*/  IMAD.U32 R8, RZ, RZ, UR6 ;  /* 0x00000006ff087e24 */ /* 0x000fce000f8e00ff */
.L_x_3333:
[----:B------:R-:W-:Y:S01]  /*b400*/  ISETP.NE.AND P2, PT, R9, RZ, PT ;  /* 0x000000ff0900720c */ /* 0x000fe20003f45270 */
[----:B------:R-:W-:-:S12]  /*b410*/  BSSY B0, `(.L_x_3332) ;  /* 0x00000c2000007945 */ /* 0x000fd80003800000 */
[----:B------:R-:W-:Y:S05]  /*b420*/  @!P2 BRA `(.L_x_3341) ;  /* 0x0000000c0000a947 */ /* 0x000fea0003800000 */
.L_x_3356:
        /* <DEDUP_REMOVED lines=19> */
[----:B------:R-:W-:Y:S02]  /*b560*/  SHF.R.S32.HI R3, RZ, 0x1f, R11 ;  /* 0x0000001fff037819 */ /* 0x000fe4000001140b */
[----:B------:R-:W-:-:S05]  /*b570*/  MOV R2, R11 ;  /* 0x0000000b00027202 */ /* 0x000fca0000000f00 */
[----:B------:R-:W-:-:S04]  /*b580*/  IMAD.WIDE.U32 R2, R6, UR4, R2 ;  /* 0x0000000406027c25 */ /* 0x000fc8000f8e0002 */
[----:B------:R-:W-:Y:S01]  /*b590*/  IMAD.IADD R3, R13, 0x1, R3 ;  /* 0x000000010d037824 */ /* 0x000fe200078e0203 */
[----:B--2---:R-:W-:-:S04]  /*b5a0*/  LEA R4, P2, R2, R4, 0x2 ;  /* 0x0000000402047211 */ /* 0x004fc800078410ff */
[----:B------:R-:W-:-:S05]  /*b5b0*/  LEA.HI.X R5, R2, R5, R3, 0x2, P2 ;  /* 0x0000000502057211 */ /* 0x000fca00010f1403 */
[----:B------:R1:W5:Y:S01]  /*b5c0*/  LDG.E R4, desc[UR46][R4.64] ;  /* 0x0000002e04047981 */ /* 0x000362000c1e1900 */
[----:B------:R-:W-:-:S04]  /*b5d0*/  IMAD.MOV R3, RZ, RZ, -R11 ;  /* 0x000000ffff037224 */ /* 0x000fc800078e0a0b */
[----:B------:R-:W-:-:S07]  /*b5e0*/  IMAD R10, R10, R3, R8 ;  /* 0x000000030a0a7224 */ /* 0x000fce00078e0208 */
.L_x_3344:
[----:B------:R-:W1:Y:S01]  /*b5f0*/  S2R R2, SR_TID.X ;  /* 0x0000000000027919 */ /* 0x000e620000002100 */
[----:B------:R-:W-:Y:S02]  /*b600*/  LEA R3, R9, UR37, 0x3 ;  /* 0x0000002509037c11 */ /* 0x000fe4000f8e18ff */
[----:B-1----:R-:W-:Y:S02]  /*b610*/  LOP3.LUT R5, R2, 0x7f, RZ, 0xc0, !PT ;  /* 0x0000007f02057812 */ /* 0x002fe400078ec0ff */
[----:B------:R-:W-:Y:S02]  /*b620*/  SHF.L.U32 R2, R17, 0x1f, RZ ;  /* 0x0000001f11027819 */ /* 0x000fe400000006ff */
[----:B------:R-:W-:Y:S02]  /*b630*/  ISETP.NE.AND P2, PT, R5, RZ, PT ;  /* 0x000000ff0500720c */ /* 0x000fe40003f45270 */
[----:B------:R-:W1:Y:S02]  /*b640*/  SYNCS.PHASECHK.TRANS64.TRYWAIT P3, [R3+URZ+0x22840], R2 ;  /* 0x02284002030075a7 */ /* 0x000e64000806017f */
[----:B-1----:R-:W-:Y:S09]  /*b650*/  @!P3 BRA `(.L_x_3345) ;  /* 0x00000014002cb947 */ /* 0x002ff20003800000 */
.L_x_3381:
[----:B------:R-:W-:Y:S05]  /*b660*/  @P2 BRA `(.L_x_3346) ;  /* 0x0000000000142947 */ /* 0x000fea0003800000 */
[----:B------:R-:W-:Y:S01]  /*b670*/  ISETP.NE.AND P3, PT, R19, RZ, PT ;  /* 0x000000ff1300720c */ /* 0x000fe20003f65270 */
[----:B------:R-:W-:-:S04]  /*b680*/  IMAD.MOV.U32 R12, RZ, RZ, 0x3000 ;  /* 0x00003000ff0c7424 */ /* 0x000fc800078e00ff */
[----:B------:R2:W-:Y:S08]  /*b690*/  SYNCS.ARRIVE.TRANS64 RZ, [R3+URZ+0x22830], R12 ;  /* 0x0228300c03ff79a7 */ /* 0x0005f0000800003f */
[----:B------:R-:W-:Y:S05]  /*b6a0*/  @!P3 BRA `(.L_x_3346) ;  /* 0x000000000004b947 */ /* 0x000fea0003800000 */
[----:B------:R-:W-:Y:S01]  /*b6b0*/  BPT.TRAP 0x1 ;  /* 0x000000040000795c */ /* 0x000fe20000300000 */
.L_x_3346:
        /* <DEDUP_REMOVED lines=17> */
.L_x_3382:
[----:B------:R-:W-:Y:S05]  /*b7d0*/  @P2 BRA `(.L_x_3348) ;  /* 0x0000000000142947 */ /* 0x000fea0003800000 */
[----:B------:R-:W-:Y:S01]  /*b7e0*/  ISETP.NE.AND P2, PT, R19, RZ, PT ;  /* 0x000000ff1300720c */ /* 0x000fe20003f45270 */
[----:B-1-3--:R-:W-:-:S04]  /*b7f0*/  IMAD.MOV.U32 R2, RZ, RZ, 0xc000 ;  /* 0x0000c000ff027424 */ /* 0x00afc800078e00ff */
[----:B------:R4:W-:Y:S08]  /*b800*/  SYNCS.ARRIVE.TRANS64 RZ, [R3+URZ+0x22850], R2 ;  /* 0x0228500203ff79a7 */ /* 0x0009f0000800003f */
[----:B------:R-:W-:Y:S05]  /*b810*/  @!P2 BRA `(.L_x_3348) ;  /* 0x000000000004a947 */ /* 0x000fea0003800000 */
[----:B------:R-:W-:Y:S01]  /*b820*/  BPT.TRAP 0x1 ;  /* 0x000000040000795c */ /* 0x000fe20000300000 */
.L_x_3348:
        /* <DEDUP_REMOVED lines=30> */
.L_x_3343:
[----:B------:R-:W-:Y:S05]  /*ba10*/  BSYNC B1 ;  /* 0x0000000000017941 */ /* 0x000fea0003800000 */
.L_x_3342:
[----:B------:R-:W-:Y:S01]  /*ba20*/  VIADD R9, R9, 0x1 ;  /* 0x0000000109097836 */ /* 0x000fe20000000000 */
[----:B------:R-:W-:Y:S04]  /*ba30*/  BSSY B1, `(.L_x_3349) ;  /* 0x000005c000017945 */ /* 0x000fe80003800000 */
[----:B------:R-:W-:-:S04]  /*ba40*/  ISETP.NE.AND P2, PT, R9, 0x2, PT ;  /* 0x000000020900780c */ /* 0x000fc80003f45270 */
[----:B---34-:R-:W-:Y:S02]  /*ba50*/  SEL R2, RZ, 0x1, P2 ;  /* 0x00000001ff027807 */ /* 0x018fe40001000000 */
[----:B------:R-:W-:Y:S02]  /*ba60*/  SEL R16, R9, RZ, P2 ;  /* 0x000000ff09107207 */ /* 0x000fe40001000000 */
[----:B------:R-:W-:Y:S01]  /*ba70*/  LOP3.LUT R17, R17, R2, RZ, 0x3c, !PT ;  /* 0x0000000211117212 */ /* 0x000fe200078e3cff */
[----:B------:R-:W-:Y:S06]  /*ba80*/  @!P6 BRA `(.L_x_3350) ;  /* 0x000000040058e947 */ /* 0x000fec0003800000 */
[----:B------:R-:W-:Y:S01]  /*ba90*/  VIADD R10, R8, 0xffffffff ;  /* 0xffffffff080a7836 */ /* 0x000fe20000000000 */
[----:B------:R-:W-:Y:S06]  /*baa0*/  @!P0 BRA `(.L_x_3351) ;  /* 0x0000000000488947 */ /* 0x000fec0003800000 */
[----:B------:R-:W1:Y:S01]  /*bab0*/  LDC R9, c[0x0][0x41c] ;  /* 0x00010700ff097b82 */ /* 0x000e620000000800 */
[----:B------:R-:W-:Y:S02]  /*bac0*/  IMAD.MOV.U32 R11, RZ, RZ, R10 ;  /* 0x000000ffff0b7224 */ /* 0x000fe400078e000a */
[----:B------:R-:W-:-:S04]  /*bad0*/  IMAD R13, R7, UR4, RZ ;  /* 0x00000004070d7c24 */ /* 0x000fc8000f8e02ff */
[----:B------:R-:W-:Y:S01]  /*bae0*/  IMAD R13, R6, UR5, R13 ;  /* 0x00000005060d7c24 */ /* 0x000fe2000f8e020d */
[----:B------:R-:W3:Y:S01]  /*baf0*/  LDC.64 R4, c[0x0][0x3f8] ;  /* 0x0000fe00ff047b82 */ /* 0x000ee20000000a00 */
[----:B-1----:R-:W-:-:S13]  /*bb00*/  ISETP.NE.AND P2, PT, R9, 0x1, PT ;  /* 0x000000010900780c */ /* 0x002fda0003f45270 */
[----:B--2---:R-:W1:Y:S02]  /*bb10*/  @P2 LDC.64 R2, c[0x0][0x420] ;  /* 0x00010800ff022b82 */ /* 0x004e640000000a00 */
[----:B-1----:R-:W-:-:S05]  /*bb20*/  @P2 IMAD.HI.U32 R2, R10, R2, RZ ;  /* 0x000000020a022227 */ /* 0x002fca00078e00ff */
[----:B------:R-:W-:-:S04]  /*bb30*/  @P2 SHF.R.U32.HI R11, RZ, R3, R2 ;  /* 0x00000003ff0b2219 */ /* 0x000fc80000011602 */
[----:B------:R-:W-:Y:S02]  /*bb40*/  SHF.R.S32.HI R3, RZ, 0x1f, R11 ;  /* 0x0000001fff037819 */ /* 0x000fe4000001140b */
[----:B------:R-:W-:-:S05]  /*bb50*/  MOV R2, R11 ;  /* 0x0000000b00027202 */ /* 0x000fca0000000f00 */
[----:B------:R-:W-:-:S04]  /*bb60*/  IMAD.WIDE.U32 R2, R6, UR4, R2 ;  /* 0x0000000406027c25 */ /* 0x000fc8000f8e0002 */
[----:B------:R-:W-:Y:S01]  /*bb70*/  IMAD.IADD R3, R13, 0x1, R3 ;  /* 0x000000010d037824 */ /* 0x000fe200078e0203 */
[----:B---3--:R-:W-:-:S04]  /*bb80*/  LEA R4, P2, R2, R4, 0x2 ;  /* 0x0000000402047211 */ /* 0x008fc800078410ff */
[----:B------:R-:W-:-:S05]  /*bb90*/  LEA.HI.X R5, R2, R5, R3, 0x2, P2 ;  /* 0x0000000502057211 */ /* 0x000fca00010f1403 */
[----:B------:R1:W5:Y:S01]  /*bba0*/  LDG.E R4, desc[UR46][R4.64] ;  /* 0x0000002e04047981 */ /* 0x000362000c1e1900 */
[----:B------:R-:W-:-:S04]  /*bbb0*/  IMAD.MOV R2, RZ, RZ, -R11 ;  /* 0x000000ffff027224 */ /* 0x000fc800078e0a0b */
[----:B------:R-:W-:-:S07]  /*bbc0*/  IMAD R10, R9, R2, R10 ;  /* 0x00000002090a7224 */ /* 0x000fce00078e020a */
.L_x_3351:
[----:B------:R-:W1:Y:S01]  /*bbd0*/  S2R R2, SR_TID.X ;  /* 0x0000000000027919 */ /* 0x000e620000002100 */
[----:B--2---:R-:W-:Y:S02]  /*bbe0*/  SHF.L.U32 R3, R17, 0x1f, RZ ;  /* 0x0000001f11037819 */ /* 0x004fe400000006ff */
[----:B-1----:R-:W-:Y:S02]  /*bbf0*/  LOP3.LUT R5, R2, 0x7f, RZ, 0xc0, !PT ;  /* 0x0000007f02057812 */ /* 0x002fe400078ec0ff */
[----:B------:R-:W-:Y:S02]  /*bc00*/  LEA R2, R16, UR37, 0x3 ;  /* 0x0000002510027c11 */ /* 0x000fe4000f8e18ff */
[----:B------:R-:W-:Y:S02]  /*bc10*/  ISETP.NE.AND P2, PT, R5, RZ, PT ;  /* 0x000000ff0500720c */ /* 0x000fe40003f45270 */
[----:B------:R-:W1:Y:S02]  /*bc20*/  SYNCS.PHASECHK.TRANS64.TRYWAIT P3, [R2+URZ+0x22840], R3 ;  /* 0x02284003020075a7 */ /* 0x000e64000806017f */
[----:B-1----:R-:W-:Y:S09]  /*bc30*/  @!P3 BRA `(.L_x_3352) ;  /* 0x0000000c00dcb947 */ /* 0x002ff20003800000 */
.L_x_3383:
[----:B------:R-:W-:Y:S05]  /*bc40*/  @P2 BRA `(.L_x_3353) ;  /* 0x0000000000142947 */ /* 0x000fea0003800000 */
[----:B------:R-:W-:Y:S01]  /*bc50*/  ISETP.NE.AND P3, PT, R19, RZ, PT ;  /* 0x000000ff1300720c */ /* 0x000fe20003f65270 */
[----:B------:R-:W-:-:S04]  /*bc60*/  IMAD.MOV.U32 R5, RZ, RZ, 0x3000 ;  /* 0x00003000ff057424 */ /* 0x000fc800078e00ff */
[----:B------:R2:W-:Y:S08]  /*bc70*/  SYNCS.ARRIVE.TRANS64 RZ, [R2+URZ+0x22830], R5 ;  /* 0x0228300502ff79a7 */ /* 0x0005f0000800003f */
[----:B------:R-:W-:Y:S05]  /*bc80*/  @!P3 BRA `(.L_x_3353) ;  /* 0x000000000004b947 */ /* 0x000fea0003800000 */
[----:B------:R-:W-:Y:S01]  /*bc90*/  BPT.TRAP 0x1 ;  /* 0x000000040000795c */ /* 0x000fe20000300000 */
.L_x_3353:
        /* <DEDUP_REMOVED lines=17> */
.L_x_3384:
[----:B------:R-:W-:Y:S05]  /*bdb0*/  @P2 BRA `(.L_x_3355) ;  /* 0x0000000000142947 */ /* 0x000fea0003800000 */
[----:B------:R-:W-:Y:S01]  /*bdc0*/  ISETP.NE.AND P2, PT, R19, RZ, PT ;  /* 0x000000ff1300720c */ /* 0x000fe20003f45270 */
[----:B-1-3--:R-:W-:-:S04]  /*bdd0*/  IMAD.MOV.U32 R3, RZ, RZ, 0xc000 ;  /* 0x0000c000ff037424 */ /* 0x00afc800078e00ff */
[----:B------:R4:W-:Y:S08]  /*bde0*/  SYNCS.ARRIVE.TRANS64 RZ, [R2+URZ+0x22850], R3 ;  /* 0x0228500302ff79a7 */ /* 0x0009f0000800003f */
[----:B------:R-:W-:Y:S05]  /*bdf0*/  @!P2 BRA `(.L_x_3355) ;  /* 0x000000000004a947 */ /* 0x000fea0003800000 */
[----:B------:R-:W-:Y:S01]  /*be00*/  BPT.TRAP 0x1 ;  /* 0x000000040000795c */ /* 0x000fe20000300000 */
.L_x_3355:
        /* <DEDUP_REMOVED lines=30> */
.L_x_3350:
[----:B------:R-:W-:Y:S05]  /*bff0*/  BSYNC B1 ;  /* 0x0000000000017941 */ /* 0x000fea0003800000 */
.L_x_3349:
[C---:B------:R-:W-:Y:S01]  /*c000*/  ISETP.GT.AND P2, PT, R8.reuse, 0x1, PT ;  /* 0x000000010800780c */ /* 0x040fe20003f44270 */
[----:B------:R-:W-:-:S12]  /*c010*/  VIADD R8, R8, 0xfffffffe ;  /* 0xfffffffe08087836 */ /* 0x000fd80000000000 */
[----:B------:R-:W-:Y:S05]  /*c020*/  @P2 BRA `(.L_x_3356) ;  /* 0xfffffff400002947 */ /* 0x000fea000383ffff */
.L_x_3341:
[----:B------:R-:W-:Y:S05]  /*c030*/  BSYNC B0 ;  /* 0x0000000000007941 */ /* 0x000fea0003800000 */
.L_x_3332:
        /* <DEDUP_REMOVED lines=18> */
.L_x_3358:
[----:B------:R-:W-:Y:S05]  /*c160*/  BSYNC B0 ;  /* 0x0000000000007941 */ /* 0x000fea0003800000 */
.L_x_3357:
[----:B------:R-:W-:Y:S01]  /*c170*/  SEL R16, R16, RZ, P0 ;  /* 0x000000ff10107207 */ /* 0x000fe20000000000 */
[----:B------:R-:W-:-:S07]  /*c180*/  IMAD.MOV.U32 R13, RZ, RZ, R18 ;  /* 0x000000ffff0d7224 */ /* 0x000fce00078e0012 */
.L_x_3317:
[----:B------:R-:W-:Y:S05]  /*c190*/  BSYNC B6 ;  /* 0x0000000000067941 */ /* 0x000fea0003800000 */
.L_x_3315:
[----:B------:R-:W-:-:S03]  /*c1a0*/  UMOV UR6, 0xffffffff ;  /* 0xffffffff00067882 */ /* 0x000fc60000000000 */
[----:B------:R-:W-:Y:S05]  /*c1b0*/  BRA.DIV UR6, `(.L_x_3359) ;  /* 0x0000000a06a47947 */ /* 0x000fea000b800000 */
[----:B------:R1:W1:Y:S02]  /*c1c0*/  SHFL.IDX PT, R14, R13, RZ, 0x1f ;  /* 0x00001fff0d0e7589 */ /* 0x00026400000e0000 */
.L_x_3387:
[----:B------:R-:W-:Y:S01]  /*c1d0*/  ISETP.NE.AND P0, PT, R19, RZ, PT ;  /* 0x000000ff1300720c */ /* 0x000fe20003f05270 */
[----:B------:R-:W-:Y:S05]  /*c1e0*/  WARPSYNC.ALL ;  /* 0x0000000000007948 */ /* 0x000fea0003800000 */
[----:B------:R-:W-:Y:S01]  /*c1f0*/  BAR.SYNC.DEFER_BLOCKING 0x4, 0x120 ;  /* 0x0104800000007b1d */ /* 0x000fe20000010000 */
[----:B-1----:R-:W-:-:S05]  /*c200*/  MOV R18, R14 ;  /* 0x0000000e00127202 */ /* 0x002fca0000000f00 */
        /* <DEDUP_REMOVED lines=8> */
.L_x_3312:
        /* <DEDUP_REMOVED lines=11> */
.L_x_3388:
        /* <DEDUP_REMOVED lines=14> */
.L_x_3364:
        /* <DEDUP_REMOVED lines=12> */
.L_x_3389:
[----:B------:R-:W2:Y:S02]  /*c4e0*/  SYNCS.PHASECHK.TRANS64.TRYWAIT P0, [R3+URZ], R0 ;  /* 0x00000000030075a7 */ /* 0x000ea4000800017f */
[----:B--2---:R-:W-:Y:S05]  /*c4f0*/  @!P0 BRA `(.L_x_3366) ;  /* 0x0000000800208947 */ /* 0x004fea0003800000 */
.L_x_3390:
[----:B------:R-:W-:Y:S05]  /*c500*/  @!P2 BRA `(.L_x_3367) ;  /* 0x000000000004a947 */ /* 0x000fea0003800000 */
[----:B------:R-:W-:Y:S01]  /*c510*/  BPT.TRAP 0x1 ;  /* 0x000000040000795c */ /* 0x000fe20000300000 */
.L_x_3367:
[----:B--2---:R-:W-:-:S05]  /*c520*/  VIADD R3, R7, 0x22860 ;  /* 0x0002286007037836 */ /* 0x004fca0000000000 */
[----:B-1----:R-:W-:-:S04]  /*c530*/  LEA R5, R16, R3, 0x3 ;  /* 0x0000000310057211 */ /* 0x002fc800078e18ff */
[----:B------:R-:W1:Y:S02]  /*c540*/  SYNCS.PHASECHK.TRANS64.TRYWAIT P0, [R5+URZ], R4 ;  /* 0x00000004050075a7 */ /* 0x000e64000800017f */
[----:B-1----:R-:W-:Y:S05]  /*c550*/  @!P0 BRA `(.L_x_3368) ;  /* 0x00000008001c8947 */ /* 0x002fea0003800000 */
.L_x_3391:
[----:B------:R-:W-:-:S07]  /*c560*/  IMAD R3, R2, 0x8, R3 ;  /* 0x0000000802037824 */ /* 0x000fce00078e0203 */
.L_x_3369:
[----:B--2---:R2:W3:Y:S02]  /*c570*/  SYNCS.PHASECHK.TRANS64.TRYWAIT P0, [R3+URZ], R0 ;  /* 0x00000000030075a7 */ /* 0x0044e4000800017f */
[----:B---3--:R-:W-:Y:S05]  /*c580*/  @!P0 NANOSLEEP.SYNCS 0x989680 ;  /* 0x009896800000895d */ /* 0x008fea0003900000 */
[----:B------:R-:W3:Y:S02]  /*c590*/  @!P0 SYNCS.PHASECHK.TRANS64 P0, [R3+URZ], R0 ;  /* 0x00000000030085a7 */ /* 0x000ee4000800007f */
[----:B---3--:R-:W-:Y:S05]  /*c5a0*/  @!P0 BRA `(.L_x_3369) ;  /* 0xfffffffc00f08947 */ /* 0x008fea000383ffff */
.L_x_3363:
[----:B------:R-:W-:Y:S05]  /*c5b0*/  BSYNC B0 ;  /* 0x0000000000007941 */ /* 0x000fea0003800000 */
.L_x_3362:
[----:B------:R-:W-:Y:S05]  /*c5c0*/  EXIT ;  /* 0x000000000000794d */ /* 0x000fea0003800000 */
.L_x_3269:
[----:B-1----:R-:W-:-:S04]  /*c5d0*/  IMAD.U32 R3, RZ, RZ, UR49 ;  /* 0x00000031ff037e24 */ /* 0x002fc8000f8e00ff */
[----:B------:R1:W2:Y:S03]  /*c5e0*/  SYNCS.PHASECHK.TRANS64.TRYWAIT P0, [R3+URZ+0x22800], R0 ;  /* 0x02280000030075a7 */ /* 0x0002a6000800017f */
[----:B--2---:R-:W-:Y:S05]  /*c5f0*/  @!P0 NANOSLEEP.SYNCS 0x989680 ;  /* 0x009896800000895d */ /* 0x004fea0003900000 */
[----:B------:R-:W2:Y:S02]  /*c600*/  @!P0 SYNCS.PHASECHK.TRANS64 P0, [R3+URZ+0x22800], R0 ;  /* 0x02280000030085a7 */ /* 0x000ea4000800007f */
[----:B--2---:R-:W-:Y:S05]  /*c610*/  @!P0 BRA `(.L_x_3269) ;  /* 0xfffffffc00ec8947 */ /* 0x004fea000383ffff */
[----:B------:R-:W-:Y:S05]  /*c620*/  BRA `(.L_x_3370) ;  /* 0xffffff5000887947 */ /* 0x000fea000383ffff */
.L_x_3273:
[----:B--2---:R-:W-:-:S04]  /*c630*/  IMAD.U32 R0, RZ, RZ, UR21 ;  /* 0x00000015ff007e24 */ /* 0x004fc8000f8e00ff */
[----:B------:R2:W3:Y:S03]  /*c640*/  SYNCS.PHASECHK.TRANS64.TRYWAIT P1, [R0+URZ+0x22830], R7 ;  /* 0x02283007000075a7 */ /* 0x0004e6000802017f */
[----:B---3--:R-:W-:Y:S05]  /*c650*/  @!P1 NANOSLEEP.SYNCS 0x989680 ;  /* 0x009896800000995d */ /* 0x008fea0003900000 */
[----:B------:R-:W3:Y:S02]  /*c660*/  @!P1 SYNCS.PHASECHK.TRANS64 P1, [R0+URZ+0x22830], R7 ;  /* 0x02283007000095a7 */ /* 0x000ee4000802007f */
[----:B---3--:R-:W-:Y:S05]  /*c670*/  @!P1 BRA `(.L_x_3273) ;  /* 0xfffffffc00ec9947 */ /* 0x008fea000383ffff */
[----:B------:R-:W-:Y:S05]  /*c680*/  BRA `(.L_x_3272) ;  /* 0xffffff5000ac7947 */ /* 0x000fea000383ffff */
.L_x_3277:
[----:B--2---:R2:W3:Y:S02]  /*c690*/  SYNCS.PHASECHK.TRANS64.TRYWAIT P2, [R8+URZ+0x22850], R7 ;  /* 0x02285007080075a7 */ /* 0x0044e4000804017f */
[----:B---3--:R-:W-:Y:S05]  /*c6a0*/  @!P2 NANOSLEEP.SYNCS 0x989680 ;  /* 0x009896800000a95d */ /* 0x008fea0003900000 */
[----:B------:R-:W3:Y:S02]  /*c6b0*/  @!P2 SYNCS.PHASECHK.TRANS64 P2, [R8+URZ+0x22850], R7 ;  /* 0x022850070800a5a7 */ /* 0x000ee4000804007f */
[----:B---3--:R-:W-:Y:S05]  /*c6c0*/  @!P2 BRA `(.L_x_3277) ;  /* 0xfffffffc00f0a947 */ /* 0x008fea000383ffff */
[----:B------:R-:W-:Y:S05]  /*c6d0*/  BRA `(.L_x_3276) ;  /* 0xffffff6800947947 */ /* 0x000fea000383ffff */
.L_x_3282:
[----:B--2---:R-:W-:-:S04]  /*c6e0*/  IMAD.U32 R5, RZ, RZ, UR29 ;  /* 0x0000001dff057e24 */ /* 0x004fc8000f8e00ff */
[----:B------:R2:W3:Y:S03]  /*c6f0*/  SYNCS.PHASECHK.TRANS64.TRYWAIT P2, [R5+URZ+0x22830], R6 ;  /* 0x02283006050075a7 */ /* 0x0004e6000804017f */
[----:B---3--:R-:W-:Y:S05]  /*c700*/  @!P2 NANOSLEEP.SYNCS 0x989680 ;  /* 0x009896800000a95d */ /* 0x008fea0003900000 */
[----:B------:R-:W3:Y:S02]  /*c710*/  @!P2 SYNCS.PHASECHK.TRANS64 P2, [R5+URZ+0x22830], R6 ;  /* 0x022830060500a5a7 */ /* 0x000ee4000804007f */
[----:B---3--:R-:W-:Y:S05]  /*c720*/  @!P2 BRA `(.L_x_3282) ;  /* 0xfffffffc00eca947 */ /* 0x008fea000383ffff */
[----:B------:R-:W-:Y:S05]  /*c730*/  BRA `(.L_x_3281) ;  /* 0xffffff6c00ac7947 */ /* 0x000fea000383ffff */
.L_x_3286:
[----:B--2---:R2:W3:Y:S02]  /*c740*/  SYNCS.PHASECHK.TRANS64.TRYWAIT P2, [R187+URZ+0x22850], R6 ;  /* 0x02285006bb0075a7 */ /* 0x0044e4000804017f */
[----:B---3--:R-:W-:Y:S05]  /*c750*/  @!P2 NANOSLEEP.SYNCS 0x989680 ;  /* 0x009896800000a95d */ /* 0x008fea0003900000 */
[----:B------:R-:W3:Y:S02]  /*c760*/  @!P2 SYNCS.PHASECHK.TRANS64 P2, [R187+URZ+0x22850], R6 ;  /* 0x02285006bb00a5a7 */ /* 0x000ee4000804007f */
[----:B---3--:R-:W-:Y:S05]  /*c770*/  @!P2 BRA `(.L_x_3286) ;  /* 0xfffffffc00f0a947 */ /* 0x008fea000383ffff */
[----:B------:R-:W-:Y:S05]  /*c780*/  BRA `(.L_x_3285) ;  /* 0xffffff8c00847947 */ /* 0x000fea000383ffff */
.L_x_3292:
[----:B--2---:R-:W-:-:S04]  /*c790*/  IMAD.U32 R5, RZ, RZ, UR22 ;  /* 0x00000016ff057e24 */ /* 0x004fc8000f8e00ff */
[----:B------:R2:W3:Y:S03]  /*c7a0*/  SYNCS.PHASECHK.TRANS64.TRYWAIT P2, [R5+URZ+0x22830], R6 ;  /* 0x02283006050075a7 */ /* 0x0004e6000804017f */
[----:B---3--:R-:W-:Y:S05]  /*c7b0*/  @!P2 NANOSLEEP.SYNCS 0x989680 ;  /* 0x009896800000a95d */ /* 0x008fea0003900000 */
[----:B------:R-:W3:Y:S02]  /*c7c0*/  @!P2 SYNCS.PHASECHK.TRANS64 P2, [R5+URZ+0x22830], R6 ;  /* 0x022830060500a5a7 */ /* 0x000ee4000804007f */
[----:B---3--:R-:W-:Y:S05]  /*c7d0*/  @!P2 BRA `(.L_x_3292) ;  /* 0xfffffffc00eca947 */ /* 0x008fea000383ffff */
[----:B------:R-:W-:Y:S05]  /*c7e0*/  BRA `(.L_x_3291) ;  /* 0xffffff90007c7947 */ /* 0x000fea000383ffff */
.L_x_3296:
[----:B--2---:R2:W3:Y:S02]  /*c7f0*/  SYNCS.PHASECHK.TRANS64.TRYWAIT P2, [R183+URZ+0x22850], R6 ;  /* 0x02285006b70075a7 */ /* 0x0044e4000804017f */
[----:B---3--:R-:W-:Y:S05]  /*c800*/  @!P2 NANOSLEEP.SYNCS 0x989680 ;  /* 0x009896800000a95d */ /* 0x008fea0003900000 */
[----:B------:R-:W3:Y:S02]  /*c810*/  @!P2 SYNCS.PHASECHK.TRANS64 P2, [R183+URZ+0x22850], R6 ;  /* 0x02285006b700a5a7 */ /* 0x000ee4000804007f */
[----:B---3--:R-:W-:Y:S05]  /*c820*/  @!P2 BRA `(.L_x_3296) ;  /* 0xfffffffc00f0a947 */ /* 0x008fea000383ffff */
[----:B------:R-:W-:Y:S05]  /*c830*/  BRA `(.L_x_3295) ;  /* 0xffffffa800907947 */ /* 0x000fea000383ffff */
.L_x_3321:
[----:B------:R-:W1:Y:S01]  /*c840*/  S2R R7, SR_TID.X ;  /* 0x0000000000077919 */ /* 0x000e620000002100 */
[----:B------:R-:W-:Y:S01]  /*c850*/  IMAD.MOV.U32 R12, RZ, RZ, RZ ;  /* 0x000000ffff0c7224 */ /* 0x000fe200078e00ff */
[----:B------:R-:W-:Y:S01]  /*c860*/  MOV R11, 0x1f ;  /* 0x0000001f000b7802 */ /* 0x000fe20000000f00 */
[----:B------:R-:W-:Y:S01]  /*c870*/  IMAD.MOV.U32 R15, RZ, RZ, -0x1 ;  /* 0xffffffffff0f7424 */ /* 0x000fe200078e00ff */
[----:B-1----:R-:W-:-:S04]  /*c880*/  SHF.R.U32.HI R7, RZ, 0x5, R7 ;  /* 0x00000005ff077819 */ /* 0x002fc80000011607 */
[----:B------:R-:W-:-:S05]  /*c890*/  LOP3.LUT R7, R7, 0x3, RZ, 0xc0, !PT ;  /* 0x0000000307077812 */ /* 0x000fca00078ec0ff */
[----:B------:R-:W-:-:S07]  /*c8a0*/  IMAD.MOV.U32 R13, RZ, RZ, R7 ;  /* 0x000000ffff0d7224 */ /* 0x000fce00078e0007 */
[----:B------:R-:W-:Y:S05]  /*c8b0*/  WARPSYNC.COLLECTIVE R15, `(.L_x_3371) ;  /* 0x000000000f087348 */ /* 0x000fea0003c00000 */
[----:B------:R1:W2:Y:S02]  /*c8c0*/  SHFL.IDX P6, R14, R13, R12, R11 ;  /* 0x0000000c0d0e7389 */ /* 0x0002a400000c000b */
[----:B-12---:R-:W-:Y:S01]  /*c8d0*/  ENDCOLLECTIVE ;  /* 0x000000000000791b */ /* 0x006fe20003800000 */
.L_x_3371:
[----:B------:R-:W-:Y:S05]  /*c8e0*/  BRA `(.L_x_3372) ;  /* 0xffffffdc00247947 */ /* 0x000fea000383ffff */
.L_x_3322:
[----:B------:R-:W-:Y:S01]  /*c8f0*/  BSSY B0, `(.L_x_3373) ;  /* 0x0000006000007945 */ /* 0x000fe20003800000 */
[----:B------:R-:W-:-:S07]  /*c900*/  IMAD.MOV.U32 R15, RZ, RZ, -0x1 ;  /* 0xffffffffff0f7424 */ /* 0x000fce00078e00ff */
[----:B------:R-:W-:Y:S05]  /*c910*/  WARPSYNC.COLLECTIVE R15, `(.L_x_3374) ;  /* 0x000000000f0c7348 */ /* 0x000fea0003c00000 */
[----:B------:R-:W-:Y:S02]  /*c920*/  ELECT P6, UR62, PT ;  /* 0x00000000003e782f */ /* 0x000fe400038c0000 */
[----:B------:R-:W-:Y:S01]  /*c930*/  MOV R14, UR62 ;  /* 0x0000003e000e7c02 */ /* 0x000fe20008000f00 */
[----:B------:R-:W-:Y:S10]  /*c940*/  ENDCOLLECTIVE ;  /* 0x000000000000791b */ /* 0x000ff40003800000 */
.L_x_3374:
[----:B------:R-:W-:Y:S05]  /*c950*/  BSYNC B0 ;  /* 0x0000000000007941 */ /* 0x000fea0003800000 */
.L_x_3373:
[----:B------:R-:W-:Y:S05]  /*c960*/  BRA `(.L_x_3375) ;  /* 0xffffffdc00147947 */ /* 0x000fea000383ffff */
.L_x_3325:
[----:B-1----:R1:W2:Y:S02]  /*c970*/  SYNCS.PHASECHK.TRANS64.TRYWAIT P2, [R8+URZ+0x22840], R5 ;  /* 0x02284005080075a7 */ /* 0x0022a4000804017f */
[----:B--2---:R-:W-:Y:S05]  /*c980*/  @!P2 NANOSLEEP.SYNCS 0x989680 ;  /* 0x009896800000a95d */ /* 0x004fea0003900000 */
[----:B------:R-:W2:Y:S02]  /*c990*/  @!P2 SYNCS.PHASECHK.TRANS64 P2, [R8+URZ+0x22840], R5 ;  /* 0x022840050800a5a7 */ /* 0x000ea4000804007f */
[----:B--2---:R-:W-:Y:S05]  /*c9a0*/  @!P2 BRA `(.L_x_3325) ;  /* 0xfffffffc00f0a947 */ /* 0x004fea000383ffff */
[----:B------:R-:W-:Y:S05]  /*c9b0*/  BRA `(.L_x_3376) ;  /* 0xffffffdc00707947 */ /* 0x000fea000383ffff */
.L_x_3327:
[----:B-1----:R-:W-:-:S04]  /*c9c0*/  IMAD.U32 R8, RZ, RZ, UR37 ;  /* 0x00000025ff087e24 */ /* 0x002fc8000f8e00ff */
[----:B------:R1:W2:Y:S03]  /*c9d0*/  SYNCS.PHASECHK.TRANS64.TRYWAIT P2, [R8+URZ+0x22820], R5 ;  /* 0x02282005080075a7 */ /* 0x0002a6000804017f */
[----:B--2---:R-:W-:Y:S05]  /*c9e0*/  @!P2 NANOSLEEP.SYNCS 0x989680 ;  /* 0x009896800000a95d */ /* 0x004fea0003900000 */
[----:B------:R-:W2:Y:S02]  /*c9f0*/  @!P2 SYNCS.PHASECHK.TRANS64 P2, [R8+URZ+0x22820], R5 ;  /* 0x022820050800a5a7 */ /* 0x000ea4000804007f */
[----:B--2---:R-:W-:Y:S05]  /*ca00*/  @!P2 BRA `(.L_x_3327) ;  /* 0xfffffffc00eca947 */ /* 0x004fea000383ffff */
[----:B------:R-:W-:Y:S05]  /*ca10*/  BRA `(.L_x_3377) ;  /* 0xffffffe000107947 */ /* 0x000fea000383ffff */
.L_x_3330:
[----:B-1----:R1:W2:Y:S02]  /*ca20*/  SYNCS.PHASECHK.TRANS64.TRYWAIT P2, [R8+URZ+0x22860], R5 ;  /* 0x02286005080075a7 */ /* 0x0022a4000804017f */
[----:B--2---:R-:W-:Y:S05]  /*ca30*/  @!P2 NANOSLEEP.SYNCS 0x989680 ;  /* 0x009896800000a95d */ /* 0x004fea0003900000 */
[----:B------:R-:W2:Y:S02]  /*ca40*/  @!P2 SYNCS.PHASECHK.TRANS64 P2, [R8+URZ+0x22860], R5 ;  /* 0x022860050800a5a7 */ /* 0x000ea4000804007f */
[----:B--2---:R-:W-:Y:S05]  /*ca50*/  @!P2 BRA `(.L_x_3330) ;  /* 0xfffffffc00f0a947 */ /* 0x004fea000383ffff */
[----:B------:R-:W-:Y:S05]  /*ca60*/  BRA `(.L_x_3378) ;  /* 0xffffffe000247947 */ /* 0x000fea000383ffff */
.L_x_3337:
[----:B-1----:R1:W2:Y:S02]  /*ca70*/  SYNCS.PHASECHK.TRANS64.TRYWAIT P3, [R2+URZ+0x22840], R3 ;  /* 0x02284003020075a7 */ /* 0x0022a4000806017f */
[----:B--2---:R-:W-:Y:S05]  /*ca80*/  @!P3 NANOSLEEP.SYNCS 0x989680 ;  /* 0x009896800000b95d */ /* 0x004fea0003900000 */
[----:B------:R-:W2:Y:S02]  /*ca90*/  @!P3 SYNCS.PHASECHK.TRANS64 P3, [R2+URZ+0x22840], R3 ;  /* 0x022840030200b5a7 */ /* 0x000ea4000806007f */
[----:B--2---:R-:W-:Y:S05]  /*caa0*/  @!P3 BRA `(.L_x_3337) ;  /* 0xfffffffc00f0b947 */ /* 0x004fea000383ffff */
[----:B------:R-:W-:Y:S05]  /*cab0*/  BRA `(.L_x_3379) ;  /* 0xffffffe400587947 */ /* 0x000fea000383ffff */
.L_x_3339:
[----:B--2---:R2:W3:Y:S02]  /*cac0*/  SYNCS.PHASECHK.TRANS64.TRYWAIT P3, [R2+URZ+0x22860], R3 ;  /* 0x02286003020075a7 */ /* 0x0044e4000806017f */
[----:B---3--:R-:W-:Y:S05]  /*cad0*/  @!P3 NANOSLEEP.SYNCS 0x989680 ;  /* 0x009896800000b95d */ /* 0x008fea0003900000 */
[----:B------:R-:W3:Y:S02]  /*cae0*/  @!P3 SYNCS.PHASECHK.TRANS64 P3, [R2+URZ+0x22860], R3 ;  /* 0x022860030200b5a7 */ /* 0x000ee4000806007f */
[----:B---3--:R-:W-:Y:S05]  /*caf0*/  @!P3 BRA `(.L_x_3339) ;  /* 0xfffffffc00f0b947 */ /* 0x008fea000383ffff */
[----:B------:R-:W-:Y:S05]  /*cb00*/  BRA `(.L_x_3380) ;  /* 0xffffffe400a07947 */ /* 0x000fea000383ffff */
.L_x_3345:
[----:B-1----:R1:W2:Y:S02]  /*cb10*/  SYNCS.PHASECHK.TRANS64.TRYWAIT P3, [R3+URZ+0x22840], R2 ;  /* 0x02284002030075a7 */ /* 0x0022a4000806017f */
[----:B--2---:R-:W-:Y:S05]  /*cb20*/  @!P3 NANOSLEEP.SYNCS 0x989680 ;  /* 0x009896800000b95d */ /* 0x004fea0003900000 */
[----:B------:R-:W2:Y:S02]  /*cb30*/  @!P3 SYNCS.PHASECHK.TRANS64 P3, [R3+URZ+0x22840], R2 ;  /* 0x022840020300b5a7 */ /* 0x000ea4000806007f */
[----:B--2---:R-:W-:Y:S05]  /*cb40*/  @!P3 BRA `(.L_x_3345) ;  /* 0xfffffffc00f0b947 */ /* 0x004fea000383ffff */
[----:B------:R-:W-:Y:S05]  /*cb50*/  BRA `(.L_x_3381) ;  /* 0xffffffe800c07947 */ /* 0x000fea000383ffff */
.L_x_3347:
[----:B---3--:R3:W4:Y:S02]  /*cb60*/  SYNCS.PHASECHK.TRANS64.TRYWAIT P3, [R3+URZ+0x22860], R2 ;  /* 0x02286002030075a7 */ /* 0x008724000806017f */
[----:B----4-:R-:W-:Y:S05]  /*cb70*/  @!P3 NANOSLEEP.SYNCS 0x989680 ;  /* 0x009896800000b95d */ /* 0x010fea0003900000 */
[----:B------:R-:W4:Y:S02]  /*cb80*/  @!P3 SYNCS.PHASECHK.TRANS64 P3, [R3+URZ+0x22860], R2 ;  /* 0x022860020300b5a7 */ /* 0x000f24000806007f */
[----:B----4-:R-:W-:Y:S05]  /*cb90*/  @!P3 BRA `(.L_x_3347) ;  /* 0xfffffffc00f0b947 */ /* 0x010fea000383ffff */
[----:B------:R-:W-:Y:S05]  /*cba0*/  BRA `(.L_x_3382) ;  /* 0xffffffec00087947 */ /* 0x000fea000383ffff */
.L_x_3352:
[----:B-1----:R1:W2:Y:S02]  /*cbb0*/  SYNCS.PHASECHK.TRANS64.TRYWAIT P3, [R2+URZ+0x22840], R3 ;  /* 0x02284003020075a7 */ /* 0x0022a4000806017f */
[----:B--2---:R-:W-:Y:S05]  /*cbc0*/  @!P3 NANOSLEEP.SYNCS 0x989680 ;  /* 0x009896800000b95d */ /* 0x004fea0003900000 */
[----:B------:R-:W2:Y:S02]  /*cbd0*/  @!P3 SYNCS.PHASECHK.TRANS64 P3, [R2+URZ+0x22840], R3 ;  /* 0x022840030200b5a7 */ /* 0x000ea4000806007f */
[----:B--2---:R-:W-:Y:S05]  /*cbe0*/  @!P3 BRA `(.L_x_3352) ;  /* 0xfffffffc00f0b947 */ /* 0x004fea000383ffff */
[----:B------:R-:W-:Y:S05]  /*cbf0*/  BRA `(.L_x_3383) ;  /* 0xfffffff000107947 */ /* 0x000fea000383ffff */
.L_x_3354:
[----:B---3--:R3:W4:Y:S02]  /*cc00*/  SYNCS.PHASECHK.TRANS64.TRYWAIT P3, [R2+URZ+0x22860], R3 ;  /* 0x02286003020075a7 */ /* 0x008724000806017f */
[----:B----4-:R-:W-:Y:S05]  /*cc10*/  @!P3 NANOSLEEP.SYNCS 0x989680 ;  /* 0x009896800000b95d */ /* 0x010fea0003900000 */
[----:B------:R-:W4:Y:S02]  /*cc20*/  @!P3 SYNCS.PHASECHK.TRANS64 P3, [R2+URZ+0x22860], R3 ;  /* 0x022860030200b5a7 */ /* 0x000f24000806007f */
[----:B----4-:R-:W-:Y:S05]  /*cc30*/  @!P3 BRA `(.L_x_3354) ;  /* 0xfffffffc00f0b947 */ /* 0x010fea000383ffff */
[----:B------:R-:W-:Y:S05]  /*cc40*/  BRA `(.L_x_3384) ;  /* 0xfffffff000587947 */ /* 0x000fea000383ffff */
.L_x_3359:
[----:B------:R-:W-:Y:S01]  /*cc50*/  BSSY B0, `(.L_x_3385) ;  /* 0x0000007000007945 */ /* 0x000fe20003800000 */
[----:B--2---:R-:W-:Y:S02]  /*cc60*/  IMAD.MOV.U32 R12, RZ, RZ, RZ ;  /* 0x000000ffff0c7224 */ /* 0x004fe400078e00ff */
[----:B------:R-:W-:Y:S02]  /*cc70*/  IMAD.MOV.U32 R11, RZ, RZ, 0x1f ;  /* 0x0000001fff0b7424 */ /* 0x000fe400078e00ff */
[----:B------:R-:W-:-:S07]  /*cc80*/  IMAD.MOV.U32 R15, RZ, RZ, -0x1 ;  /* 0xffffffffff0f7424 */ /* 0x000fce00078e00ff */
[----:B-1-34-:R-:W-:Y:S05]  /*cc90*/  WARPSYNC.COLLECTIVE R15, `(.L_x_3386) ;  /* 0x000000000f087348 */ /* 0x01afea0003c00000 */
[----:B------:R2:W1:Y:S02]  /*cca0*/  SHFL.IDX P6, R14, R13, R12, R11 ;  /* 0x0000000c0d0e7389 */ /* 0x00046400000c000b */
[----:B-1234-:R-:W-:Y:S01]  /*ccb0*/  ENDCOLLECTIVE ;  /* 0x000000000000791b */ /* 0x01efe20003800000 */
.L_x_3386:
[----:B------:R-:W-:Y:S05]  /*ccc0*/  BSYNC B0 ;  /* 0x0000000000007941 */ /* 0x000fea0003800000 */
.L_x_3385:
[----:B------:R-:W-:Y:S05]  /*ccd0*/  BRA `(.L_x_3387) ;  /* 0xfffffff4003c7947 */ /* 0x000fea000383ffff */
.L_x_3361:
[----:B-1----:R1:W2:Y:S02]  /*cce0*/  SYNCS.PHASECHK.TRANS64.TRYWAIT P0, [R7+URZ+0x22820], R0 ;  /* 0x02282000070075a7 */ /* 0x0022a4000800017f */
[----:B--2---:R-:W-:Y:S05]  /*ccf0*/  @!P0 NANOSLEEP.SYNCS 0x989680 ;  /* 0x009896800000895d */ /* 0x004fea0003900000 */
[----:B------:R-:W2:Y:S02]  /*cd00*/  @!P0 SYNCS.PHASECHK.TRANS64 P0, [R7+URZ+0x22820], R0 ;  /* 0x02282000070085a7 */ /* 0x000ea4000800007f */
[----:B--2---:R-:W-:Y:S05]  /*cd10*/  @!P0 BRA `(.L_x_3361) ;  /* 0xfffffffc00f08947 */ /* 0x004fea000383ffff */
[----:B------:R-:W-:Y:S05]  /*cd20*/  BRA `(.L_x_3388) ;  /* 0xfffffff400847947 */ /* 0x000fea000383ffff */
.L_x_3365:
[----:B-1----:R1:W2:Y:S02]  /*cd30*/  SYNCS.PHASECHK.TRANS64.TRYWAIT P0, [R5+URZ], R4 ;  /* 0x00000004050075a7 */ /* 0x0022a4000800017f */
[----:B--2---:R-:W-:Y:S05]  /*cd40*/  @!P0 NANOSLEEP.SYNCS 0x989680 ;  /* 0x009896800000895d */ /* 0x004fea0003900000 */
[----:B------:R-:W2:Y:S02]  /*cd50*/  @!P0 SYNCS.PHASECHK.TRANS64 P0, [R5+URZ], R4 ;  /* 0x00000004050085a7 */ /* 0x000ea4000800007f */
[----:B--2---:R-:W-:Y:S05]  /*cd60*/  @!P0 BRA `(.L_x_3365) ;  /* 0xfffffffc00f08947 */ /* 0x004fea000383ffff */
[----:B------:R-:W-:Y:S05]  /*cd70*/  BRA `(.L_x_3389) ;  /* 0xfffffff400d87947 */ /* 0x000fea000383ffff */
.L_x_3366:
[----:B--2---:R2:W3:Y:S02]  /*cd80*/  SYNCS.PHASECHK.TRANS64.TRYWAIT P0, [R3+URZ], R0 ;  /* 0x00000000030075a7 */ /* 0x0044e4000800017f */
[----:B---3--:R-:W-:Y:S05]  /*cd90*/  @!P0 NANOSLEEP.SYNCS 0x989680 ;  /* 0x009896800000895d */ /* 0x008fea0003900000 */
[----:B------:R-:W3:Y:S02]  /*cda0*/  @!P0 SYNCS.PHASECHK.TRANS64 P0, [R3+URZ], R0 ;  /* 0x00000000030085a7 */ /* 0x000ee4000800007f */
[----:B---3--:R-:W-:Y:S05]  /*cdb0*/  @!P0 BRA `(.L_x_3366) ;  /* 0xfffffffc00f08947 */ /* 0x008fea000383ffff */
[----:B------:R-:W-:Y:S05]  /*cdc0*/  BRA `(.L_x_3390) ;  /* 0xfffffff400cc7947 */ /* 0x000fea000383ffff */
.L_x_3368:
[----:B-1----:R1:W2:Y:S02]  /*cdd0*/  SYNCS.PHASECHK.TRANS64.TRYWAIT P0, [R5+URZ], R4 ;  /* 0x00000004050075a7 */ /* 0x0022a4000800017f */
[----:B--2---:R-:W-:Y:S05]  /*cde0*/  @!P0 NANOSLEEP.SYNCS 0x989680 ;  /* 0x009896800000895d */ /* 0x004fea0003900000 */
[----:B------:R-:W2:Y:S02]  /*cdf0*/  @!P0 SYNCS.PHASECHK.TRANS64 P0, [R5+URZ], R4 ;  /* 0x00000004050085a7 */ /* 0x000ea4000800007f */
[----:B--2---:R-:W-:Y:S05]  /*ce00*/  @!P0 BRA `(.L_x_3368) ;  /* 0xfffffffc00f08947 */ /* 0x004fea000383ffff */
[----:B------:R-:W-:Y:S05]  /*ce10*/  BRA `(.L_x_3391) ;  /* 0xfffffff400d07947 */ /* 0x000fea000383ffff */
.L_x_3392:
        /* <DEDUP_REMOVED lines=14> */
.L_x_4729:


//--------------------- .text._ZN7cutlass13device_kernelIN5flash11enable_sm90INS1_16FlashAttnFwdSm90INS1_25CollectiveMainloopFwdSm90ILi2EN4cute5tupleIJNS5_1CILi1EEES8_S8_EEENS6_IJNS7_ILi128EEENS7_ILi96EEENS7_ILi64EEEEEELi256ENS_6half_tEfNS_4arch4Sm90ELb1ELb0ELb0ELb0ELb0ELb0ELb1ELb1ELb0ELb0ELb0ELb0EEENS1_21CollectiveEpilogueFwdINS6_IJSA_NS7_ILi256EEESB_EEES9_SE_SG_Li256ELb0ELb0ELb0ELb0EEENS1_30DynamicPersistentTileSchedulerILi256ELi32ELb0ELb0ELb1EEEEEEEEEvNT_6ParamsE --------------------------
	.section	.text._ZN7cutlass13device_kernelIN5flash11enable_sm90INS1_16FlashAttnFwdSm90INS1_25CollectiveMainloopFwdSm90ILi2EN4cute5tupleIJNS5_1CILi1EEES8_S8_EEENS6_IJNS7_ILi128EEENS7_ILi96EEENS7_ILi64EEEEEELi256ENS_6half_tEfNS_4arch4Sm90ELb1ELb0ELb0ELb0ELb0ELb0ELb1ELb1ELb0ELb0ELb0ELb0EEENS1_21CollectiveEpilogueFwdINS6_IJSA_NS7_ILi256EEESB_EEES9_SE_SG_Li256ELb0ELb0ELb0ELb0EEENS1_30DynamicPersistentTileSchedulerILi256ELi32ELb0ELb0ELb1EEEEEEEEEvNT_6ParamsE,"ax",@progbits
	.align	128
.text._ZN7cutlass13device_kernelIN5flash11enable_sm90INS1_16FlashAttnFwdSm90INS1_25CollectiveMainloopFwdSm90ILi2EN4cute5tupleIJNS5_1CILi1EEES8_S8_EEENS6_IJNS7_ILi128EEENS7_ILi96EEENS7_ILi64EEEEEELi256ENS_6half_tEfNS_4arch4Sm90ELb1ELb0ELb0ELb0ELb0ELb0ELb1ELb1ELb0ELb0ELb0ELb0EEENS1_21CollectiveEpilogueFwdINS6_IJSA_NS7_ILi256EEESB_EEES9_SE_SG_Li256ELb0ELb0ELb0ELb0EEENS1_30DynamicPersistentTileSchedulerILi256ELi32ELb0ELb0ELb1EEEEEEEEEvNT_6ParamsE:
        .type           _ZN7cutlass13device_kernelIN5flash11enable_sm90INS1_16FlashAttnFwdSm90INS1_25CollectiveMainloopFwdSm90ILi2EN4cute5tupleIJNS5_1CILi1EEES8_S8_EEENS6_IJNS7_ILi128EEENS7_ILi96EEENS7_ILi64EEEEEELi256ENS_6half_tEfNS_4arch4Sm90ELb1ELb0ELb0ELb0ELb0ELb0ELb1ELb1ELb0ELb0ELb0ELb0EEENS1_21CollectiveEpilogueFwdINS6_IJSA_NS7_ILi256EEESB_EEES9_SE_SG_Li256ELb0ELb0ELb0ELb0EEENS1_30DynamicPersistentTileSchedulerILi256ELi32ELb0ELb0ELb1EEEEEEEEEvNT_6ParamsE,@function
        .size           _ZN7cutlass13device_kernelIN5flash11enable_sm90INS1_16FlashAttnFwdSm90INS1_25CollectiveMainloopFwdSm90ILi2EN4cute5tupleIJNS5_1CILi1EEES8_S8_EEENS6_IJNS7_ILi128EEENS7_ILi96EEENS7_ILi64EEEEEELi256ENS_6half_tEfNS_4arch4Sm90ELb1ELb0ELb0ELb0ELb0ELb0ELb1ELb1ELb0ELb0ELb0ELb0EEENS1_21CollectiveEpilogueFwdINS6_IJSA_NS7_ILi256EEESB_EEES9_SE_SG_Li256ELb0ELb0ELb0ELb0EEENS1_30DynamicPersistentTileSchedulerILi256ELi32ELb0ELb0ELb1EEEEEEEEEvNT_6ParamsE,(.L_x_4730 - _ZN7cutlass13device_kernelIN5flash11enable_sm90INS1_16FlashAttnFwdSm90INS1_25CollectiveMainloopFwdSm90ILi2EN4cute5tupleIJNS5_1CILi1EEES8_S8_EEENS6_IJNS7_ILi128EEENS7_ILi96EEENS7_ILi64EEEEEELi256ENS_6half_tEfNS_4arch4Sm90ELb1ELb0ELb0ELb0ELb0ELb0ELb1ELb1ELb0ELb0ELb0ELb0EEENS1_21CollectiveEpilogueFwdINS6_IJSA_NS7_ILi256EEESB_EEES9_SE_SG_Li256ELb0ELb0ELb0ELb0EEENS1_30DynamicPersistentTileSchedulerILi256ELi32ELb0ELb0ELb1EEEEEEEEEvNT_6ParamsE)
        .other          _ZN7cutlass13device_kernelIN5flash11enable_sm90INS1_16FlashAttnFwdSm90INS1_25CollectiveMainloopFwdSm90ILi2EN4cute5tupleIJNS5_1CILi1EEES8_S8_EEENS6_IJNS7_ILi128EEENS7_ILi96EEENS7_ILi64EEEEEELi256ENS_6half_tEfNS_4arch4Sm90ELb1ELb0ELb0ELb0ELb0ELb0ELb1ELb1ELb0ELb0ELb0ELb0EEENS1_21CollectiveEpilogueFwdINS6_IJSA_NS7_ILi256EEESB_EEES9_SE_SG_Li256ELb0ELb0ELb0ELb0EEENS1_30DynamicPersistentTileSchedulerILi256ELi32ELb0ELb0ELb1EEEEEEEEEvNT_6ParamsE,@"STO_CUDA_ENTRY STV_DEFAULT"
_ZN7cutlass13device_kernelIN5flash11enable_sm90INS1_16FlashAttnFwdSm90INS1_25CollectiveMainloopFwdSm90ILi2EN4cute5tupleIJNS5_1CILi1EEES8_S8_EEENS6_IJNS7_ILi128EEENS7_ILi96EEENS7_ILi64EEEEEELi256ENS_6half_tEfNS_4arch4Sm90ELb1ELb0ELb0ELb0ELb0ELb0ELb1ELb1ELb0ELb0ELb0ELb0EEENS1_21CollectiveEpilogueFwdINS6_IJSA_NS7_ILi256EEESB_EEES9_SE_SG_Li256ELb0ELb0ELb0ELb0EEENS1_30DynamicPersistentTileSchedulerILi256ELi32ELb0ELb0ELb1EEEEEEEEEvNT_6ParamsE:
[----:B------:R-:W1:Y:S02]  /*0000*/  LDC R1, c[0x0][0x28] ;  /* 0x00000a00ff017b82 */ /* 0x000e640000000800 */
[----:B-1----:R-:W-:Y:S01]  /*0010*/  VIADD R1, R1, 0xfffffff0 ;  /* 0xfffffff001017836 */ /* 0x002fe20000000000 */
[----:B------:R-:W1:Y:S01]  /*0020*/  S2R R3, SR_TID.X ;  /* 0x0000000000037919 */ /* 0x000e620000002100 */
[----:B------:R-:W-:Y:S01]  /*0030*/  ELECT P0, URZ, PT ;  /* 0x00000000003f782f */ /* 0x000fe20003800000 */
[----:B------:R-:W-:Y:S01]  /*0040*/  BSSY B0, `(.L_x_3393) ;  /* 0x0000016000007945 */ /* 0x000fe20003800000 */
[----:B-1----:R-:W-:-:S05]  /*0050*/  SHF.R.U32.HI R0, RZ, 0x5, R3 ;  /* 0x00000005ff007819 */ /* 0x002fca0000011603 */
        /* <DEDUP_REMOVED lines=20> */
.L_x_3394:
[----:B------:R-:W-:Y:S05]  /*01a0*/  BSYNC B0 ;  /* 0x0000000000007941 */ /* 0x000fea0003800000 */
.L_x_3393:
[----:B------:R-:W-:Y:S01]  /*01b0*/  VOTEU.ANY UP0, P0 ;  /* 0x00000000003f7886 */ /* 0x000fe20000000100 */
[----:B------:R-:W1:Y:S01]  /*01c0*/  SHFL.IDX PT, R2, R0, RZ, 0x1f ;  /* 0x00001fff00027589 */ /* 0x000e6200000e0000 */
[----:B------:R-:W-:Y:S01]  /*01d0*/  UMOV UR4, 0x1 ;  /* 0x0000000100047882 */ /* 0x000fe20000000000 */
[----:B------:R-:W-:Y:S01]  /*01e0*/  VOTEU.ANY UP1, P0 ;  /* 0x00000000003f7886 */ /* 0x000fe20000020100 */
[----:B------:R-:W-:Y:S01]  /*01f0*/  SHF.R.U32.HI R3, RZ, 0x7, R3 ;  /* 0x00000007ff037819 */ /* 0x000fe20000011603 */
[----:B------:R-:W2:Y:S01]  /*0200*/  @UP0 S2UR UR7, SR_CgaCtaId ;  /* 0x00000000000709c3 */ /* 0x000ea20000008800 */
[----:B------:R-:W-:Y:S01]  /*0210*/  @UP0 UMOV UR6, 0x400 ;  /* 0x0000040000060882 */ /* 0x000fe20000000000 */
[----:B------:R-:W-:-:S04]  /*0220*/  @UP0 UIADD3 UR4, -UR4, 0x100000, URZ ;  /* 0x0010000004040890 */ /* 0x000fc8000fffe13f */
[----:B------:R-:W-:Y:S02]  /*0230*/  @UP0 USHF.L.U32 UR5, UR4, 0xb, URZ ;  /* 0x0000000b04050899 */ /* 0x000fe4000800063f */
[----:B------:R-:W-:Y:S01]  /*0240*/  @UP0 USHF.L.U32 UR4, UR4, 0x1, URZ ;  /* 0x0000000104040899 */ /* 0x000fe2000800063f */
[----:B------:R-:W-:Y:S01]  /*0250*/  VOTEU.ANY UP2, P0 ;  /* 0x00000000003f7886 */ /* 0x000fe20000040100 */
[----:B-1----:R-:W-:Y:S02]  /*0260*/  ISETP.NE.AND P1, PT, R2, RZ, PT ;  /* 0x000000ff0200720c */ /* 0x002fe40003f25270 */
[----:B------:R1:W3:Y:S01]  /*0270*/  SHFL.IDX PT, R2, R3, RZ, 0x1f ;  /* 0x00001fff03027589 */ /* 0x0002e200000e0000 */
[----:B--2---:R-:W-:Y:S01]  /*0280*/  @UP0 ULEA UR6, UR7, UR6, 0x18 ;  /* 0x0000000607060291 */ /* 0x004fe2000f8ec03f */
[----:B------:R-:W-:Y:S02]  /*0290*/  VOTEU.ANY UP0, P0 ;  /* 0x00000000003f7886 */ /* 0x000fe40000000100 */
[----:B------:R-:W2:Y:S09]  /*02a0*/  FENCE.VIEW.ASYNC.S ;  /* 0x00000000000073c6 */ /* 0x000eb20000000000 */
[----:B--2---:R1:W2:Y:S01]  /*02b0*/  @UP0 SYNCS.EXCH.64 URZ, [UR6+0x32400], UR4 ;  /* 0x03240004063f05b2 */ /* 0x0042a20008000100 */
[----:B------:R1:W4:Y:S01]  /*02c0*/  @UP1 SYNCS.EXCH.64 URZ, [UR6+0x32410], UR4 ;  /* 0x03241004063f15b2 */ /* 0x0003220008000100 */
[----:B------:R1:W1:Y:S01]  /*02d0*/  @UP2 SYNCS.EXCH.64 URZ, [UR6+0x32420], UR4 ;  /* 0x03242004063f25b2 */ /* 0x0002620008000100 */
        /* <DEDUP_REMOVED lines=19> */
.L_x_3395:
[----:B-1----:R-:W1:Y:S01]  /*0410*/  SHFL.IDX PT, R3, R0, RZ, 0x1f ;  /* 0x00001fff00037589 */ /* 0x002e6200000e0000 */
[----:B------:R-:W-:Y:S01]  /*0420*/  NOP ;  /* 0x0000000000007918 */ /* 0x000fe20000000000 */
[----:B-1----:R-:W-:-:S13]  /*0430*/  ISETP.NE.AND P0, PT, R3, RZ, PT ;  /* 0x000000ff0300720c */ /* 0x002fda0003f05270 */
[----:B------:R-:W-:Y:S05]  /*0440*/  @P0 BRA `(.L_x_3396) ;  /* 0x0000000000480947 */ /* 0x000fea0003800000 */
[----:B------:R-:W1:Y:S01]  /*0450*/  S2UR UR5, SR_CgaCtaId ;  /* 0x00000000000579c3 */ /* 0x000e620000008800 */
        /* <DEDUP_REMOVED lines=17> */
.L_x_3396:
        /* <DEDUP_REMOVED lines=18> */
.L_x_3397:
        /* <DEDUP_REMOVED lines=22> */
.L_x_3398:
        /* <DEDUP_REMOVED lines=22> */
.L_x_3399:
[----:B---3--:R-:W-:Y:S01]  /*0950*/  ISETP.NE.AND P0, PT, R2, RZ, PT ;  /* 0x000000ff0200720c */ /* 0x008fe20003f05270 */
[----:B------:R-:W-:Y:S01]  /*0960*/  IMAD.MOV.U32 R2, RZ, RZ, 0x1 ;  /* 0x00000001ff027424 */ /* 0x000fe200078e00ff */
[----:B------:R-:W-:Y:S01]  /*0970*/  NOP ;  /* 0x0000000000007918 */ /* 0x000fe20000000000 */
[----:B------:R-:W-:-:S03]  /*0980*/  ULDC.64 UR46, c[0x0][0x208] ;  /* 0x00008200002e7ab9 */ /* 0x000fc60000000a00 */
[----:B------:R-:W-:-:S05]  /*0990*/  SEL R2, R2, 0x2, !P0 ;  /* 0x0000000202027807 */ /* 0x000fca0004000000 */
[----:B------:R3:W-:Y:S01]  /*09a0*/  STL [R1+0x8], R2 ;  /* 0x0000080201007387 */ /* 0x0007e20000100800 */
[----:B-12-4-:R-:W-:Y:S06]  /*09b0*/  BAR.SYNC.DEFER_BLOCKING 0x0 ;  /* 0x0000000000007b1d */ /* 0x016fec0000010000 */
[----:B------:R-:W-:Y:S05]  /*09c0*/  @!P0 BRA `(.L_x_3400) ;  /* 0x000000a400dc8947 */ /* 0x000fea0003800000 */
.L_x_3401:
[----:B------:R-:W-:-:S08]  /*09d0*/  NOP ;  /* 0x0000000000007918 */ /* 0x000fd00000000000 */
[----:B------:R-:W1:Y:S02]  /*09e0*/  USETMAXREG.TRY_ALLOC.CTAPOOL UP0, 0xf0 ;  /* 0x000000f0000079c8 */ /* 0x000e640008000600 */
[----:B-1----:R-:W-:-:S13]  /*09f0*/  PLOP3.LUT P0, PT, PT, PT, UP0, 0x80, 0x0 ;  /* 0x000000000000781c */ /* 0x002fda0003f0f008 */
[----:B------:R-:W-:Y:S05]  /*0a00*/  @!P0 BRA `(.L_x_3401) ;  /* 0xfffffffc00f08947 */ /* 0x000fea000383ffff */
[----:B------:R-:W1:Y:S01]  /*0a10*/  S2R R0, SR_TID.X ;  /* 0x0000000000007919 */ /* 0x000e620000002100 */
[----:B------:R-:W2:Y:S08]  /*0a20*/  S2UR UR7, SR_CTAID.X ;  /* 0x00000000000779c3 */ /* 0x000eb00000002500 */
[----:B------:R-:W-:Y:S08]  /*0a30*/  BAR.ARV 0x4, 0x120 ;  /* 0x0104800000007b1d */ /* 0x000ff00000002000 */
[----:B------:R-:W-:Y:S06]  /*0a40*/  BAR.ARV 0x8, 0x120 ;  /* 0x0204800000007b1d */ /* 0x000fec0000002000 */
[----:B-1----:R-:W-:-:S04]  /*0a50*/  SHF.R.U32.HI R0, RZ, 0x7, R0 ;  /* 0x00000007ff007819 */ /* 0x002fc80000011600 */
[----:B------:R-:W-:Y:S02]  /*0a60*/  ISETP.NE.AND P0, PT, R0, 0x1, PT ;  /* 0x000000010000780c */ /* 0x000fe40003f05270 */
[----:B------:R-:W2:Y:S11]  /*0a70*/  LDC R0, c[0x0][0xea8] ;  /* 0x0003aa00ff007b82 */ /* 0x000eb60000000800 */
[----:B------:R-:W-:Y:S06]  /*0a80*/  @!P0 BAR.ARV 0x9, 0x100 ;  /* 0x0244000000008b1d */ /* 0x000fec0000002000 */
[----:B--2---:R-:W-:-:S13]  /*0a90*/  ISETP.LE.AND P0, PT, R0, UR7, PT ;  /* 0x0000000700007c0c */ /* 0x004fda000bf03270 */
[----:B------:R-:W-:Y:S05]  /*0aa0*/  @P0 EXIT ;  /* 0x000000000000094d */ /* 0x000fea0003800000 */
[----:B------:R-:W2:Y:S01]  /*0ab0*/  LDL.LU R11, [R1+0x8] ;  /* 0x00000800010b7983 */ /* 0x000ea20000300800 */
[----:B---3--:R-:W1:Y:S01]  /*0ac0*/  S2R R2, SR_TID.X ;  /* 0x0000000000027919 */ /* 0x008e620000002100 */
[----:B------:R-:W3:Y:S08]  /*0ad0*/  S2UR UR4, SR_CgaCtaId ;  /* 0x00000000000479c3 */ /* 0x000ef00000008800 */
[----:B------:R-:W4:Y:S01]  /*0ae0*/  S2UR UR6, SR_SWINHI ;  /* 0x00000000000679c3 */ /* 0x000f220000002f00 */
[----:B-1----:R-:W-:-:S05]  /*0af0*/  VIADD R225, R2, 0xffffff80 ;  /* 0xffffff8002e17836 */ /* 0x002fca0000000000 */
[----:B------:R-:W-:-:S04]  /*0b00*/  SHF.R.S32.HI R0, RZ, 0x1f, R225 ;  /* 0x0000001fff007819 */ /* 0x000fc800000114e1 */
[----:B------:R-:W-:-:S04]  /*0b10*/  LEA.HI R2, R0, R225, RZ, 0x7 ;  /* 0x000000e100027211 */ /* 0x000fc800078f38ff */
[----:B------:R-:W-:Y:S02]  /*0b20*/  LOP3.LUT R4, R2, 0xffffff80, RZ, 0xc0, !PT ;  /* 0xffffff8002047812 */ /* 0x000fe400078ec0ff */
[----:B------:R-:W-:-:S03]  /*0b30*/  LEA.HI R3, R0, R225, RZ, 0x4 ;  /* 0x000000e100037211 */ /* 0x000fc600078f20ff */
[----:B------:R-:W-:Y:S01]  /*0b40*/  IMAD.IADD R222, R225, 0x1, -R4 ;  /* 0x00000001e1de7824 */ /* 0x000fe200078e0a04 */
[----:B------:R-:W-:Y:S02]  /*0b50*/  LEA.HI R4, R0, R225, RZ, 0x5 ;  /* 0x000000e100047211 */ /* 0x000fe400078f28ff */
[----:B------:R-:W-:Y:S02]  /*0b60*/  SHF.R.S32.HI R6, RZ, 0x4, R3 ;  /* 0x00000004ff067819 */ /* 0x000fe40000011403 */
[----:B------:R-:W-:Y:S02]  /*0b70*/  SHF.R.S32.HI R7, RZ, 0x1f, R222 ;  /* 0x0000001fff077819 */ /* 0x000fe400000114de */
[----:B------:R-:W-:Y:S02]  /*0b80*/  SHF.R.S32.HI R5, RZ, 0x5, R4 ;  /* 0x00000005ff057819 */ /* 0x000fe40000011404 */
[C---:B------:R-:W-:Y:S02]  /*0b90*/  LOP3.LUT R4, R3.reuse, 0x3fffff0, RZ, 0xc0, !PT ;  /* 0x03fffff003047812 */ /* 0x040fe400078ec0ff */
[----:B------:R-:W-:-:S02]  /*0ba0*/  LEA.HI R3, R3, R6, RZ, 0x1 ;  /* 0x0000000603037211 */ /* 0x000fc400078f08ff */
[-C--:B------:R-:W-:Y:S02]  /*0bb0*/  LEA.HI R8, R7, R222.reuse, RZ, 0x2 ;  /* 0x000000de07087211 */ /* 0x080fe400078f10ff */
[----:B------:R-:W-:Y:S02]  /*0bc0*/  LOP3.LUT R3, R3, 0x1ffffffe, RZ, 0xc0, !PT ;  /* 0x1ffffffe03037812 */ /* 0x000fe400078ec0ff */
[--C-:B------:R-:W-:Y:S02]  /*0bd0*/  SHF.R.S32.HI R9, RZ, 0x2, R8.reuse ;  /* 0x00000002ff097819 */ /* 0x100fe40000011408 */
[----:B------:R-:W-:Y:S01]  /*0be0*/  SHF.R.S32.HI R10, RZ, 0x1f, R8 ;  /* 0x0000001fff0a7819 */ /* 0x000fe20000011408 */
[----:B------:R-:W-:Y:S01]  /*0bf0*/  IMAD.IADD R6, R6, 0x1, -R3 ;  /* 0x0000000106067824 */ /* 0x000fe200078e0a03 */
[----:B------:R-:W-:Y:S01]  /*0c00*/  SHF.R.S32.HI R3, RZ, 0x7, R2 ;  /* 0x00000007ff037819 */ /* 0x000fe20000011402 */
[----:B------:R-:W-:Y:S01]  /*0c10*/  IMAD.IADD R4, R225, 0x1, -R4 ;  /* 0x00000001e1047824 */ /* 0x000fe200078e0a04 */
[----:B------:R-:W-:Y:S01]  /*0c20*/  LEA.HI R10, R10, R9, RZ, 0x3 ;  /* 0x000000090a0a7211 */ /* 0x000fe200078f18ff */
[----:B------:R-:W-:Y:S01]  /*0c30*/  UMOV UR39, 0x400 ;  /* 0x0000040000277882 */ /* 0x000fe20000000000 */
[----:B------:R-:W-:Y:S01]  /*0c40*/  LEA.HI R2, R2, R3, RZ, 0x1 ;  /* 0x0000000302027211 */ /* 0x000fe200078f08ff */
[----:B---3--:R-:W-:Y:S01]  /*0c50*/  ULEA UR39, UR4, UR39, 0x18 ;  /* 0x0000002704277291 */ /* 0x008fe2000f8ec03f */
[----:B------:R-:W-:Y:S01]  /*0c60*/  LOP3.LUT R10, R10, 0xfffffff8, RZ, 0xc0, !PT ;  /* 0xfffffff80a0a7812 */ /* 0x000fe200078ec0ff */
[----:B------:R-:W-:Y:S01]  /*0c70*/  IMAD R5, R5, 0x10, R4 ;  /* 0x0000001005057824 */ /* 0x000fe200078e0204 */
[----:B------:R-:W-:-:S02]  /*0c80*/  LEA.HI R7, R7, R222, RZ, 0x5 ;  /* 0x000000de07077211 */ /* 0x000fc400078f28ff */
[----:B------:R-:W-:Y:S01]  /*0c90*/  LEA.HI R0, R0, R225, RZ, 0x3 ;  /* 0x000000e100007211 */ /* 0x000fe200078f18ff */
[----:B------:R-:W-:Y:S01]  /*0ca0*/  IMAD R5, R5, 0x8, R6 ;  /* 0x0000000805057824 */ /* 0x000fe200078e0206 */
[----:B------:R-:W-:Y:S01]  /*0cb0*/  LOP3.LUT R2, R2, 0x3fffffe, RZ, 0xc0, !PT ;  /* 0x03fffffe02027812 */ /* 0x000fe200078ec0ff */
[----:B------:R-:W-:Y:S01]  /*0cc0*/  IMAD.IADD R10, R9, 0x1, -R10 ;  /* 0x00000001090a7824 */ /* 0x000fe200078e0a0a */
[----:B------:R-:W-:Y:S02]  /*0cd0*/  SHF.R.S32.HI R7, RZ, 0x5, R7 ;  /* 0x00000005ff077819 */ /* 0x000fe40000011407 */
[----:B------:R-:W-:Y:S01]  /*0ce0*/  LOP3.LUT R0, R0, 0x1ffffff8, RZ, 0xc0, !PT ;  /* 0x1ffffff800007812 */ /* 0x000fe200078ec0ff */
[----:B------:R-:W-:Y:S01]  /*0cf0*/  UMOV UR4, UR39 ;  /* 0x0000002700047c82 */ /* 0x000fe20008000000 */
[----:B----4-:R-:W-:Y:S01]  /*0d00*/  UMOV UR5, UR6 ;  /* 0x0000000600057c82 */ /* 0x010fe20008000000 */
[----:B------:R-:W-:Y:S01]  /*0d10*/  LOP3.LUT R9, R8, 0x7ffffffc, RZ, 0xc0, !PT ;  /* 0x7ffffffc08097812 */ /* 0x000fe200078ec0ff */
[----:B------:R-:W-:-:S02]  /*0d20*/  IMAD.U32 R202, RZ, RZ, UR4 ;  /* 0x00000004ffca7e24 */ /* 0x000fc4000f8e00ff */
[----:B------:R-:W-:Y:S02]  /*0d30*/  IMAD.U32 R203, RZ, RZ, UR5 ;  /* 0x00000005ffcb7e24 */ /* 0x000fe4000f8e00ff */
[----:B------:R-:W-:Y:S02]  /*0d40*/  IMAD.SHL.U32 R5, R5, 0x8, RZ ;  /* 0x0000000805057824 */ /* 0x000fe400078e00ff */
[----:B------:R-:W-:Y:S02]  /*0d50*/  IMAD.IADD R2, R3, 0x1, -R2 ;  /* 0x0000000103027824 */ /* 0x000fe400078e0a02 */
[----:B------:R-:W-:Y:S02]  /*0d60*/  IMAD R7, R7, 0x10, R10 ;  /* 0x0000001007077824 */ /* 0x000fe400078e020a */
[----:B------:R-:W-:Y:S02]  /*0d70*/  IMAD.IADD R0, R225, 0x1, -R0 ;  /* 0x00000001e1007824 */ /* 0x000fe400078e0a00 */
[----:B------:R-:W-:-:S02]  /*0d80*/  IMAD.IADD R222, R222, 0x1, -R9 ;  /* 0x00000001dede7824 */ /* 0x000fc400078e0a09 */
[----:B------:R-:W-:Y:S01]  /*0d90*/  IMAD.WIDE R202, R5, 0x2, R202 ;  /* 0x0000000205ca7825 */ /* 0x000fe200078e02ca */
[----:B------:R-:W-:-:S03]  /*0da0*/  UMOV UR4, UR7 ;  /* 0x0000000700047c82 */ /* 0x000fc60008000000 */
[----:B------:R-:W-:Y:S02]  /*0db0*/  IMAD R223, R2, 0x40, R7 ;  /* 0x0000004002df7824 */ /* 0x000fe400078e0207 */
[----:B------:R-:W-:Y:S02]  /*0dc0*/  IMAD.MOV.U32 R224, RZ, RZ, RZ ;  /* 0x000000ffffe07224 */ /* 0x000fe400078e00ff */
[----:B------:R-:W-:Y:S01]  /*0dd0*/  IMAD.SHL.U32 R218, R0, 0x8, RZ ;  /* 0x0000000800da7824 */ /* 0x000fe200078e00ff */
[----:B------:R-:W-:Y:S01]  /*0de0*/  ULDC.64 UR60, c[0x0][0x198] ;  /* 0x00006600003c7ab9 */ /* 0x000fe20000000a00 */
[----:B------:R-:W-:Y:S01]  /*0df0*/  UMOV UR37, URZ ;  /* 0x0000003f00257c82 */ /* 0x000fe20008000000 */
[----:B------:R-:W-:Y:S01]  /*0e00*/  UMOV UR36, URZ ;  /* 0x0000003f00247c82 */ /* 0x000fe20008000000 */
[----:B--2---:R-:W-:-:S07]  /*0e10*/  LOP3.LUT R217, R11, 0x1, RZ, 0xfc, !PT ;  /* 0x000000010bd97812 */ /* 0x004fce00078efcff */
.L_x_3449:
        /* <DEDUP_REMOVED lines=20> */
.L_x_3402:
[----:B------:R-:W-:Y:S01]  /*0f60*/  ULDC UR6, c[0x0][0xec4] ;  /* 0x0003b10000067ab9 */ /* 0x000fe20000000800 */
[----:B------:R-:W-:Y:S01]  /*0f70*/  UMOV UR40, UR7 ;  /* 0x0000000700287c82 */ /* 0x000fe20008000000 */
[----:B------:R-:W-:-:S11]  /*0f80*/  UISETP.NE.AND UP0, UPT, UR6, 0x1, UPT ;  /* 0x000000010600788c */ /* 0x000fd6000bf05270 */
[----:B------:R-:W-:Y:S02]  /*0f90*/  @UP0 ULDC.64 UR10, c[0x0][0xec8] ;  /* 0x0003b200000a0ab9 */ /* 0x000fe40000000a00 */
[----:B------:R-:W-:-:S04]  /*0fa0*/  UIMAD.WIDE.U32 UR4, UR7, UR10, URZ ;  /* 0x0000000a070472a5 */ /* 0x000fc8000f8e003f */
[----:B------:R-:W-:-:S04]  /*0fb0*/  @UP0 USHF.R.U32.HI UR40, URZ, UR11, UR5 ;  /* 0x0000000b3f280299 */ /* 0x000fc80008011605 */
[----:B------:R-:W-:-:S12]  /*0fc0*/  UIMAD UR4, UR40, UR6, URZ ;  /* 0x00000006280472a4 */ /* 0x000fd8000f8e023f */
.L_x_3403:
[----:B------:R-:W1:Y:S01]  /*0fd0*/  LDC R0, c[0x0][0x288] ;  /* 0x0000a200ff007b82 */ /* 0x000e620000000800 */
[----:B------:R-:W-:Y:S01]  /*0fe0*/  ULOP3.LUT UR5, URZ, UR40, URZ, 0x33, !UPT ;  /* 0x000000283f057292 */ /* 0x000fe2000f8e333f */
[----:B------:R-:W-:Y:S01]  /*0ff0*/  PLOP3.LUT P0, PT, PT, PT, PT, 0x80, 0x0 ;  /* 0x000000000000781c */ /* 0x000fe20003f0f070 */
[----:B------:R-:W-:Y:S01]  /*1000*/  ULDC UR6, c[0x0][0xeac] ;  /* 0x0003ab0000067ab9 */ /* 0x000fe20000000800 */
[----:B------:R-:W-:Y:S01]  /*1010*/  ULDC.64 UR10, c[0x0][0x3f8] ;  /* 0x0000fe00000a7ab9 */ /* 0x000fe20000000a00 */
[----:B------:R-:W-:Y:S01]  /*1020*/  UIADD3 UR5, UR5, UR6, URZ ;  /* 0x0000000605057290 */ /* 0x000fe2000fffe03f */
[----:B------:R-:W-:Y:S01]  /*1030*/  IMAD.MOV.U32 R150, RZ, RZ, RZ ;  /* 0x000000ffff967224 */ /* 0x000fe200078e00ff */
[----:B------:R-:W-:Y:S01]  /*1040*/  UISETP.NE.U32.AND UP0, UPT, UR10, URZ, UPT ;  /* 0x0000003f0a00728c */ /* 0x000fe2000bf05070 */
[----:B------:R-:W2:Y:S01]  /*1050*/  LDC R158, c[0x0][0x2e0] ;  /* 0x0000b800ff9e7b82 */ /* 0x000ea20000000800 */
[----:B------:R-:W-:Y:S01]  /*1060*/  USHF.L.U32 UR42, UR5, 0x7, URZ ;  /* 0x00000007052a7899 */ /* 0x000fe2000800063f */
[----:B------:R-:W-:Y:S01]  /*1070*/  CS2R R148, SRZ ;  /* 0x0000000000947805 */ /* 0x000fe2000001ff00 */
[----:B------:R-:W-:Y:S01]  /*1080*/  UISETP.NE.AND.EX UP0, UPT, UR11, URZ, UPT, UP0 ;  /* 0x0000003f0b00728c */ /* 0x000fe2000bf05300 */
[----:B------:R-:W-:Y:S01]  /*1090*/  CS2R R146, SRZ ;  /* 0x0000000000927805 */ /* 0x000fe2000001ff00 */
[----:B------:R-:W-:Y:S01]  /*10a0*/  ULDC UR6, c[0x0][0x404] ;  /* 0x0001010000067ab9 */ /* 0x000fe20000000800 */
[----:B------:R-:W-:Y:S01]  /*10b0*/  ULDC UR43, c[0x0][0xeb8] ;  /* 0x0003ae00002b7ab9 */ /* 0x000fe20000000800 */
[----:B------:R-:W-:Y:S01]  /*10c0*/  USEL UR5, UR6, 0x1, UP0 ;  /* 0x0000000106057887 */ /* 0x000fe20008000000 */
[----:B------:R-:W-:Y:S01]  /*10d0*/  IMAD.U32 R221, RZ, RZ, UR42 ;  /* 0x0000002affdd7e24 */ /* 0x000fe2000f8e00ff */
[----:B------:R-:W-:Y:S01]  /*10e0*/  UISETP.NE.AND UP0, UPT, UR43, 0x1, UPT ;  /* 0x000000012b00788c */ /* 0x000fe2000bf05270 */
[----:B------:R-:W-:Y:S01]  /*10f0*/  CS2R R144, SRZ ;  /* 0x0000000000907805 */ /* 0x000fe2000001ff00 */
[----:B------:R-:W-:Y:S01]  /*1100*/  UIADD3 UR4, UR7, -UR4, URZ ;  /* 0x8000000407047290 */ /* 0x000fe2000fffe03f */
[----:B------:R-:W-:-:S02]  /*1110*/  CS2R R142, SRZ ;  /* 0x00000000008e7805 */ /* 0x000fc4000001ff00 */
[----:B------:R-:W-:Y:S02]  /*1120*/  CS2R R140, SRZ ;  /* 0x00000000008c7805 */ /* 0x000fe4000001ff00 */
[----:B------:R-:W-:Y:S02]  /*1130*/  CS2R R138, SRZ ;  /* 0x00000000008a7805 */ /* 0x000fe4000001ff00 */
[----:B------:R-:W-:Y:S02]  /*1140*/  CS2R R136, SRZ ;  /* 0x0000000000887805 */ /* 0x000fe4000001ff00 */
[----:B-1----:R-:W-:Y:S02]  /*1150*/  IADD3 R3, R221, 0xdf, -R0 ;  /* 0x000000dfdd037810 */ /* 0x002fe40007ffe800 */
[----:B------:R-:W-:Y:S02]  /*1160*/  CS2R R134, SRZ ;  /* 0x0000000000867805 */ /* 0x000fe4000001ff00 */
[----:B------:R-:W-:-:S02]  /*1170*/  CS2R R132, SRZ ;  /* 0x0000000000847805 */ /* 0x000fc4000001ff00 */
[----:B------:R-:W-:Y:S01]  /*1180*/  CS2R R130, SRZ ;  /* 0x0000000000827805 */ /* 0x000fe2000001ff00 */
[----:B------:R-:W-:Y:S01]  /*1190*/  @UP0 ULDC UR6, c[0x0][0xec0] ;  /* 0x0003b00000060ab9 */ /* 0x000fe20000000800 */
[----:B------:R-:W-:Y:S02]  /*11a0*/  CS2R R128, SRZ ;  /* 0x0000000000807805 */ /* 0x000fe4000001ff00 */
[----:B------:R-:W-:Y:S02]  /*11b0*/  CS2R R126, SRZ ;  /* 0x00000000007e7805 */ /* 0x000fe4000001ff00 */
[----:B------:R-:W-:Y:S01]  /*11c0*/  CS2R R124, SRZ ;  /* 0x00000000007c7805 */ /* 0x000fe2000001ff00 */
[----:B--2---:R-:W-:Y:S01]  /*11d0*/  IMAD R158, R158, UR5, RZ ;  /* 0x000000059e9e7c24 */ /* 0x004fe2000f8e02ff */
[----:B------:R-:W-:Y:S01]  /*11e0*/  ULDC UR5, c[0x0][0xec4] ;  /* 0x0003b10000057ab9 */ /* 0x000fe20000000800 */
[----:B------:R-:W-:Y:S01]  /*11f0*/  CS2R R122, SRZ ;  /* 0x00000000007a7805 */ /* 0x000fe2000001ff00 */
[----:B------:R-:W-:Y:S01]  /*1200*/  UIMAD UR8, UR8, UR5, UR4 ;  /* 0x00000005080872a4 */ /* 0x000fe2000f8e0204 */
[C---:B------:R-:W-:Y:S01]  /*1210*/  VIADD R0, R158.reuse, 0x5f ;  /* 0x0000005f9e007836 */ /* 0x040fe20000000000 */
[----:B------:R-:W-:Y:S01]  /*1220*/  CS2R R120, SRZ ;  /* 0x0000000000787805 */ /* 0x000fe2000001ff00 */
[----:B------:R-:W-:Y:S01]  /*1230*/  IMAD.IADD R3, R158, 0x1, R3 ;  /* 0x000000019e037824 */ /* 0x000fe200078e0203 */
[----:B------:R-:W-:Y:S01]  /*1240*/  @UP0 ULDC UR4, c[0x0][0xebc] ;  /* 0x0003af0000040ab9 */ /* 0x000fe20000000800 */
[----:B------:R-:W-:Y:S01]  /*1250*/  IMAD.HI R0, R0, 0x2aaaaaab, RZ ;  /* 0x2aaaaaab00007827 */ /* 0x000fe200078e02ff */
[----:B------:R-:W-:Y:S01]  /*1260*/  UIMAD.WIDE.U32 UR4, UR8, UR4, URZ ;  /* 0x00000004080472a5 */ /* 0x000fe2000f8e003f */
[----:B------:R-:W-:Y:S01]  /*1270*/  CS2R R118, SRZ ;  /* 0x0000000000767805 */ /* 0x000fe2000001ff00 */
[----:B------:R-:W-:Y:S01]  /*1280*/  UMOV UR44, UR8 ;  /* 0x00000008002c7c82 */ /* 0x000fe20008000000 */
[----:B------:R-:W-:Y:S01]  /*1290*/  IMAD.HI R2, R3, 0x2aaaaaab, RZ ;  /* 0x2aaaaaab03027827 */ /* 0x000fe200078e02ff */
[----:B------:R-:W-:Y:S01]  /*12a0*/  SHF.R.U32.HI R3, RZ, 0x1f, R0 ;  /* 0x0000001fff037819 */ /* 0x000fe20000011600 */
[----:B------:R-:W-:Y:S01]  /*12b0*/  @UP0 USHF.R.U32.HI UR44, URZ, UR6, UR5 ;  /* 0x000000063f2c0299 */ /* 0x000fe20008011605 */
[----:B------:R-:W-:-:S02]  /*12c0*/  CS2R R116, SRZ ;  /* 0x0000000000747805 */ /* 0x000fc4000001ff00 */
[----:B------:R-:W-:Y:S02]  /*12d0*/  CS2R R114, SRZ ;  /* 0x0000000000727805 */ /* 0x000fe4000001ff00 */
[----:B------:R-:W-:Y:S01]  /*12e0*/  SHF.R.U32.HI R5, RZ, 0x1f, R2 ;  /* 0x0000001fff057819 */ /* 0x000fe20000011602 */
[----:B------:R-:W-:Y:S01]  /*12f0*/  UIADD3 UR4, -UR44, URZ, URZ ;  /* 0x0000003f2c047290 */ /* 0x000fe2000fffe13f */
[----:B------:R-:W-:Y:S01]  /*1300*/  LEA.HI.SX32 R3, R0, R3, 0x1c ;  /* 0x0000000300037211 */ /* 0x000fe200078fe2ff */
[----:B------:R-:W-:Y:S01]  /*1310*/  IMAD.MOV.U32 R0, RZ, RZ, RZ ;  /* 0x000000ffff007224 */ /* 0x000fe200078e00ff */
[----:B------:R-:W-:Y:S01]  /*1320*/  LEA.HI.SX32 R2, R2, R5, 0x1c ;  /* 0x0000000502027211 */ /* 0x000fe200078fe2ff */
[----:B------:R-:W-:Y:S01]  /*1330*/  UIMAD UR43, UR43, UR4, UR8 ;  /* 0x000000042b2b72a4 */ /* 0x000fe2000f8e0208 */
[----:B------:R-:W-:Y:S02]  /*1340*/  CS2R R112, SRZ ;  /* 0x0000000000707805 */ /* 0x000fe4000001ff00 */
[----:B------:R-:W-:-:S02]  /*1350*/  CS2R R110, SRZ ;  /* 0x00000000006e7805 */ /* 0x000fc4000001ff00 */
[----:B------:R-:W-:Y:S02]  /*1360*/  VIMNMX R205, R3, R2, PT ;  /* 0x0000000203cd7248 */ /* 0x000fe40003fe0100 */
[----:B------:R-:W-:Y:S02]  /*1370*/  CS2R R2, SRZ ;  /* 0x0000000000027805 */ /* 0x000fe4000001ff00 */
[----:B------:R-:W-:Y:S02]  /*1380*/  CS2R R108, SRZ ;  /* 0x00000000006c7805 */ /* 0x000fe4000001ff00 */
[----:B------:R-:W-:Y:S02]  /*1390*/  CS2R R106, SRZ ;  /* 0x00000000006a7805 */ /* 0x000fe4000001ff00 */
[----:B------:R-:W-:Y:S02]  /*13a0*/  ISETP.GE.AND P1, PT, R205, 0x1, PT ;  /* 0x00000001cd00780c */ /* 0x000fe40003f26270 */
        /* <DEDUP_REMOVED lines=32> */
[----:B------:R-:W-:-:S02]  /*15b0*/  MOV R164, RZ ;  /* 0x000000ff00a47202 */ /* 0x000fc40000000f00 */
[----:B------:R-:W-:Y:S02]  /*15c0*/  CS2R R10, SRZ ;  /* 0x00000000000a7805 */ /* 0x000fe4000001ff00 */
[----:B------:R-:W-:Y:S01]  /*15d0*/  CS2R R44, SRZ ;  /* 0x00000000002c7805 */ /* 0x000fe2000001ff00 */
[----:B------:R-:W-:Y:S01]  /*15e0*/  IMAD.MOV.U32 R166, RZ, RZ, RZ ;  /* 0x000000ffffa67224 */ /* 0x000fe200078e00ff */
[----:B------:R-:W-:Y:S02]  /*15f0*/  CS2R R8, SRZ ;  /* 0x0000000000087805 */ /* 0x000fe4000001ff00 */
[----:B------:R-:W-:Y:S02]  /*1600*/  CS2R R36, SRZ ;  /* 0x0000000000247805 */ /* 0x000fe4000001ff00 */
[----:B------:R-:W-:Y:S01]  /*1610*/  CS2R R32, SRZ ;  /* 0x0000000000207805 */ /* 0x000fe2000001ff00 */
[----:B------:R-:W-:Y:S01]  /*1620*/  IMAD.MOV.U32 R168, RZ, RZ, RZ ;  /* 0x000000ffffa87224 */ /* 0x000fe200078e00ff */
[----:B------:R-:W-:Y:S01]  /*1630*/  CS2R R6, SRZ ;  /* 0x0000000000067805 */ /* 0x000fe2000001ff00 */
[----:B------:R-:W-:Y:S01]  /*1640*/  IMAD.MOV.U32 R29, RZ, RZ, RZ ;  /* 0x000000ffff1d7224 */ /* 0x000fe200078e00ff */
[----:B------:R-:W-:Y:S01]  /*1650*/  CS2R R4, SRZ ;  /* 0x0000000000047805 */ /* 0x000fe2000001ff00 */
[----:B------:R-:W-:-:S02]  /*1660*/  IMAD.MOV.U32 R170, RZ, RZ, RZ ;  /* 0x000000ffffaa7224 */ /* 0x000fc400078e00ff */
        /* <DEDUP_REMOVED lines=14> */
[----:B------:R-:W-:Y:S02]  /*1750*/  USHF.R.U32.HI UR4, URZ, 0x4, UR5 ;  /* 0x000000043f047899 */ /* 0x000fe40008011605 */
[----:B------:R-:W-:Y:S02]  /*1760*/  UIADD3 UR5, UR5, 0xa000, URZ ;  /* 0x0000a00005057890 */ /* 0x000fe4000fffe03f */
[----:B------:R-:W-:Y:S02]  /*1770*/  ULOP3.LUT UR4, UR4, 0x3fff, URZ, 0xc0, !UPT ;  /* 0x00003fff04047892 */ /* 0x000fe4000f8ec03f */
[----:B------:R-:W-:Y:S02]  /*1780*/  USHF.R.U32.HI UR5, URZ, 0x4, UR5 ;  /* 0x000000043f057899 */ /* 0x000fe40008011605 */
[----:B------:R-:W-:Y:S02]  /*1790*/  ULOP3.LUT UR41, UR4, 0x10000, URZ, 0xfc, !UPT ;  /* 0x0001000004297892 */ /* 0x000fe4000f8efc3f */
[----:B------:R-:W-:-:S03]  /*17a0*/  ULOP3.LUT UR45, UR5, 0x3fff, URZ, 0xc0, !UPT ;  /* 0x00003fff052d7892 */ /* 0x000fc6000f8ec03f */
[----:B------:R-:W-:Y:S02]  /*17b0*/  UMOV UR5, 0x40000040 ;  /* 0x4000004000057882 */ /* 0x000fe40000000000 */
[----:B------:R-:W-:Y:S01]  /*17c0*/  UMOV UR4, UR41 ;  /* 0x0000002900047c82 */ /* 0x000fe20008000000 */
[----:B------:R-:W-:Y:S02]  /*17d0*/  IMAD.U32 R201, RZ, RZ, UR5 ;  /* 0x00000005ffc97e24 */ /* 0x000fe4000f8e00ff */
[----:B------:R-:W-:Y:S01]  /*17e0*/  IMAD.U32 R200, RZ, RZ, UR4 ;  /* 0x00000004ffc87e24 */ /* 0x000fe2000f8e00ff */
        /* <DEDUP_REMOVED lines=17> */
.L_x_3405:
[----:B------:R-:W-:Y:S01]  /*1900*/  LEA.HI R0, R224, R224, RZ, 0x1 ;  /* 0x000000e0e0007211 */ /* 0x000fe200078f08ff */
[----:B------:R-:W1:Y:S03]  /*1910*/  S2R R2, SR_TID.X ;  /* 0x0000000000027919 */ /* 0x000e660000002100 */
[----:B------:R-:W-:-:S05]  /*1920*/  LOP3.LUT R3, R0, 0xfffffffe, RZ, 0xc0, !PT ;  /* 0xfffffffe00037812 */ /* 0x000fca00078ec0ff */
[----:B------:R-:W-:-:S05]  /*1930*/  IMAD.IADD R0, R224, 0x1, -R3 ;  /* 0x00000001e0007824 */ /* 0x000fca00078e0a03 */
[----:B------:R-:W-:-:S04]  /*1940*/  SHF.L.U32 R0, R0, 0x1f, RZ ;  /* 0x0000001f00007819 */ /* 0x000fc800000006ff */
[----:B------:R-:W2:Y:S01]  /*1950*/  SYNCS.PHASECHK.TRANS64.TRYWAIT P0, [UR39+0x32400], R0 ;  /* 0x03240000ff0075a7 */ /* 0x000ea20008000167 */
[----:B-1----:R-:W-:-:S05]  /*1960*/  SHF.R.U32.HI R2, RZ, 0x7, R2 ;  /* 0x00000007ff027819 */ /* 0x002fca0000011602 */
[----:B------:R-:W-:Y:S01]  /*1970*/  VIADD R215, R2, 0x8 ;  /* 0x0000000802d77836 */ /* 0x000fe20000000000 */
[----:B--2---:R-:W-:Y:S06]  /*1980*/  @!P0 BRA `(.L_x_3406) ;  /* 0x000000c400bc8947 */ /* 0x004fec0003800000 */
.L_x_3510:
[----:B------:R-:W-:Y:S01]  /*1990*/  ISETP.NE.AND P0, PT, R217, 0x3, PT ;  /* 0x00000003d900780c */ /* 0x000fe20003f05270 */
[----:B------:R-:W-:Y:S05]  /*19a0*/  WARPSYNC.ALL ;  /* 0x0000000000007948 */ /* 0x000fea0003800000 */
[----:B------:R2:W-:Y:S07]  /*19b0*/  BAR.SYNC.DEFER_BLOCKING R215, 0x100 ;  /* 0x000400d70000751d */ /* 0x0005ee0000010000 */
[----:B------:R-:W-:Y:S05]  /*19c0*/  @!P0 BRA `(.L_x_3407) ;  /* 0x0000000000048947 */ /* 0x000fea0003800000 */
[----:B------:R-:W-:Y:S01]  /*19d0*/  BPT.TRAP 0x1 ;  /* 0x000000040000795c */ /* 0x000fe20000300000 */
.L_x_3407:
[----:B------:R-:W-:Y:S01]  /*19e0*/  ULEA UR7, UR36, UR39, 0x3 ;  /* 0x0000002724077291 */ /* 0x000fe2000f8e183f */
[----:B------:R-:W-:-:S05]  /*19f0*/  IMAD.U32 R2, RZ, RZ, UR37 ;  /* 0x00000025ff027e24 */ /* 0x000fca000f8e00ff */
[----:B------:R-:W-:-:S04]  /*1a00*/  SHF.L.U32 R2, R2, 0x1f, RZ ;  /* 0x0000001f02027819 */ /* 0x000fc800000006ff */
[----:B------:R3:W4:Y:S01]  /*1a10*/  SYNCS.PHASECHK.TRANS64.TRYWAIT P1, [UR7+0x32430], R2 ;  /* 0x03243002ff0075a7 */ /* 0x0007220008020147 */
[----:B------:R-:W-:Y:S05]  /*1a20*/  @!P0 BRA `(.L_x_3408) ;  /* 0x0000000000048947 */ /* 0x000fea0003800000 */
[----:B------:R-:W-:Y:S01]  /*1a30*/  BPT.TRAP 0x1 ;  /* 0x000000040000795c */ /* 0x000fe20000300000 */
.L_x_3408:
[----:B----4-:R-:W-:Y:S05]  /*1a40*/  @P1 BRA `(.L_x_3409) ;  /* 0x0000000000081947 */ /* 0x010fea0003800000 */
[----:B------:R-:W4:Y:S02]  /*1a50*/  SYNCS.PHASECHK.TRANS64.TRYWAIT P1, [UR7+0x32430], R2 ;  /* 0x03243002ff0075a7 */ /* 0x000f240008020147 */
[----:B----4-:R-:W-:Y:S05]  /*1a60*/  @!P1 BRA `(.L_x_3410) ;  /* 0x000000c4009c9947 */ /* 0x010fea0003800000 */
.L_x_3409:
[----:B------:R-:W-:Y:S01]  /*1a70*/  UIADD3 UR4, UR39, 0x1c400, URZ ;  /* 0x0001c40027047890 */ /* 0x000fe2000fffe03f */
[----:B------:R-:W-:Y:S01]  /*1a80*/  R2UR UR8, R200 ;  /* 0x00000000c80872ca */ /* 0x000fe200000e0000 */
[----:B------:R-:W-:Y:S01]  /*1a90*/  WARPGROUP.ARRIVE ;  /* 0x00000000000079c5 */ /* 0x000fe20000000000 */
[----:B------:R-:W-:Y:S01]  /*1aa0*/  R2UR UR9, R201 ;  /* 0x00000000c90972ca */ /* 0x000fe200000e0000 */
[----:B------:R-:W-:Y:S01]  /*1ab0*/  USHF.R.U32.HI UR4, URZ, 0x4, UR4 ;  /* 0x000000043f047899 */ /* 0x000fe20008011604 */
[----:B------:R-:W-:Y:S01]  /*1ac0*/  UMOV UR11, 0x40000040 ;  /* 0x40000040000b7882 */ /* 0x000fe20000000000 */
[----:B------:R-:W-:Y:S02]  /*1ad0*/  UIADD3 UR5, UR41, 0x2, URZ ;  /* 0x0000000229057890 */ /* 0x000fe4000fffe03f */
[----:B------:R-:W-:-:S04]  /*1ae0*/  ULOP3.LUT UR4, UR4, 0x3fff, URZ, 0xc0, !UPT ;  /* 0x00003fff04047892 */ /* 0x000fc8000f8ec03f */
[----:B------:R-:W-:-:S04]  /*1af0*/  ULOP3.LUT UR38, UR4, 0x10000, URZ, 0xfc, !UPT ;  /* 0x0001000004267892 */ /* 0x000fc8000f8efc3f */
[----:B------:R-:W-:-:S04]  /*1b00*/  UIMAD UR4, UR36, 0x300, UR38 ;  /* 0x00000300240478a4 */ /* 0x000fc8000f8e0226 */
[----:B------:R-:W-:-:S03]  /*1b10*/  UIADD3 UR6, UR4, 0x2, URZ ;  /* 0x0000000204067890 */ /* 0x000fc6000fffe03f */
[----:B------:R-:W-:Y:S02]  /*1b20*/  UMOV UR10, UR4 ;  /* 0x00000004000a7c82 */ /* 0x000fe40008000000 */
        /* <DEDUP_REMOVED lines=27> */
[----:B------:R-:W-:Y:S01]  /*1ce0*/  IMAD.U32 R18, RZ, RZ, UR8 ;  /* 0x00000008ff127e24 */ /* 0x000fe2000f8e00ff */
[----:B------:R-:W-:Y:S01]  /*1cf0*/  MOV R19, UR9 ;  /* 0x0000000900137c02 */ /* 0x000fe20008000f00 */
[----:B------:R-:W-:Y:S02]  /*1d00*/  WARPGROUP.DEPBAR.LE gsb0, 0x0 ;  /* 0x00008000000079c5 */ /* 0x000fe40000010000 */
[----:B------:R-:W-:-:S06]  /*1d10*/  WARPGROUP.ARRIVE ;  /* 0x00000000000079c5 */ /* 0x000fcc0000000000 */
[----:B------:R-:W-:Y:S03]  /*1d20*/  HGMMA.64x96x16.F32 R24, gdesc[UR8], R24, gsb0 ;  /* 0x01600000081879f0 */ /* 0x000fe60008000818 */
[----:B------:R-:W-:Y:S02]  /*1d30*/  WARPGROUP.DEPBAR.LE gsb0, 0x0 ;  /* 0x00008000000079c5 */ /* 0x000fe40000010000 */
[----:B------:R-:W4:Y:S02]  /*1d40*/  SYNCS.PHASECHK.TRANS64.TRYWAIT P1, [UR39+0x32410], R0 ;  /* 0x03241000ff0075a7 */ /* 0x000f240008020167 */
[----:B----4-:R-:W-:Y:S05]  /*1d50*/  @!P1 BRA `(.L_x_3411) ;  /* 0x000000c000f89947 */ /* 0x010fea0003800000 */
.L_x_3511:
[----:B------:R-:W-:Y:S05]  /*1d60*/  @!P0 BRA `(.L_x_3412) ;  /* 0x0000000000048947 */ /* 0x000fea0003800000 */
[----:B------:R-:W-:Y:S01]  /*1d70*/  BPT.TRAP 0x1 ;  /* 0x000000040000795c */ /* 0x000fe20000300000 */
.L_x_3412:
[----:B------:R4:W1:Y:S01]  /*1d80*/  SYNCS.PHASECHK.TRANS64.TRYWAIT P1, [UR7+0x32450], R2 ;  /* 0x03245002ff0075a7 */ /* 0x0008620008020147 */
[----:B------:R-:W-:Y:S05]  /*1d90*/  @!P0 BRA `(.L_x_3413) ;  /* 0x0000000000048947 */ /* 0x000fea0003800000 */
[----:B------:R-:W-:Y:S01]  /*1da0*/  BPT.TRAP 0x1 ;  /* 0x000000040000795c */ /* 0x000fe20000300000 */
.L_x_3413:
[----:B-1----:R-:W-:Y:S05]  /*1db0*/  @P1 BRA `(.L_x_3414) ;  /* 0x0000000000081947 */ /* 0x002fea0003800000 */
[----:B------:R-:W1:Y:S02]  /*1dc0*/  SYNCS.PHASECHK.TRANS64.TRYWAIT P1, [UR7+0x32450], R2 ;  /* 0x03245002ff0075a7 */ /* 0x000e640008020147 */
[----:B-1----:R-:W-:Y:S05]  /*1dd0*/  @!P1 BRA `(.L_x_3415) ;  /* 0x000000c000f09947 */ /* 0x002fea0003800000 */
.L_x_3414:
[----:B------:R-:W-:Y:S01]  /*1de0*/  UIADD3 UR4, UR39, 0x400, URZ ;  /* 0x0000040027047890 */ /* 0x000fe2000fffe03f */
[----:B------:R-:W-:Y:S01]  /*1df0*/  WARPGROUP.ARRIVE ;  /* 0x00000000000079c5 */ /* 0x000fe20000000000 */
[----:B------:R-:W-:Y:S01]  /*1e00*/  UMOV UR9, 0x40000040 ;  /* 0x4000004000097882 */ /* 0x000fe20000000000 */
[----:B------:R-:W-:Y:S01]  /*1e10*/  UMOV UR11, 0x40000040 ;  /* 0x40000040000b7882 */ /* 0x000fe20000000000 */
[----:B------:R-:W-:Y:S01]  /*1e20*/  USHF.R.U32.HI UR4, URZ, 0x4, UR4 ;  /* 0x000000043f047899 */ /* 0x000fe20008011604 */
[----:B------:R-:W-:Y:S01]  /*1e30*/  IMAD.U32 R17, RZ, RZ, UR9 ;  /* 0x00000009ff117e24 */ /* 0x000fe2000f8e00ff */
[----:B------:R-:W-:Y:S01]  /*1e40*/  UMOV UR13, 0x40000040 ;  /* 0x40000040000d7882 */ /* 0x000fe20000000000 */
[----:B------:R-:W-:Y:S01]  /*1e50*/  UMOV UR15, 0x40000040 ;  /* 0x40000040000f7882 */ /* 0x000fe20000000000 */
[----:B------:R-:W-:Y:S01]  /*1e60*/  ULOP3.LUT UR41, UR4, 0x3fff, URZ, 0xc0, !UPT ;  /* 0x00003fff04297892 */ /* 0x000fe2000f8ec03f */
[----:B------:R-:W-:Y:S01]  /*1e70*/  IMAD.U32 R15, RZ, RZ, UR13 ;  /* 0x0000000dff0f7e24 */ /* 0x000fe2000f8e00ff */
[----:B------:R-:W-:Y:S01]  /*1e80*/  ULOP3.LUT UR4, UR45, 0x10000, URZ, 0xfc, !UPT ;  /* 0x000100002d047892 */ /* 0x000fe2000f8efc3f */
[----:B------:R-:W1:Y:S01]  /*1e90*/  LDC R213, c[0x0][0x288] ;  /* 0x0000a200ffd57b82 */ /* 0x000e620000000800 */
[----:B------:R-:W-:Y:S01]  /*1ea0*/  ULOP3.LUT UR6, UR41, 0x10000, URZ, 0xfc, !UPT ;  /* 0x0001000029067892 */ /* 0x000fe2000f8efc3f */
[----:B------:R-:W-:Y:S01]  /*1eb0*/  IMAD R0, R205, -0x60, R158 ;  /* 0xffffffa0cd007824 */ /* 0x000fe200078e029e */
[----:B------:R-:W-:Y:S01]  /*1ec0*/  UIADD3 UR16, UR4, 0x800, URZ ;  /* 0x0000080004107890 */ /* 0x000fe2000fffe03f */
[----:B------:R-:W-:Y:S01]  /*1ed0*/  VIADD R75, R223, UR42 ;  /* 0x0000002adf4b7c36 */ /* 0x000fe20008000000 */
[----:B------:R-:W-:Y:S01]  /*1ee0*/  UIMAD UR5, UR36, 0xc00, UR6 ;  /* 0x00000c00240578a4 */ /* 0x000fe2000f8e0206 */
[----:B------:R-:W-:Y:S01]  /*1ef0*/  VIADD R13, R0, 0x60 ;  /* 0x00000060000d7836 */ /* 0x000fe20000000000 */
[----:B------:R-:W-:Y:S01]  /*1f00*/  UMOV UR8, UR4 ;  /* 0x0000000400087c82 */ /* 0x000fe20008000000 */
[----:B------:R-:W-:Y:S01]  /*1f10*/  UMOV UR17, 0x40000040 ;  /* 0x4000004000117882 */ /* 0x000fe20000000000 */
[----:B------:R-:W-:Y:S01]  /*1f20*/  IMAD.U32 R16, RZ, RZ, UR8 ;  /* 0x00000008ff107e24 */ /* 0x000fe2000f8e00ff */
[----:B------:R-:W-:Y:S01]  /*1f30*/  UIADD3 UR18, UR5, 0x600, URZ ;  /* 0x0000060005127890 */ /* 0x000fe2000fffe03f */
[----:B------:R-:W-:Y:S01]  /*1f40*/  IMAD R13, R222, -0x2, R13 ;  /* 0xfffffffede0d7824 */ /* 0x000fe200078e020d */
[----:B------:R-:W-:Y:S01]  /*1f50*/  UMOV UR10, UR5 ;  /* 0x00000005000a7c82 */ /* 0x000fe20008000000 */
[----:B------:R-:W-:Y:S01]  /*1f60*/  UMOV UR19, 0x40000040 ;  /* 0x4000004000137882 */ /* 0x000fe20000000000 */
[----:B------:R-:W-:Y:S01]  /*1f70*/  HGMMA.64x96x16.F32 R24, gdesc[UR8], R24, gsb0 ;  /* 0x01600000081879f0 */ /* 0x000fe20008000818 */
[----:B------:R-:W-:-:S02]  /*1f80*/  UIADD3 UR8, UR4, 0x2, URZ ;  /* 0x0000000204087890 */ /* 0x000fc4000fffe03f */
[----:B------:R-:W5:Y:S01]  /*1f90*/  S2R R72, SR_TID.X ;  /* 0x0000000000487919 */ /* 0x000f620000002100 */
[----:B------:R-:W-:Y:S01]  /*1fa0*/  UIADD3 UR9, UR5, 0x2, URZ ;  /* 0x0000000205097890 */ /* 0x000fe2000fffe03f */
[----:B------:R-:W-:Y:S01]  /*1fb0*/  IMAD.U32 R191, RZ, RZ, UR7 ;  /* 0x00000007ffbf7e24 */ /* 0x000fe2000f8e00ff */
[----:B------:R-:W-:Y:S01]  /*1fc0*/  UIADD3 UR10, UR5, 0x304, URZ ;  /* 0x00000304050a7890 */ /* 0x000fe2000fffe03f */
[----:B------:R-:W-:Y:S01]  /*1fd0*/  VIADD R205, R205, 0xfffffffe ;  /* 0xfffffffecdcd7836 */ /* 0x000fe20000000000 */
[----:B------:R-:W-:Y:S01]  /*1fe0*/  UMOV UR11, 0x40000040 ;  /* 0x40000040000b7882 */ /* 0x000fe20000000000 */
[----:B------:R-:W-:Y:S01]  /*1ff0*/  UMOV UR12, UR8 ;  /* 0x00000008000c7c82 */ /* 0x000fe20008000000 */
[----:B------:R-:W-:Y:S01]  /*2000*/  UIADD3 UR8, UR4, 0x4, URZ ;  /* 0x0000000404087890 */ /* 0x000fe2000fffe03f */
[----:B------:R-:W-:Y:S01]  /*2010*/  IMAD.U32 R14, RZ, RZ, UR12 ;  /* 0x0000000cff0e7e24 */ /* 0x000fe2000f8e00ff */
[----:B------:R-:W-:Y:S01]  /*2020*/  UMOV UR14, UR9 ;  /* 0x00000009000e7c82 */ /* 0x000fe20008000000 */
[----:B------:R-:W-:Y:S01]  /*2030*/  UIADD3 UR9, UR5, 0x4, URZ ;  /* 0x0000000405097890 */ /* 0x000fe2000fffe03f */
[C---:B-1----:R-:W-:Y:S01]  /*2040*/  IADD3 R73, -R213.reuse, 0x61, R0 ;  /* 0x00000061d5497810 */ /* 0x042fe20007ffe100 */
[----:B------:R-:W-:Y:S01]  /*2050*/  UIADD3 UR20, UR4, 0x802, URZ ;  /* 0x0000080204147890 */ /* 0x000fe2000fffe03f */
[----:B------:R-:W-:Y:S01]  /*2060*/  IADD3 R158, -R213, UR42, R158 ;  /* 0x0000002ad59e7c10 */ /* 0x000fe2000fffe19e */
[----:B------:R-:W-:Y:S01]  /*2070*/  UIADD3 UR22, UR5, 0x602, URZ ;  /* 0x0000060205167890 */ /* 0x000fe2000fffe03f */
[----:B------:R-:W-:Y:S01]  /*2080*/  UMOV UR21, 0x40000040 ;  /* 0x4000004000157882 */ /* 0x000fe20000000000 */
[----:B------:R-:W-:Y:S01]  /*2090*/  UMOV UR23, 0x40000040 ;  /* 0x4000004000177882 */ /* 0x000fe20000000000 */
[----:B------:R-:W-:Y:S01]  /*20a0*/  UIADD3 UR24, UR4, 0x804, URZ ;  /* 0x0000080404187890 */ /* 0x000fe2000fffe03f */
[----:B------:R-:W-:Y:S01]  /*20b0*/  IMAD R0, R222, -0x2, R73 ;  /* 0xfffffffede007824 */ /* 0x000fe200078e0249 */
[----:B------:R-:W-:Y:S01]  /*20c0*/  UIADD3 UR26, UR5, 0x604, URZ ;  /* 0x00000604051a7890 */ /* 0x000fe2000fffe03f */
[----:B------:R-:W-:Y:S01]  /*20d0*/  IMAD.HI R158, R158, 0x2aaaaaab, RZ ;  /* 0x2aaaaaab9e9e7827 */ /* 0x000fe200078e02ff */
[----:B------:R-:W-:Y:S01]  /*20e0*/  UMOV UR25, 0x40000040 ;  /* 0x4000004000197882 */ /* 0x000fe20000000000 */
[----:B------:R-:W-:Y:S01]  /*20f0*/  UMOV UR27, 0x40000040 ;  /* 0x40000040001b7882 */ /* 0x000fe20000000000 */
[----:B------:R-:W-:Y:S01]  /*2100*/  UIADD3 UR28, UR4, 0x806, URZ ;  /* 0x00000806041c7890 */ /* 0x000fe2000fffe03f */
[----:B------:R-:W-:Y:S01]  /*2110*/  IADD3 R12, R0, 0x8, R75 ;  /* 0x00000008000c7810 */ /* 0x000fe20007ffe04b */
[----:B------:R-:W-:Y:S01]  /*2120*/  UIADD3 UR30, UR5, 0x606, URZ ;  /* 0x00000606051e7890 */ /* 0x000fe2000fffe03f */
[----:B------:R-:W-:Y:S01]  /*2130*/  VIADDMNMX R0, R75, R0, R13, PT ;  /* 0x000000004b007246 */ /* 0x000fe2000380010d */
[----:B------:R-:W-:Y:S01]  /*2140*/  UMOV UR29, 0x40000040 ;  /* 0x40000040001d7882 */ /* 0x000fe20000000000 */
[----:B------:R-:W-:Y:S01]  /*2150*/  UMOV UR31, 0x40000040 ;  /* 0x40000040001f7882 */ /* 0x000fe20000000000 */
[----:B------:R-:W-:Y:S01]  /*2160*/  UIADD3 UR32, UR4, 0xc00, URZ ;  /* 0x00000c0004207890 */ /* 0x000fe2000fffe03f */
[C---:B------:R-:W-:Y:S01]  /*2170*/  ISETP.GT.AND P1, PT, R0.reuse, RZ, PT ;  /* 0x000000ff0000720c */ /* 0x040fe20003f24270 */
[----:B------:R-:W-:Y:S01]  /*2180*/  UIADD3 UR34, UR5, 0x900, URZ ;  /* 0x0000090005227890 */ /* 0x000fe2000fffe03f */
[C---:B------:R-:W-:Y:S01]  /*2190*/  ISETP.GT.AND P6, PT, R0.reuse, 0x1, PT ;  /* 0x000000010000780c */ /* 0x040fe20003fc4270 */
[----:B------:R-:W-:Y:S01]  /*21a0*/  UMOV UR33, 0x40000040 ;  /* 0x4000004000217882 */ /* 0x000fe20000000000 */
[----:B------:R-:W-:Y:S01]  /*21b0*/  UMOV UR35, 0x40000040 ;  /* 0x4000004000237882 */ /* 0x000fe20000000000 */
[----:B------:R-:W-:Y:S01]  /*21c0*/  UIADD3 UR48, UR4, 0xc02, URZ ;  /* 0x00000c0204307890 */ /* 0x000fe2000fffe03f */
[C---:B------:R-:W-:Y:S01]  /*21d0*/  ISETP.GT.AND P5, PT, R0.reuse, 0x8, PT ;  /* 0x000000080000780c */ /* 0x040fe20003fa4270 */
[----:B------:R-:W-:Y:S01]  /*21e0*/  UIADD3 UR50, UR5, 0x902, URZ ;  /* 0x0000090205327890 */ /* 0x000fe2000fffe03f */
[C---:B------:R-:W-:Y:S01]  /*21f0*/  ISETP.GT.AND P3, PT, R0.reuse, 0x9, PT ;  /* 0x000000090000780c */ /* 0x040fe20003f64270 */
[----:B------:R-:W-:Y:S01]  /*2200*/  UMOV UR49, 0x40000040 ;  /* 0x4000004000317882 */ /* 0x000fe20000000000 */
[----:B------:R-:W-:Y:S01]  /*2210*/  UMOV UR51, 0x40000040 ;  /* 0x4000004000337882 */ /* 0x000fe20000000000 */
[----:B------:R-:W-:Y:S01]  /*2220*/  UIADD3 UR52, UR4, 0xc04, URZ ;  /* 0x00000c0404347890 */ /* 0x000fe2000fffe03f */
[C---:B------:R-:W-:Y:S01]  /*2230*/  ISETP.GT.AND P4, PT, R0.reuse, 0x10, PT ;  /* 0x000000100000780c */ /* 0x040fe20003f84270 */
[----:B------:R-:W-:Y:S01]  /*2240*/  UIADD3 UR54, UR5, 0x904, URZ ;  /* 0x0000090405367890 */ /* 0x000fe2000fffe03f */
[----:B------:R-:W-:Y:S01]  /*2250*/  ISETP.GT.AND P2, PT, R0, 0x11, PT ;  /* 0x000000110000780c */ /* 0x000fe20003f44270 */
[----:B------:R-:W-:Y:S01]  /*2260*/  UMOV UR53, 0x40000040 ;  /* 0x4000004000357882 */ /* 0x000fe20000000000 */
[----:B------:R-:W-:Y:S01]  /*2270*/  UMOV UR55, 0x40000040 ;  /* 0x4000004000377882 */ /* 0x000fe20000000000 */
[----:B------:R-:W-:Y:S01]  /*2280*/  UMOV UR57, 0x40000040 ;  /* 0x4000004000397882 */ /* 0x000fe20000000000 */
[----:B------:R-:W-:Y:S01]  /*2290*/  UMOV UR59, 0x40000040 ;  /* 0x40000040003b7882 */ /* 0x000fe20000000000 */
[----:B------:R-:W-:Y:S01]  /*22a0*/  VIMNMX R13, R13, R12, PT ;  /* 0x0000000c0d0d7248 */ /* 0x000fe20003fe0100 */
[----:B------:R-:W-:Y:S01]  /*22b0*/  ULOP3.LUT UR7, UR41, 0x3000000, URZ, 0xfc, !UPT ;  /* 0x0300000029077892 */ /* 0x000fe2000f8efc3f */
[----:B------:R-:W-:Y:S01]  /*22c0*/  IMAD.U32 R3, RZ, RZ, UR57 ;  /* 0x00000039ff037e24 */ /* 0x000fe2000f8e00ff */
        /* <DEDUP_REMOVED lines=42> */
[----:B------:R-:W-:Y:S01]  /*2570*/  UMOV UR9, 0x40000040 ;  /* 0x4000004000097882 */ /* 0x000fe20000000000 */
        /* <DEDUP_REMOVED lines=8> */
[----:B------:R-:W-:Y:S02]  /*2600*/  UIADD3 UR4, UR4, 0xc06, URZ ;  /* 0x00000c0604047890 */ /* 0x000fe4000fffe03f */
[----:B------:R-:W-:-:S05]  /*2610*/  UIADD3 UR5, UR5, 0x906, URZ ;  /* 0x0000090605057890 */ /* 0x000fca000fffe03f */
[----:B------:R-:W-:Y:S01]  /*2620*/  UMOV UR56, UR4 ;  /* 0x0000000400387c82 */ /* 0x000fe20008000000 */
[----:B------:R-:W-:Y:S01]  /*2630*/  ULDC UR4, c[0x0][0xa80] ;  /* 0x0002a00000047ab9 */ /* 0x000fe20000000800 */
[----:B------:R-:W-:Y:S01]  /*2640*/  UMOV UR58, UR5 ;  /* 0x00000005003a7c82 */ /* 0x000fe20008000000 */
[----:B---34-:R-:W-:Y:S01]  /*2650*/  IMAD.U32 R2, RZ, RZ, UR56 ;  /* 0x00000038ff027e24 */ /* 0x018fe2000f8e00ff */
        /* <DEDUP_REMOVED lines=34> */
[C---:B------:R-:W-:Y:S02]  /*2880*/  ISETP.GT.AND P1, PT, R0.reuse, 0x18, PT ;  /* 0x000000180000780c */ /* 0x040fe40003f24270 */
[----:B------:R-:W-:-:S02]  /*2890*/  ISETP.GT.AND P6, PT, R0, 0x19, PT ;  /* 0x000000190000780c */ /* 0x000fc40003fc4270 */
[----:B------:R-:W-:Y:S02]  /*28a0*/  FSEL R75, R28, -INF , P5 ;  /* 0xff8000001c4b7808 */ /* 0x000fe40002800000 */
[----:B------:R-:W-:Y:S02]  /*28b0*/  ISETP.GT.AND P5, PT, R0, 0x20, PT ;  /* 0x000000200000780c */ /* 0x000fe40003fa4270 */
[----:B------:R-:W-:Y:S02]  /*28c0*/  FSEL R167, R36, -INF , P1 ;  /* 0xff80000024a77808 */ /* 0x000fe40000800000 */
[----:B------:R-:W-:Y:S02]  /*28d0*/  FSEL R171, R37, -INF , P6 ;  /* 0xff80000025ab7808 */ /* 0x000fe40003000000 */
[C---:B------:R-:W-:Y:S02]  /*28e0*/  ISETP.GT.AND P1, PT, R0.reuse, 0x30, PT ;  /* 0x000000300000780c */ /* 0x040fe40003f24270 */
[----:B------:R-:W-:-:S02]  /*28f0*/  ISETP.GT.AND P6, PT, R0, 0x31, PT ;  /* 0x000000310000780c */ /* 0x000fc40003fc4270 */
[----:B------:R-:W-:Y:S02]  /*2900*/  FSEL R29, R29, -INF , P3 ;  /* 0xff8000001d1d7808 */ /* 0x000fe40001800000 */
[----:B------:R-:W-:Y:S02]  /*2910*/  FSEL R12, R32, -INF , P4 ;  /* 0xff800000200c7808 */ /* 0x000fe40002000000 */
[----:B------:R-:W-:Y:S02]  /*2920*/  FSEL R162, R33, -INF , P2 ;  /* 0xff80000021a27808 */ /* 0x000fe40001000000 */
[----:B------:R-:W-:Y:S02]  /*2930*/  FMNMX.FTZ R24, R73, R25, !PT ;  /* 0x0000001949187209 */ /* 0x000fe40007810000 */
[C---:B------:R-:W-:Y:S02]  /*2940*/  ISETP.GT.AND P3, PT, R0.reuse, 0x21, PT ;  /* 0x000000210000780c */ /* 0x040fe40003f64270 */
[----:B------:R-:W-:-:S02]  /*2950*/  ISETP.GT.AND P4, PT, R0, 0x28, PT ;  /* 0x000000280000780c */ /* 0x000fc40003f84270 */
[----:B------:R-:W-:Y:S02]  /*2960*/  ISETP.GT.AND P2, PT, R0, 0x29, PT ;  /* 0x000000290000780c */ /* 0x000fe40003f44270 */
[----:B------:R-:W-:Y:S02]  /*2970*/  FSEL R159, R40, -INF , P5 ;  /* 0xff800000289f7808 */ /* 0x000fe40002800000 */
[----:B------:R-:W-:Y:S02]  /*2980*/  ISETP.GT.AND P5, PT, R0, 0x38, PT ;  /* 0x000000380000780c */ /* 0x000fe40003fa4270 */
[----:B------:R-:W-:Y:S02]  /*2990*/  FSEL R160, R48, -INF , P1 ;  /* 0xff80000030a07808 */ /* 0x000fe40000800000 */
[----:B------:R-:W-:Y:S02]  /*29a0*/  FSEL R164, R49, -INF , P6 ;  /* 0xff80000031a47808 */ /* 0x000fe40003000000 */
[----:B------:R-:W-:-:S02]  /*29b0*/  ISETP.GT.AND P1, PT, R0, 0x48, PT ;  /* 0x000000480000780c */ /* 0x000fc40003f24270 */
[----:B------:R-:W-:Y:S02]  /*29c0*/  ISETP.GT.AND P6, PT, R0, 0x49, PT ;  /* 0x000000490000780c */ /* 0x000fe40003fc4270 */
[----:B------:R-:W-:Y:S02]  /*29d0*/  FMNMX.FTZ R24, R75, R24, !PT ;  /* 0x000000184b187209 */ /* 0x000fe40007810000 */
[----:B------:R-:W-:Y:S02]  /*29e0*/  FSEL R163, R41, -INF , P3 ;  /* 0xff80000029a37808 */ /* 0x000fe40001800000 */
[----:B------:R-:W-:Y:S02]  /*29f0*/  FSEL R168, R44, -INF , P4 ;  /* 0xff8000002ca87808 */ /* 0x000fe40002000000 */
[----:B------:R-:W-:Y:S02]  /*2a00*/  FSEL R172, R45, -INF , P2 ;  /* 0xff8000002dac7808 */ /* 0x000fe40001000000 */
[----:B------:R-:W-:-:S02]  /*2a10*/  ISETP.GT.AND P3, PT, R0, 0x39, PT ;  /* 0x000000390000780c */ /* 0x000fc40003f64270 */
[C---:B------:R-:W-:Y:S02]  /*2a20*/  ISETP.GT.AND P4, PT, R0.reuse, 0x40, PT ;  /* 0x000000400000780c */ /* 0x040fe40003f84270 */
[----:B------:R-:W-:Y:S02]  /*2a30*/  ISETP.GT.AND P2, PT, R0, 0x41, PT ;  /* 0x000000410000780c */ /* 0x000fe40003f44270 */
[----:B------:R-:W-:Y:S02]  /*2a40*/  FSEL R169, R52, -INF , P5 ;  /* 0xff80000034a97808 */ /* 0x000fe40002800000 */
[----:B------:R-:W-:Y:S02]  /*2a50*/  ISETP.GT.AND P5, PT, R0, 0x50, PT ;  /* 0x000000500000780c */ /* 0x000fe40003fa4270 */
[----:B------:R-:W-:Y:S02]  /*2a60*/  FSEL R170, R60, -INF , P1 ;  /* 0xff8000003caa7808 */ /* 0x000fe40000800000 */
[----:B------:R-:W-:-:S02]  /*2a70*/  FSEL R174, R61, -INF , P6 ;  /* 0xff8000003dae7808 */ /* 0x000fc40003000000 */
[----:B------:R-:W-:Y:S02]  /*2a80*/  FMNMX.FTZ R33, R29, R24, !PT ;  /* 0x000000181d217209 */ /* 0x000fe40007810000 */
[C---:B------:R-:W-:Y:S02]  /*2a90*/  ISETP.GT.AND P1, PT, R13.reuse, RZ, PT ;  /* 0x000000ff0d00720c */ /* 0x040fe40003f24270 */
[----:B------:R-:W-:Y:S02]  /*2aa0*/  ISETP.GT.AND P6, PT, R13, 0x1, PT ;  /* 0x000000010d00780c */ /* 0x000fe40003fc4270 */
[----:B------:R-:W-:Y:S02]  /*2ab0*/  FSEL R173, R53, -INF , P3 ;  /* 0xff80000035ad7808 */ /* 0x000fe40001800000 */
[----:B------:R-:W-:Y:S02]  /*2ac0*/  FSEL R161, R56, -INF , P4 ;  /* 0xff80000038a17808 */ /* 0x000fe40002000000 */
[----:B------:R-:W-:-:S02]  /*2ad0*/  FSEL R165, R57, -INF , P2 ;  /* 0xff80000039a57808 */ /* 0x000fc40001000000 */
[C---:B------:R-:W-:Y:S02]  /*2ae0*/  ISETP.GT.AND P3, PT, R0.reuse, 0x51, PT ;  /* 0x000000510000780c */ /* 0x040fe40003f64270 */
[C---:B------:R-:W-:Y:S02]  /*2af0*/  ISETP.GT.AND P4, PT, R0.reuse, 0x58, PT ;  /* 0x000000580000780c */ /* 0x040fe40003f84270 */
[----:B------:R-:W-:Y:S02]  /*2b00*/  ISETP.GT.AND P2, PT, R0, 0x59, PT ;  /* 0x000000590000780c */ /* 0x000fe40003f44270 */
[----:B------:R-:W-:Y:S02]  /*2b10*/  FSEL R0, R64, -INF , P5 ;  /* 0xff80000040007808 */ /* 0x000fe40002800000 */
[----:B------:R-:W-:Y:S02]  /*2b20*/  FMNMX.FTZ R37, R12, R33, !PT ;  /* 0x000000210c257209 */ /* 0x000fe40007810000 */
[----:B------:R-:W-:-:S02]  /*2b30*/  ISETP.GT.AND P5, PT, R13, 0x8, PT ;  /* 0x000000080d00780c */ /* 0x000fc40003fa4270 */
[----:B------:R-:W-:Y:S02]  /*2b40*/  FSEL R33, R26, -INF , P1 ;  /* 0xff8000001a217808 */ /* 0x000fe40000800000 */
[----:B------:R-:W-:Y:S02]  /*2b50*/  FSEL R27, R27, -INF , P6 ;  /* 0xff8000001b1b7808 */ /* 0x000fe40003000000 */
[----:B------:R-:W-:Y:S02]  /*2b60*/  FSEL R166, R65, -INF , P3 ;  /* 0xff80000041a67808 */ /* 0x000fe40001800000 */
[----:B------:R-:W-:Y:S02]  /*2b70*/  FMNMX.FTZ R26, R162, R37, !PT ;  /* 0x00000025a21a7209 */ /* 0x000fe40007810000 */
[----:B------:R-:W-:Y:S02]  /*2b80*/  ISETP.GT.AND P3, PT, R13, 0x9, PT ;  /* 0x000000090d00780c */ /* 0x000fe40003f64270 */
[----:B------:R-:W-:-:S02]  /*2b90*/  FSEL R37, R30, -INF , P5 ;  /* 0xff8000001e257808 */ /* 0x000fc40002800000 */
[----:B------:R-:W-:Y:S02]  /*2ba0*/  FMNMX.FTZ R24, R33, R27, !PT ;  /* 0x0000001b21187209 */ /* 0x000fe40007810000 */
[----:B------:R-:W-:Y:S02]  /*2bb0*/  FMNMX.FTZ R26, R167, R26, !PT ;  /* 0x0000001aa71a7209 */ /* 0x000fe40007810000 */
[----:B------:R-:W-:Y:S02]  /*2bc0*/  ISETP.GT.AND P1, PT, R13, 0x10, PT ;  /* 0x000000100d00780c */ /* 0x000fe40003f24270 */
[----:B------:R-:W-:Y:S02]  /*2bd0*/  FSEL R31, R31, -INF , P3 ;  /* 0xff8000001f1f7808 */ /* 0x000fe40001800000 */
[----:B------:R-:W-:Y:S02]  /*2be0*/  FMNMX.FTZ R24, R37, R24, !PT ;  /* 0x0000001825187209 */ /* 0x000fe40007810000 */
[----:B------:R-:W-:-:S02]  /*2bf0*/  FMNMX.FTZ R26, R171, R26, !PT ;  /* 0x0000001aab1a7209 */ /* 0x000fc40007810000 */
[----:B------:R-:W-:Y:S02]  /*2c00*/  ISETP.GT.AND P6, PT, R13, 0x11, PT ;  /* 0x000000110d00780c */ /* 0x000fe40003fc4270 */
[----:B------:R-:W-:Y:S02]  /*2c10*/  FSEL R177, R34, -INF , P1 ;  /* 0xff80000022b17808 */ /* 0x000fe40000800000 */
[----:B------:R-:W-:Y:S02]  /*2c20*/  FMNMX.FTZ R24, R31, R24, !PT ;  /* 0x000000181f187209 */ /* 0x000fe40007810000 */
        /* <DEDUP_REMOVED lines=44> */
[----:B------:R-:W-:-:S02]  /*2ef0*/  ISETP.GT.AND P6, PT, R13, 0x41, PT ;  /* 0x000000410d00780c */ /* 0x000fc40003fc4270 */
[----:B------:R-:W-:Y:S02]  /*2f00*/  FSEL R180, R58, -INF , P1 ;  /* 0xff8000003ab47808 */ /* 0x000fe40000800000 */
[----:B------:R-:W-:Y:S02]  /*2f10*/  FMNMX.FTZ R35, R206, R35, !PT ;  /* 0x00000023ce237209 */ /* 0x000fe40007810000 */
[----:B------:R-:W-:Y:S02]  /*2f20*/  FMNMX.FTZ R39, R174, R39, !PT ;  /* 0x00000027ae277209 */ /* 0x000fe40007810000 */
[----:B------:R-:W-:Y:S02]  /*2f30*/  ISETP.GT.AND P5, PT, R13, 0x48, PT ;  /* 0x000000480d00780c */ /* 0x000fe40003fa4270 */
[----:B------:R-:W-:Y:S02]  /*2f40*/  FSEL R196, R59, -INF , P6 ;  /* 0xff8000003bc47808 */ /* 0x000fe40003000000 */
[----:B------:R-:W-:-:S02]  /*2f50*/  FMNMX.FTZ R35, R180, R35, !PT ;  /* 0x00000023b4237209 */ /* 0x000fc40007810000 */
        /* <DEDUP_REMOVED lines=21> */
[----:B------:R-:W-:Y:S02]  /*30b0*/  FSEL R211, R71, -INF , P2 ;  /* 0xff80000047d37808 */ /* 0x000fe40001000000 */
[----:B------:R-:W-:Y:S01]  /*30c0*/  FMNMX.FTZ R24, R209, R24, !PT ;  /* 0x00000018d1187209 */ /* 0x000fe20007810000 */
[----:B------:R-:W1:Y:S03]  /*30d0*/  SHFL.BFLY PT, R26, R39, 0x2, 0x1f ;  /* 0x0c401f00271a7f89 */ /* 0x000e6600000e0000 */
[----:B------:R-:W-:-:S05]  /*30e0*/  FMNMX.FTZ R24, R211, R24, !PT ;  /* 0x00000018d3187209 */ /* 0x000fca0007810000 */
[----:B------:R-:W3:Y:S01]  /*30f0*/  SHFL.BFLY PT, R13, R24, 0x2, 0x1f ;  /* 0x0c401f00180d7f89 */ /* 0x000ee200000e0000 */
[----:B-1----:R-:W-:-:S05]  /*3100*/  FMNMX.FTZ R26, R39, R26, !PT ;  /* 0x0000001a271a7209 */ /* 0x002fca0007810000 */
[----:B------:R-:W1:Y:S01]  /*3110*/  SHFL.BFLY PT, R35, R26, 0x1, 0x1f ;  /* 0x0c201f001a237f89 */ /* 0x000e6200000e0000 */
[----:B---3--:R-:W-:Y:S01]  /*3120*/  FMNMX.FTZ R28, R24, R13, !PT ;  /* 0x0000000d181c7209 */ /* 0x008fe20007810000 */
[----:B------:R-:W-:Y:S01]  /*3130*/  IMAD.U32 R13, RZ, RZ, UR4 ;  /* 0x00000004ff0d7e24 */ /* 0x000fe2000f8e00ff */
[----:B------:R-:W-:-:S03]  /*3140*/  UIMAD UR4, UR36, 0xc00, UR7 ;  /* 0x00000c00240478a4 */ /* 0x000fc6000f8e0207 */
[----:B------:R-:W3:Y:S04]  /*3150*/  SHFL.BFLY PT, R39, R28, 0x1, 0x1f ;  /* 0x0c201f001c277f89 */ /* 0x000ee800000e0000 */
[----:B------:R-:W-:Y:S01]  /*3160*/  UMOV UR10, UR4 ;  /* 0x00000004000a7c82 */ /* 0x000fe20008000000 */
[----:B-1----:R-:W-:-:S04]  /*3170*/  FMNMX.FTZ R204, R26, R35, !PT ;  /* 0x000000231acc7209 */ /* 0x002fc80007810000 */
[C---:B------:R-:W-:Y:S01]  /*3180*/  FSETP.NEU.FTZ.AND P1, PT, R204.reuse, -INF , PT ;  /* 0xff800000cc00780b */ /* 0x040fe20003f3d000 */
[----:B------:R-:W-:Y:S01]  /*3190*/  FMUL.FTZ R212, R204, R13 ;  /* 0x0000000dccd47220 */ /* 0x000fe20000410000 */
[----:B---3--:R-:W-:-:S04]  /*31a0*/  FMNMX.FTZ R156, R28, R39, !PT ;  /* 0x000000271c9c7209 */ /* 0x008fc80007810000 */
[----:B------:R-:W-:Y:S02]  /*31b0*/  FSEL R212, R212, RZ, P1 ;  /* 0x000000ffd4d47208 */ /* 0x000fe40000800000 */
[C---:B------:R-:W-:Y:S01]  /*31c0*/  FSETP.NEU.FTZ.AND P1, PT, R156.reuse, -INF , PT ;  /* 0xff8000009c00780b */ /* 0x040fe20003f3d000 */
[-C--:B------:R-:W-:Y:S02]  /*31d0*/  FMUL.FTZ R214, R156, R13.reuse ;  /* 0x0000000d9cd67220 */ /* 0x080fe40000410000 */
[-CC-:B------:R-:W-:Y:S01]  /*31e0*/  FFMA.FTZ R184, R73, R13.reuse, -R212.reuse ;  /* 0x0000000d49b87223 */ /* 0x180fe200000108d4 */
[-CC-:B------:R-:W-:Y:S01]  /*31f0*/  FFMA.FTZ R185, R25, R13.reuse, -R212.reuse ;  /* 0x0000000d19b97223 */ /* 0x180fe200000108d4 */
[-CC-:B------:R-:W-:Y:S01]  /*3200*/  FFMA.FTZ R186, R75, R13.reuse, -R212.reuse ;  /* 0x0000000d4bba7223 */ /* 0x180fe200000108d4 */
[----:B------:R-:W-:Y:S01]  /*3210*/  FSEL R214, R214, RZ, P1 ;  /* 0x000000ffd6d67208 */ /* 0x000fe20000800000 */
[-C--:B------:R-:W-:Y:S01]  /*3220*/  FFMA.FTZ R187, R29, R13.reuse, -R212 ;  /* 0x0000000d1dbb7223 */ /* 0x080fe200000108d4 */
[----:B-----5:R-:W-:Y:S01]  /*3230*/  LOP3.LUT P1, RZ, R72, 0x7f, RZ, 0xc0, !PT ;  /* 0x0000007f48ff7812 */ /* 0x020fe2000782c0ff */
[----:B------:R-:W-:Y:S01]  /*3240*/  MUFU.EX2 R184, R184 ;  /* 0x000000b800b87308 */ /* 0x000fe20000000800 */
[----:B------:R-:W-:Y:S01]  /*3250*/  SHF.R.U32.HI R72, RZ, 0x7, R72 ;  /* 0x00000007ff487819 */ /* 0x000fe20000011648 */
[-CC-:B------:R-:W-:Y:S01]  /*3260*/  FFMA.FTZ R188, R33, R13.reuse, -R214.reuse ;  /* 0x0000000d21bc7223 */ /* 0x180fe200000108d6 */
[-CC-:B------:R-:W-:Y:S01]  /*3270*/  FFMA.FTZ R189, R27, R13.reuse, -R214.reuse ;  /* 0x0000000d1bbd7223 */ /* 0x180fe200000108d6 */
[-CC-:B------:R-:W-:Y:S01]  /*3280*/  FFMA.FTZ R190, R37, R13.reuse, -R214.reuse ;  /* 0x0000000d25be7223 */ /* 0x180fe200000108d6 */
[----:B------:R-:W-:Y:S01]  /*3290*/  IADD3 R157, -R72, 0xb, RZ ;  /* 0x0000000b489d7810 */ /* 0x000fe20007ffe1ff */
[-C--:B------:R-:W-:Y:S01]  /*32a0*/  FFMA.FTZ R192, R31, R13.reuse, -R214 ;  /* 0x0000000d1fc07223 */ /* 0x080fe200000108d6 */
[-CC-:B------:R-:W-:Y:S01]  /*32b0*/  FFMA.FTZ R12, R12, R13.reuse, -R212.reuse ;  /* 0x0000000d0c0c7223 */ /* 0x180fe200000108d4 */
[----:B------:R-:W1:Y:S01]  /*32c0*/  MUFU.EX2 R185, R185 ;  /* 0x000000b900b97308 */ /* 0x000e620000000800 */
[-CC-:B------:R-:W-:Y:S01]  /*32d0*/  FFMA.FTZ R162, R162, R13.reuse, -R212.reuse ;  /* 0x0000000da2a27223 */ /* 0x180fe200000108d4 */
[-CC-:B------:R-:W-:Y:S01]  /*32e0*/  FFMA.FTZ R167, R167, R13.reuse, -R212.reuse ;  /* 0x0000000da7a77223 */ /* 0x180fe200000108d4 */
[----:B------:R-:W-:Y:S01]  /*32f0*/  FFMA.FTZ R171, R171, R13, -R212 ;  /* 0x0000000dabab7223 */ /* 0x000fe200000108d4 */
[----:B------:R-:W-:-:S02]  /*3300*/  @!P1 VIADD R24, R191, 0x32440 ;  /* 0x00032440bf189836 */ /* 0x000fc40000000000 */
[-CC-:B------:R-:W-:Y:S01]  /*3310*/  FFMA.FTZ R177, R177, R13.reuse, -R214.reuse ;  /* 0x0000000db1b17223 */ /* 0x180fe200000108d6 */
[-CC-:B------:R-:W-:Y:S01]  /*3320*/  FFMA.FTZ R181, R181, R13.reuse, -R214.reuse ;  /* 0x0000000db5b57223 */ /* 0x180fe200000108d6 */
[-C--:B------:R-:W-:Y:S01]  /*3330*/  FFMA.FTZ R193, R193, R13.reuse, -R214 ;  /* 0x0000000dc1c17223 */ /* 0x080fe200000108d6 */
[----:B------:R-:W-:Y:S01]  /*3340*/  MUFU.EX2 R186, R186 ;  /* 0x000000ba00ba7308 */ /* 0x000fe20000000800 */
[----:B------:R-:W-:Y:S01]  /*3350*/  @!P1 PRMT R24, RZ, 0x654, R24 ;  /* 0x00000654ff189816 */ /* 0x000fe20000000018 */
[----:B------:R3:W-:Y:S06]  /*3360*/  BAR.ARV R157, 0x100 ;  /* 0x0004009d0000751d */ /* 0x0007ec0000002000 */
[----:B------:R4:W-:Y:S01]  /*3370*/  @!P1 SYNCS.ARRIVE.TRANS64.RED.A1T0 RZ, [R24+URZ], RZ ;  /* 0x000000ff18ff99a7 */ /* 0x0009e2000810043f */
[----:B------:R-:W5:Y:S01]  /*3380*/  MUFU.EX2 R187, R187 ;  /* 0x000000bb00bb7308 */ /* 0x000f620000000800 */
[----:B------:R2:W-:Y:S01]  /*3390*/  BAR.SYNC.DEFER_BLOCKING R215, 0x100 ;  /* 0x000400d70000751d */ /* 0x0005e20000010000 */
[----:B-1----:R-:W-:Y:S01]  /*33a0*/  F2FP.F16.F32.PACK_AB R152, R185, R184 ;  /* 0x000000b8b998723e */ /* 0x002fe200000000ff */
[-C--:B------:R-:W-:Y:S01]  /*33b0*/  FFMA.FTZ R198, R198, R13.reuse, -R214 ;  /* 0x0000000dc6c67223 */ /* 0x080fe200000108d6 */
[-CC-:B------:R-:W-:Y:S01]  /*33c0*/  FFMA.FTZ R216, R163, R13.reuse, -R212.reuse ;  /* 0x0000000da3d87223 */ /* 0x180fe200000108d4 */
[-CC-:B------:R-:W-:Y:S01]  /*33d0*/  FFMA.FTZ R163, R168, R13.reuse, -R212.reuse ;  /* 0x0000000da8a37223 */ /* 0x180fe200000108d4 */
[-C--:B------:R-:W-:Y:S01]  /*33e0*/  FFMA.FTZ R168, R172, R13.reuse, -R212 ;  /* 0x0000000daca87223 */ /* 0x080fe200000108d4 */
[-C--:B------:R-:W-:Y:S01]  /*33f0*/  FFMA.FTZ R172, R178, R13.reuse, -R214 ;  /* 0x0000000db2ac7223 */ /* 0x080fe200000108d6 */
[----:B------:R-:W-:Y:S01]  /*3400*/  MUFU.EX2 R188, R188 ;  /* 0x000000bc00bc7308 */ /* 0x000fe20000000800 */
[-C--:B------:R-:W-:Y:S01]  /*3410*/  FFMA.FTZ R159, R159, R13.reuse, -R212 ;  /* 0x0000000d9f9f7223 */ /* 0x080fe200000108d4 */
[-CC-:B--2---:R-:W-:Y:S01]  /*3420*/  FFMA.FTZ R215, R182, R13.reuse, -R214.reuse ;  /* 0x0000000db6d77223 */ /* 0x184fe200000108d6 */
[-CC-:B------:R-:W-:Y:S01]  /*3430*/  FFMA.FTZ R178, R194, R13.reuse, -R214.reuse ;  /* 0x0000000dc2b27223 */ /* 0x180fe200000108d6 */
[-C--:B------:R-:W-:Y:S01]  /*3440*/  FFMA.FTZ R199, R199, R13.reuse, -R214 ;  /* 0x0000000dc7c77223 */ /* 0x080fe200000108d6 */
[-CC-:B------:R-:W-:Y:S01]  /*3450*/  FFMA.FTZ R227, R164, R13.reuse, -R212.reuse ;  /* 0x0000000da4e37223 */ /* 0x180fe200000108d4 */
[-CC-:B------:R-:W-:Y:S01]  /*3460*/  FFMA.FTZ R164, R169, R13.reuse, -R212.reuse ;  /* 0x0000000da9a47223 */ /* 0x180fe200000108d4 */
[-C--:B------:R-:W-:Y:S01]  /*3470*/  FFMA.FTZ R169, R173, R13.reuse, -R212 ;  /* 0x0000000dada97223 */ /* 0x080fe200000108d4 */
[----:B------:R-:W1:Y:S01]  /*3480*/  MUFU.EX2 R189, R189 ;  /* 0x000000bd00bd7308 */ /* 0x000e620000000800 */
[----:B-----5:R-:W-:Y:S01]  /*3490*/  F2FP.F16.F32.PACK_AB R154, R187, R186 ;  /* 0x000000babb9a723e */ /* 0x020fe200000000ff */
[-C--:B------:R-:W-:Y:S01]  /*34a0*/  FFMA.FTZ R173, R179, R13.reuse, -R214 ;  /* 0x0000000db3ad7223 */ /* 0x080fe200000108d6 */
[-C--:B------:R-:W-:Y:S01]  /*34b0*/  FFMA.FTZ R160, R160, R13.reuse, -R212 ;  /* 0x0000000da0a07223 */ /* 0x080fe200000108d4 */
[-CC-:B------:R-:W-:Y:S01]  /*34c0*/  FFMA.FTZ R182, R183, R13.reuse, -R214.reuse ;  /* 0x0000000db7b67223 */ /* 0x180fe200000108d6 */
[-CC-:B------:R-:W-:Y:S01]  /*34d0*/  FFMA.FTZ R179, R195, R13.reuse, -R214.reuse ;  /* 0x0000000dc3b37223 */ /* 0x180fe200000108d6 */
[-C--:B------:R-:W-:Y:S01]  /*34e0*/  FFMA.FTZ R194, R206, R13.reuse, -R214 ;  /* 0x0000000dcec27223 */ /* 0x080fe200000108d6 */
[-CC-:B------:R-:W-:Y:S01]  /*34f0*/  FFMA.FTZ R206, R165, R13.reuse, -R212.reuse ;  /* 0x0000000da5ce7223 */ /* 0x180fe200000108d4 */
[----:B------:R-:W-:Y:S01]  /*3500*/  MUFU.EX2 R190, R190 ;  /* 0x000000be00be7308 */ /* 0x000fe20000000800 */
[-CC-:B------:R-:W-:Y:S01]  /*3510*/  FFMA.FTZ R165, R170, R13.reuse, -R212.reuse ;  /* 0x0000000daaa57223 */ /* 0x180fe200000108d4 */
[-C--:B------:R-:W-:Y:S01]  /*3520*/  FFMA.FTZ R170, R174, R13.reuse, -R212 ;  /* 0x0000000daeaa7223 */ /* 0x080fe200000108d4 */
[-C--:B------:R-:W-:Y:S01]  /*3530*/  FFMA.FTZ R174, R180, R13.reuse, -R214 ;  /* 0x0000000db4ae7223 */ /* 0x080fe200000108d6 */
[-C--:B------:R-:W-:Y:S01]  /*3540*/  FFMA.FTZ R161, R161, R13.reuse, -R212 ;  /* 0x0000000da1a17223 */ /* 0x080fe200000108d4 */
[-CC-:B------:R-:W-:Y:S01]  /*3550*/  FFMA.FTZ R183, R196, R13.reuse, -R214.reuse ;  /* 0x0000000dc4b77223 */ /* 0x180fe200000108d6 */
[-CC-:B------:R-:W-:Y:S01]  /*3560*/  FFMA.FTZ R180, R208, R13.reuse, -R214.reuse ;  /* 0x0000000dd0b47223 */ /* 0x180fe200000108d6 */
[-C--:B------:R-:W-:Y:S01]  /*3570*/  FFMA.FTZ R195, R210, R13.reuse, -R214 ;  /* 0x0000000dd2c37223 */ /* 0x080fe200000108d6 */
[----:B------:R-:W2:Y:S01]  /*3580*/  MUFU.EX2 R192, R192 ;  /* 0x000000c000c07308 */ /* 0x000ea20000000800 */
[----:B-1----:R-:W-:Y:S01]  /*3590*/  F2FP.F16.F32.PACK_AB R153, R189, R188 ;  /* 0x000000bcbd99723e */ /* 0x002fe200000000ff */
[-CC-:B------:R-:W-:Y:S01]  /*35a0*/  FFMA.FTZ R229, R166, R13.reuse, -R212.reuse ;  /* 0x0000000da6e57223 */ /* 0x180fe200000108d4 */
[-CC-:B------:R-:W-:Y:S01]  /*35b0*/  FFMA.FTZ R166, R175, R13.reuse, -R212.reuse ;  /* 0x0000000dafa67223 */ /* 0x180fe200000108d4 */
[-C--:B------:R-:W-:Y:S01]  /*35c0*/  FFMA.FTZ R175, R176, R13.reuse, -R212 ;  /* 0x0000000db0af7223 */ /* 0x080fe200000108d4 */
[-C--:B------:R-:W-:Y:S01]  /*35d0*/  FFMA.FTZ R176, R207, R13.reuse, -R214 ;  /* 0x0000000dcfb07223 */ /* 0x080fe200000108d6 */
[-C--:B------:R-:W-:Y:S01]  /*35e0*/  FFMA.FTZ R0, R0, R13.reuse, -R212 ;  /* 0x0000000d00007223 */ /* 0x080fe200000108d4 */
[-CC-:B------:R-:W-:Y:S01]  /*35f0*/  FFMA.FTZ R197, R197, R13.reuse, -R214.reuse ;  /* 0x0000000dc5c57223 */ /* 0x180fe200000108d6 */
[----:B------:R-:W1:Y:S01]  /*3600*/  MUFU.EX2 R12, R12 ;  /* 0x0000000c000c7308 */ /* 0x000e620000000800 */
[-CC-:B------:R-:W-:Y:S01]  /*3610*/  FFMA.FTZ R196, R209, R13.reuse, -R214.reuse ;  /* 0x0000000dd1c47223 */ /* 0x180fe200000108d6 */
[----:B------:R-:W-:Y:S01]  /*3620*/  FFMA.FTZ R207, R211, R13, -R214 ;  /* 0x0000000dd3cf7223 */ /* 0x000fe200000108d6 */
[----:B------:R-:W-:Y:S01]  /*3630*/  FADD.FTZ R185, R184, R185 ;  /* 0x000000b9b8b97221 */ /* 0x000fe20000010000 */
[----:B------:R-:W-:Y:S01]  /*3640*/  FADD.FTZ R189, R188, R189 ;  /* 0x000000bdbcbd7221 */ /* 0x000fe20000010000 */
[----:B------:R-:W-:-:S02]  /*3650*/  @!P1 VIADD R191, R191, 0x32460 ;  /* 0x00032460bfbf9836 */ /* 0x000fc40000000000 */
[----:B------:R-:W-:Y:S01]  /*3660*/  FADD.FTZ R186, R186, R185 ;  /* 0x000000b9baba7221 */ /* 0x000fe20000010000 */
[----:B------:R-:W-:Y:S01]  /*3670*/  MUFU.EX2 R162, R162 ;  /* 0x000000a200a27308 */ /* 0x000fe20000000800 */
[----:B--2---:R-:W-:Y:S01]  /*3680*/  F2FP.F16.F32.PACK_AB R155, R192, R190 ;  /* 0x000000bec09b723e */ /* 0x004fe200000000ff */
[----:B------:R-:W-:Y:S01]  /*3690*/  FADD.FTZ R189, R190, R189 ;  /* 0x000000bdbebd7221 */ /* 0x000fe20000010000 */
[----:B------:R-:W-:Y:S01]  /*36a0*/  FADD.FTZ R187, R187, R186 ;  /* 0x000000babbbb7221 */ /* 0x000fe20000010000 */
[----:B------:R-:W-:Y:S01]  /*36b0*/  @!P1 PRMT R191, RZ, 0x654, R191 ;  /* 0x00000654ffbf9816 */ /* 0x000fe200000000bf */
[----:B----4-:R-:W-:Y:S01]  /*36c0*/  WARPGROUP.ARRIVE ;  /* 0x00000000000079c5 */ /* 0x010fe20000000000 */
[----:B------:R-:W-:Y:S02]  /*36d0*/  FADD.FTZ R192, R192, R189 ;  /* 0x000000bdc0c07221 */ /* 0x000fe40000010000 */
[----:B------:R-:W-:Y:S01]  /*36e0*/  MUFU.EX2 R167, R167 ;  /* 0x000000a700a77308 */ /* 0x000fe20000000800 */
[----:B-1----:R-:W-:-:S02]  /*36f0*/  FADD.FTZ R187, R12, R187 ;  /* 0x000000bb0cbb7221 */ /* 0x002fc40000010000 */
[----:B------:R-:W-:Y:S01]  /*3700*/  HGMMA.64x256x16.F32 R24, R152, gdesc[UR8].tnspB, RZ, !UPT, gsb0 ;  /* 0x43e0000898187df0 */ /* 0x000fe2000c0008ff */
[----:B------:R-:W-:Y:S01]  /*3710*/  UIADD3 UR10, UR4, 0x80, URZ ;  /* 0x00000080040a7890 */ /* 0x000fe2000fffe03f */
[----:B------:R-:W-:-:S03]  /*3720*/  UMOV UR11, 0x40000040 ;  /* 0x40000040000b7882 */ /* 0x000fc60000000000 */
[----:B------:R-:W-:Y:S08]  /*3730*/  MUFU.EX2 R171, R171 ;  /* 0x000000ab00ab7308 */ /* 0x000ff00000000800 */
[----:B------:R-:W1:Y:S08]  /*3740*/  MUFU.EX2 R177, R177 ;  /* 0x000000b100b17308 */ /* 0x000e700000000800 */
[----:B------:R-:W2:Y:S08]  /*3750*/  MUFU.EX2 R181, R181 ;  /* 0x000000b500b57308 */ /* 0x000eb00000000800 */
[----:B------:R-:W-:Y:S01]  /*3760*/  MUFU.EX2 R193, R193 ;  /* 0x000000c100c17308 */ /* 0x000fe20000000800 */
[----:B-1----:R-:W-:-:S07]  /*3770*/  FADD.FTZ R192, R177, R192 ;  /* 0x000000c0b1c07221 */ /* 0x002fce0000010000 */
[----:B------:R-:W1:Y:S01]  /*3780*/  MUFU.EX2 R198, R198 ;  /* 0x000000c600c67308 */ /* 0x000e620000000800 */
[----:B--2---:R-:W-:-:S07]  /*3790*/  FADD.FTZ R192, R181, R192 ;  /* 0x000000c0b5c07221 */ /* 0x004fce0000010000 */
[----:B------:R-:W-:Y:S08]  /*37a0*/  MUFU.EX2 R159, R159 ;  /* 0x0000009f009f7308 */ /* 0x000ff00000000800 */
[----:B------:R-:W2:Y:S08]  /*37b0*/  MUFU.EX2 R216, R216 ;  /* 0x000000d800d87308 */ /* 0x000eb00000000800 */
[----:B------:R-:W-:Y:S08]  /*37c0*/  MUFU.EX2 R163, R163 ;  /* 0x000000a300a37308 */ /* 0x000ff00000000800 */
[----:B------:R-:W-:Y:S08]  /*37d0*/  MUFU.EX2 R168, R168 ;  /* 0x000000a800a87308 */ /* 0x000ff00000000800 */
[----:B------:R-:W-:Y:S08]  /*37e0*/  MUFU.EX2 R172, R172 ;  /* 0x000000ac00ac7308 */ /* 0x000ff00000000800 */
[----:B------:R-:W4:Y:S08]  /*37f0*/  MUFU.EX2 R215, R215 ;  /* 0x000000d700d77308 */ /* 0x000f300000000800 */
[----:B------:R-:W-:Y:S08]  /*3800*/  MUFU.EX2 R178, R178 ;  /* 0x000000b200b27308 */ /* 0x000ff00000000800 */
[----:B------:R-:W5:Y:S08]  /*3810*/  MUFU.EX2 R199, R199 ;  /* 0x000000c700c77308 */ /* 0x000f700000000800 */
[----:B------:R-:W-:Y:S08]  /*3820*/  MUFU.EX2 R160, R160 ;  /* 0x000000a000a07308 */ /* 0x000ff00000000800 */
[----:B------:R-:W3:Y:S08]  /*3830*/  MUFU.EX2 R227, R227 ;  /* 0x000000e300e37308 */ /* 0x000ef00000000800 */
[----:B------:R-:W-:Y:S08]  /*3840*/  MUFU.EX2 R164, R164 ;  /* 0x000000a400a47308 */ /* 0x000ff00000000800 */
[----:B------:R-:W-:Y:S08]  /*3850*/  MUFU.EX2 R169, R169 ;  /* 0x000000a900a97308 */ /* 0x000ff00000000800 */
[----:B------:R-:W-:Y:S08]  /*3860*/  MUFU.EX2 R173, R173 ;  /* 0x000000ad00ad7308 */ /* 0x000ff00000000800 */
[----:B------:R-:W3:Y:S08]  /*3870*/  MUFU.EX2 R182, R182 ;  /* 0x000000b600b67308 */ /* 0x000ef00000000800 */
[----:B------:R-:W-:Y:S08]  /*3880*/  MUFU.EX2 R179, R179 ;  /* 0x000000b300b37308 */ /* 0x000ff00000000800 */
[----:B------:R-:W3:Y:S08]  /*3890*/  MUFU.EX2 R194, R194 ;  /* 0x000000c200c27308 */ /* 0x000ef00000000800 */
        /* <DEDUP_REMOVED lines=12> */
[----:B------:R-:W-:Y:S01]  /*3960*/  MUFU.EX2 R197, R197 ;  /* 0x000000c500c57308 */ /* 0x000fe20000000800 */
[----:B------:R-:W-:-:S02]  /*3970*/  WARPGROUP.DEPBAR.LE gsb0, 0x0 ;  /* 0x00008000000079c5 */ /* 0x000fc40000010000 */
[C---:B------:R-:W-:Y:S01]  /*3980*/  F2FP.F16.F32.PACK_AB R152, R162.reuse, R12 ;  /* 0x0000000ca298723e */ /* 0x040fe200000000ff */
[----:B------:R-:W-:Y:S01]  /*3990*/  FADD.FTZ R162, R162, R187 ;  /* 0x000000bba2a27221 */ /* 0x000fe20000010000 */
[----:B------:R-:W-:Y:S02]  /*39a0*/  F2FP.F16.F32.PACK_AB R153, R181, R177 ;  /* 0x000000b1b599723e */ /* 0x000fe400000000ff */
[----:B------:R-:W-:Y:S01]  /*39b0*/  F2FP.F16.F32.PACK_AB R154, R171, R167 ;  /* 0x000000a7ab9a723e */ /* 0x000fe200000000ff */
[----:B------:R-:W3:Y:S01]  /*39c0*/  MUFU.EX2 R176, R176 ;  /* 0x000000b000b07308 */ /* 0x000ee20000000800 */
[C---:B-1----:R-:W-:Y:S01]  /*39d0*/  F2FP.F16.F32.PACK_AB R155, R198.reuse, R193 ;  /* 0x000000c1c69b723e */ /* 0x042fe200000000ff */
[----:B------:R-:W-:Y:S01]  /*39e0*/  FADD.FTZ R162, R167, R162 ;  /* 0x000000a2a7a27221 */ /* 0x000fe20000010000 */
[----:B------:R-:W-:Y:S02]  /*39f0*/  FADD.FTZ R193, R193, R192 ;  /* 0x000000c0c1c17221 */ /* 0x000fe40000010000 */
[----:B------:R-:W-:Y:S01]  /*3a00*/  WARPGROUP.ARRIVE ;  /* 0x00000000000079c5 */ /* 0x000fe20000000000 */
[----:B------:R-:W-:Y:S01]  /*3a10*/  FADD.FTZ R162, R171, R162 ;  /* 0x000000a2aba27221 */ /* 0x000fe20000010000 */
[----:B------:R-:W-:Y:S01]  /*3a20*/  FADD.FTZ R193, R198, R193 ;  /* 0x000000c1c6c17221 */ /* 0x000fe20000010000 */
[----:B------:R-:W-:Y:S03]  /*3a30*/  MUFU.EX2 R196, R196 ;  /* 0x000000c400c47308 */ /* 0x000fe60000000800 */
[----:B------:R-:W-:Y:S01]  /*3a40*/  HGMMA.64x256x16.F32 R24, R152, gdesc[UR8].tnspB, R24, gsb0 ;  /* 0x43e0000898187df0 */ /* 0x000fe20008000818 */
[----:B------:R-:W-:Y:S01]  /*3a50*/  UIADD3 UR10, UR4, 0x100, URZ ;  /* 0x00000100040a7890 */ /* 0x000fe2000fffe03f */
[----:B------:R-:W-:-:S03]  /*3a60*/  UMOV UR11, 0x40000040 ;  /* 0x40000040000b7882 */ /* 0x000fc60000000000 */
[----:B------:R-:W1:Y:S01]  /*3a70*/  MUFU.EX2 R207, R207 ;  /* 0x000000cf00cf7308 */ /* 0x000e620000000800 */
[----:B------:R-:W-:Y:S02]  /*3a80*/  WARPGROUP.DEPBAR.LE gsb0, 0x0 ;  /* 0x00008000000079c5 */ /* 0x000fe40000010000 */
[----:B--2---:R-:W-:Y:S01]  /*3a90*/  F2FP.F16.F32.PACK_AB R152, R216, R159 ;  /* 0x0000009fd898723e */ /* 0x004fe200000000ff */
[----:B------:R-:W-:Y:S01]  /*3aa0*/  FADD.FTZ R159, R159, R162 ;  /* 0x000000a29f9f7221 */ /* 0x000fe20000010000 */
[----:B----4-:R-:W-:Y:S01]  /*3ab0*/  F2FP.F16.F32.PACK_AB R153, R215, R172 ;  /* 0x000000acd799723e */ /* 0x010fe200000000ff */
[----:B------:R-:W-:Y:S01]  /*3ac0*/  FADD.FTZ R172, R172, R193 ;  /* 0x000000c1acac7221 */ /* 0x000fe20000010000 */
[----:B------:R-:W-:Y:S01]  /*3ad0*/  F2FP.F16.F32.PACK_AB R154, R168, R163 ;  /* 0x000000a3a89a723e */ /* 0x000fe200000000ff */
[----:B------:R-:W-:Y:S01]  /*3ae0*/  FADD.FTZ R216, R216, R159 ;  /* 0x0000009fd8d87221 */ /* 0x000fe20000010000 */
[----:B-----5:R-:W-:Y:S01]  /*3af0*/  F2FP.F16.F32.PACK_AB R155, R199, R178 ;  /* 0x000000b2c79b723e */ /* 0x020fe200000000ff */
        /* <DEDUP_REMOVED lines=10> */
[----:B---3--:R-:W-:Y:S01]  /*3ba0*/  F2FP.F16.F32.PACK_AB R152, R227, R160 ;  /* 0x000000a0e398723e */ /* 0x008fe200000000ff */
        /* <DEDUP_REMOVED lines=15> */
[----:B------:R-:W-:Y:S01]  /*3ca0*/  UIADD3 UR4, UR4, 0x280, URZ ;  /* 0x0000028004047890 */ /* 0x000fe2000fffe03f */
        /* <DEDUP_REMOVED lines=15> */
[----:B------:R-:W-:Y:S01]  /*3da0*/  UMOV UR10, UR4 ;  /* 0x00000004000a7c82 */ /* 0x000fe20008000000 */
[----:B------:R-:W-:Y:S01]  /*3db0*/  UMOV UR11, 0x40000040 ;  /* 0x40000040000b7882 */ /* 0x000fe20000000000 */
[----:B------:R-:W-:Y:S02]  /*3dc0*/  WARPGROUP.DEPBAR.LE gsb0, 0x0 ;  /* 0x00008000000079c5 */ /* 0x000fe40000010000 */
[----:B------:R-:W-:Y:S01]  /*3dd0*/  F2FP.F16.F32.PACK_AB R152, R229, R0 ;  /* 0x00000000e598723e */ /* 0x000fe200000000ff */
[----:B------:R-:W-:Y:S01]  /*3de0*/  FADD.FTZ R0, R0, R165 ;  /* 0x000000a500007221 */ /* 0x000fe20000010000 */
[C---:B------:R-:W-:Y:S01]  /*3df0*/  F2FP.F16.F32.PACK_AB R153, R176.reuse, R197 ;  /* 0x000000c5b099723e */ /* 0x040fe200000000ff */
        /* <DEDUP_REMOVED lines=12> */
[----:B------:R-:W-:Y:S01]  /*3ec0*/  SHF.R.U32.HI R153, RZ, 0x1f, R158 ;  /* 0x0000001fff997819 */ /* 0x000fe2000001169e */
[----:B------:R1:W-:Y:S03]  /*3ed0*/  @!P1 SYNCS.ARRIVE.TRANS64.RED.A1T0 RZ, [R191+URZ], RZ ;  /* 0x000000ffbfff99a7 */ /* 0x0003e6000810043f */
[----:B------:R-:W-:-:S04]  /*3ee0*/  LEA.HI.SX32 R153, R158, R153, 0x1c ;  /* 0x000000999e997211 */ /* 0x000fc800078fe2ff */
[----:B------:R-:W-:-:S04]  /*3ef0*/  VIMNMX R220, RZ, R153, !PT ;  /* 0x00000099ffdc7248 */ /* 0x000fc80007fe0100 */
[----:B------:R-:W-:-:S13]  /*3f00*/  ISETP.GE.AND P2, PT, R205, R220, PT ;  /* 0x000000dccd00720c */ /* 0x000fda0003f46270 */
[----:B-1----:R-:W-:Y:S05]  /*3f10*/  @!P2 BRA `(.L_x_3416) ;  /* 0x000000280094a947 */ /* 0x002fea0003800000 */
[----:B------:R-:W-:Y:S02]  /*3f20*/  IMAD.MOV.U32 R207, RZ, RZ, R156 ;  /* 0x000000ffffcf7224 */ /* 0x000fe400078e009c */
[----:B------:R-:W-:-:S07]  /*3f30*/  IMAD.MOV.U32 R206, RZ, RZ, R204 ;  /* 0x000000ffffce7224 */ /* 0x000fce00078e00cc */
.L_x_3425:
[----:B------:R-:W-:-:S04]  /*3f40*/  UIADD3 UR36, UR36, 0x1, URZ ;  /* 0x0000000124247890 */ /* 0x000fc8000fffe03f */
[----:B------:R-:W-:-:S04]  /*3f50*/  UISETP.NE.AND UP0, UPT, UR36, 0x2, UPT ;  /* 0x000000022400788c */ /* 0x000fc8000bf05270 */
[----:B------:R-:W-:Y:S02]  /*3f60*/  USEL UR4, URZ, 0x1, UP0 ;  /* 0x000000013f047887 */ /* 0x000fe40008000000 */
[----:B------:R-:W-:Y:S02]  /*3f70*/  USEL UR36, UR36, URZ, UP0 ;  /* 0x0000003f24247287 */ /* 0x000fe40008000000 */
[----:B------:R-:W-:Y:S01]  /*3f80*/  ULOP3.LUT UR37, UR37, UR4, URZ, 0x3c, !UPT ;  /* 0x0000000425257292 */ /* 0x000fe2000f8e3c3f */
[----:B-1----:R-:W-:Y:S11]  /*3f90*/  @!P0 BRA `(.L_x_3417) ;  /* 0x0000000000048947 */ /* 0x002ff60003800000 */
[----:B------:R-:W-:Y:S01]  /*3fa0*/  BPT.TRAP 0x1 ;  /* 0x000000040000795c */ /* 0x000fe20000300000 */
.L_x_3417:
[----:B------:R-:W-:Y:S01]  /*3fb0*/  ULEA UR4, UR36, UR39, 0x3 ;  /* 0x0000002724047291 */ /* 0x000fe2000f8e183f */
[----:B------:R-:W-:-:S05]  /*3fc0*/  IMAD.U32 R13, RZ, RZ, UR37 ;  /* 0x00000025ff0d7e24 */ /* 0x000fca000f8e00ff */
[----:B------:R-:W-:-:S04]  /*3fd0*/  SHF.L.U32 R13, R13, 0x1f, RZ ;  /* 0x0000001f0d0d7819 */ /* 0x000fc800000006ff */
[----:B------:R1:W2:Y:S01]  /*3fe0*/  SYNCS.PHASECHK.TRANS64.TRYWAIT P2, [UR4+0x32430], R13 ;  /* 0x0324300dff0075a7 */ /* 0x0002a20008040144 */
[----:B------:R-:W-:Y:S05]  /*3ff0*/  @!P0 BRA `(.L_x_3418) ;  /* 0x0000000000048947 */ /* 0x000fea0003800000 */
[----:B------:R-:W-:Y:S01]  /*4000*/  BPT.TRAP 0x1 ;  /* 0x000000040000795c */ /* 0x000fe20000300000 */
.L_x_3418:
[----:B--2---:R-:W-:Y:S05]  /*4010*/  @P2 BRA `(.L_x_3419) ;  /* 0x0000000000082947 */ /* 0x004fea0003800000 */
[----:B------:R-:W2:Y:S02]  /*4020*/  SYNCS.PHASECHK.TRANS64.TRYWAIT P2, [UR4+0x32430], R13 ;  /* 0x0324300dff0075a7 */ /* 0x000ea40008040144 */
[----:B--2---:R-:W-:Y:S05]  /*4030*/  @!P2 BRA `(.L_x_3420) ;  /* 0x000000a00070a947 */ /* 0x004fea0003800000 */
.L_x_3419:
[----:B------:R-:W-:Y:S01]  /*4040*/  R2UR UR56, R200 ;  /* 0x00000000c83872ca */ /* 0x000fe200000e0000 */
[----:B------:R-:W-:Y:S01]  /*4050*/  UIMAD UR5, UR36, 0x300, UR38 ;  /* 0x00000300240578a4 */ /* 0x000fe2000f8e0226 */
[----:B------:R-:W-:Y:S01]  /*4060*/  R2UR UR57, R201 ;  /* 0x00000000c93972ca */ /* 0x000fe200000e0000 */
[----:B--2---:R-:W-:Y:S01]  /*4070*/  WARPGROUP.ARRIVE ;  /* 0x00000000000079c5 */ /* 0x004fe20000000000 */
        /* <DEDUP_REMOVED lines=27> */
.L_x_3421:
[----:B------:R2:W3:Y:S01]  /*4230*/  SYNCS.PHASECHK.TRANS64.TRYWAIT P2, [UR4+0x32450], R13 ;  /* 0x0324500dff0075a7 */ /* 0x0004e20008040144 */
[----:B------:R-:W-:Y:S05]  /*4240*/  @!P0 BRA `(.L_x_3422) ;  /* 0x0000000000048947 */ /* 0x000fea0003800000 */
[----:B------:R-:W-:Y:S01]  /*4250*/  BPT.TRAP 0x1 ;  /* 0x000000040000795c */ /* 0x000fe20000300000 */
.L_x_3422:
[----:B---3--:R-:W-:Y:S05]  /*4260*/  @P2 BRA `(.L_x_3423) ;  /* 0x0000000000082947 */ /* 0x008fea0003800000 */
[----:B------:R-:W3:Y:S02]  /*4270*/  SYNCS.PHASECHK.TRANS64.TRYWAIT P2, [UR4+0x32450], R13 ;  /* 0x0324500dff0075a7 */ /* 0x000ee40008040144 */
[----:B---3--:R-:W-:Y:S05]  /*4280*/  @!P2 BRA `(.L_x_3424) ;  /* 0x0000009c00f4a947 */ /* 0x008fea0003800000 */
.L_x_3423:
[----:B------:R-:W-:Y:S01]  /*4290*/  R2UR UR56, R16 ;  /* 0x00000000103872ca */ /* 0x000fe200000e0000 */
[----:B------:R-:W-:Y:S01]  /*42a0*/  UIMAD UR5, UR36, 0xc00, UR6 ;  /* 0x00000c00240578a4 */ /* 0x000fe2000f8e0206 */
[----:B------:R-:W-:Y:S01]  /*42b0*/  R2UR UR57, R17 ;  /* 0x00000000113972ca */ /* 0x000fe200000e0000 */
[----:B------:R-:W-:Y:S01]  /*42c0*/  WARPGROUP.ARRIVE ;  /* 0x00000000000079c5 */ /* 0x000fe20000000000 */
[----:B------:R-:W-:Y:S01]  /*42d0*/  UMOV UR59, 0x40000040 ;  /* 0x40000040003b7882 */ /* 0x000fe20000000000 */
[----:B------:R-:W-:Y:S01]  /*42e0*/  UIADD3 UR10, UR5, 0x304, URZ ;  /* 0x00000304050a7890 */ /* 0x000fe2000fffe03f */
[----:B---3--:R-:W3:Y:S01]  /*42f0*/  LDC R204, c[0x0][0x2e0] ;  /* 0x0000b800ffcc7b82 */ /* 0x008ee20000000800 */
[----:B------:R-:W-:Y:S01]  /*4300*/  UMOV UR11, 0x40000040 ;  /* 0x40000040000b7882 */ /* 0x000fe20000000000 */
[----:B------:R-:W-:Y:S01]  /*4310*/  UMOV UR58, UR5 ;  /* 0x00000005003a7c82 */ /* 0x000fe20008000000 */
[----:B------:R-:W-:Y:S01]  /*4320*/  UIADD3 UR14, UR5, 0x306, URZ ;  /* 0x00000306050e7890 */ /* 0x000fe2000fffe03f */
[----:B-12---:R-:W-:Y:S01]  /*4330*/  IMAD R13, R205, -0x60, R221 ;  /* 0xffffffa0cd0d7824 */ /* 0x006fe200078e02dd */
[----:B------:R-:W-:Y:S01]  /*4340*/  UMOV UR15, 0x40000040 ;  /* 0x40000040000f7882 */ /* 0x000fe20000000000 */
[----:B------:R-:W-:Y:S01]  /*4350*/  UIADD3 UR18, UR5, 0x600, URZ ;  /* 0x0000060005127890 */ /* 0x000fe2000fffe03f */
[----:B------:R-:W1:Y:S01]  /*4360*/  S2R R215, SR_TID.X ;  /* 0x0000000000d77919 */ /* 0x000e620000002100 */
[----:B------:R-:W-:Y:S01]  /*4370*/  UMOV UR19, 0x40000040 ;  /* 0x4000004000137882 */ /* 0x000fe20000000000 */
[----:B------:R-:W-:Y:S01]  /*4380*/  HGMMA.64x96x16.F32 R152, gdesc[UR56], R152, gsb0 ;  /* 0x01600000389879f0 */ /* 0x000fe20008000898 */
[----:B------:R-:W-:Y:S01]  /*4390*/  R2UR UR56, R14 ;  /* 0x000000000e3872ca */ /* 0x000fe200000e0000 */
[----:B------:R-:W-:Y:S01]  /*43a0*/  UIADD3 UR58, UR5, 0x2, URZ ;  /* 0x00000002053a7890 */ /* 0x000fe2000fffe03f */
[----:B------:R-:W-:Y:S01]  /*43b0*/  R2UR UR57, R15 ;  /* 0x000000000f3972ca */ /* 0x000fe200000e0000 */
[----:B------:R-:W-:Y:S01]  /*43c0*/  UMOV UR59, 0x40000040 ;  /* 0x40000040003b7882 */ /* 0x000fe20000000000 */
[----:B------:R-:W-:Y:S01]  /*43d0*/  UIADD3 UR22, UR5, 0x602, URZ ;  /* 0x0000060205167890 */ /* 0x000fe2000fffe03f */
[----:B------:R-:W-:Y:S01]  /*43e0*/  IADD3 R13, R13, 0x1, RZ ;  /* 0x000000010d0d7810 */ /* 0x000fe20007ffe0ff */
        /* <DEDUP_REMOVED lines=11> */
[----:B-1----:R-:W-:-:S05]  /*44a0*/  SHF.R.U32.HI R215, RZ, 0x7, R215 ;  /* 0x00000007ffd77819 */ /* 0x002fca00000116d7 */
[----:B------:R-:W-:Y:S01]  /*44b0*/  VIADD R226, R215, 0x8 ;  /* 0x00000008d7e27836 */ /* 0x000fe20000000000 */
[----:B------:R-:W-:Y:S02]  /*44c0*/  WARPGROUP.DEPBAR.LE gsb0, 0x0 ;  /* 0x00008000000079c5 */ /* 0x000fe40000010000 */
        /* <DEDUP_REMOVED lines=34> */
[----:B------:R-:W-:Y:S01]  /*46f0*/  ULDC UR5, c[0x0][0x404] ;  /* 0x0001010000057ab9 */ /* 0x000fe20000000800 */
[----:B------:R-:W-:Y:S02]  /*4700*/  WARPGROUP.DEPBAR.LE gsb0, 0x0 ;  /* 0x00008000000079c5 */ /* 0x000fe40000010000 */
[----:B------:R-:W-:-:S06]  /*4710*/  WARPGROUP.ARRIVE ;  /* 0x00000000000079c5 */ /* 0x000fcc0000000000 */
[----:B------:R-:W-:Y:S01]  /*4720*/  HGMMA.64x96x16.F32 R152, gdesc[UR8], R152, gsb0 ;  /* 0x01600000089879f0 */ /* 0x000fe20008000898 */
[----:B------:R-:W-:Y:S02]  /*4730*/  ULDC.64 UR10, c[0x0][0x3f8] ;  /* 0x0000fe00000a7ab9 */ /* 0x000fe40000000a00 */
[----:B------:R-:W-:-:S04]  /*4740*/  UISETP.NE.U32.AND UP0, UPT, UR10, URZ, UPT ;  /* 0x0000003f0a00728c */ /* 0x000fc8000bf05070 */
[----:B------:R-:W-:-:S03]  /*4750*/  UISETP.NE.AND.EX UP0, UPT, UR11, URZ, UPT, UP0 ;  /* 0x0000003f0b00728c */ /* 0x000fc6000bf05300 */
[----:B------:R-:W-:Y:S01]  /*4760*/  UMOV UR11, 0x40000040 ;  /* 0x40000040000b7882 */ /* 0x000fe20000000000 */
[----:B------:R-:W-:-:S06]  /*4770*/  USEL UR5, UR5, 0x1, UP0 ;  /* 0x0000000105057887 */ /* 0x000fcc0008000000 */
[----:B---3--:R-:W-:Y:S01]  /*4780*/  IMAD R13, R204, UR5, R13 ;  /* 0x00000005cc0d7c24 */ /* 0x008fe2000f8e020d */
[----:B------:R-:W-:-:S03]  /*4790*/  ULDC UR5, c[0x0][0x288] ;  /* 0x0000a20000057ab9 */ /* 0x000fc60000000800 */
[----:B------:R-:W-:-:S04]  /*47a0*/  VIADD R13, R13, -UR5 ;  /* 0x800000050d0d7c36 */ /* 0x000fc80008000000 */
[----:B------:R-:W-:-:S04]  /*47b0*/  IMAD R204, R222, -0x2, R13 ;  /* 0xfffffffedecc7824 */ /* 0x000fc800078e020d */
[----:B------:R-:W-:-:S04]  /*47c0*/  IMAD.IADD R204, R223, 0x1, R204 ;  /* 0x00000001dfcc7824 */ /* 0x000fc800078e02cc */
[C---:B------:R-:W-:Y:S01]  /*47d0*/  VIADD R13, R204.reuse, 0x8 ;  /* 0x00000008cc0d7836 */ /* 0x040fe20000000000 */
[C---:B------:R-:W-:Y:S02]  /*47e0*/  ISETP.GT.AND P6, PT, R204.reuse, RZ, PT ;  /* 0x000000ffcc00720c */ /* 0x040fe40003fc4270 */
        /* <DEDUP_REMOVED lines=35> */
[----:B------:R-:W-:-:S02]  /*4a20*/  ISETP.GT.AND P4, PT, R204, 0x21, PT ;  /* 0x00000021cc00780c */ /* 0x000fc40003f84270 */
[----:B------:R-:W-:Y:S02]  /*4a30*/  FSEL R153, R153, -INF , P5 ;  /* 0xff80000099997808 */ /* 0x000fe40002800000 */
[C---:B------:R-:W-:Y:S02]  /*4a40*/  ISETP.GT.AND P5, PT, R204.reuse, 0x18, PT ;  /* 0x00000018cc00780c */ /* 0x040fe40003fa4270 */
[----:B------:R-:W-:Y:S02]  /*4a50*/  FSEL R161, R161, -INF , P6 ;  /* 0xff800000a1a17808 */ /* 0x000fe40003000000 */
[----:B------:R-:W-:Y:S02]  /*4a60*/  ISETP.GT.AND P6, PT, R204, 0x28, PT ;  /* 0x00000028cc00780c */ /* 0x000fe40003fc4270 */
[----:B------:R-:W-:Y:S02]  /*4a70*/  FSEL R169, R169, -INF , P4 ;  /* 0xff800000a9a97808 */ /* 0x000fe40002000000 */
[----:B------:R-:W-:-:S02]  /*4a80*/  FSEL R208, R156, -INF , P2 ;  /* 0xff8000009cd07808 */ /* 0x000fc40001000000 */
[----:B------:R-:W-:Y:S02]  /*4a90*/  FSEL R157, R157, -INF , P3 ;  /* 0xff8000009d9d7808 */ /* 0x000fe40001800000 */
[C---:B------:R-:W-:Y:S02]  /*4aa0*/  ISETP.GT.AND P4, PT, R204.reuse, 0x38, PT ;  /* 0x00000038cc00780c */ /* 0x040fe40003f84270 */
[C---:B------:R-:W-:Y:S02]  /*4ab0*/  ISETP.GT.AND P2, PT, R204.reuse, 0x19, PT ;  /* 0x00000019cc00780c */ /* 0x040fe40003f44270 */
[----:B------:R-:W-:Y:S02]  /*4ac0*/  ISETP.GT.AND P3, PT, R204, 0x20, PT ;  /* 0x00000020cc00780c */ /* 0x000fe40003f64270 */
[----:B------:R-:W-:Y:S02]  /*4ad0*/  FMNMX.FTZ R156, R152, R206, !PT ;  /* 0x000000ce989c7209 */ /* 0x000fe40007810000 */
[----:B------:R-:W-:-:S02]  /*4ae0*/  FSEL R164, R164, -INF , P5 ;  /* 0xff800000a4a47808 */ /* 0x000fc40002800000 */
[----:B------:R-:W-:Y:S02]  /*4af0*/  ISETP.GT.AND P5, PT, R204, 0x29, PT ;  /* 0x00000029cc00780c */ /* 0x000fe40003fa4270 */
[----:B------:R-:W-:Y:S02]  /*4b00*/  FSEL R172, R172, -INF , P6 ;  /* 0xff800000acac7808 */ /* 0x000fe40003000000 */
[----:B------:R-:W-:Y:S02]  /*4b10*/  ISETP.GT.AND P6, PT, R204, 0x39, PT ;  /* 0x00000039cc00780c */ /* 0x000fe40003fc4270 */
[----:B------:R-:W-:Y:S02]  /*4b20*/  FSEL R180, R180, -INF , P4 ;  /* 0xff800000b4b47808 */ /* 0x000fe40002000000 */
[----:B------:R-:W-:Y:S02]  /*4b30*/  FSEL R165, R165, -INF , P2 ;  /* 0xff800000a5a57808 */ /* 0x000fe40001000000 */
[----:B------:R-:W-:-:S02]  /*4b40*/  FSEL R168, R168, -INF , P3 ;  /* 0xff800000a8a87808 */ /* 0x000fc40001800000 */
[C---:B------:R-:W-:Y:S02]  /*4b50*/  ISETP.GT.AND P4, PT, R204.reuse, 0x49, PT ;  /* 0x00000049cc00780c */ /* 0x040fe40003f84270 */
[----:B------:R-:W-:Y:S02]  /*4b60*/  FMNMX.FTZ R209, R153, R156, !PT ;  /* 0x0000009c99d17209 */ /* 0x000fe40007810000 */
[C---:B------:R-:W-:Y:S02]  /*4b70*/  ISETP.GT.AND P2, PT, R204.reuse, 0x30, PT ;  /* 0x00000030cc00780c */ /* 0x040fe40003f44270 */
[C---:B------:R-:W-:Y:S02]  /*4b80*/  ISETP.GT.AND P3, PT, R204.reuse, 0x31, PT ;  /* 0x00000031cc00780c */ /* 0x040fe40003f64270 */
[----:B------:R-:W-:Y:S02]  /*4b90*/  FSEL R173, R173, -INF , P5 ;  /* 0xff800000adad7808 */ /* 0x000fe40002800000 */
[----:B------:R-:W-:-:S02]  /*4ba0*/  ISETP.GT.AND P5, PT, R204, 0x40, PT ;  /* 0x00000040cc00780c */ /* 0x000fc40003fa4270 */
[----:B------:R-:W-:Y:S02]  /*4bb0*/  FSEL R181, R181, -INF , P6 ;  /* 0xff800000b5b57808 */ /* 0x000fe40003000000 */
[----:B------:R-:W-:Y:S02]  /*4bc0*/  ISETP.GT.AND P6, PT, R204, 0x50, PT ;  /* 0x00000050cc00780c */ /* 0x000fe40003fc4270 */
[----:B------:R-:W-:Y:S02]  /*4bd0*/  FSEL R189, R189, -INF , P4 ;  /* 0xff800000bdbd7808 */ /* 0x000fe40002000000 */
[----:B------:R-:W-:Y:S02]  /*4be0*/  FMNMX.FTZ R156, R208, R209, !PT ;  /* 0x000000d1d09c7209 */ /* 0x000fe40007810000 */
[----:B------:R-:W-:Y:S02]  /*4bf0*/  FSEL R176, R176, -INF , P2 ;  /* 0xff800000b0b07808 */ /* 0x000fe40001000000 */
[----:B------:R-:W-:-:S02]  /*4c00*/  FSEL R177, R177, -INF , P3 ;  /* 0xff800000b1b17808 */ /* 0x000fc40001800000 */
[----:B------:R-:W-:Y:S02]  /*4c10*/  ISETP.GT.AND P4, PT, R13, RZ, PT ;  /* 0x000000ff0d00720c */ /* 0x000fe40003f84270 */
[C---:B------:R-:W-:Y:S02]  /*4c20*/  ISETP.GT.AND P2, PT, R204.reuse, 0x41, PT ;  /* 0x00000041cc00780c */ /* 0x040fe40003f44270 */
[----:B------:R-:W-:Y:S02]  /*4c30*/  ISETP.GT.AND P3, PT, R204, 0x48, PT ;  /* 0x00000048cc00780c */ /* 0x000fe40003f64270 */
[----:B------:R-:W-:Y:S02]  /*4c40*/  FSEL R184, R184, -INF , P5 ;  /* 0xff800000b8b87808 */ /* 0x000fe40002800000 */
[----:B------:R-:W-:Y:S02]  /*4c50*/  ISETP.GT.AND P5, PT, R204, 0x51, PT ;  /* 0x00000051cc00780c */ /* 0x000fe40003fa4270 */
[----:B------:R-:W-:-:S02]  /*4c60*/  FSEL R192, R192, -INF , P6 ;  /* 0xff800000c0c07808 */ /* 0x000fc40003000000 */
[----:B------:R-:W-:Y:S02]  /*4c70*/  FMNMX.FTZ R209, R157, R156, !PT ;  /* 0x0000009c9dd17209 */ /* 0x000fe40007810000 */
[----:B------:R-:W-:Y:S02]  /*4c80*/  ISETP.GT.AND P6, PT, R13, 0x1, PT ;  /* 0x000000010d00780c */ /* 0x000fe40003fc4270 */
[----:B------:R-:W-:Y:S02]  /*4c90*/  FSEL R154, R154, -INF , P4 ;  /* 0xff8000009a9a7808 */ /* 0x000fe40002000000 */
[----:B------:R-:W-:Y:S02]  /*4ca0*/  FSEL R185, R185, -INF , P2 ;  /* 0xff800000b9b97808 */ /* 0x000fe40001000000 */
[----:B------:R-:W-:Y:S02]  /*4cb0*/  FSEL R188, R188, -INF , P3 ;  /* 0xff800000bcbc7808 */ /* 0x000fe40001800000 */
[----:B------:R-:W-:-:S02]  /*4cc0*/  ISETP.GT.AND P2, PT, R204, 0x58, PT ;  /* 0x00000058cc00780c */ /* 0x000fc40003f44270 */
[----:B------:R-:W-:Y:S02]  /*4cd0*/  ISETP.GT.AND P3, PT, R204, 0x59, PT ;  /* 0x00000059cc00780c */ /* 0x000fe40003f64270 */
        /* <DEDUP_REMOVED lines=87> */
[----:B------:R-:W-:Y:S02]  /*5250*/  FMNMX.FTZ R158, R196, R167, !PT ;  /* 0x000000a7c49e7209 */ /* 0x000fe40007810000 */
[----:B------:R-:W-:-:S02]  /*5260*/  FSEL R199, R199, -INF , P3 ;  /* 0xff800000c7c77808 */ /* 0x000fc40001800000 */
[----:B------:R-:W-:Y:S02]  /*5270*/  FMNMX.FTZ R156, R198, R13, !PT ;  /* 0x0000000dc69c7209 */ /* 0x000fe40007810000 */
[----:B------:R-:W-:Y:S01]  /*5280*/  FMNMX.FTZ R158, R197, R158, !PT ;  /* 0x0000009ec59e7209 */ /* 0x000fe20007810000 */
[----:B------:R-:W1:Y:S01]  /*5290*/  LDC R13, c[0x0][0xa80] ;  /* 0x0002a000ff0d7b82 */ /* 0x000e620000000800 */
[----:B------:R-:W-:-:S03]  /*52a0*/  FMNMX.FTZ R156, R199, R156, !PT ;  /* 0x0000009cc79c7209 */ /* 0x000fc60007810000 */
[----:B------:R-:W2:Y:S04]  /*52b0*/  SHFL.BFLY PT, R167, R158, 0x2, 0x1f ;  /* 0x0c401f009ea77f89 */ /* 0x000ea800000e0000 */
[----:B------:R-:W3:Y:S01]  /*52c0*/  SHFL.BFLY PT, R159, R156, 0x2, 0x1f ;  /* 0x0c401f009c9f7f89 */ /* 0x000ee200000e0000 */
[----:B--2---:R-:W-:Y:S02]  /*52d0*/  FMNMX.FTZ R167, R158, R167, !PT ;  /* 0x000000a79ea77209 */ /* 0x004fe40007810000 */
[----:B---3--:R-:W-:-:S03]  /*52e0*/  FMNMX.FTZ R213, R156, R159, !PT ;  /* 0x0000009f9cd57209 */ /* 0x008fc60007810000 */
[----:B------:R-:W2:Y:S04]  /*52f0*/  SHFL.BFLY PT, R204, R167, 0x1, 0x1f ;  /* 0x0c201f00a7cc7f89 */ /* 0x000ea800000e0000 */
[----:B------:R-:W3:Y:S01]  /*5300*/  SHFL.BFLY PT, R214, R213, 0x1, 0x1f ;  /* 0x0c201f00d5d67f89 */ /* 0x000ee200000e0000 */
[----:B--2---:R-:W-:Y:S02]  /*5310*/  FMNMX.FTZ R204, R167, R204, !PT ;  /* 0x000000cca7cc7209 */ /* 0x004fe40007810000 */
[----:B---3--:R-:W-:-:S03]  /*5320*/  FMNMX.FTZ R156, R213, R214, !PT ;  /* 0x000000d6d59c7209 */ /* 0x008fc60007810000 */
[CC--:B-1----:R-:W-:Y:S01]  /*5330*/  FMUL.FTZ R212, R204.reuse, R13.reuse ;  /* 0x0000000dccd47220 */ /* 0x0c2fe20000410000 */
[----:B------:R-:W-:Y:S02]  /*5340*/  FSETP.NEU.FTZ.AND P2, PT, R204, -INF , PT ;  /* 0xff800000cc00780b */ /* 0x000fe40003f5d000 */
[C---:B------:R-:W-:Y:S01]  /*5350*/  FSETP.NEU.FTZ.AND P3, PT, R156.reuse, -INF , PT ;  /* 0xff8000009c00780b */ /* 0x040fe20003f7d000 */
[----:B------:R-:W-:Y:S01]  /*5360*/  FMUL.FTZ R216, R156, R13 ;  /* 0x0000000d9cd87220 */ /* 0x000fe20000410000 */
[----:B------:R-:W-:-:S04]  /*5370*/  FSEL R212, R212, RZ, P2 ;  /* 0x000000ffd4d47208 */ /* 0x000fc80001000000 */
[----:B------:R-:W-:Y:S01]  /*5380*/  FSEL R216, R216, RZ, P3 ;  /* 0x000000ffd8d87208 */ /* 0x000fe20001800000 */
[-CC-:B------:R-:W-:Y:S01]  /*5390*/  FFMA.FTZ R159, R153, R13.reuse, -R212.reuse ;  /* 0x0000000d999f7223 */ /* 0x180fe200000108d4 */
[----:B------:R-:W-:Y:S01]  /*53a0*/  FSEL R153, R204, RZ, P2 ;  /* 0x000000ffcc997208 */ /* 0x000fe20001000000 */
[-CC-:B------:R-:W-:Y:S01]  /*53b0*/  FFMA.FTZ R158, R152, R13.reuse, -R212.reuse ;  /* 0x0000000d989e7223 */ /* 0x180fe200000108d4 */
[-C--:B------:R-:W-:Y:S01]  /*53c0*/  FFMA.FTZ R167, R208, R13.reuse, -R212 ;  /* 0x0000000dd0a77223 */ /* 0x080fe200000108d4 */
[-CC-:B------:R-:W-:Y:S01]  /*53d0*/  FFMA.FTZ R213, R154, R13.reuse, -R216.reuse ;  /* 0x0000000d9ad57223 */ /* 0x180fe200000108d8 */
[----:B------:R-:W-:Y:S01]  /*53e0*/  FSEL R154, R156, RZ, P3 ;  /* 0x000000ff9c9a7208 */ /* 0x000fe20001800000 */
[-CC-:B------:R-:W-:Y:S01]  /*53f0*/  FFMA.FTZ R214, R155, R13.reuse, -R216.reuse ;  /* 0x0000000d9bd67223 */ /* 0x180fe200000108d8 */
[----:B------:R-:W-:Y:S01]  /*5400*/  FFMA.FTZ R155, R211, R13, -R216 ;  /* 0x0000000dd39b7223 */ /* 0x000fe200000108d8 */
[----:B------:R-:W-:Y:S01]  /*5410*/  FADD.FTZ R152, -R153, R206 ;  /* 0x000000ce99987221 */ /* 0x000fe20000010100 */
[----:B------:R-:W-:-:S02]  /*5420*/  IMAD.U32 R211, RZ, RZ, UR4 ;  /* 0x00000004ffd37e24 */ /* 0x000fc4000f8e00ff */
[----:B------:R-:W-:Y:S01]  /*5430*/  FADD.FTZ R154, -R154, R207 ;  /* 0x000000cf9a9a7221 */ /* 0x000fe20000010100 */
[-C--:B------:R-:W-:Y:S01]  /*5440*/  FFMA.FTZ R208, R157, R13.reuse, -R212 ;  /* 0x0000000d9dd07223 */ /* 0x080fe200000108d4 */
[-C--:B------:R-:W-:Y:S01]  /*5450*/  FMUL.FTZ R207, R152, R13.reuse ;  /* 0x0000000d98cf7220 */ /* 0x080fe20000410000 */
[----:B------:R-:W-:Y:S01]  /*5460*/  @!P1 VIADD R152, R211, 0x32440 ;  /* 0x00032440d3989836 */ /* 0x000fe20000000000 */
[----:B------:R-:W-:Y:S01]  /*5470*/  IADD3 R157, -R215, 0xb, RZ ;  /* 0x0000000bd79d7810 */ /* 0x000fe20007ffe1ff */
[-C--:B------:R-:W-:Y:S01]  /*5480*/  FMUL.FTZ R215, R154, R13.reuse ;  /* 0x0000000d9ad77220 */ /* 0x080fe20000410000 */
[-C--:B------:R-:W-:Y:S01]  /*5490*/  FFMA.FTZ R210, R210, R13.reuse, -R216 ;  /* 0x0000000dd2d27223 */ /* 0x080fe200000108d8 */
[----:B------:R-:W-:Y:S01]  /*54a0*/  MUFU.EX2 R158, R158 ;  /* 0x0000009e009e7308 */ /* 0x000fe20000000800 */
[----:B------:R-:W-:Y:S01]  /*54b0*/  @!P1 PRMT R152, RZ, 0x654, R152 ;  /* 0x00000654ff989816 */ /* 0x000fe20000000098 */
[----:B------:R1:W-:Y:S06]  /*54c0*/  BAR.ARV R157, 0x100 ;  /* 0x0004009d0000751d */ /* 0x0003ec0000002000 */
[----:B------:R2:W-:Y:S01]  /*54d0*/  @!P1 SYNCS.ARRIVE.TRANS64.RED.A1T0 RZ, [R152+URZ], RZ ;  /* 0x000000ff98ff99a7 */ /* 0x0005e2000810043f */
[----:B------:R-:W3:Y:S01]  /*54e0*/  MUFU.EX2 R207, R207 ;  /* 0x000000cf00cf7308 */ /* 0x000ee20000000800 */
[----:B------:R-:W-:Y:S01]  /*54f0*/  UIMAD UR4, UR36, 0xc00, UR7 ;  /* 0x00000c00240478a4 */ /* 0x000fe2000f8e0207 */
[-CC-:B------:R-:W-:Y:S01]  /*5500*/  FFMA.FTZ R160, R160, R13.reuse, -R212.reuse ;  /* 0x0000000da0a07223 */ /* 0x180fe200000108d4 */
[-CC-:B------:R-:W-:Y:S01]  /*5510*/  FFMA.FTZ R161, R161, R13.reuse, -R212.reuse ;  /* 0x0000000da1a17223 */ /* 0x180fe200000108d4 */
[-CC-:B------:R-:W-:Y:S01]  /*5520*/  FFMA.FTZ R164, R164, R13.reuse, -R212.reuse ;  /* 0x0000000da4a47223 */ /* 0x180fe200000108d4 */
[-C--:B------:R-:W-:Y:S01]  /*5530*/  FFMA.FTZ R165, R165, R13.reuse, -R212 ;  /* 0x0000000da5a57223 */ /* 0x080fe200000108d4 */
[-CC-:B------:R-:W-:Y:S01]  /*5540*/  FFMA.FTZ R162, R162, R13.reuse, -R216.reuse ;  /* 0x0000000da2a27223 */ /* 0x180fe200000108d8 */
[-CC-:B------:R-:W-:Y:S01]  /*5550*/  FFMA.FTZ R163, R163, R13.reuse, -R216.reuse ;  /* 0x0000000da3a37223 */ /* 0x180fe200000108d8 */
[----:B------:R-:W4:Y:S01]  /*5560*/  MUFU.EX2 R215, R215 ;  /* 0x000000d700d77308 */ /* 0x000f220000000800 */
[----:B------:R-:W-:Y:S01]  /*5570*/  UMOV UR10, UR4 ;  /* 0x00000004000a7c82 */ /* 0x000fe20008000000 */
[-CC-:B------:R-:W-:Y:S01]  /*5580*/  FFMA.FTZ R166, R166, R13.reuse, -R216.reuse ;  /* 0x0000000da6a67223 */ /* 0x180fe200000108d8 */
[-C--:B------:R-:W-:Y:S01]  /*5590*/  FFMA.FTZ R209, R209, R13.reuse, -R216 ;  /* 0x0000000dd1d17223 */ /* 0x080fe200000108d8 */
[-CC-:B------:R-:W-:Y:S01]  /*55a0*/  FFMA.FTZ R168, R168, R13.reuse, -R212.reuse ;  /* 0x0000000da8a87223 */ /* 0x180fe200000108d4 */
[-CC-:B------:R-:W-:Y:S01]  /*55b0*/  FFMA.FTZ R169, R169, R13.reuse, -R212.reuse ;  /* 0x0000000da9a97223 */ /* 0x180fe200000108d4 */
[-CC-:B------:R-:W-:Y:S01]  /*55c0*/  FFMA.FTZ R172, R172, R13.reuse, -R212.reuse ;  /* 0x0000000dacac7223 */ /* 0x180fe200000108d4 */
[----:B------:R-:W-:Y:S01]  /*55d0*/  FFMA.FTZ R173, R173, R13, -R212 ;  /* 0x0000000dadad7223 */ /* 0x000fe200000108d4 */
[----:B------:R-:W2:Y:S01]  /*55e0*/  MUFU.EX2 R159, R159 ;  /* 0x0000009f009f7308 */ /* 0x000ea20000000800 */
[-C--:B---3--:R-:W-:Y:S01]  /*55f0*/  FMUL.FTZ R24, R24, R207.reuse ;  /* 0x000000cf18187220 */ /* 0x088fe20000410000 */
        /* <DEDUP_REMOVED lines=133> */
[----:B--2---:R-:W-:Y:S01]  /*5e50*/  F2FP.F16.F32.PACK_AB R152, R159, R158 ;  /* 0x0000009e9f98723e */ /* 0x004fe200000000ff */
[----:B------:R-:W-:Y:S01]  /*5e60*/  MUFU.EX2 R160, R160 ;  /* 0x000000a000a07308 */ /* 0x000fe20000000800 */
[----:B---3--:R-:W-:Y:S01]  /*5e70*/  F2FP.F16.F32.PACK_AB R154, R208, R167 ;  /* 0x000000a7d09a723e */ /* 0x008fe200000000ff */
[--C-:B------:R-:W-:Y:S01]  /*5e80*/  FFMA.FTZ R170, R170, R13, -R216.reuse ;  /* 0x0000000daaaa7223 */ /* 0x100fe200000108d8 */
[----:B-----5:R-:W-:Y:S01]  /*5e90*/  F2FP.F16.F32.PACK_AB R153, R214, R213 ;  /* 0x000000d5d699723e */ /* 0x020fe200000000ff */
[-CC-:B------:R-:W-:Y:S01]  /*5ea0*/  FFMA.FTZ R171, R171, R13.reuse, -R216.reuse ;  /* 0x0000000dabab7223 */ /* 0x180fe200000108d8 */
[----:B-1----:R-:W-:Y:S01]  /*5eb0*/  F2FP.F16.F32.PACK_AB R155, R206, R210 ;  /* 0x000000d2ce9b723e */ /* 0x002fe200000000ff */
[----:B------:R1:W-:Y:S01]  /*5ec0*/  BAR.SYNC.DEFER_BLOCKING R226, 0x100 ;  /* 0x000400e20000751d */ /* 0x0003e20000010000 */
[-CC-:B------:R-:W-:Y:S01]  /*5ed0*/  FFMA.FTZ R174, R174, R13.reuse, -R216.reuse ;  /* 0x0000000daeae7223 */ /* 0x180fe200000108d8 */
[-C--:B------:R-:W-:Y:S01]  /*5ee0*/  FFMA.FTZ R175, R175, R13.reuse, -R216 ;  /* 0x0000000dafaf7223 */ /* 0x080fe200000108d8 */
[-CC-:B------:R-:W-:Y:S01]  /*5ef0*/  FFMA.FTZ R176, R176, R13.reuse, -R212.reuse ;  /* 0x0000000db0b07223 */ /* 0x180fe200000108d4 */
[-CC-:B------:R-:W-:Y:S01]  /*5f00*/  FFMA.FTZ R177, R177, R13.reuse, -R212.reuse ;  /* 0x0000000db1b17223 */ /* 0x180fe200000108d4 */
[-CC-:B------:R-:W-:Y:S01]  /*5f10*/  FFMA.FTZ R180, R180, R13.reuse, -R212.reuse ;  /* 0x0000000db4b47223 */ /* 0x180fe200000108d4 */
[----:B------:R-:W2:Y:S01]  /*5f20*/  MUFU.EX2 R161, R161 ;  /* 0x000000a100a17308 */ /* 0x000ea20000000800 */
[-C--:B------:R-:W-:Y:S01]  /*5f30*/  FFMA.FTZ R181, R181, R13.reuse, -R212 ;  /* 0x0000000db5b57223 */ /* 0x080fe200000108d4 */
[-CC-:B------:R-:W-:Y:S01]  /*5f40*/  FFMA.FTZ R178, R178, R13.reuse, -R216.reuse ;  /* 0x0000000db2b27223 */ /* 0x180fe200000108d8 */
[-CC-:B------:R-:W-:Y:S01]  /*5f50*/  FFMA.FTZ R179, R179, R13.reuse, -R216.reuse ;  /* 0x0000000db3b37223 */ /* 0x180fe200000108d8 */
[-CC-:B------:R-:W-:Y:S01]  /*5f60*/  FFMA.FTZ R182, R182, R13.reuse, -R216.reuse ;  /* 0x0000000db6b67223 */ /* 0x180fe200000108d8 */
[-C--:B------:R-:W-:Y:S01]  /*5f70*/  FFMA.FTZ R183, R183, R13.reuse, -R216 ;  /* 0x0000000db7b77223 */ /* 0x080fe200000108d8 */
[-CC-:B------:R-:W-:Y:S01]  /*5f80*/  FFMA.FTZ R184, R184, R13.reuse, -R212.reuse ;  /* 0x0000000db8b87223 */ /* 0x180fe200000108d4 */
[-CC-:B------:R-:W-:Y:S01]  /*5f90*/  FFMA.FTZ R185, R185, R13.reuse, -R212.reuse ;  /* 0x0000000db9b97223 */ /* 0x180fe200000108d4 */
[----:B------:R-:W-:Y:S01]  /*5fa0*/  MUFU.EX2 R164, R164 ;  /* 0x000000a400a47308 */ /* 0x000fe20000000800 */
[-CC-:B------:R-:W-:Y:S01]  /*5fb0*/  FFMA.FTZ R188, R188, R13.reuse, -R212.reuse ;  /* 0x0000000dbcbc7223 */ /* 0x180fe200000108d4 */
[-C--:B------:R-:W-:Y:S01]  /*5fc0*/  FFMA.FTZ R189, R189, R13.reuse, -R212 ;  /* 0x0000000dbdbd7223 */ /* 0x080fe200000108d4 */
[-CC-:B------:R-:W-:Y:S01]  /*5fd0*/  FFMA.FTZ R186, R186, R13.reuse, -R216.reuse ;  /* 0x0000000dbaba7223 */ /* 0x180fe200000108d8 */
[-CC-:B------:R-:W-:Y:S01]  /*5fe0*/  FFMA.FTZ R187, R187, R13.reuse, -R216.reuse ;  /* 0x0000000dbbbb7223 */ /* 0x180fe200000108d8 */
[-CC-:B------:R-:W-:Y:S01]  /*5ff0*/  FFMA.FTZ R190, R190, R13.reuse, -R216.reuse ;  /* 0x0000000dbebe7223 */ /* 0x180fe200000108d8 */
[-C--:B------:R-:W-:Y:S01]  /*6000*/  FFMA.FTZ R191, R191, R13.reuse, -R216 ;  /* 0x0000000dbfbf7223 */ /* 0x080fe200000108d8 */
[-CC-:B------:R-:W-:Y:S01]  /*6010*/  FFMA.FTZ R192, R192, R13.reuse, -R212.reuse ;  /* 0x0000000dc0c07223 */ /* 0x180fe200000108d4 */
[----:B------:R-:W-:Y:S01]  /*6020*/  MUFU.EX2 R165, R165 ;  /* 0x000000a500a57308 */ /* 0x000fe20000000800 */
[-CC-:B------:R-:W-:Y:S01]  /*6030*/  FFMA.FTZ R193, R193, R13.reuse, -R212.reuse ;  /* 0x0000000dc1c17223 */ /* 0x180fe200000108d4 */
[----:B------:R-:W-:Y:S01]  /*6040*/  WARPGROUP.ARRIVE ;  /* 0x00000000000079c5 */ /* 0x000fe20000000000 */
[-CC-:B------:R-:W-:Y:S01]  /*6050*/  FFMA.FTZ R196, R196, R13.reuse, -R212.reuse ;  /* 0x0000000dc4c47223 */ /* 0x180fe200000108d4 */
[-C--:B------:R-:W-:Y:S01]  /*6060*/  FFMA.FTZ R197, R197, R13.reuse, -R212 ;  /* 0x0000000dc5c57223 */ /* 0x080fe200000108d4 */
[-CC-:B------:R-:W-:Y:S01]  /*6070*/  FFMA.FTZ R194, R194, R13.reuse, -R216.reuse ;  /* 0x0000000dc2c27223 */ /* 0x180fe200000108d8 */
[-CC-:B------:R-:W-:Y:S01]  /*6080*/  FFMA.FTZ R195, R195, R13.reuse, -R216.reuse ;  /* 0x0000000dc3c37223 */ /* 0x180fe200000108d8 */
[-CC-:B------:R-:W-:Y:S01]  /*6090*/  FFMA.FTZ R198, R198, R13.reuse, -R216.reuse ;  /* 0x0000000dc6c67223 */ /* 0x180fe200000108d8 */
[----:B------:R-:W-:Y:S01]  /*60a0*/  HGMMA.64x256x16.F32 R24, R152, gdesc[UR8].tnspB, R24, gsb0 ;  /* 0x43e0000898187df0 */ /* 0x000fe20008000818 */
[----:B------:R-:W-:Y:S01]  /*60b0*/  MUFU.EX2 R162, R162 ;  /* 0x000000a200a27308 */ /* 0x000fe20000000800 */
[----:B------:R-:W-:Y:S01]  /*60c0*/  UIADD3 UR10, UR4, 0x80, URZ ;  /* 0x00000080040a7890 */ /* 0x000fe2000fffe03f */
[----:B------:R-:W-:Y:S01]  /*60d0*/  FFMA.FTZ R199, R199, R13, -R216 ;  /* 0x0000000dc7c77223 */ /* 0x000fe200000108d8 */
[----:B------:R-:W-:Y:S01]  /*60e0*/  UMOV UR11, 0x40000040 ;  /* 0x40000040000b7882 */ /* 0x000fe20000000000 */
[----:B------:R-:W-:Y:S01]  /*60f0*/  FFMA.FTZ R12, R207, R12, R158 ;  /* 0x0000000ccf0c7223 */ /* 0x000fe2000001009e */
[----:B------:R-:W-:Y:S01]  /*6100*/  FFMA.FTZ R213, R215, R0, R213 ;  /* 0x00000000d7d57223 */ /* 0x000fe200000100d5 */
[----:B------:R-:W-:Y:S01]  /*6110*/  ISETP.GT.AND P2, PT, R205, R220, PT ;  /* 0x000000dccd00720c */ /* 0x000fe20003f44270 */
[----:B------:R-:W-:Y:S01]  /*6120*/  @!P1 VIADD R211, R211, 0x32460 ;  /* 0x00032460d3d39836 */ /* 0x000fe20000000000 */
[----:B------:R-:W3:Y:S01]  /*6130*/  MUFU.EX2 R163, R163 ;  /* 0x000000a300a37308 */ /* 0x000ee20000000800 */
[----:B------:R-:W-:Y:S01]  /*6140*/  FADD.FTZ R12, R159, R12 ;  /* 0x0000000c9f0c7221 */ /* 0x000fe20000010000 */
[----:B------:R-:W-:Y:S01]  /*6150*/  FADD.FTZ R213, R214, R213 ;  /* 0x000000d5d6d57221 */ /* 0x000fe20000010000 */
[----:B------:R-:W-:Y:S01]  /*6160*/  VIADD R205, R205, 0xffffffff ;  /* 0xffffffffcdcd7836 */ /* 0x000fe20000000000 */
[----:B------:R-:W-:Y:S01]  /*6170*/  @!P1 PRMT R211, RZ, 0x654, R211 ;  /* 0x00000654ffd39816 */ /* 0x000fe200000000d3 */
[----:B------:R-:W-:Y:S01]  /*6180*/  FADD.FTZ R167, R167, R12 ;  /* 0x0000000ca7a77221 */ /* 0x000fe20000010000 */
[----:B------:R-:W-:Y:S01]  /*6190*/  FADD.FTZ R213, R210, R213 ;  /* 0x000000d5d2d57221 */ /* 0x000fe20000010000 */
[----:B------:R-:W-:Y:S01]  /*61a0*/  IMAD.MOV.U32 R207, RZ, RZ, R156 ;  /* 0x000000ffffcf7224 */ /* 0x000fe200078e009c */
[----:B------:R-:W-:Y:S01]  /*61b0*/  MUFU.EX2 R166, R166 ;  /* 0x000000a600a67308 */ /* 0x000fe20000000800 */
[----:B------:R-:W-:Y:S01]  /*61c0*/  FADD.FTZ R167, R208, R167 ;  /* 0x000000a7d0a77221 */ /* 0x000fe20000010000 */
[----:B------:R-:W-:Y:S01]  /*61d0*/  FADD.FTZ R213, R206, R213 ;  /* 0x000000d5ced57221 */ /* 0x000fe20000010000 */
[----:B------:R-:W-:-:S05]  /*61e0*/  IMAD.MOV.U32 R206, RZ, RZ, R204 ;  /* 0x000000ffffce7224 */ /* 0x000fca00078e00cc */
[----:B------:R-:W4:Y:S08]  /*61f0*/  MUFU.EX2 R209, R209 ;  /* 0x000000d100d17308 */ /* 0x000f300000000800 */
[----:B------:R-:W-:Y:S08]  /*6200*/  MUFU.EX2 R168, R168 ;  /* 0x000000a800a87308 */ /* 0x000ff00000000800 */
[----:B------:R-:W5:Y:S08]  /*6210*/  MUFU.EX2 R169, R169 ;  /* 0x000000a900a97308 */ /* 0x000f700000000800 */
        /* <DEDUP_REMOVED lines=27> */
[----:B------:R-:W1:Y:S01]  /*63d0*/  MUFU.EX2 R195, R195 ;  /* 0x000000c300c37308 */ /* 0x000e620000000800 */
[----:B------:R-:W-:-:S02]  /*63e0*/  WARPGROUP.DEPBAR.LE gsb0, 0x0 ;  /* 0x00008000000079c5 */ /* 0x000fc40000010000 */
[----:B--2---:R-:W-:-:S05]  /*63f0*/  F2FP.F16.F32.PACK_AB R152, R161, R160 ;  /* 0x000000a0a198723e */ /* 0x004fca00000000ff */
[----:B------:R-:W-:Y:S01]  /*6400*/  MUFU.EX2 R198, R198 ;  /* 0x000000c600c67308 */ /* 0x000fe20000000800 */
[----:B---3--:R-:W-:Y:S01]  /*6410*/  F2FP.F16.F32.PACK_AB R153, R163, R162 ;  /* 0x000000a2a399723e */ /* 0x008fe200000000ff */
[----:B------:R-:W-:Y:S01]  /*6420*/  FADD.FTZ R160, R160, R167 ;  /* 0x000000a7a0a07221 */ /* 0x000fe20000010000 */
[----:B------:R-:W-:Y:S01]  /*6430*/  F2FP.F16.F32.PACK_AB R154, R165, R164 ;  /* 0x000000a4a59a723e */ /* 0x000fe200000000ff */
[----:B------:R-:W-:Y:S01]  /*6440*/  FADD.FTZ R162, R162, R213 ;  /* 0x000000d5a2a27221 */ /* 0x000fe20000010000 */
[----:B----4-:R-:W-:Y:S01]  /*6450*/  F2FP.F16.F32.PACK_AB R155, R209, R166 ;  /* 0x000000a6d19b723e */ /* 0x010fe200000000ff */
[----:B------:R-:W-:Y:S02]  /*6460*/  FADD.FTZ R161, R161, R160 ;  /* 0x000000a0a1a17221 */ /* 0x000fe40000010000 */
[----:B------:R-:W2:Y:S01]  /*6470*/  MUFU.EX2 R199, R199 ;  /* 0x000000c700c77308 */ /* 0x000ea20000000800 */
[----:B------:R-:W-:Y:S01]  /*6480*/  WARPGROUP.ARRIVE ;  /* 0x00000000000079c5 */ /* 0x000fe20000000000 */
[----:B------:R-:W-:Y:S01]  /*6490*/  FADD.FTZ R163, R163, R162 ;  /* 0x000000a2a3a37221 */ /* 0x000fe20000010000 */
[----:B------:R-:W-:-:S03]  /*64a0*/  FADD.FTZ R164, R164, R161 ;  /* 0x000000a1a4a47221 */ /* 0x000fc60000010000 */
[----:B------:R-:W-:Y:S01]  /*64b0*/  FADD.FTZ R166, R166, R163 ;  /* 0x000000a3a6a67221 */ /* 0x000fe20000010000 */
[----:B------:R-:W-:Y:S01]  /*64c0*/  HGMMA.64x256x16.F32 R24, R152, gdesc[UR8].tnspB, R24, gsb0 ;  /* 0x43e0000898187df0 */ /* 0x000fe20008000818 */
[----:B------:R-:W-:Y:S01]  /*64d0*/  UIADD3 UR10, UR4, 0x100, URZ ;  /* 0x00000100040a7890 */ /* 0x000fe2000fffe03f */
[----:B------:R-:W-:Y:S01]  /*64e0*/  FADD.FTZ R165, R165, R164 ;  /* 0x000000a4a5a57221 */ /* 0x000fe20000010000 */
[----:B------:R-:W-:Y:S01]  /*64f0*/  UMOV UR11, 0x40000040 ;  /* 0x40000040000b7882 */ /* 0x000fe20000000000 */
[----:B------:R-:W-:Y:S01]  /*6500*/  FADD.FTZ R209, R209, R166 ;  /* 0x000000a6d1d17221 */ /* 0x000fe20000010000 */
[----:B------:R-:W-:Y:S02]  /*6510*/  WARPGROUP.DEPBAR.LE gsb0, 0x0 ;  /* 0x00008000000079c5 */ /* 0x000fe40000010000 */
[----:B-----5:R-:W-:Y:S01]  /*6520*/  F2FP.F16.F32.PACK_AB R152, R169, R168 ;  /* 0x000000a8a998723e */ /* 0x020fe200000000ff */
[----:B------:R-:W-:Y:S01]  /*6530*/  FADD.FTZ R168, R168, R165 ;  /* 0x000000a5a8a87221 */ /* 0x000fe20000010000 */
[----:B-1----:R-:W-:Y:S01]  /*6540*/  F2FP.F16.F32.PACK_AB R153, R171, R170 ;  /* 0x000000aaab99723e */ /* 0x002fe200000000ff */
        /* <DEDUP_REMOVED lines=9> */
[----:B------:R-:W-:-:S06]  /*65e0*/  FADD.FTZ R175, R175, R174 ;  /* 0x000000aeafaf7221 */ /* 0x000fcc0000010000 */
        /* <DEDUP_REMOVED lines=56> */
.L_x_3416:
[----:B------:R-:W-:-:S13]  /*6970*/  ISETP.GE.AND P2, PT, R205, RZ, PT ;  /* 0x000000ffcd00720c */ /* 0x000fda0003f46270 */
[----:B------:R-:W-:Y:S05]  /*6980*/  @!P2 BRA `(.L_x_3426) ;  /* 0x0000002000c4a947 */ /* 0x000fea0003800000 */
[----:B-1----:R-:W-:Y:S02]  /*6990*/  IMAD.MOV.U32 R211, RZ, RZ, R156 ;  /* 0x000000ffffd37224 */ /* 0x002fe400078e009c */
[----:B------:R-:W-:-:S07]  /*69a0*/  IMAD.MOV.U32 R207, RZ, RZ, R204 ;  /* 0x000000ffffcf7224 */ /* 0x000fce00078e00cc */
.L_x_3435:
[----:B------:R-:W-:-:S04]  /*69b0*/  UIADD3 UR36, UR36, 0x1, URZ ;  /* 0x0000000124247890 */ /* 0x000fc8000fffe03f */
[----:B------:R-:W-:-:S04]  /*69c0*/  UISETP.NE.AND UP0, UPT, UR36, 0x2, UPT ;  /* 0x000000022400788c */ /* 0x000fc8000bf05270 */
[----:B------:R-:W-:Y:S02]  /*69d0*/  USEL UR4, URZ, 0x1, UP0 ;  /* 0x000000013f047887 */ /* 0x000fe40008000000 */
[----:B------:R-:W-:Y:S02]  /*69e0*/  USEL UR36, UR36, URZ, UP0 ;  /* 0x0000003f24247287 */ /* 0x000fe40008000000 */
[----:B------:R-:W-:Y:S01]  /*69f0*/  ULOP3.LUT UR37, UR37, UR4, URZ, 0x3c, !UPT ;  /* 0x0000000425257292 */ /* 0x000fe2000f8e3c3f */
[----:B--2---:R-:W-:Y:S11]  /*6a00*/  @!P0 BRA `(.L_x_3427) ;  /* 0x0000000000048947 */ /* 0x004ff60003800000 */
[----:B------:R-:W-:Y:S01]  /*6a10*/  BPT.TRAP 0x1 ;  /* 0x000000040000795c */ /* 0x000fe20000300000 */
.L_x_3427:
[----:B------:R-:W-:Y:S01]  /*6a20*/  ULEA UR4, UR36, UR39, 0x3 ;  /* 0x0000002724047291 */ /* 0x000fe2000f8e183f */
[----:B------:R-:W-:-:S05]  /*6a30*/  IMAD.U32 R13, RZ, RZ, UR37 ;  /* 0x00000025ff0d7e24 */ /* 0x000fca000f8e00ff */
[----:B------:R-:W-:-:S04]  /*6a40*/  SHF.L.U32 R13, R13, 0x1f, RZ ;  /* 0x0000001f0d0d7819 */ /* 0x000fc800000006ff */
[----:B------:R1:W2:Y:S01]  /*6a50*/  SYNCS.PHASECHK.TRANS64.TRYWAIT P2, [UR4+0x32430], R13 ;  /* 0x0324300dff0075a7 */ /* 0x0002a20008040144 */
[----:B------:R-:W-:Y:S05]  /*6a60*/  @!P0 BRA `(.L_x_3428) ;  /* 0x0000000000048947 */ /* 0x000fea0003800000 */
[----:B------:R-:W-:Y:S01]  /*6a70*/  BPT.TRAP 0x1 ;  /* 0x000000040000795c */ /* 0x000fe20000300000 */
.L_x_3428:
[----:B--2---:R-:W-:Y:S05]  /*6a80*/  @P2 BRA `(.L_x_3429) ;  /* 0x0000000000082947 */ /* 0x004fea0003800000 */
[----:B------:R-:W2:Y:S02]  /*6a90*/  SYNCS.PHASECHK.TRANS64.TRYWAIT P2, [UR4+0x32430], R13 ;  /* 0x0324300dff0075a7 */ /* 0x000ea40008040144 */
[----:B--2---:R-:W-:Y:S05]  /*6aa0*/  @!P2 BRA `(.L_x_3430) ;  /* 0x000000780004a947 */ /* 0x004fea0003800000 */
.L_x_3429:
        /* <DEDUP_REMOVED lines=31> */
.L_x_3431:
[----:B------:R2:W3:Y:S01]  /*6ca0*/  SYNCS.PHASECHK.TRANS64.TRYWAIT P2, [UR4+0x32450], R13 ;  /* 0x0324500dff0075a7 */ /* 0x0004e20008040144 */
[----:B------:R-:W-:Y:S05]  /*6cb0*/  @!P0 BRA `(.L_x_3432) ;  /* 0x0000000000048947 */ /* 0x000fea0003800000 */
[----:B------:R-:W-:Y:S01]  /*6cc0*/  BPT.TRAP 0x1 ;  /* 0x000000040000795c */ /* 0x000fe20000300000 */
.L_x_3432:
[----:B---3--:R-:W-:Y:S05]  /*6cd0*/  @P2 BRA `(.L_x_3433) ;  /* 0x0000000000082947 */ /* 0x008fea0003800000 */
[----:B------:R-:W3:Y:S02]  /*6ce0*/  SYNCS.PHASECHK.TRANS64.TRYWAIT P2, [UR4+0x32450], R13 ;  /* 0x0324500dff0075a7 */ /* 0x000ee40008040144 */
[----:B---3--:R-:W-:Y:S05]  /*6cf0*/  @!P2 BRA `(.L_x_3434) ;  /* 0x000000740088a947 */ /* 0x008fea0003800000 */
.L_x_3433:
[----:B------:R-:W-:Y:S01]  /*6d00*/  R2UR UR56, R16 ;  /* 0x00000000103872ca */ /* 0x000fe200000e0000 */
[----:B------:R-:W-:Y:S01]  /*6d10*/  UIMAD UR5, UR36, 0xc00, UR6 ;  /* 0x00000c00240578a4 */ /* 0x000fe2000f8e0206 */
[----:B------:R-:W-:Y:S01]  /*6d20*/  R2UR UR57, R17 ;  /* 0x00000000113972ca */ /* 0x000fe200000e0000 */
[----:B------:R-:W-:Y:S01]  /*6d30*/  WARPGROUP.ARRIVE ;  /* 0x00000000000079c5 */ /* 0x000fe20000000000 */
[----:B------:R-:W-:Y:S01]  /*6d40*/  UMOV UR59, 0x40000040 ;  /* 0x40000040003b7882 */ /* 0x000fe20000000000 */
[----:B------:R-:W-:-:S04]  /*6d50*/  UIADD3 UR10, UR5, 0x304, URZ ;  /* 0x00000304050a7890 */ /* 0x000fc8000fffe03f */
[----:B------:R-:W4:Y:S01]  /*6d60*/  S2R R220, SR_TID.X ;  /* 0x0000000000dc7919 */ /* 0x000f220000002100 */
[----:B------:R-:W-:Y:S01]  /*6d70*/  UMOV UR11, 0x40000040 ;  /* 0x40000040000b7882 */ /* 0x000fe20000000000 */
[----:B------:R-:W-:Y:S01]  /*6d80*/  UMOV UR58, UR5 ;  /* 0x00000005003a7c82 */ /* 0x000fe20008000000 */
[----:B------:R-:W-:Y:S01]  /*6d90*/  UIADD3 UR14, UR5, 0x306, URZ ;  /* 0x00000306050e7890 */ /* 0x000fe2000fffe03f */
[----:B------:R-:W-:Y:S01]  /*6da0*/  IMAD.U32 R215, RZ, RZ, UR4 ;  /* 0x00000004ffd77e24 */ /* 0x000fe2000f8e00ff */
[----:B------:R-:W-:Y:S01]  /*6db0*/  UMOV UR15, 0x40000040 ;  /* 0x40000040000f7882 */ /* 0x000fe20000000000 */
[----:B------:R-:W-:Y:S01]  /*6dc0*/  UIADD3 UR18, UR5, 0x600, URZ ;  /* 0x0000060005127890 */ /* 0x000fe2000fffe03f */
[----:B------:R-:W-:Y:S01]  /*6dd0*/  ISETP.GT.AND P2, PT, R205, RZ, PT ;  /* 0x000000ffcd00720c */ /* 0x000fe20003f44270 */
[----:B------:R-:W-:Y:S01]  /*6de0*/  UMOV UR19, 0x40000040 ;  /* 0x4000004000137882 */ /* 0x000fe20000000000 */
[----:B------:R-:W-:Y:S01]  /*6df0*/  HGMMA.64x96x16.F32 R152, gdesc[UR56], R152, gsb0 ;  /* 0x01600000389879f0 */ /* 0x000fe20008000898 */
[----:B------:R-:W-:Y:S01]  /*6e00*/  R2UR UR56, R14 ;  /* 0x000000000e3872ca */ /* 0x000fe200000e0000 */
[----:B------:R-:W-:Y:S01]  /*6e10*/  UIADD3 UR58, UR5, 0x2, URZ ;  /* 0x00000002053a7890 */ /* 0x000fe2000fffe03f */
[----:B------:R-:W-:Y:S01]  /*6e20*/  R2UR UR57, R15 ;  /* 0x000000000f3972ca */ /* 0x000fe200000e0000 */
[----:B------:R-:W-:Y:S01]  /*6e30*/  UMOV UR59, 0x40000040 ;  /* 0x40000040003b7882 */ /* 0x000fe20000000000 */
[----:B------:R-:W-:Y:S01]  /*6e40*/  UIADD3 UR22, UR5, 0x602, URZ ;  /* 0x0000060205167890 */ /* 0x000fe2000fffe03f */
[----:B------:R-:W-:Y:S01]  /*6e50*/  VIADD R205, R205, 0xffffffff ;  /* 0xffffffffcdcd7836 */ /* 0x000fe20000000000 */
        /* <DEDUP_REMOVED lines=11> */
[----:B----4-:R-:W-:Y:S01]  /*6f10*/  SHF.R.U32.HI R220, RZ, 0x7, R220 ;  /* 0x00000007ffdc7819 */ /* 0x010fe200000116dc */
[----:B------:R-:W-:Y:S01]  /*6f20*/  UIMAD UR4, UR36, 0xc00, UR7 ;  /* 0x00000c00240478a4 */ /* 0x000fe2000f8e0207 */
        /* <DEDUP_REMOVED lines=68> */
[----:B---3--:R-:W-:-:S04]  /*7370*/  FMNMX.FTZ R204, R152, R207, !PT ;  /* 0x000000cf98cc7209 */ /* 0x008fc80007810000 */
[----:B-12---:R-:W-:-:S04]  /*7380*/  FMNMX.FTZ R13, R153, R204, !PT ;  /* 0x000000cc990d7209 */ /* 0x006fc80007810000 */
        /* <DEDUP_REMOVED lines=46> */
[----:B------:R-:W2:Y:S02]  /*7670*/  LDC R13, c[0x0][0xa80] ;  /* 0x0002a000ff0d7b82 */ /* 0x000ea40000000800 */
[----:B------:R-:W-:-:S05]  /*7680*/  FMNMX.FTZ R208, R199, R204, !PT ;  /* 0x000000ccc7d07209 */ /* 0x000fca0007810000 */
[----:B------:R-:W3:Y:S01]  /*7690*/  SHFL.BFLY PT, R213, R208, 0x2, 0x1f ;  /* 0x0c401f00d0d57f89 */ /* 0x000ee200000e0000 */
[----:B-1----:R-:W-:-:S05]  /*76a0*/  FMNMX.FTZ R209, R206, R209, !PT ;  /* 0x000000d1ced17209 */ /* 0x002fca0007810000 */
[----:B------:R-:W1:Y:S01]  /*76b0*/  SHFL.BFLY PT, R204, R209, 0x1, 0x1f ;  /* 0x0c201f00d1cc7f89 */ /* 0x000e6200000e0000 */
[----:B---3--:R-:W-:-:S05]  /*76c0*/  FMNMX.FTZ R213, R208, R213, !PT ;  /* 0x000000d5d0d57209 */ /* 0x008fca0007810000 */
[----:B------:R-:W3:Y:S01]  /*76d0*/  SHFL.BFLY PT, R210, R213, 0x1, 0x1f ;  /* 0x0c201f00d5d27f89 */ /* 0x000ee200000e0000 */
[----:B-1----:R-:W-:-:S05]  /*76e0*/  FMNMX.FTZ R204, R209, R204, !PT ;  /* 0x000000ccd1cc7209 */ /* 0x002fca0007810000 */
[C---:B--2---:R-:W-:Y:S01]  /*76f0*/  FMUL.FTZ R212, R204.reuse, R13 ;  /* 0x0000000dccd47220 */ /* 0x044fe20000410000 */
[----:B------:R-:W-:-:S03]  /*7700*/  FADD.FTZ R206, -R204, R207 ;  /* 0x000000cfccce7221 */ /* 0x000fc60000010100 */
[-CC-:B------:R-:W-:Y:S01]  /*7710*/  FFMA.FTZ R209, R156, R13.reuse, -R212.reuse ;  /* 0x0000000d9cd17223 */ /* 0x180fe200000108d4 */
[-CC-:B------:R-:W-:Y:S01]  /*7720*/  FFMA.FTZ R207, R152, R13.reuse, -R212.reuse ;  /* 0x0000000d98cf7223 */ /* 0x180fe200000108d4 */
[-CC-:B------:R-:W-:Y:S01]  /*7730*/  FFMA.FTZ R157, R157, R13.reuse, -R212.reuse ;  /* 0x0000000d9d9d7223 */ /* 0x180fe200000108d4 */
[-CC-:B------:R-:W-:Y:S01]  /*7740*/  FFMA.FTZ R208, R153, R13.reuse, -R212.reuse ;  /* 0x0000000d99d07223 */ /* 0x180fe200000108d4 */
[-C--:B------:R-:W-:Y:S01]  /*7750*/  FMUL.FTZ R206, R206, R13.reuse ;  /* 0x0000000dcece7220 */ /* 0x080fe20000410000 */
[----:B------:R-:W-:Y:S01]  /*7760*/  VIADD R153, R220, 0x8 ;  /* 0x00000008dc997836 */ /* 0x000fe20000000000 */
[----:B------:R-:W-:Y:S01]  /*7770*/  MUFU.EX2 R209, R209 ;  /* 0x000000d100d17308 */ /* 0x000fe20000000800 */
[-CC-:B------:R-:W-:Y:S01]  /*7780*/  FFMA.FTZ R160, R160, R13.reuse, -R212.reuse ;  /* 0x0000000da0a07223 */ /* 0x180fe200000108d4 */
[-CC-:B------:R-:W-:Y:S01]  /*7790*/  FFMA.FTZ R161, R161, R13.reuse, -R212.reuse ;  /* 0x0000000da1a17223 */ /* 0x180fe200000108d4 */
[-CC-:B------:R-:W-:Y:S01]  /*77a0*/  FFMA.FTZ R164, R164, R13.reuse, -R212.reuse ;  /* 0x0000000da4a47223 */ /* 0x180fe200000108d4 */
[-CC-:B------:R-:W-:Y:S01]  /*77b0*/  FFMA.FTZ R165, R165, R13.reuse, -R212.reuse ;  /* 0x0000000da5a57223 */ /* 0x180fe200000108d4 */
[-CC-:B------:R-:W-:Y:S01]  /*77c0*/  FFMA.FTZ R168, R168, R13.reuse, -R212.reuse ;  /* 0x0000000da8a87223 */ /* 0x180fe200000108d4 */
[-CC-:B------:R-:W-:Y:S01]  /*77d0*/  FFMA.FTZ R169, R169, R13.reuse, -R212.reuse ;  /* 0x0000000da9a97223 */ /* 0x180fe200000108d4 */
[----:B---3--:R-:W-:Y:S01]  /*77e0*/  FMNMX.FTZ R156, R213, R210, !PT ;  /* 0x000000d2d59c7209 */ /* 0x008fe20007810000 */
[----:B------:R-:W1:Y:S01]  /*77f0*/  MUFU.EX2 R206, R206 ;  /* 0x000000ce00ce7308 */ /* 0x000e620000000800 */
[-CC-:B------:R-:W-:Y:S01]  /*7800*/  FFMA.FTZ R172, R172, R13.reuse, -R212.reuse ;  /* 0x0000000dacac7223 */ /* 0x180fe200000108d4 */
[-CC-:B------:R-:W-:Y:S01]  /*7810*/  FFMA.FTZ R173, R173, R13.reuse, -R212.reuse ;  /* 0x0000000dadad7223 */ /* 0x180fe200000108d4 */
[-CC-:B------:R-:W-:Y:S01]  /*7820*/  FFMA.FTZ R176, R176, R13.reuse, -R212.reuse ;  /* 0x0000000db0b07223 */ /* 0x180fe200000108d4 */
[C---:B------:R-:W-:Y:S01]  /*7830*/  FADD.FTZ R152, -R156.reuse, R211 ;  /* 0x000000d39c987221 */ /* 0x040fe20000010100 */
[-C--:B------:R-:W-:Y:S01]  /*7840*/  FMUL.FTZ R216, R156, R13.reuse ;  /* 0x0000000d9cd87220 */ /* 0x080fe20000410000 */
[-CC-:B------:R-:W-:Y:S01]  /*7850*/  FFMA.FTZ R177, R177, R13.reuse, -R212.reuse ;  /* 0x0000000db1b17223 */ /* 0x180fe200000108d4 */
[-C--:B------:R-:W-:Y:S01]  /*7860*/  FFMA.FTZ R180, R180, R13.reuse, -R212 ;  /* 0x0000000db4b47223 */ /* 0x080fe200000108d4 */
[-C--:B------:R-:W-:Y:S01]  /*7870*/  FMUL.FTZ R210, R152, R13.reuse ;  /* 0x0000000d98d27220 */ /* 0x080fe20000410000 */
[----:B------:R-:W-:Y:S01]  /*7880*/  @!P1 VIADD R152, R215, 0x32440 ;  /* 0x00032440d7989836 */ /* 0x000fe20000000000 */
[----:B------:R2:W-:Y:S01]  /*7890*/  MUFU.EX2 R211, R157 ;  /* 0x0000009d00d37308 */ /* 0x0005e20000000800 */
[-CC-:B------:R-:W-:Y:S01]  /*78a0*/  FFMA.FTZ R213, R154, R13.reuse, -R216.reuse ;  /* 0x0000000d9ad57223 */ /* 0x180fe200000108d8 */
[-CC-:B------:R-:W-:Y:S01]  /*78b0*/  FFMA.FTZ R214, R155, R13.reuse, -R216.reuse ;  /* 0x0000000d9bd67223 */ /* 0x180fe200000108d8 */
[-C--:B------:R-:W-:Y:S01]  /*78c0*/  FFMA.FTZ R158, R158, R13.reuse, -R216 ;  /* 0x0000000d9e9e7223 */ /* 0x080fe200000108d8 */
[----:B------:R-:W-:Y:S01]  /*78d0*/  @!P1 PRMT R152, RZ, 0x654, R152 ;  /* 0x00000654ff989816 */ /* 0x000fe20000000098 */
[-CC-:B------:R-:W-:Y:S01]  /*78e0*/  FFMA.FTZ R159, R159, R13.reuse, -R216.reuse ;  /* 0x0000000d9f9f7223 */ /* 0x180fe200000108d8 */
[--C-:B------:R-:W-:Y:S01]  /*78f0*/  FFMA.FTZ R162, R162, R13, -R216.reuse ;  /* 0x0000000da2a27223 */ /* 0x100fe200000108d8 */
[-C--:B-1----:R-:W-:Y:S01]  /*7900*/  FMUL.FTZ R24, R24, R206.reuse ;  /* 0x000000ce18187220 */ /* 0x082fe20000410000 */
[----:B------:R-:W1:Y:S01]  /*7910*/  MUFU.EX2 R210, R210 ;  /* 0x000000d200d27308 */ /* 0x000e620000000800 */
[----:B--2---:R-:W-:Y:S01]  /*7920*/  IADD3 R157, -R220, 0xb, RZ ;  /* 0x0000000bdc9d7810 */ /* 0x004fe20007ffe1ff */
[-C--:B------:R-:W-:Y:S01]  /*7930*/  FMUL.FTZ R25, R25, R206.reuse ;  /* 0x000000ce19197220 */ /* 0x080fe20000410000 */
[-C--:B------:R-:W-:Y:S01]  /*7940*/  FMUL.FTZ R28, R28, R206.reuse ;  /* 0x000000ce1c1c7220 */ /* 0x080fe20000410000 */
[-C--:B------:R-:W-:Y:S01]  /*7950*/  FMUL.FTZ R29, R29, R206.reuse ;  /* 0x000000ce1d1d7220 */ /* 0x080fe20000410000 */
[-C--:B------:R-:W-:Y:S01]  /*7960*/  FMUL.FTZ R32, R32, R206.reuse ;  /* 0x000000ce20207220 */ /* 0x080fe20000410000 */
[----:B------:R2:W-:Y:S06]  /*7970*/  BAR.ARV R157, 0x100 ;  /* 0x0004009d0000751d */ /* 0x0005ec0000002000 */
[----:B------:R3:W-:Y:S01]  /*7980*/  @!P1 SYNCS.ARRIVE.TRANS64.RED.A1T0 RZ, [R152+URZ], RZ ;  /* 0x000000ff98ff99a7 */ /* 0x0007e2000810043f */
        /* <DEDUP_REMOVED lines=130> */
[----:B---3--:R-:W-:Y:S01]  /*81b0*/  F2FP.F16.F32.PACK_AB R152, R208, R207 ;  /* 0x000000cfd098723e */ /* 0x008fe200000000ff */
[--C-:B------:R-:W-:Y:S01]  /*81c0*/  FFMA.FTZ R163, R163, R13, -R216.reuse ;  /* 0x0000000da3a37223 */ /* 0x100fe200000108d8 */
[----:B------:R-:W-:Y:S01]  /*81d0*/  F2FP.F16.F32.PACK_AB R154, R211, R209 ;  /* 0x000000d1d39a723e */ /* 0x000fe200000000ff */
[--C-:B------:R-:W-:Y:S01]  /*81e0*/  FFMA.FTZ R166, R166, R13, -R216.reuse ;  /* 0x0000000da6a67223 */ /* 0x100fe200000108d8 */
[----:B----4-:R-:W-:Y:S01]  /*81f0*/  F2FP.F16.F32.PACK_AB R153, R214, R213 ;  /* 0x000000d5d699723e */ /* 0x010fe200000000ff */
[-CC-:B------:R-:W-:Y:S01]  /*8200*/  FFMA.FTZ R167, R167, R13.reuse, -R216.reuse ;  /* 0x0000000da7a77223 */ /* 0x180fe200000108d8 */
[----:B-----5:R-:W-:Y:S01]  /*8210*/  F2FP.F16.F32.PACK_AB R155, R159, R158 ;  /* 0x0000009e9f9b723e */ /* 0x020fe200000000ff */
[----:B------:R-:W-:Y:S01]  /*8220*/  MUFU.EX2 R160, R160 ;  /* 0x000000a000a07308 */ /* 0x000fe20000000800 */
[-CC-:B------:R-:W-:Y:S01]  /*8230*/  FFMA.FTZ R170, R170, R13.reuse, -R216.reuse ;  /* 0x0000000daaaa7223 */ /* 0x180fe200000108d8 */
[-CC-:B------:R-:W-:Y:S01]  /*8240*/  FFMA.FTZ R171, R171, R13.reuse, -R216.reuse ;  /* 0x0000000dabab7223 */ /* 0x180fe200000108d8 */
[----:B------:R-:W-:Y:S01]  /*8250*/  WARPGROUP.ARRIVE ;  /* 0x00000000000079c5 */ /* 0x000fe20000000000 */
[-CC-:B------:R-:W-:Y:S01]  /*8260*/  FFMA.FTZ R174, R174, R13.reuse, -R216.reuse ;  /* 0x0000000daeae7223 */ /* 0x180fe200000108d8 */
[-C--:B------:R-:W-:Y:S01]  /*8270*/  FFMA.FTZ R175, R175, R13.reuse, -R216 ;  /* 0x0000000dafaf7223 */ /* 0x080fe200000108d8 */
[-C--:B------:R-:W-:Y:S01]  /*8280*/  FFMA.FTZ R181, R181, R13.reuse, -R212 ;  /* 0x0000000db5b57223 */ /* 0x080fe200000108d4 */
[-CC-:B------:R-:W-:Y:S01]  /*8290*/  FFMA.FTZ R178, R178, R13.reuse, -R216.reuse ;  /* 0x0000000db2b27223 */ /* 0x180fe200000108d8 */
[----:B------:R-:W1:Y:S01]  /*82a0*/  MUFU.EX2 R161, R161 ;  /* 0x000000a100a17308 */ /* 0x000e620000000800 */
[----:B------:R-:W-:Y:S01]  /*82b0*/  HGMMA.64x256x16.F32 R24, R152, gdesc[UR8].tnspB, R24, gsb0 ;  /* 0x43e0000898187df0 */ /* 0x000fe20008000818 */
[----:B------:R-:W-:Y:S01]  /*82c0*/  UIADD3 UR10, UR4, 0x80, URZ ;  /* 0x00000080040a7890 */ /* 0x000fe2000fffe03f */
[-CC-:B------:R-:W-:Y:S01]  /*82d0*/  FFMA.FTZ R179, R179, R13.reuse, -R216.reuse ;  /* 0x0000000db3b37223 */ /* 0x180fe200000108d8 */
[----:B------:R-:W-:Y:S01]  /*82e0*/  UMOV UR11, 0x40000040 ;  /* 0x40000040000b7882 */ /* 0x000fe20000000000 */
[-CC-:B------:R-:W-:Y:S01]  /*82f0*/  FFMA.FTZ R182, R182, R13.reuse, -R216.reuse ;  /* 0x0000000db6b67223 */ /* 0x180fe200000108d8 */
[-C--:B------:R-:W-:Y:S01]  /*8300*/  FFMA.FTZ R183, R183, R13.reuse, -R216 ;  /* 0x0000000db7b77223 */ /* 0x080fe200000108d8 */
[-CC-:B------:R-:W-:Y:S01]  /*8310*/  FFMA.FTZ R184, R184, R13.reuse, -R212.reuse ;  /* 0x0000000db8b87223 */ /* 0x180fe200000108d4 */
[----:B------:R-:W-:Y:S01]  /*8320*/  MUFU.EX2 R164, R164 ;  /* 0x000000a400a47308 */ /* 0x000fe20000000800 */
[-CC-:B------:R-:W-:Y:S01]  /*8330*/  FFMA.FTZ R185, R185, R13.reuse, -R212.reuse ;  /* 0x0000000db9b97223 */ /* 0x180fe200000108d4 */
[-CC-:B------:R-:W-:Y:S01]  /*8340*/  FFMA.FTZ R188, R188, R13.reuse, -R212.reuse ;  /* 0x0000000dbcbc7223 */ /* 0x180fe200000108d4 */
[-C--:B------:R-:W-:Y:S01]  /*8350*/  FFMA.FTZ R189, R189, R13.reuse, -R212 ;  /* 0x0000000dbdbd7223 */ /* 0x080fe200000108d4 */
[-CC-:B------:R-:W-:Y:S01]  /*8360*/  FFMA.FTZ R186, R186, R13.reuse, -R216.reuse ;  /* 0x0000000dbaba7223 */ /* 0x180fe200000108d8 */
[-CC-:B------:R-:W-:Y:S01]  /*8370*/  FFMA.FTZ R187, R187, R13.reuse, -R216.reuse ;  /* 0x0000000dbbbb7223 */ /* 0x180fe200000108d8 */
[-CC-:B------:R-:W-:Y:S01]  /*8380*/  FFMA.FTZ R190, R190, R13.reuse, -R216.reuse ;  /* 0x0000000dbebe7223 */ /* 0x180fe200000108d8 */
[-C--:B------:R-:W-:Y:S01]  /*8390*/  FFMA.FTZ R191, R191, R13.reuse, -R216 ;  /* 0x0000000dbfbf7223 */ /* 0x080fe200000108d8 */
[----:B------:R-:W3:Y:S01]  /*83a0*/  MUFU.EX2 R165, R165 ;  /* 0x000000a500a57308 */ /* 0x000ee20000000800 */
[-CC-:B------:R-:W-:Y:S01]  /*83b0*/  FFMA.FTZ R192, R192, R13.reuse, -R212.reuse ;  /* 0x0000000dc0c07223 */ /* 0x180fe200000108d4 */
[-CC-:B------:R-:W-:Y:S01]  /*83c0*/  FFMA.FTZ R193, R193, R13.reuse, -R212.reuse ;  /* 0x0000000dc1c17223 */ /* 0x180fe200000108d4 */
[-CC-:B------:R-:W-:Y:S01]  /*83d0*/  FFMA.FTZ R196, R196, R13.reuse, -R212.reuse ;  /* 0x0000000dc4c47223 */ /* 0x180fe200000108d4 */
[-C--:B------:R-:W-:Y:S01]  /*83e0*/  FFMA.FTZ R197, R197, R13.reuse, -R212 ;  /* 0x0000000dc5c57223 */ /* 0x080fe200000108d4 */
[-CC-:B------:R-:W-:Y:S01]  /*83f0*/  FFMA.FTZ R194, R194, R13.reuse, -R216.reuse ;  /* 0x0000000dc2c27223 */ /* 0x180fe200000108d8 */
[-CC-:B------:R-:W-:Y:S01]  /*8400*/  FFMA.FTZ R195, R195, R13.reuse, -R216.reuse ;  /* 0x0000000dc3c37223 */ /* 0x180fe200000108d8 */
[-CC-:B------:R-:W-:Y:S01]  /*8410*/  FFMA.FTZ R198, R198, R13.reuse, -R216.reuse ;  /* 0x0000000dc6c67223 */ /* 0x180fe200000108d8 */
[----:B------:R-:W-:Y:S01]  /*8420*/  MUFU.EX2 R162, R162 ;  /* 0x000000a200a27308 */ /* 0x000fe20000000800 */
[----:B------:R-:W-:Y:S01]  /*8430*/  FFMA.FTZ R199, R199, R13, -R216 ;  /* 0x0000000dc7c77223 */ /* 0x000fe200000108d8 */
[----:B------:R-:W-:Y:S01]  /*8440*/  FFMA.FTZ R207, R206, R12, R207 ;  /* 0x0000000ccecf7223 */ /* 0x000fe200000100cf */
[----:B------:R-:W-:Y:S01]  /*8450*/  FFMA.FTZ R213, R210, R0, R213 ;  /* 0x00000000d2d57223 */ /* 0x000fe200000100d5 */
[----:B------:R-:W-:-:S02]  /*8460*/  @!P1 VIADD R215, R215, 0x32460 ;  /* 0x00032460d7d79836 */ /* 0x000fc40000000000 */
[----:B------:R-:W-:Y:S01]  /*8470*/  FADD.FTZ R208, R208, R207 ;  /* 0x000000cfd0d07221 */ /* 0x000fe20000010000 */
[----:B------:R-:W-:Y:S01]  /*8480*/  FADD.FTZ R213, R214, R213 ;  /* 0x000000d5d6d57221 */ /* 0x000fe20000010000 */
[----:B------:R-:W4:Y:S01]  /*8490*/  MUFU.EX2 R163, R163 ;  /* 0x000000a300a37308 */ /* 0x000f220000000800 */
[----:B------:R-:W-:Y:S01]  /*84a0*/  @!P1 PRMT R215, RZ, 0x654, R215 ;  /* 0x00000654ffd79816 */ /* 0x000fe200000000d7 */
[----:B------:R-:W-:Y:S01]  /*84b0*/  FADD.FTZ R208, R209, R208 ;  /* 0x000000d0d1d07221 */ /* 0x000fe20000010000 */
[----:B------:R-:W-:Y:S01]  /*84c0*/  FADD.FTZ R158, R158, R213 ;  /* 0x000000d59e9e7221 */ /* 0x000fe20000010000 */
[----:B------:R-:W-:Y:S02]  /*84d0*/  IMAD.MOV.U32 R207, RZ, RZ, R204 ;  /* 0x000000ffffcf7224 */ /* 0x000fe400078e00cc */
[----:B------:R-:W-:Y:S01]  /*84e0*/  FADD.FTZ R211, R211, R208 ;  /* 0x000000d0d3d37221 */ /* 0x000fe20000010000 */
[----:B------:R-:W-:Y:S01]  /*84f0*/  FADD.FTZ R159, R159, R158 ;  /* 0x0000009e9f9f7221 */ /* 0x000fe20000010000 */
        /* <DEDUP_REMOVED lines=30> */
[----:B-1----:R-:W-:-:S05]  /*86e0*/  F2FP.F16.F32.PACK_AB R152, R161, R160 ;  /* 0x000000a0a198723e */ /* 0x002fca00000000ff */
[----:B------:R-:W1:Y:S01]  /*86f0*/  MUFU.EX2 R197, R197 ;  /* 0x000000c500c57308 */ /* 0x000e620000000800 */
[----:B---3--:R-:W-:Y:S01]  /*8700*/  F2FP.F16.F32.PACK_AB R154, R165, R164 ;  /* 0x000000a4a59a723e */ /* 0x008fe200000000ff */
[----:B------:R-:W-:Y:S01]  /*8710*/  FADD.FTZ R160, R160, R211 ;  /* 0x000000d3a0a07221 */ /* 0x000fe20000010000 */
[----:B----4-:R-:W-:Y:S01]  /*8720*/  F2FP.F16.F32.PACK_AB R153, R163, R162 ;  /* 0x000000a2a399723e */ /* 0x010fe200000000ff */
[----:B------:R-:W-:Y:S01]  /*8730*/  FADD.FTZ R162, R162, R159 ;  /* 0x0000009fa2a27221 */ /* 0x000fe20000010000 */
[----:B-----5:R-:W-:Y:S01]  /*8740*/  F2FP.F16.F32.PACK_AB R155, R167, R166 ;  /* 0x000000a6a79b723e */ /* 0x020fe200000000ff */
[----:B------:R-:W-:Y:S01]  /*8750*/  FADD.FTZ R161, R161, R160 ;  /* 0x000000a0a1a17221 */ /* 0x000fe20000010000 */
[----:B------:R-:W-:Y:S01]  /*8760*/  IMAD.MOV.U32 R211, RZ, RZ, R156 ;  /* 0x000000ffffd37224 */ /* 0x000fe200078e009c */
[----:B------:R-:W-:Y:S01]  /*8770*/  MUFU.EX2 R194, R194 ;  /* 0x000000c200c27308 */ /* 0x000fe20000000800 */
[----:B------:R-:W-:Y:S01]  /*8780*/  WARPGROUP.ARRIVE ;  /* 0x00000000000079c5 */ /* 0x000fe20000000000 */
[----:B------:R-:W-:Y:S01]  /*8790*/  FADD.FTZ R163, R163, R162 ;  /* 0x000000a2a3a37221 */ /* 0x000fe20000010000 */
[----:B------:R-:W-:-:S03]  /*87a0*/  FADD.FTZ R164, R164, R161 ;  /* 0x000000a1a4a47221 */ /* 0x000fc60000010000 */
[----:B------:R-:W-:Y:S01]  /*87b0*/  FADD.FTZ R166, R166, R163 ;  /* 0x000000a3a6a67221 */ /* 0x000fe20000010000 */
[----:B------:R-:W-:Y:S01]  /*87c0*/  HGMMA.64x256x16.F32 R24, R152, gdesc[UR8].tnspB, R24, gsb0 ;  /* 0x43e0000898187df0 */ /* 0x000fe20008000818 */
[----:B------:R-:W-:Y:S01]  /*87d0*/  UIADD3 UR10, UR4, 0x100, URZ ;  /* 0x00000100040a7890 */ /* 0x000fe2000fffe03f */
[----:B------:R-:W3:Y:S01]  /*87e0*/  MUFU.EX2 R195, R195 ;  /* 0x000000c300c37308 */ /* 0x000ee20000000800 */
[----:B------:R-:W-:Y:S01]  /*87f0*/  UMOV UR11, 0x40000040 ;  /* 0x40000040000b7882 */ /* 0x000fe20000000000 */
[----:B------:R-:W-:Y:S01]  /*8800*/  FADD.FTZ R165, R165, R164 ;  /* 0x000000a4a5a57221 */ /* 0x000fe20000010000 */
[----:B------:R-:W-:-:S05]  /*8810*/  FADD.FTZ R167, R167, R166 ;  /* 0x000000a6a7a77221 */ /* 0x000fca0000010000 */
[----:B------:R-:W-:Y:S08]  /*8820*/  MUFU.EX2 R198, R198 ;  /* 0x000000c600c67308 */ /* 0x000ff00000000800 */
[----:B------:R-:W4:Y:S01]  /*8830*/  MUFU.EX2 R199, R199 ;  /* 0x000000c700c77308 */ /* 0x000f220000000800 */
[----:B------:R-:W-:Y:S02]  /*8840*/  WARPGROUP.DEPBAR.LE gsb0, 0x0 ;  /* 0x00008000000079c5 */ /* 0x000fe40000010000 */
[----:B--2---:R-:W-:Y:S01]  /*8850*/  F2FP.F16.F32.PACK_AB R152, R169, R168 ;  /* 0x000000a8a998723e */ /* 0x004fe200000000ff */
[----:B------:R-:W-:Y:S01]  /*8860*/  FADD.FTZ R168, R168, R165 ;  /* 0x000000a5a8a87221 */ /* 0x000fe20000010000 */
[----:B------:R-:W-:-:S02]  /*8870*/  F2FP.F16.F32.PACK_AB R154, R173, R172 ;  /* 0x000000acad9a723e */ /* 0x000fc400000000ff */
        /* <DEDUP_REMOVED lines=30> */
[----:B------:R-:W-:Y:S01]  /*8a60*/  UIADD3 UR4, UR4, 0x280, URZ ;  /* 0x0000028004047890 */ /* 0x000fe2000fffe03f */
        /* <DEDUP_REMOVED lines=14> */
[----:B------:R-:W-:Y:S01]  /*8b50*/  UMOV UR10, UR4 ;  /* 0x00000004000a7c82 */ /* 0x000fe20008000000 */
[----:B------:R-:W-:Y:S01]  /*8b60*/  UMOV UR11, 0x40000040 ;  /* 0x40000040000b7882 */ /* 0x000fe20000000000 */
[----:B------:R-:W-:Y:S01]  /*8b70*/  FADD.FTZ R191, R191, R190 ;  /* 0x000000bebfbf7221 */ /* 0x000fe20000010000 */
[----:B------:R-:W-:Y:S02]  /*8b80*/  WARPGROUP.DEPBAR.LE gsb0, 0x0 ;  /* 0x00008000000079c5 */ /* 0x000fe40000010000 */
[----:B------:R-:W-:Y:S01]  /*8b90*/  F2FP.F16.F32.PACK_AB R152, R193, R192 ;  /* 0x000000c0c198723e */ /* 0x000fe200000000ff */
[----:B------:R-:W-:Y:S01]  /*8ba0*/  FADD.FTZ R192, R192, R189 ;  /* 0x000000bdc0c07221 */ /* 0x000fe20000010000 */
[----:B-1----:R-:W-:Y:S02]  /*8bb0*/  F2FP.F16.F32.PACK_AB R154, R197, R196 ;  /* 0x000000c4c59a723e */ /* 0x002fe400000000ff */
[----:B---3--:R-:W-:Y:S01]  /*8bc0*/  F2FP.F16.F32.PACK_AB R153, R195, R194 ;  /* 0x000000c2c399723e */ /* 0x008fe200000000ff */
[----:B------:R-:W-:Y:S01]  /*8bd0*/  FADD.FTZ R194, R194, R191 ;  /* 0x000000bfc2c27221 */ /* 0x000fe20000010000 */
[----:B----4-:R-:W-:Y:S01]  /*8be0*/  F2FP.F16.F32.PACK_AB R155, R199, R198 ;  /* 0x000000c6c79b723e */ /* 0x010fe200000000ff */
        /* <DEDUP_REMOVED lines=11> */
.L_x_3426:
[----:B------:R-:W3:Y:S01]  /*8ca0*/  SHFL.BFLY PT, R3, R12, 0x2, 0x1f ;  /* 0x0c401f000c037f89 */ /* 0x000ee200000e0000 */
[----:B------:R-:W-:Y:S01]  /*8cb0*/  IMAD.MOV.U32 R7, RZ, RZ, RZ ;  /* 0x000000ffff077224 */ /* 0x000fe200078e00ff */
[----:B------:R-:W-:Y:S01]  /*8cc0*/  UIADD3 UR36, UR36, 0x1, URZ ;  /* 0x0000000124247890 */ /* 0x000fe2000fffe03f */
[----:B------:R4:W-:Y:S06]  /*8cd0*/  BAR.ARV R157, 0x100 ;  /* 0x0004009d0000751d */ /* 0x0009ec0000002000 */
[----:B------:R-:W-:Y:S02]  /*8ce0*/  UISETP.NE.AND UP0, UPT, UR36, 0x2, UPT ;  /* 0x000000022400788c */ /* 0x000fe4000bf05270 */
[----:B------:R-:W-:Y:S06]  /*8cf0*/  BAR.ARV 0x8, 0x120 ;  /* 0x0204800000007b1d */ /* 0x000fec0000002000 */
[----:B------:R-:W-:Y:S01]  /*8d00*/  USEL UR4, URZ, 0x1, UP0 ;  /* 0x000000013f047887 */ /* 0x000fe20008000000 */
[----:B------:R-:W-:Y:S01]  /*8d10*/  PLOP3.LUT P0, PT, PT, PT, PT, 0x8, 0x0 ;  /* 0x000000000000781c */ /* 0x000fe20003f0e170 */
[----:B------:R-:W5:Y:S01]  /*8d20*/  SHFL.BFLY PT, R5, R0, 0x2, 0x1f ;  /* 0x0c401f0000057f89 */ /* 0x000f6200000e0000 */
[----:B------:R-:W-:Y:S01]  /*8d30*/  IADD3 R224, R224, 0x1, RZ ;  /* 0x00000001e0e07810 */ /* 0x000fe20007ffe0ff */
[----:B------:R-:W-:Y:S01]  /*8d40*/  USEL UR36, UR36, URZ, UP0 ;  /* 0x0000003f24247287 */ /* 0x000fe20008000000 */
[----:B---3--:R-:W-:Y:S01]  /*8d50*/  FADD.FTZ R2, R3, R12 ;  /* 0x0000000c03027221 */ /* 0x008fe20000010000 */
[----:B------:R-:W-:-:S04]  /*8d60*/  ULOP3.LUT UR37, UR37, UR4, URZ, 0x3c, !UPT ;  /* 0x0000000425257292 */ /* 0x000fc8000f8e3c3f */
[----:B------:R-:W3:Y:S01]  /*8d70*/  SHFL.BFLY PT, R3, R2, 0x1, 0x1f ;  /* 0x0c201f0002037f89 */ /* 0x000ee200000e0000 */
[----:B-----5:R-:W-:Y:S01]  /*8d80*/  FADD.FTZ R5, R5, R0 ;  /* 0x0000000005057221 */ /* 0x020fe20000010000 */
[----:B------:R-:W-:-:S04]  /*8d90*/  IMAD.MOV.U32 R0, RZ, RZ, -0x800000 ;  /* 0xff800000ff007424 */ /* 0x000fc800078e00ff */
[----:B------:R-:W5:Y:S01]  /*8da0*/  SHFL.BFLY PT, R4, R5, 0x1, 0x1f ;  /* 0x0c201f0005047f89 */ /* 0x000f6200000e0000 */
[----:B---3--:R-:W-:Y:S01]  /*8db0*/  FADD.FTZ R20, R2, R3 ;  /* 0x0000000302147221 */ /* 0x008fe20000010000 */
[----:B------:R-:W-:Y:S02]  /*8dc0*/  IMAD.MOV.U32 R3, RZ, RZ, RZ ;  /* 0x000000ffff037224 */ /* 0x000fe400078e00ff */
[----:B------:R-:W-:Y:S02]  /*8dd0*/  IMAD.MOV.U32 R2, RZ, RZ, -0x800000 ;  /* 0xff800000ff027424 */ /* 0x000fe400078e00ff */
[----:B------:R-:W-:-:S13]  /*8de0*/  FSETP.NE.FTZ.AND P1, PT, R20, RZ, PT ;  /* 0x000000ff1400720b */ /* 0x000fda0003f35000 */
[----:B------:R-:W3:Y:S01]  /*8df0*/  @P1 MUFU.RCP R7, R20 ;  /* 0x0000001400071308 */ /* 0x000ee20000001000 */
[----:B------:R-:W-:Y:S01]  /*8e00*/  @P1 FMUL.FTZ R21, R13, 0.69314718246459960938 ;  /* 0x3f3172180d151820 */ /* 0x000fe20000410000 */
[----:B-----5:R-:W-:-:S05]  /*8e10*/  FADD.FTZ R22, R5, R4 ;  /* 0x0000000405167221 */ /* 0x020fca0000010000 */
[----:B------:R-:W-:Y:S01]  /*8e20*/  FSETP.NE.FTZ.AND P2, PT, R22, RZ, PT ;  /* 0x000000ff1600720b */ /* 0x000fe20003f55000 */
[----:B------:R-:W5:Y:S01]  /*8e30*/  @P1 MUFU.LG2 R20, R20 ;  /* 0x0000001400141308 */ /* 0x000f620000000c00 */
[-C--:B---3--:R-:W-:Y:S01]  /*8e40*/  FMUL.FTZ R4, R24, R7.reuse ;  /* 0x0000000718047220 */ /* 0x088fe20000410000 */
[-C--:B------:R-:W-:Y:S01]  /*8e50*/  FMUL.FTZ R25, R25, R7.reuse ;  /* 0x0000000719197220 */ /* 0x080fe20000410000 */
[----:B------:R-:W-:-:S09]  /*8e60*/  FMUL.FTZ R6, R28, R7 ;  /* 0x000000071c067220 */ /* 0x000fd20000410000 */
[----:B------:R-:W3:Y:S01]  /*8e70*/  @P2 MUFU.RCP R3, R22 ;  /* 0x0000001600032308 */ /* 0x000ee20000001000 */
[----:B------:R-:W-:Y:S01]  /*8e80*/  @P2 FMUL.FTZ R24, R13, 0.69314718246459960938 ;  /* 0x3f3172180d182820 */ /* 0x000fe20000410000 */
[-C--:B------:R-:W-:Y:S01]  /*8e90*/  FMUL.FTZ R29, R29, R7.reuse ;  /* 0x000000071d1d7220 */ /* 0x080fe20000410000 */
[-C--:B------:R-:W-:Y:S01]  /*8ea0*/  FMUL.FTZ R32, R32, R7.reuse ;  /* 0x0000000720207220 */ /* 0x080fe20000410000 */
[-C--:B------:R-:W-:Y:S01]  /*8eb0*/  FMUL.FTZ R33, R33, R7.reuse ;  /* 0x0000000721217220 */ /* 0x080fe20000410000 */
[----:B-----5:R-:W-:Y:S01]  /*8ec0*/  @P1 FMUL.FTZ R20, R20, 0.69314718246459960938 ;  /* 0x3f31721814141820 */ /* 0x020fe20000410000 */
[-C--:B------:R-:W-:Y:S01]  /*8ed0*/  FMUL.FTZ R36, R36, R7.reuse ;  /* 0x0000000724247220 */ /* 0x080fe20000410000 */
[-C--:B------:R-:W-:Y:S01]  /*8ee0*/  FMUL.FTZ R37, R37, R7.reuse ;  /* 0x0000000725257220 */ /* 0x080fe20000410000 */
[----:B------:R-:W5:Y:S01]  /*8ef0*/  @P2 MUFU.LG2 R22, R22 ;  /* 0x0000001600162308 */ /* 0x000f620000000c00 */
        /* <DEDUP_REMOVED lines=10> */
[-C--:B----4-:R-:W-:Y:S01]  /*8fa0*/  FMUL.FTZ R157, R71, R3.reuse ;  /* 0x00000003479d7220 */ /* 0x090fe20000410000 */
[----:B------:R-:W-:Y:S01]  /*8fb0*/  FMUL.FTZ R78, R79, R3 ;  /* 0x000000034f4e7220 */ /* 0x000fe20000410000 */
[-C--:B------:R-:W-:Y:S01]  /*8fc0*/  FMUL.FTZ R16, R56, R7.reuse ;  /* 0x0000000738107220 */ /* 0x080fe20000410000 */
[-C--:B------:R-:W-:Y:S01]  /*8fd0*/  FMUL.FTZ R57, R57, R7.reuse ;  /* 0x0000000739397220 */ /* 0x080fe20000410000 */
[-C--:B------:R-:W-:Y:S01]  /*8fe0*/  FMUL.FTZ R18, R60, R7.reuse ;  /* 0x000000073c127220 */ /* 0x080fe20000410000 */
[-C--:B------:R-:W-:Y:S01]  /*8ff0*/  FMUL.FTZ R61, R61, R7.reuse ;  /* 0x000000073d3d7220 */ /* 0x080fe20000410000 */
[----:B-----5:R-:W-:Y:S01]  /*9000*/  @P2 FMUL.FTZ R23, R22, 0.69314718246459960938 ;  /* 0x3f31721816172820 */ /* 0x020fe20000410000 */
        /* <DEDUP_REMOVED lines=106> */
.L_x_3404:
[----:B------:R-:W3:Y:S08]  /*96b0*/  S2UR UR4, SR_CgaCtaId ;  /* 0x00000000000479c3 */ /* 0x000ef00000008800 */
[----:B------:R-:W-:Y:S06]  /*96c0*/  BAR.SYNC.DEFER_BLOCKING 0x5, 0x120 ;  /* 0x0144800000007b1d */ /* 0x000fec0000010000 */
[----:B------:R-:W-:-:S02]  /*96d0*/  UMOV UR39, 0x400 ;  /* 0x0000040000277882 */ /* 0x000fc40000000000 */
[----:B---3--:R-:W-:-:S09]  /*96e0*/  ULEA UR39, UR4, UR39, 0x18 ;  /* 0x0000002704277291 */ /* 0x008fd2000f8ec03f */
[----:B------:R-:W3:Y:S02]  /*96f0*/  LDS R20, [UR39+0x324d0] ;  /* 0x0324d027ff147984 */ /* 0x000ee40008000800 */
[----:B---3--:R-:W-:Y:S01]  /*9700*/  R2UR UR4, R20 ;  /* 0x00000000140472ca */ /* 0x008fe200000e0000 */
        /* <DEDUP_REMOVED lines=14> */
[----:B------:R-:W-:Y:S01]  /*97f0*/  IMAD.X R23, RZ, RZ, R203, P0 ;  /* 0x000000ffff177224 */ /* 0x000fe200000e06cb */
[----:B------:R-:W-:Y:S01]  /*9800*/  LOP3.LUT R34, R34, R35, RZ, 0x3c, !PT ;  /* 0x0000002322227212 */ /* 0x000fe200078e3cff */
[----:B------:R-:W-:Y:S01]  /*9810*/  ULDC UR6, c[0x0][0xb88] ;  /* 0x0002e20000067ab9 */ /* 0x000fe20000000800 */
[C---:B------:R-:W-:Y:S01]  /*9820*/  IADD3 R35, P0, R202.reuse, 0x8020, RZ ;  /* 0x00008020ca237810 */ /* 0x040fe20007f1e0ff */
[----:B------:R-:W-:Y:S01]  /*9830*/  UIMAD UR5, UR43, UR7, UR5 ;  /* 0x000000072b0572a4 */ /* 0x000fe2000f8e0205 */
[----:B------:R-:W-:-:S02]  /*9840*/  IADD3 R21, P6, R202, 0x20, RZ ;  /* 0x00000020ca157810 */ /* 0x000fc40007fde0ff */
[----:B------:R-:W-:Y:S01]  /*9850*/  LOP3.LUT R24, R35, 0x380, RZ, 0xc0, !PT ;  /* 0x0000038023187812 */ /* 0x000fe200078ec0ff */
[----:B------:R-:W-:Y:S01]  /*9860*/  UIADD3 UR5, UR9, UR5, URZ ;  /* 0x0000000509057290 */ /* 0x000fe2000fffe03f */
[----:B------:R-:W-:Y:S02]  /*9870*/  IADD3 R31, P2, R202, 0x4000, RZ ;  /* 0x00004000ca1f7810 */ /* 0x000fe40007f5e0ff */
[----:B------:R-:W-:Y:S02]  /*9880*/  SHF.R.U64 R24, R24, 0x3, RZ ;  /* 0x0000000318187819 */ /* 0x000fe400000012ff */
[----:B------:R-:W-:Y:S02]  /*9890*/  LOP3.LUT R20, R21, 0x380, RZ, 0xc0, !PT ;  /* 0x0000038015147812 */ /* 0x000fe400078ec0ff */
[----:B------:R-:W-:Y:S02]  /*98a0*/  LOP3.LUT R30, R31, 0x380, RZ, 0xc0, !PT ;  /* 0x000003801f1e7812 */ /* 0x000fe400078ec0ff */
[----:B------:R-:W-:-:S02]  /*98b0*/  IADD3 R27, P1, R202, 0x60, RZ ;  /* 0x00000060ca1b7810 */ /* 0x000fc40007f3e0ff */
[----:B------:R-:W-:Y:S01]  /*98c0*/  LOP3.LUT R24, R24, R35, RZ, 0x3c, !PT ;  /* 0x0000002318187212 */ /* 0x000fe200078e3cff */
[----:B------:R-:W-:Y:S01]  /*98d0*/  IMAD.X R35, RZ, RZ, R203, P3 ;  /* 0x000000ffff237224 */ /* 0x000fe200018e06cb */
[----:B------:R-:W-:Y:S02]  /*98e0*/  SHF.R.U64 R20, R20, 0x3, RZ ;  /* 0x0000000314147819 */ /* 0x000fe400000012ff */
[----:B------:R-:W-:Y:S02]  /*98f0*/  IADD3 R39, P4, R202, 0x4040, RZ ;  /* 0x00004040ca277810 */ /* 0x000fe40007f9e0ff */
[----:B------:R-:W-:Y:S02]  /*9900*/  SHF.R.U64 R30, R30, 0x3, RZ ;  /* 0x000000031e1e7819 */ /* 0x000fe400000012ff */
[----:B------:R-:W-:Y:S02]  /*9910*/  IADD3 R55, P3, R202, 0xc000, RZ ;  /* 0x0000c000ca377810 */ /* 0x000fe40007f7e0ff */
[----:B------:R-:W-:-:S02]  /*9920*/  LOP3.LUT R26, R27, 0x380, RZ, 0xc0, !PT ;  /* 0x000003801b1a7812 */ /* 0x000fc400078ec0ff */
[----:B------:R-:W-:Y:S01]  /*9930*/  LOP3.LUT R20, R20, R21, RZ, 0x3c, !PT ;  /* 0x0000001514147212 */ /* 0x000fe200078e3cff */
[--C-:B------:R-:W-:Y:S01]  /*9940*/  IMAD.X R21, RZ, RZ, R203.reuse, P6 ;  /* 0x000000ffff157224 */ /* 0x100fe200030e06cb */
[----:B------:R-:W-:Y:S02]  /*9950*/  LOP3.LUT R38, R39, 0x380, RZ, 0xc0, !PT ;  /* 0x0000038027267812 */ /* 0x000fe400078ec0ff */
[----:B------:R-:W-:Y:S01]  /*9960*/  LOP3.LUT R30, R30, R31, RZ, 0x3c, !PT ;  /* 0x0000001f1e1e7212 */ /* 0x000fe200078e3cff */
[----:B------:R-:W-:Y:S01]  /*9970*/  IMAD.X R31, RZ, RZ, R203, P2 ;  /* 0x000000ffff1f7224 */ /* 0x000fe200010e06cb */
[----:B------:R-:W-:Y:S02]  /*9980*/  LOP3.LUT R54, R55, 0x380, RZ, 0xc0, !PT ;  /* 0x0000038037367812 */ /* 0x000fe400078ec0ff */
[----:B------:R-:W-:Y:S02]  /*9990*/  IADD3 R47, P6, R202, 0x8000, RZ ;  /* 0x00008000ca2f7810 */ /* 0x000fe40007fde0ff */
[----:B------:R-:W-:-:S02]  /*99a0*/  SHF.R.U64 R26, R26, 0x3, RZ ;  /* 0x000000031a1a7819 */ /* 0x000fc400000012ff */
[C---:B------:R-:W-:Y:S02]  /*99b0*/  IADD3 R51, P2, R202.reuse, 0x8060, RZ ;  /* 0x00008060ca337810 */ /* 0x040fe40007f5e0ff */
[----:B------:R-:W-:Y:S02]  /*99c0*/  LOP3.LUT R67, R202, 0x380, RZ, 0xc0, !PT ;  /* 0x00000380ca437812 */ /* 0x000fe400078ec0ff */
[----:B------:R-:W-:Y:S02]  /*99d0*/  SHF.R.U64 R38, R38, 0x3, RZ ;  /* 0x0000000326267819 */ /* 0x000fe400000012ff */
[----:B------:R-:W-:Y:S02]  /*99e0*/  SHF.R.U64 R54, R54, 0x3, RZ ;  /* 0x0000000336367819 */ /* 0x000fe400000012ff */
[----:B------:R-:W-:Y:S02]  /*99f0*/  LOP3.LUT R46, R47, 0x380, RZ, 0xc0, !PT ;  /* 0x000003802f2e7812 */ /* 0x000fe400078ec0ff */
[----:B------:R-:W-:-:S02]  /*9a00*/  SHF.R.S32.HI R86, RZ, 0x1f, R225 ;  /* 0x0000001fff567819 */ /* 0x000fc400000114e1 */
[----:B------:R-:W-:Y:S01]  /*9a10*/  LOP3.LUT R26, R26, R27, RZ, 0x3c, !PT ;  /* 0x0000001b1a1a7212 */ /* 0x000fe200078e3cff */
[----:B------:R-:W-:Y:S01]  /*9a20*/  IMAD.X R27, RZ, RZ, R203, P1 ;  /* 0x000000ffff1b7224 */ /* 0x000fe200008e06cb */
[----:B------:R-:W-:Y:S02]  /*9a30*/  LOP3.LUT R50, R51, 0x380, RZ, 0xc0, !PT ;  /* 0x0000038033327812 */ /* 0x000fe400078ec0ff */
[----:B------:R-:W-:Y:S02]  /*9a40*/  SHF.R.U64 R67, R67, 0x3, RZ ;  /* 0x0000000343437819 */ /* 0x000fe400000012ff */
[----:B------:R-:W-:Y:S02]  /*9a50*/  LOP3.LUT R38, R38, R39, RZ, 0x3c, !PT ;  /* 0x0000002726267212 */ /* 0x000fe400078e3cff */
[----:B------:R-:W-:Y:S02]  /*9a60*/  IADD3 R39, P1, R202, 0x8040, RZ ;  /* 0x00008040ca277810 */ /* 0x000fe40007f3e0ff */
[----:B------:R-:W-:-:S02]  /*9a70*/  LOP3.LUT R54, R54, R55, RZ, 0x3c, !PT ;  /* 0x0000003736367212 */ /* 0x000fc400078e3cff */
[----:B------:R-:W-:Y:S02]  /*9a80*/  IADD3 R43, P5, R202, 0x4060, RZ ;  /* 0x00004060ca2b7810 */ /* 0x000fe40007fbe0ff */
[----:B------:R-:W-:Y:S02]  /*9a90*/  SHF.R.U64 R46, R46, 0x3, RZ ;  /* 0x000000032e2e7819 */ /* 0x000fe400000012ff */
[----:B------:R-:W-:Y:S02]  /*9aa0*/  LEA.HI R55, R86, R225, RZ, 0x7 ;  /* 0x000000e156377211 */ /* 0x000fe400078f38ff */
[----:B------:R-:W-:Y:S02]  /*9ab0*/  SHF.R.U64 R50, R50, 0x3, RZ ;  /* 0x0000000332327819 */ /* 0x000fe400000012ff */
[----:B------:R-:W-:Y:S01]  /*9ac0*/  LOP3.LUT R66, R67, R202, RZ, 0x3c, !PT ;  /* 0x000000ca43427212 */ /* 0x000fe200078e3cff */
[----:B------:R-:W-:Y:S01]  /*9ad0*/  IMAD.MOV.U32 R67, RZ, RZ, R203 ;  /* 0x000000ffff437224 */ /* 0x000fe200078e00cb */
[----:B------:R-:W-:-:S02]  /*9ae0*/  LOP3.LUT R28, R39, 0x380, RZ, 0xc0, !PT ;  /* 0x00000380271c7812 */ /* 0x000fc400078ec0ff */
[----:B------:R-:W-:Y:S02]  /*9af0*/  LOP3.LUT R42, R43, 0x380, RZ, 0xc0, !PT ;  /* 0x000003802b2a7812 */ /* 0x000fe400078ec0ff */
[----:B------:R-:W-:Y:S01]  /*9b00*/  LOP3.LUT R46, R46, R47, RZ, 0x3c, !PT ;  /* 0x0000002f2e2e7212 */ /* 0x000fe200078e3cff */
[--C-:B------:R-:W-:Y:S01]  /*9b10*/  IMAD.X R47, RZ, RZ, R203.reuse, P6 ;  /* 0x000000ffff2f7224 */ /* 0x100fe200030e06cb */
[----:B------:R-:W-:Y:S01]  /*9b20*/  LOP3.LUT R94, R55, 0xffffff80, RZ, 0xc0, !PT ;  /* 0xffffff80375e7812 */ /* 0x000fe200078ec0ff */
[----:B------:R-:W-:Y:S01]  /*9b30*/  IMAD.X R55, RZ, RZ, R203, P3 ;  /* 0x000000ffff377224 */ /* 0x000fe200018e06cb */
[----:B------:R-:W-:Y:S02]  /*9b40*/  LOP3.LUT R50, R50, R51, RZ, 0x3c, !PT ;  /* 0x0000003332327212 */ /* 0x000fe400078e3cff */
[----:B------:R-:W-:Y:S01]  /*9b50*/  IADD3 R51, P6, R202, 0xc060, RZ ;  /* 0x0000c060ca337810 */ /* 0x000fe20007fde0ff */
[----:B------:R-:W-:Y:S01]  /*9b60*/  IMAD.IADD R94, R225, 0x1, -R94 ;  /* 0x00000001e15e7824 */ /* 0x000fe200078e0a5e */
[----:B------:R-:W-:-:S02]  /*9b70*/  SHF.R.U64 R28, R28, 0x3, RZ ;  /* 0x000000031c1c7819 */ /* 0x000fc400000012ff */
[----:B------:R-:W-:Y:S02]  /*9b80*/  MOV R67, R66 ;  /* 0x0000004200437202 */ /* 0x000fe40000000f00 */
[----:B------:R-:W-:Y:S01]  /*9b90*/  F2FP.F16.F32.PACK_AB R4, R25, R4 ;  /* 0x000000041904723e */ /* 0x000fe200000000ff */
[--C-:B------:R-:W-:Y:S01]  /*9ba0*/  IMAD.X R25, RZ, RZ, R203.reuse, P0 ;  /* 0x000000ffff197224 */ /* 0x100fe200000e06cb */
[----:B------:R-:W-:Y:S02]  /*9bb0*/  F2FP.F16.F32.PACK_AB R5, R170, R5 ;  /* 0x00000005aa05723e */ /* 0x000fe400000000ff */
[----:B------:R-:W-:Y:S01]  /*9bc0*/  F2FP.F16.F32.PACK_AB R6, R29, R6 ;  /* 0x000000061d06723e */ /* 0x000fe200000000ff */
[----:B------:R-:W-:Y:S01]  /*9bd0*/  IMAD.X R29, RZ, RZ, R203, P1 ;  /* 0x000000ffff1d7224 */ /* 0x000fe200008e06cb */
[----:B------:R-:W-:Y:S02]  /*9be0*/  F2FP.F16.F32.PACK_AB R7, R168, R7 ;  /* 0x00000007a807723e */ /* 0x000fe400000000ff */
[----:B------:R-:W-:-:S02]  /*9bf0*/  SHF.R.U64 R42, R42, 0x3, RZ ;  /* 0x000000032a2a7819 */ /* 0x000fc400000012ff */
[----:B------:R-:W-:Y:S01]  /*9c00*/  MOV R26, R26 ;  /* 0x0000001a001a7202 */ /* 0x000fe20000000f00 */
[----:B------:R-:W-:Y:S01]  /*9c10*/  VIADD R27, R223, UR42 ;  /* 0x0000002adf1b7c36 */ /* 0x000fe20008000000 */
[----:B------:R-:W-:Y:S01]  /*9c20*/  LOP3.LUT R66, R51, 0x380, RZ, 0xc0, !PT ;  /* 0x0000038033427812 */ /* 0x000fe200078ec0ff */
[----:B------:R3:W-:Y:S01]  /*9c30*/  STSM.16.M88.4 [R67], R4 ;  /* 0x0000000443007844 */ /* 0x0007e20000000200 */
[----:B------:R-:W-:Y:S01]  /*9c40*/  LOP3.LUT R28, R28, R39, RZ, 0x3c, !PT ;  /* 0x000000271c1c7212 */ /* 0x000fe200078e3cff */
[--C-:B------:R-:W-:Y:S01]  /*9c50*/  IMAD.X R39, RZ, RZ, R203.reuse, P4 ;  /* 0x000000ffff277224 */ /* 0x100fe200020e06cb */
[----:B------:R-:W-:Y:S01]  /*9c60*/  LOP3.LUT R42, R42, R43, RZ, 0x3c, !PT ;  /* 0x0000002b2a2a7212 */ /* 0x000fe200078e3cff */
[----:B------:R-:W-:Y:S01]  /*9c70*/  IMAD.X R43, RZ, RZ, R203, P5 ;  /* 0x000000ffff2b7224 */ /* 0x000fe200028e06cb */
[C---:B------:R-:W-:Y:S02]  /*9c80*/  IADD3 R59, P4, R202.reuse, 0xc020, RZ ;  /* 0x0000c020ca3b7810 */ /* 0x040fe40007f9e0ff */
[----:B------:R-:W-:-:S02]  /*9c90*/  IADD3 R63, P5, R202, 0xc040, RZ ;  /* 0x0000c040ca3f7810 */ /* 0x000fc40007fbe0ff */
[----:B------:R-:W-:Y:S02]  /*9ca0*/  SHF.R.U64 R66, R66, 0x3, RZ ;  /* 0x0000000342427819 */ /* 0x000fe400000012ff */
[----:B------:R-:W-:Y:S02]  /*9cb0*/  LOP3.LUT P0, RZ, R94, 0x3, RZ, 0xc0, !PT ;  /* 0x000000035eff7812 */ /* 0x000fe4000780c0ff */
[----:B------:R-:W-:Y:S02]  /*9cc0*/  LOP3.LUT R58, R59, 0x380, RZ, 0xc0, !PT ;  /* 0x000003803b3a7812 */ /* 0x000fe400078ec0ff */
[----:B------:R-:W-:Y:S01]  /*9cd0*/  LOP3.LUT R62, R63, 0x380, RZ, 0xc0, !PT ;  /* 0x000003803f3e7812 */ /* 0x000fe200078ec0ff */
[----:B---3--:R-:W-:Y:S01]  /*9ce0*/  VIADD R4, R27, 0x8 ;  /* 0x000000081b047836 */ /* 0x008fe20000000000 */
[----:B------:R-:W-:Y:S01]  /*9cf0*/  LOP3.LUT R66, R66, R51, RZ, 0x3c, !PT ;  /* 0x0000003342427212 */ /* 0x000fe200078e3cff */
[--C-:B------:R-:W-:Y:S01]  /*9d00*/  IMAD.X R67, RZ, RZ, R203.reuse, P6 ;  /* 0x000000ffff437224 */ /* 0x100fe200030e06cb */
[----:B------:R-:W-:Y:S01]  /*9d10*/  MOV R94, R20 ;  /* 0x00000014005e7202 */ /* 0x000fe20000000f00 */
[----:B------:R-:W-:Y:S01]  /*9d20*/  IMAD.X R51, RZ, RZ, R203, P2 ;  /* 0x000000ffff337224 */ /* 0x000fe200010e06cb */
[----:B------:R-:W-:Y:S01]  /*9d30*/  ISETP.GE.OR P1, PT, R4, UR6, P0 ;  /* 0x0000000604007c0c */ /* 0x000fe20008726670 */
[----:B------:R-:W-:Y:S01]  /*9d40*/  IMAD.U32 R21, RZ, RZ, UR9 ;  /* 0x00000009ff157e24 */ /* 0x000fe2000f8e00ff */
[----:B------:R-:W-:Y:S01]  /*9d50*/  F2FP.F16.F32.PACK_AB R4, R33, R32 ;  /* 0x000000202104723e */ /* 0x000fe200000000ff */
[----:B------:R-:W-:Y:S01]  /*9d60*/  IMAD.U32 R21, RZ, RZ, UR5 ;  /* 0x00000005ff157e24 */ /* 0x000fe2000f8e00ff */
[----:B------:R-:W-:Y:S01]  /*9d70*/  F2FP.F16.F32.PACK_AB R5, R163, R48 ;  /* 0x00000030a305723e */ /* 0x000fe200000000ff */
[----:B------:R-:W-:Y:S01]  /*9d80*/  USHF.R.S32.HI UR5, URZ, 0x1f, UR44 ;  /* 0x0000001f3f057899 */ /* 0x000fe2000801142c */
[----:B------:R-:W-:Y:S01]  /*9d90*/  F2FP.F16.F32.PACK_AB R6, R37, R36 ;  /* 0x000000242506723e */ /* 0x000fe200000000ff */
[----:B------:R-:W-:Y:S01]  /*9da0*/  IMAD.U32 R20, RZ, RZ, UR8 ;  /* 0x00000008ff147e24 */ /* 0x000fe2000f8e00ff */
[----:B------:R-:W-:-:S02]  /*9db0*/  F2FP.F16.F32.PACK_AB R7, R161, R44 ;  /* 0x0000002ca107723e */ /* 0x000fc400000000ff */
[----:B------:R-:W-:Y:S02]  /*9dc0*/  MOV R87, R22 ;  /* 0x0000001600577202 */ /* 0x000fe40000000f00 */
[----:B------:R-:W-:Y:S01]  /*9dd0*/  F2FP.F16.F32.PACK_AB R8, R41, R8 ;  /* 0x000000082908723e */ /* 0x000fe200000000ff */
[----:B------:R-:W3:Y:S01]  /*9de0*/  LDC.64 R22, c[0x0][0xc78] ;  /* 0x00031e00ff167b82 */ /* 0x000ee20000000a00 */
[----:B------:R-:W-:Y:S01]  /*9df0*/  F2FP.F16.F32.PACK_AB R9, R166, R9 ;  /* 0x00000009a609723e */ /* 0x000fe200000000ff */
[----:B------:R3:W-:Y:S01]  /*9e00*/  STSM.16.M88.4 [R94], R4 ;  /* 0x000000045e007844 */ /* 0x0007e20000000200 */
[----:B------:R-:W-:Y:S02]  /*9e10*/  F2FP.F16.F32.PACK_AB R10, R45, R10 ;  /* 0x0000000a2d0a723e */ /* 0x000fe400000000ff */
[----:B------:R-:W-:Y:S02]  /*9e20*/  F2FP.F16.F32.PACK_AB R11, R164, R11 ;  /* 0x0000000ba40b723e */ /* 0x000fe400000000ff */
[----:B------:R-:W-:-:S02]  /*9e30*/  SHF.R.U64 R58, R58, 0x3, RZ ;  /* 0x000000033a3a7819 */ /* 0x000fc400000012ff */
[----:B------:R-:W-:Y:S01]  /*9e40*/  MOV R25, R24 ;  /* 0x0000001800197202 */ /* 0x000fe20000000f00 */
[----:B------:R-:W-:Y:S01]  /*9e50*/  STSM.16.M88.4 [R87], R8 ;  /* 0x0000000857007844 */ /* 0x000fe20000000200 */
[----:B------:R-:W-:Y:S02]  /*9e60*/  F2FP.F16.F32.PACK_AB R12, R49, R12 ;  /* 0x0000000c310c723e */ /* 0x000fe400000000ff */
[----:B------:R-:W-:Y:S02]  /*9e70*/  F2FP.F16.F32.PACK_AB R13, R162, R13 ;  /* 0x0000000da20d723e */ /* 0x000fe400000000ff */
[----:B------:R-:W-:Y:S02]  /*9e80*/  F2FP.F16.F32.PACK_AB R14, R53, R14 ;  /* 0x0000000e350e723e */ /* 0x000fe400000000ff */
[----:B------:R-:W-:Y:S02]  /*9e90*/  F2FP.F16.F32.PACK_AB R15, R160, R15 ;  /* 0x0000000fa00f723e */ /* 0x000fe400000000ff */
[----:B------:R-:W-:-:S02]  /*9ea0*/  SHF.R.U64 R62, R62, 0x3, RZ ;  /* 0x000000033e3e7819 */ /* 0x000fc400000012ff */
[----:B------:R-:W-:Y:S01]  /*9eb0*/  MOV R30, R30 ;  /* 0x0000001e001e7202 */ /* 0x000fe20000000f00 */
[----:B------:R-:W-:Y:S01]  /*9ec0*/  STSM.16.M88.4 [R26], R12 ;  /* 0x0000000c1a007844 */ /* 0x000fe20000000200 */
[----:B------:R-:W-:Y:S01]  /*9ed0*/  MOV R24, R66 ;  /* 0x0000004200187202 */ /* 0x000fe20000000f00 */
[C---:B---3--:R-:W-:Y:S01]  /*9ee0*/  IMAD R4, R22.reuse, UR5, RZ ;  /* 0x0000000516047c24 */ /* 0x048fe2000f8e02ff */
[----:B------:R-:W-:Y:S01]  /*9ef0*/  F2FP.F16.F32.PACK_AB R16, R57, R16 ;  /* 0x000000103910723e */ /* 0x000fe200000000ff */
[----:B------:R-:W-:Y:S01]  /*9f00*/  IMAD.WIDE.U32 R20, R22, UR44, R20 ;  /* 0x0000002c16147c25 */ /* 0x000fe2000f8e0014 */
[----:B------:R-:W-:Y:S02]  /*9f10*/  F2FP.F16.F32.PACK_AB R17, R154, R17 ;  /* 0x000000119a11723e */ /* 0x000fe400000000ff */
[----:B------:R-:W-:Y:S01]  /*9f20*/  F2FP.F16.F32.PACK_AB R18, R61, R18 ;  /* 0x000000123d12723e */ /* 0x000fe200000000ff */
[----:B------:R-:W-:Y:S01]  /*9f30*/  IMAD R4, R23, UR44, R4 ;  /* 0x0000002c17047c24 */ /* 0x000fe2000f8e0204 */
[----:B------:R-:W-:-:S02]  /*9f40*/  F2FP.F16.F32.PACK_AB R19, R152, R19 ;  /* 0x000000139813723e */ /* 0x000fc400000000ff */
[----:B------:R-:W-:Y:S02]  /*9f50*/  F2FP.F16.F32.PACK_AB R64, R65, R64 ;  /* 0x000000404140723e */ /* 0x000fe400000000ff */
[----:B------:R-:W-:Y:S01]  /*9f60*/  F2FP.F16.F32.PACK_AB R72, R73, R72 ;  /* 0x000000484948723e */ /* 0x000fe200000000ff */
[----:B------:R-:W-:Y:S01]  /*9f70*/  STSM.16.M88.4 [R30], R16 ;  /* 0x000000101e007844 */ /* 0x000fe20000000200 */
[----:B------:R-:W-:Y:S02]  /*9f80*/  MOV R34, R34 ;  /* 0x0000002200227202 */ /* 0x000fe40000000f00 */
[----:B------:R-:W-:Y:S02]  /*9f90*/  F2FP.F16.F32.PACK_AB R65, R159, R40 ;  /* 0x000000289f41723e */ /* 0x000fe400000000ff */
[----:B------:R-:W-:Y:S02]  /*9fa0*/  F2FP.F16.F32.PACK_AB R66, R69, R68 ;  /* 0x000000444542723e */ /* 0x000fe400000000ff */
        /* <DEDUP_REMOVED lines=10> */
[----:B------:R-:W-:Y:S01]  /*a050*/  LOP3.LUT R58, R58, R59, RZ, 0x3c, !PT ;  /* 0x0000003b3a3a7212 */ /* 0x000fe200078e3cff */
[----:B------:R-:W-:Y:S01]  /*a060*/  IMAD.X R59, RZ, RZ, R203, P4 ;  /* 0x000000ffff3b7224 */ /* 0x000fe200020e06cb */
        /* <DEDUP_REMOVED lines=49> */
[----:B------:R-:W-:-:S02]  /*a380*/  F2FP.F16.F32.PACK_AB R147, R3, R150 ;  /* 0x000000960393723e */ /* 0x000fc400000000ff */
[----:B------:R-:W-:Y:S02]  /*a390*/  LEA.HI R86, R86, R225, RZ, 0x5 ;  /* 0x000000e156567211 */ /* 0x000fe400078f28ff */
        /* <DEDUP_REMOVED lines=9> */
[----:B---3--:R-:W3:Y:S02]  /*a430*/  FENCE.VIEW.ASYNC.S ;  /* 0x00000000000073c6 */ /* 0x008ee40000000000 */
[----:B---3--:R-:W-:Y:S06]  /*a440*/  BAR.ARV 0x1, 0x120 ;  /* 0x0044800000007b1d */ /* 0x008fec0000002000 */
[----:B------:R-:W-:Y:S01]  /*a450*/  ISETP.GE.OR P0, PT, R27, UR6, P0 ;  /* 0x000000061b007c0c */ /* 0x000fe20008706670 */
[----:B------:R-:W-:Y:S01]  /*a460*/  ULDC.64 UR6, c[0x0][0xc40] ;  /* 0x0003100000067ab9 */ /* 0x000fe20000000a00 */
[----:B------:R-:W3:Y:S01]  /*a470*/  SHFL.IDX PT, R3, R86, RZ, 0x1f ;  /* 0x00001fff56037589 */ /* 0x000ee200000e0000 */
[----:B------:R-:W-:-:S02]  /*a480*/  IADD3.X R5, R5, R21, R4, P2, !PT ;  /* 0x0000001505057210 */ /* 0x000fc400017fe404 */
[----:B------:R-:W-:-:S04]  /*a490*/  LEA R4, P2, R6, UR6, 0x2 ;  /* 0x0000000606047c11 */ /* 0x000fc8000f8410ff */
[----:B------:R-:W-:-:S05]  /*a4a0*/  LEA.HI.X R5, R6, UR7, R5, 0x2, P2 ;  /* 0x0000000706057c11 */ /* 0x000fca00090f1405 */
[----:B------:R4:W-:Y:S04]  /*a4b0*/  @!P1 STG.E desc[UR46][R4.64+0x20], R2 ;  /* 0x0000200204009986 */ /* 0x0009e8000c10192e */
[----:B------:R4:W-:Y:S01]  /*a4c0*/  @!P0 STG.E desc[UR46][R4.64], R0 ;  /* 0x0000000004008986 */ /* 0x0009e2000c10192e */
[----:B---3--:R-:W-:-:S13]  /*a4d0*/  ISETP.NE.AND P0, PT, R3, 0x7, PT ;  /* 0x000000070300780c */ /* 0x008fda0003f05270 */
[----:B----4-:R-:W-:Y:S05]  /*a4e0*/  @P0 BRA `(.L_x_3437) ;  /* 0x0000000c00040947 */ /* 0x010fea0003800000 */
        /* <DEDUP_REMOVED lines=14> */
[----:B---3--:R-:W-:Y:S01]  /*a5d0*/  UMOV UR40, UR5 ;  /* 0x0000000500287c82 */ /* 0x008fe20008000000 */
[----:B------:R-:W-:Y:S01]  /*a5e0*/  UMOV UR41, UR8 ;  /* 0x0000000800297c82 */ /* 0x000fe20008000000 */
[----:B------:R-:W-:Y:S01]  /*a5f0*/  UMOV UR5, 0x80 ;  /* 0x0000008000057882 */ /* 0x000fe20000000000 */
[----:B------:R3:W-:Y:S02]  /*a600*/  UTMASTG.5D [UR40], [UR6] ;  /* 0x00000028060073b5 */ /* 0x0007e40008020000 */
[----:B---3--:R-:W-:Y:S01]  /*a610*/  UMOV UR40, UR9 ;  /* 0x0000000900287c82 */ /* 0x008fe20008000000 */
[----:B------:R-:W-:Y:S01]  /*a620*/  UMOV UR41, UR5 ;  /* 0x0000000500297c82 */ /* 0x000fe20008000000 */
[----:B------:R-:W-:Y:S01]  /*a630*/  UMOV UR5, 0xc0 ;  /* 0x000000c000057882 */ /* 0x000fe20000000000 */
[----:B------:R3:W-:Y:S02]  /*a640*/  UTMASTG.5D [UR40], [UR6] ;  /* 0x00000028060073b5 */ /* 0x0007e40008020000 */
[----:B---3--:R-:W-:Y:S01]  /*a650*/  UMOV UR40, UR10 ;  /* 0x0000000a00287c82 */ /* 0x008fe20008000000 */
[----:B------:R-:W-:Y:S01]  /*a660*/  UMOV UR41, UR5 ;  /* 0x0000000500297c82 */ /* 0x000fe20008000000 */
[----:B------:R-:W-:Y:S01]  /*a670*/  UIADD3 UR5, UR39, 0x32420, URZ ;  /* 0x0003242027057890 */ /* 0x000fe2000fffe03f */
[----:B------:R3:W-:Y:S03]  /*a680*/  UTMASTG.5D [UR40], [UR6] ;  /* 0x00000028060073b5 */ /* 0x0007e60008020000 */
[----:B------:R-:W-:Y:S01]  /*a690*/  UPRMT UR5, URZ, 0x654, UR5 ;  /* 0x000006543f057896 */ /* 0x000fe20008000005 */
[----:B------:R0:W-:Y:S01]  /*a6a0*/  UTMACMDFLUSH ;  /* 0x00000000000079b7 */ /* 0x0001e20000000000 */
[----:B------:R-:W-:-:S07]  /*a6b0*/  DEPBAR.LE SB0, 0x0 ;  /* 0x000080000000791a */ /* 0x000fce0000000000 */
[----:B---3--:R-:W-:Y:S03]  /*a6c0*/  SYNCS.ARRIVE.TRANS64.RED.A1T0 RZ, [UR5], RZ ;  /* 0x000000ffffff79a7 */ /* 0x008fe60008100405 */
.L_x_3439:
[----:B------:R-:W-:Y:S05]  /*a6d0*/  BSYNC B0 ;  /* 0x0000000000007941 */ /* 0x000fea0003800000 */
.L_x_3438:
[----:B------:R-:W-:Y:S05]  /*a6e0*/  BRA `(.L_x_3437) ;  /* 0x0000000800847947 */ /* 0x000fea0003800000 */
.L_x_3436:
[----:B------:R-:W3:Y:S01]  /*a6f0*/  LDC R12, c[0x0][0xeac] ;  /* 0x0003ab00ff0c7b82 */ /* 0x000ee20000000800 */
[----:B------:R-:W-:Y:S01]  /*a700*/  ISETP.GT.AND P0, PT, R225, 0x7f, PT ;  /* 0x0000007fe100780c */ /* 0x000fe20003f04270 */
[----:B------:R-:W-:Y:S01]  /*a710*/  USHF.R.S32.HI UR5, URZ, 0x1f, UR43 ;  /* 0x0000001f3f057899 */ /* 0x000fe2000801142b */
[----:B------:R-:W-:Y:S01]  /*a720*/  BSSY B0, `(.L_x_3440) ;  /* 0x000001c000007945 */ /* 0x000fe20003800000 */
[----:B------:R-:W-:Y:S01]  /*a730*/  USHF.R.S32.HI UR6, URZ, 0x1f, UR44 ;  /* 0x0000001f3f067899 */ /* 0x000fe2000801142c */
[----:B------:R-:W-:Y:S02]  /*a740*/  SHF.R.S32.HI R219, RZ, 0x1f, R218 ;  /* 0x0000001fffdb7819 */ /* 0x000fe400000114da */
[----:B------:R-:W-:Y:S01]  /*a750*/  SHF.R.S32.HI R14, RZ, 0x1f, R225 ;  /* 0x0000001fff0e7819 */ /* 0x000fe200000114e1 */
[----:B------:R-:W4:Y:S08]  /*a760*/  LDC.64 R6, c[0x0][0xbe0] ;  /* 0x0002f800ff067b82 */ /* 0x000f300000000a00 */
[----:B------:R-:W1:Y:S01]  /*a770*/  LDC.64 R8, c[0x0][0xbe8] ;  /* 0x0002fa00ff087b82 */ /* 0x000e620000000a00 */
[----:B------:R-:W-:Y:S05]  /*a780*/  @P0 BRA `(.L_x_3441) ;  /* 0x0000000000540947 */ /* 0x000fea0003800000 */
[----:B------:R-:W5:Y:S01]  /*a790*/  S2R R0, SR_TID.X ;  /* 0x0000000000007919 */ /* 0x000f620000002100 */
[----:B------:R-:W-:Y:S01]  /*a7a0*/  ULDC UR7, c[0x0][0xb88] ;  /* 0x0002e20000077ab9 */ /* 0x000fe20000000800 */
[----:B-----5:R-:W-:-:S04]  /*a7b0*/  IADD3 R2, R221, -0x80, R0 ;  /* 0xffffff80dd027810 */ /* 0x020fc80007ffe000 */
[----:B------:R-:W-:-:S13]  /*a7c0*/  ISETP.GE.AND P0, PT, R2, UR7, PT ;  /* 0x0000000702007c0c */ /* 0x000fda000bf06270 */
[----:B------:R-:W-:Y:S05]  /*a7d0*/  @P0 BRA `(.L_x_3441) ;  /* 0x0000000000400947 */ /* 0x000fea0003800000 */
[----:B------:R-:W5:Y:S01]  /*a7e0*/  LDC.64 R4, c[0x0][0xc70] ;  /* 0x00031c00ff047b82 */ /* 0x000f620000000a00 */
[----:B------:R-:W-:Y:S01]  /*a7f0*/  SHF.R.S32.HI R3, RZ, 0x1f, R2 ;  /* 0x0000001fff037819 */ /* 0x000fe20000011402 */
[----:B------:R-:W-:-:S06]  /*a800*/  ULDC.64 UR8, c[0x0][0xc40] ;  /* 0x0003100000087ab9 */ /* 0x000fcc0000000a00 */
[----:B------:R-:W1:Y:S01]  /*a810*/  LDC.64 R10, c[0x0][0xc78] ;  /* 0x00031e00ff0a7b82 */ /* 0x000e620000000a00 */
[C---:B-----5:R-:W-:Y:S02]  /*a820*/  IMAD R0, R4.reuse, UR5, RZ ;  /* 0x0000000504007c24 */ /* 0x060fe4000f8e02ff */
[----:B------:R-:W-:-:S04]  /*a830*/  IMAD.WIDE.U32 R2, R4, UR43, R2 ;  /* 0x0000002b04027c25 */ /* 0x000fc8000f8e0002 */
[----:B------:R-:W-:Y:S02]  /*a840*/  IMAD R5, R5, UR43, R0 ;  /* 0x0000002b05057c24 */ /* 0x000fe4000f8e0200 */
[C---:B-1----:R-:W-:Y:S02]  /*a850*/  IMAD R0, R10.reuse, UR6, RZ ;  /* 0x000000060a007c24 */ /* 0x042fe4000f8e02ff */
[----:B------:R-:W-:Y:S02]  /*a860*/  IMAD.IADD R3, R3, 0x1, R5 ;  /* 0x0000000103037824 */ /* 0x000fe400078e0205 */
[----:B------:R-:W-:Y:S02]  /*a870*/  IMAD R5, R11, UR44, R0 ;  /* 0x0000002c0b057c24 */ /* 0x000fe4000f8e0200 */
[----:B------:R-:W-:-:S05]  /*a880*/  IMAD.WIDE.U32 R2, R10, UR44, R2 ;  /* 0x0000002c0a027c25 */ /* 0x000fca000f8e0002 */
[----:B------:R-:W-:Y:S02]  /*a890*/  IADD3 R3, R3, R5, RZ ;  /* 0x0000000503037210 */ /* 0x000fe40007ffe0ff */
[----:B------:R-:W-:-:S04]  /*a8a0*/  LEA R4, P0, R2, UR8, 0x2 ;  /* 0x0000000802047c11 */ /* 0x000fc8000f8010ff */
[----:B------:R-:W-:Y:S01]  /*a8b0*/  LEA.HI.X R5, R2, UR9, R3, 0x2, P0 ;  /* 0x0000000902057c11 */ /* 0x000fe200080f1403 */
[----:B------:R-:W-:-:S05]  /*a8c0*/  IMAD.MOV.U32 R3, RZ, RZ, -0x800000 ;  /* 0xff800000ff037424 */ /* 0x000fca00078e00ff */
[----:B------:R1:W-:Y:S03]  /*a8d0*/  STG.E desc[UR46][R4.64], R3 ;  /* 0x0000000304007986 */ /* 0x0003e6000c10192e */
.L_x_3441:
[----:B------:R-:W-:Y:S05]  /*a8e0*/  BSYNC B0 ;  /* 0x0000000000007941 */ /* 0x000fea0003800000 */
.L_x_3440:
[----:B----4-:R-:W-:Y:S01]  /*a8f0*/  IMAD R0, R6, UR5, RZ ;  /* 0x0000000506007c24 */ /* 0x010fe2000f8e02ff */
[----:B------:R-:W-:Y:S01]  /*a900*/  LEA.HI R14, R14, R225, RZ, 0x3 ;  /* 0x000000e10e0e7211 */ /* 0x000fe200078f18ff */
[----:B------:R-:W-:Y:S01]  /*a910*/  ULDC UR5, c[0x0][0xb88] ;  /* 0x0002e20000057ab9 */ /* 0x000fe20000000800 */
[----:B-1----:R-:W-:Y:S01]  /*a920*/  IMAD.WIDE.U32 R4, R6, UR43, R218 ;  /* 0x0000002b06047c25 */ /* 0x002fe2000f8e00da */
[----:B------:R-:W-:Y:S01]  /*a930*/  UIADD3 UR42, -UR42, UR5, URZ ;  /* 0x000000052a2a7290 */ /* 0x000fe2000fffe13f */
[----:B------:R-:W-:Y:S01]  /*a940*/  SHF.R.S32.HI R2, RZ, 0x3, R14 ;  /* 0x00000003ff027819 */ /* 0x000fe2000001140e */
[----:B------:R-:W-:Y:S01]  /*a950*/  ULOP3.LUT UR40, URZ, UR40, URZ, 0x33, !UPT ;  /* 0x000000283f287292 */ /* 0x000fe2000f8e333f */
[----:B------:R-:W-:Y:S01]  /*a960*/  IMAD R3, R7, UR43, R0 ;  /* 0x0000002b07037c24 */ /* 0x000fe2000f8e0200 */
[----:B------:R-:W-:Y:S02]  /*a970*/  BSSY B0, `(.L_x_3442) ;  /* 0x0000026000007945 */ /* 0x000fe40003800000 */
[C---:B------:R-:W-:Y:S01]  /*a980*/  ISETP.GE.AND P2, PT, R2.reuse, UR42, PT ;  /* 0x0000002a02007c0c */ /* 0x040fe2000bf46270 */
[----:B------:R-:W-:-:S02]  /*a990*/  VIADD R0, R2, 0x20 ;  /* 0x0000002002007836 */ /* 0x000fc40000000000 */
[----:B------:R-:W-:Y:S02]  /*a9a0*/  VIADD R6, R2, 0x40 ;  /* 0x0000004002067836 */ /* 0x000fe40000000000 */
[----:B------:R-:W-:Y:S01]  /*a9b0*/  IMAD.IADD R5, R5, 0x1, R3 ;  /* 0x0000000105057824 */ /* 0x000fe200078e0203 */
[----:B------:R-:W-:Y:S01]  /*a9c0*/  ISETP.GE.AND P0, PT, R0, UR42, PT ;  /* 0x0000002a00007c0c */ /* 0x000fe2000bf06270 */
[----:B------:R-:W-:Y:S01]  /*a9d0*/  IMAD R0, R8, UR6, RZ ;  /* 0x0000000608007c24 */ /* 0x000fe2000f8e02ff */
[----:B------:R-:W-:Y:S01]  /*a9e0*/  SHF.R.S32.HI R3, RZ, 0x1f, R2 ;  /* 0x0000001fff037819 */ /* 0x000fe20000011402 */
[----:B---3--:R-:W-:Y:S01]  /*a9f0*/  VIADD R11, R12, UR40 ;  /* 0x000000280c0b7c36 */ /* 0x008fe20008000000 */
[----:B------:R-:W-:Y:S01]  /*aa00*/  ISETP.GE.AND P1, PT, R6, UR42, PT ;  /* 0x0000002a06007c0c */ /* 0x000fe2000bf26270 */
        /* <DEDUP_REMOVED lines=28> */
.L_x_3443:
[----:B------:R-:W-:Y:S05]  /*abd0*/  BSYNC B0 ;  /* 0x0000000000007941 */ /* 0x000fea0003800000 */
.L_x_3442:
[----:B------:R-:W-:Y:S01]  /*abe0*/  BSSY B0, `(.L_x_3444) ;  /* 0x000001b000007945 */ /* 0x000fe20003800000 */
[----:B------:R-:W-:-:S03]  /*abf0*/  ISETP.GE.AND P2, PT, R0, UR42, PT ;  /* 0x0000002a00007c0c */ /* 0x000fc6000bf46270 */
[----:B------:R-:W-:Y:S10]  /*ac00*/  @P0 BRA `(.L_x_3445) ;  /* 0x0000000000600947 */ /* 0x000ff40003800000 */
[----:B-1----:R-:W-:Y:S01]  /*ac10*/  IADD3 R9, P0, R4, 0x20, RZ ;  /* 0x0000002004097810 */ /* 0x002fe20007f1e0ff */
        /* <DEDUP_REMOVED lines=23> */
.L_x_3445:
[----:B------:R-:W-:Y:S05]  /*ad90*/  BSYNC B0 ;  /* 0x0000000000007941 */ /* 0x000fea0003800000 */
.L_x_3444:
[----:B------:R-:W-:Y:S04]  /*ada0*/  BSSY B0, `(.L_x_3446) ;  /* 0x000001a000007945 */ /* 0x000fe80003800000 */
[----:B------:R-:W-:Y:S05]  /*adb0*/  @P1 BRA `(.L_x_3447) ;  /* 0x0000000000601947 */ /* 0x000fea0003800000 */
[----:B-1-3--:R-:W-:Y:S01]  /*adc0*/  IADD3 R9, P0, R4, 0x40, RZ ;  /* 0x0000004004097810 */ /* 0x00afe20007f1e0ff */
        /* <DEDUP_REMOVED lines=23> */
.L_x_3447:
[----:B------:R-:W-:Y:S05]  /*af40*/  BSYNC B0 ;  /* 0x0000000000007941 */ /* 0x000fea0003800000 */
.L_x_3446:
        /* <DEDUP_REMOVED lines=26> */
.L_x_3448:
[----:B------:R-:W-:Y:S05]  /*b0f0*/  BSYNC B0 ;  /* 0x0000000000007941 */ /* 0x000fea0003800000 */
.L_x_3437:
[----:B------:R-:W5:Y:S02]  /*b100*/  LDC R0, c[0x0][0xea8] ;  /* 0x0003aa00ff007b82 */ /* 0x000f640000000800 */
[----:B-----5:R-:W-:-:S13]  /*b110*/  ISETP.LE.AND P0, PT, R0, UR4, PT ;  /* 0x0000000400007c0c */ /* 0x020fda000bf03270 */
[----:B------:R-:W-:Y:S05]  /*b120*/  @!P0 BRA `(.L_x_3449) ;  /* 0xffffff5c003c8947 */ /* 0x000fea000383ffff */
[----:B------:R-:W-:Y:S05]  /*b130*/  EXIT ;  /* 0x000000000000794d */ /* 0x000fea0003800000 */
.L_x_3400:
[----:B------:R-:W-:-:S08]  /*b140*/  NOP ;  /* 0x0000000000007918 */ /* 0x000fd00000000000 */
[----:B---3--:R-:W1:-:S00]  /*b150*/  USETMAXREG.DEALLOC.CTAPOOL 0x18 ;  /* 0x00000018000079c8 */ /* 0x008e4000080e0500 */
        /* <DEDUP_REMOVED lines=12> */
[----:B------:R-:W-:Y:S01]  /*b220*/  ULDC UR44, c[0x0][0xc] ;  /* 0x00000300002c7ab9 */ /* 0x000fe20000000800 */
[----:B------:R-:W-:Y:S01]  /*b230*/  IMAD.MOV.U32 R17, RZ, RZ, 0x1 ;  /* 0x00000001ff117424 */ /* 0x000fe200078e00ff */
[----:B------:R-:W-:Y:S01]  /*b240*/  ULDC.64 UR38, c[0x0][0x198] ;  /* 0x0000660000267ab9 */ /* 0x000fe20000000a00 */
[----:B------:R-:W-:Y:S01]  /*b250*/  IMAD.MOV.U32 R16, RZ, RZ, RZ ;  /* 0x000000ffff107224 */ /* 0x000fe200078e00ff */
[----:B------:R1:W-:Y:S04]  /*b260*/  STL [R1], R0 ;  /* 0x0000000001007387 */ /* 0x0003e80000100800 */
[----:B------:R1:W-:Y:S02]  /*b270*/  STL [R1+0x4], RZ ;  /* 0x000004ff01007387 */ /* 0x0003e40000100800 */
.L_x_3500:
[----:B--23--:R-:W2:Y:S01]  /*b280*/  LDL R6, [R1] ;  /* 0x0000000001067983 */ /* 0x00cea20000100800 */
        /* <DEDUP_REMOVED lines=12> */
[----:B----4-:R-:W-:Y:S05]  /*b350*/  @!P0 BRA `(.L_x_3451) ;  /* 0x0000000000208947 */ /* 0x010fea0003800000 */
        /* <DEDUP_REMOVED lines=8> */
.L_x_3451:
[----:B------:R-:W-:Y:S01]  /*b3e0*/  ULDC UR11, c[0x0][0xec4] ;  /* 0x0003b100000b7ab9 */ /* 0x000fe20000000800 */
[----:B------:R-:W-:Y:S01]  /*b3f0*/  UMOV UR9, UR10 ;  /* 0x0000000a00097c82 */ /* 0x000fe20008000000 */
[----:B------:R-:W-:-:S11]  /*b400*/  UISETP.NE.AND UP0, UPT, UR11, 0x1, UPT ;  /* 0x000000010b00788c */ /* 0x000fd6000bf05270 */
[----:B------:R-:W-:Y:S02]  /*b410*/  @UP0 ULDC.64 UR12, c[0x0][0xec8] ;  /* 0x0003b200000c0ab9 */ /* 0x000fe40000000a00 */
[----:B------:R-:W-:-:S04]  /*b420*/  UIMAD.WIDE.U32 UR6, UR10, UR12, URZ ;  /* 0x0000000c0a0672a5 */ /* 0x000fc8000f8e003f */
[----:B------:R-:W-:-:S04]  /*b430*/  @UP0 USHF.R.U32.HI UR9, URZ, UR13, UR7 ;  /* 0x0000000d3f090299 */ /* 0x000fc80008011607 */
[----:B------:R-:W-:-:S12]  /*b440*/  UIMAD UR6, UR9, UR11, URZ ;  /* 0x0000000b090672a4 */ /* 0x000fd8000f8e023f */
.L_x_3452:
[----:B------:R-:W1:Y:S01]  /*b450*/  LDC R0, c[0x0][0x404] ;  /* 0x00010100ff007b82 */ /* 0x000e620000000800 */
[----:B------:R-:W-:Y:S01]  /*b460*/  ULOP3.LUT UR7, URZ, UR9, URZ, 0x33, !UPT ;  /* 0x000000093f077292 */ /* 0x000fe2000f8e333f */
[----:B------:R-:W-:Y:S01]  /*b470*/  BSSY B6, `(.L_x_3453) ;  /* 0x000027a000067945 */ /* 0x000fe20003800000 */
[----:B------:R-:W-:Y:S01]  /*b480*/  ULDC.64 UR12, c[0x0][0x3f8] ;  /* 0x0000fe00000c7ab9 */ /* 0x000fe20000000a00 */
[----:B------:R-:W-:Y:S01]  /*b490*/  ULDC UR9, c[0x0][0xeac] ;  /* 0x0003ab0000097ab9 */ /* 0x000fe20000000800 */
[----:B------:R-:W-:Y:S01]  /*b4a0*/  ISETP.NE.U32.AND P0, PT, RZ, UR12, PT ;  /* 0x0000000cff007c0c */ /* 0x000fe2000bf05070 */
[----:B------:R-:W-:Y:S02]  /*b4b0*/  UIADD3 UR7, UR7, UR9, URZ ;  /* 0x0000000907077290 */ /* 0x000fe4000fffe03f */
[----:B------:R-:W2:Y:S01]  /*b4c0*/  LDC R2, c[0x0][0x288] ;  /* 0x0000a200ff027b82 */ /* 0x000ea20000000800 */
[----:B------:R-:W-:Y:S01]  /*b4d0*/  ISETP.NE.AND.EX P0, PT, RZ, UR13, PT, P0 ;  /* 0x0000000dff007c0c */ /* 0x000fe2000bf05300 */
[----:B------:R-:W-:Y:S01]  /*b4e0*/  USHF.L.U32 UR41, UR7, 0x7, URZ ;  /* 0x0000000707297899 */ /* 0x000fe2000800063f */
[----:B------:R-:W-:Y:S01]  /*b4f0*/  ULDC UR9, c[0x0][0xeb8] ;  /* 0x0003ae0000097ab9 */ /* 0x000fe20000000800 */
[----:B------:R-:W-:-:S02]  /*b500*/  UIADD3 UR6, UR10, -UR6, URZ ;  /* 0x800000060a067290 */ /* 0x000fc4000fffe03f */
[----:B------:R-:W-:Y:S02]  /*b510*/  UISETP.NE.AND UP0, UPT, UR9, 0x1, UPT ;  /* 0x000000010900788c */ /* 0x000fe4000bf05270 */
[----:B------:R-:W3:Y:S01]  /*b520*/  LDC R4, c[0x0][0x2e0] ;  /* 0x0000b800ff047b82 */ /* 0x000ee20000000800 */
[----:B------:R-:W-:Y:S01]  /*b530*/  IMAD.U32 R5, RZ, RZ, UR41 ;  /* 0x00000029ff057e24 */ /* 0x000fe2000f8e00ff */
[----:B------:R-:W-:Y:S02]  /*b540*/  ULDC UR7, c[0x0][0xec4] ;  /* 0x0003b10000077ab9 */ /* 0x000fe40000000800 */
[----:B------:R-:W-:Y:S01]  /*b550*/  UIMAD UR8, UR8, UR7, UR6 ;  /* 0x00000007080872a4 */ /* 0x000fe2000f8e0206 */
[----:B-1----:R-:W-:-:S04]  /*b560*/  SEL R3, R0, 0x1, P0 ;  /* 0x0000000100037807 */ /* 0x002fc80000000000 */
[----:B------:R-:W-:Y:S01]  /*b570*/  @UP0 ULDC UR6, c[0x0][0xebc] ;  /* 0x0003af0000060ab9 */ /* 0x000fe20000000800 */
[----:B------:R-:W-:Y:S01]  /*b580*/  @UP0 ULDC UR10, c[0x0][0xec0] ;  /* 0x0003b000000a0ab9 */ /* 0x000fe20000000800 */
[----:B------:R-:W-:Y:S02]  /*b590*/  UIMAD.WIDE.U32 UR6, UR8, UR6, URZ ;  /* 0x00000006080672a5 */ /* 0x000fe4000f8e003f */
[----:B------:R-:W-:Y:S01]  /*b5a0*/  UMOV UR43, UR8 ;  /* 0x00000008002b7c82 */ /* 0x000fe20008000000 */
[----:B--2---:R-:W-:Y:S01]  /*b5b0*/  IADD3 R2, R5, 0xdf, -R2 ;  /* 0x000000df05027810 */ /* 0x004fe20007ffe802 */
[----:B------:R-:W-:-:S04]  /*b5c0*/  @UP0 USHF.R.U32.HI UR43, URZ, UR10, UR7 ;  /* 0x0000000a3f2b0299 */ /* 0x000fc80008011607 */
[----:B------:R-:W-:Y:S01]  /*b5d0*/  UIADD3 UR42, -UR43, URZ, URZ ;  /* 0x0000003f2b2a7290 */ /* 0x000fe2000fffe13f */
[----:B---3--:R-:W-:-:S03]  /*b5e0*/  IMAD R0, R3, R4, 0x5f ;  /* 0x0000005f03007424 */ /* 0x008fc600078e0204 */
[----:B------:R-:W-:Y:S01]  /*b5f0*/  UIMAD UR42, UR9, UR42, UR8 ;  /* 0x0000002a092a72a4 */ /* 0x000fe2000f8e0208 */
[----:B------:R-:W-:Y:S02]  /*b600*/  IMAD R2, R3, R4, R2 ;  /* 0x0000000403027224 */ /* 0x000fe400078e0202 */
[----:B------:R-:W-:-:S04]  /*b610*/  IMAD.HI R0, R0, 0x2aaaaaab, RZ ;  /* 0x2aaaaaab00007827 */ /* 0x000fc800078e02ff */
[----:B------:R-:W-:Y:S01]  /*b620*/  IMAD.HI R2, R2, 0x2aaaaaab, RZ ;  /* 0x2aaaaaab02027827 */ /* 0x000fe200078e02ff */
[----:B------:R-:W-:-:S04]  /*b630*/  SHF.R.U32.HI R3, RZ, 0x1f, R0 ;  /* 0x0000001fff037819 */ /* 0x000fc80000011600 */
[----:B------:R-:W-:Y:S02]  /*b640*/  SHF.R.U32.HI R5, RZ, 0x1f, R2 ;  /* 0x0000001fff057819 */ /* 0x000fe40000011602 */
[----:B------:R-:W-:Y:S02]  /*b650*/  LEA.HI.SX32 R3, R0, R3, 0x1c ;  /* 0x0000000300037211 */ /* 0x000fe400078fe2ff */
[----:B------:R-:W-:-:S04]  /*b660*/  LEA.HI.SX32 R2, R2, R5, 0x1c ;  /* 0x0000000502027211 */ /* 0x000fc800078fe2ff */
[----:B------:R-:W-:-:S04]  /*b670*/  VIMNMX R19, R3, R2, PT ;  /* 0x0000000203137248 */ /* 0x000fc80003fe0100 */
[----:B------:R-:W-:-:S13]  /*b680*/  ISETP.GT.AND P0, PT, R19, RZ, PT ;  /* 0x000000ff1300720c */ /* 0x000fda0003f04270 */
        /* <DEDUP_REMOVED lines=19> */
.L_x_3454:
        /* <DEDUP_REMOVED lines=22> */
.L_x_3456:
        /* <DEDUP_REMOVED lines=19> */
.L_x_3458:
        /* <DEDUP_REMOVED lines=16> */
.L_x_3457:
[----:B------:R-:W-:Y:S01]  /*bb50*/  ULDC.64 UR4, c[0x0][0xaf0] ;  /* 0x0002bc0000047ab9 */ /* 0x000fe20000000a00 */
[----:B------:R-:W-:Y:S01]  /*bb60*/  IMAD.U32 R5, RZ, RZ, UR43 ;  /* 0x0000002bff057e24 */ /* 0x000fe2000f8e00ff */
[----:B------:R-:W-:Y:S01]  /*bb70*/  ISETP.NE.U32.AND P0, PT, RZ, UR4, PT ;  /* 0x00000004ff007c0c */ /* 0x000fe2000bf05070 */
[----:B------:R-:W1:Y:S01]  /*bb80*/  LDC R0, c[0x0][0x428] ;  /* 0x00010a00ff007b82 */ /* 0x000e620000000800 */
[----:B------:R-:W-:Y:S01]  /*bb90*/  MOV R6, UR43 ;  /* 0x0000002b00067c02 */ /* 0x000fe20008000f00 */
        /* <DEDUP_REMOVED lines=25> */
.L_x_3513:
[----:B------:R-:W-:Y:S01]  /*bd30*/  UMOV UR4, 0xffffffff ;  /* 0xffffffff00047882 */ /* 0x000fe20000000000 */
[----:B------:R-:W-:Y:S02]  /*bd40*/  SHF.R.S32.HI R7, RZ, 0x1f, R6 ;  /* 0x0000001fff077819 */ /* 0x000fe40000011406 */
[----:B------:R-:W-:Y:S05]  /*bd50*/  BRA.DIV UR4, `(.L_x_3460) ;  /* 0x0000002604b47947 */ /* 0x000fea000b800000 */
[----:B------:R-:W-:-:S13]  /*bd60*/  ELECT P6, URZ, PT ;  /* 0x00000000003f782f */ /* 0x000fda00038c0000 */
.L_x_3516:
        /* <DEDUP_REMOVED lines=20> */
.L_x_3462:
[----:B-1----:R-:W-:Y:S01]  /*beb0*/  IMAD R10, R16, 0x8, R18 ;  /* 0x00000008100a7824 */ /* 0x002fe200078e0212 */
[----:B------:R-:W-:-:S04]  /*bec0*/  SHF.L.U32 R5, R17, 0x1f, RZ ;  /* 0x0000001f11057819 */ /* 0x000fc800000006ff */
[----:B------:R-:W1:Y:S02]  /*bed0*/  SYNCS.PHASECHK.TRANS64.TRYWAIT P2, [R10+URZ+0x32440], R5 ;  /* 0x032440050a0075a7 */ /* 0x000e64000804017f */
[----:B-1----:R-:W-:Y:S05]  /*bee0*/  @!P2 BRA `(.L_x_3463) ;  /* 0x000000240070a947 */ /* 0x002fea0003800000 */
.L_x_3517:
        /* <DEDUP_REMOVED lines=11> */
.L_x_3464:
        /* <DEDUP_REMOVED lines=16> */
.L_x_3461:
[----:B------:R-:W2:Y:S01]  /*c0a0*/  LDL.LU R9, [R1+0x4] ;  /* 0x0000040001097983 */ /* 0x000ea20000300800 */
[----:B------:R-:W-:Y:S05]  /*c0b0*/  WARPSYNC.ALL ;  /* 0x0000000000007948 */ /* 0x000fea0003800000 */
[----:B------:R-:W-:Y:S01]  /*c0c0*/  BAR.SYNC.DEFER_BLOCKING 0x8, 0x120 ;  /* 0x0204800000007b1d */ /* 0x000fe20000010000 */
[----:B------:R-:W-:-:S05]  /*c0d0*/  ELECT P2, URZ, PT ;  /* 0x00000000003f782f */ /* 0x000fca0003840000 */
[----:B------:R-:W-:Y:S01]  /*c0e0*/  BSSY B0, `(.L_x_3465) ;  /* 0x0000030000007945 */ /* 0x000fe20003800000 */
[----:B--2---:R-:W-:-:S05]  /*c0f0*/  VIADD R9, R9, 0x1 ;  /* 0x0000000109097836 */ /* 0x004fca0000000000 */
[----:B------:R1:W-:Y:S02]  /*c100*/  STL [R1+0x4], R9 ;  /* 0x0000040901007387 */ /* 0x0003e40000100800 */
[----:B------:R-:W-:Y:S05]  /*c110*/  @!P2 BRA `(.L_x_3466) ;  /* 0x0000000000b0a947 */ /* 0x000fea0003800000 */
        /* <DEDUP_REMOVED lines=14> */
[----:B--2---:R-:W-:Y:S01]  /*c200*/  IMAD.MOV.U32 R5, RZ, RZ, 0x10000 ;  /* 0x00010000ff057424 */ /* 0x004fe200078e00ff */
        /* <DEDUP_REMOVED lines=22> */
[----:B--2---:R-:W-:Y:S01]  /*c370*/  UIADD3 UR8, UR17, 0x2e400, URZ ;  /* 0x0002e40011087890 */ /* 0x004fe2000fffe03f */
[----:B------:R-:W-:-:S02]  /*c380*/  UMOV UR10, 0xc0 ;  /* 0x000000c0000a7882 */ /* 0x000fc40000000000 */
[----:B------:R-:W-:Y:S01]  /*c390*/  UMOV UR17, UR33 ;  /* 0x0000002100117c82 */ /* 0x000fe20008000000 */
[----:B------:R-:W-:Y:S01]  /*c3a0*/  UMOV UR9, UR33 ;  /* 0x0000002100097c82 */ /* 0x000fe20008000000 */
[----:B------:R3:W-:Y:S04]  /*c3b0*/  UTMALDG.4D [UR16], [UR6], desc[UR14] ;  /* 0x00000e10060075b4 */ /* 0x0007e80008019000 */
[----:B------:R3:W-:Y:S02]  /*c3c0*/  UTMALDG.4D [UR8], [UR6], desc[UR14] ;  /* 0x00000e08060075b4 */ /* 0x0007e40008019000 */
[----:B---3--:R-:W-:Y:S01]  /*c3d0*/  NOP ;  /* 0x0000000000007918 */ /* 0x008fe20000000000 */
.L_x_3466:
[----:B------:R-:W-:Y:S05]  /*c3e0*/  BSYNC B0 ;  /* 0x0000000000007941 */ /* 0x000fea0003800000 */
.L_x_3465:
[----:B------:R-:W-:-:S04]  /*c3f0*/  LEA.HI R5, R9, R9, RZ, 0x1 ;  /* 0x0000000909057211 */ /* 0x000fc800078f08ff */
[----:B------:R-:W-:-:S05]  /*c400*/  LOP3.LUT R5, R5, 0xfffffffe, RZ, 0xc0, !PT ;  /* 0xfffffffe05057812 */ /* 0x000fca00078ec0ff */
[----:B------:R-:W-:-:S05]  /*c410*/  IMAD.IADD R5, R9, 0x1, -R5 ;  /* 0x0000000109057824 */ /* 0x000fca00078e0a05 */
[----:B------:R-:W-:-:S04]  /*c420*/  SHF.L.U32 R5, R5, 0x1f, RZ ;  /* 0x0000001f05057819 */ /* 0x000fc800000006ff */
[----:B------:R-:W2:Y:S02]  /*c430*/  SYNCS.PHASECHK.TRANS64.TRYWAIT P2, [R18+URZ+0x32420], R5 ;  /* 0x03242005120075a7 */ /* 0x000ea4000804017f */
[----:B--2---:R-:W-:Y:S05]  /*c440*/  @!P2 BRA `(.L_x_3467) ;  /* 0x00000020002ca947 */ /* 0x004fea0003800000 */
.L_x_3518:
[----:B------:R-:W-:Y:S01]  /*c450*/  ULDC.64 UR4, c[0x0][0x408] ;  /* 0x0001020000047ab9 */ /* 0x000fe20000000a00 */
[----:B------:R-:W-:Y:S04]  /*c460*/  BSSY B0, `(.L_x_3468) ;  /* 0x0000030000007945 */ /* 0x000fe80003800000 */
[----:B------:R-:W-:Y:S05]  /*c470*/  @!P6 BRA `(.L_x_3469) ;  /* 0x0000000000b8e947 */ /* 0x000fea0003800000 */
[----:B------:R-:W-:Y:S01]  /*c480*/  IMAD R10, R16, 0x8, R18 ;  /* 0x00000008100a7824 */ /* 0x000fe200078e0212 */
[----:B--2---:R-:W-:Y:S01]  /*c490*/  SHF.L.U32 R5, R17, 0x1f, RZ ;  /* 0x0000001f11057819 */ /* 0x004fe200000006ff */
[----:B-1----:R-:W1:Y:S03]  /*c4a0*/  S2R R9, SR_TID.X ;  /* 0x0000000000097919 */ /* 0x002e660000002100 */
[----:B------:R-:W2:Y:S01]  /*c4b0*/  SYNCS.PHASECHK.TRANS64.TRYWAIT P2, [R10+URZ+0x32460], R5 ;  /* 0x032460050a0075a7 */ /* 0x000ea2000804017f */
[----:B-1----:R-:W-:-:S04]  /*c4c0*/  LOP3.LUT R9, R9, 0x7f, RZ, 0xc0, !PT ;  /* 0x0000007f09097812 */ /* 0x002fc800078ec0ff */
[----:B------:R-:W-:Y:S01]  /*c4d0*/  ISETP.NE.AND P3, PT, R9, RZ, PT ;  /* 0x000000ff0900720c */ /* 0x000fe20003f65270 */
[----:B--2---:R-:W-:-:S12]  /*c4e0*/  @!P2 BRA `(.L_x_3470) ;  /* 0x000000200018a947 */ /* 0x004fd80003800000 */
.L_x_3519:
        /* <DEDUP_REMOVED lines=8> */
.L_x_3471:
        /* <DEDUP_REMOVED lines=31> */
.L_x_3469:
[----:B------:R-:W-:Y:S05]  /*c760*/  BSYNC B0 ;  /* 0x0000000000007941 */ /* 0x000fea0003800000 */
.L_x_3468:
[----:B------:R-:W-:-:S13]  /*c770*/  ISETP.GE.AND P2, PT, R19, 0x2, PT ;  /* 0x000000021300780c */ /* 0x000fda0003f46270 */
[----:B------:R-:W-:Y:S05]  /*c780*/  @!P2 BRA `(.L_x_3472) ;  /* 0x0000001000c4a947 */ /* 0x000fea0003800000 */
[C---:B--2---:R-:W-:Y:S01]  /*c790*/  LOP3.LUT R5, R19.reuse, 0x1, RZ, 0xc0, !PT ;  /* 0x0000000113057812 */ /* 0x044fe200078ec0ff */
[----:B-1----:R-:W-:-:S03]  /*c7a0*/  VIADD R9, R19, 0xfffffffe ;  /* 0xfffffffe13097836 */ /* 0x002fc60000000000 */
[----:B------:R-:W-:Y:S01]  /*c7b0*/  ISETP.NE.U32.AND P2, PT, R5, 0x1, PT ;  /* 0x000000010500780c */ /* 0x000fe20003f45070 */
[----:B------:R-:W-:-:S12]  /*c7c0*/  IMAD.MOV.U32 R8, RZ, RZ, R9 ;  /* 0x000000ffff087224 */ /* 0x000fd800078e0009 */
        /* <DEDUP_REMOVED lines=24> */
[----:B------:R-:W-:-:S04]  /*c950*/  LEA R2, P2, R4, R2, 0x2 ;  /* 0x0000000204027211 */ /* 0x000fc800078410ff */
[----:B------:R-:W-:-:S05]  /*c960*/  LEA.HI.X R3, R4, R3, R10, 0x2, P2 ;  /* 0x0000000304037211 */ /* 0x000fca00010f140a */
[----:B------:R1:W5:Y:S04]  /*c970*/  LDG.E R4, desc[UR46][R2.64] ;  /* 0x0000002e02047981 */ /* 0x000368000c1e1900 */
.L_x_3476:
[----:B-1----:R-:W1:Y:S01]  /*c980*/  S2R R2, SR_TID.X ;  /* 0x0000000000027919 */ /* 0x002e620000002100 */
[----:B------:R-:W-:Y:S02]  /*c990*/  SHF.L.U32 R3, R17, 0x1f, RZ ;  /* 0x0000001f11037819 */ /* 0x000fe400000006ff */
[----:B-1----:R-:W-:Y:S01]  /*c9a0*/  LOP3.LUT R5, R2, 0x7f, RZ, 0xc0, !PT ;  /* 0x0000007f02057812 */ /* 0x002fe200078ec0ff */
[----:B------:R-:W-:-:S03]  /*c9b0*/  IMAD R2, R16, 0x8, R18 ;  /* 0x0000000810027824 */ /* 0x000fc600078e0212 */
[----:B------:R-:W-:Y:S01]  /*c9c0*/  ISETP.NE.AND P2, PT, R5, RZ, PT ;  /* 0x000000ff0500720c */ /* 0x000fe20003f45270 */
[----:B------:R-:W1:Y:S02]  /*c9d0*/  SYNCS.PHASECHK.TRANS64.TRYWAIT P3, [R2+URZ+0x32440], R3 ;  /* 0x03244003020075a7 */ /* 0x000e64000806017f */
[----:B-1----:R-:W-:Y:S10]  /*c9e0*/  @!P3 BRA `(.L_x_3477) ;  /* 0x0000001800ecb947 */ /* 0x002ff40003800000 */
.L_x_3520:
        /* <DEDUP_REMOVED lines=8> */
.L_x_3478:
        /* <DEDUP_REMOVED lines=17> */
.L_x_3521:
[----:B------:R-:W-:Y:S05]  /*cb80*/  @P2 BRA `(.L_x_3480) ;  /* 0x00000000001c2947 */ /* 0x000fea0003800000 */
[----:B------:R-:W3:Y:S01]  /*cb90*/  S2R R8, SR_TID.X ;  /* 0x0000000000087919 */ /* 0x000ee20000002100 */
[----:B-12---:R-:W-:-:S04]  /*cba0*/  MOV R3, 0xc000 ;  /* 0x0000c00000037802 */ /* 0x006fc80000000f00 */
[----:B------:R4:W-:Y:S01]  /*cbb0*/  SYNCS.ARRIVE.TRANS64 RZ, [R2+URZ+0x32450], R3 ;  /* 0x0324500302ff79a7 */ /* 0x0009e2000800003f */
[----:B---3--:R-:W-:-:S04]  /*cbc0*/  LOP3.LUT R8, R8, 0x1f, RZ, 0xc0, !PT ;  /* 0x0000001f08087812 */ /* 0x008fc800078ec0ff */
[----:B------:R-:W-:-:S13]  /*cbd0*/  ISETP.NE.AND P2, PT, R8, RZ, PT ;  /* 0x000000ff0800720c */ /* 0x000fda0003f45270 */
[----:B----4-:R-:W-:Y:S05]  /*cbe0*/  @!P2 BRA `(.L_x_3480) ;  /* 0x000000000004a947 */ /* 0x010fea0003800000 */
[----:B------:R-:W-:Y:S01]  /*cbf0*/  BPT.TRAP 0x1 ;  /* 0x000000040000795c */ /* 0x000fe20000300000 */
.L_x_3480:
        /* <DEDUP_REMOVED lines=30> */
.L_x_3475:
[----:B------:R-:W-:Y:S05]  /*cde0*/  BSYNC B0 ;  /* 0x0000000000007941 */ /* 0x000fea0003800000 */
.L_x_3474:
[----:B------:R-:W-:-:S07]  /*cdf0*/  VIADD R8, R19, 0xfffffffd ;  /* 0xfffffffd13087836 */ /* 0x000fce0000000000 */
.L_x_3473:
[----:B------:R-:W-:Y:S01]  /*ce00*/  ISETP.NE.AND P2, PT, R9, RZ, PT ;  /* 0x000000ff0900720c */ /* 0x000fe20003f45270 */
[----:B------:R-:W-:-:S12]  /*ce10*/  BSSY B0, `(.L_x_3472) ;  /* 0x00000c8000007945 */ /* 0x000fd80003800000 */
[----:B------:R-:W-:Y:S05]  /*ce20*/  @!P2 BRA `(.L_x_3481) ;  /* 0x0000000c0018a947 */ /* 0x000fea0003800000 */
.L_x_3496:
        /* <DEDUP_REMOVED lines=27> */
.L_x_3484:
[----:B------:R-:W1:Y:S01]  /*cfe0*/  S2R R2, SR_TID.X ;  /* 0x0000000000027919 */ /* 0x000e620000002100 */
[----:B------:R-:W-:Y:S01]  /*cff0*/  IMAD R3, R9, 0x8, R18 ;  /* 0x0000000809037824 */ /* 0x000fe200078e0212 */
[----:B-1----:R-:W-:Y:S02]  /*d000*/  LOP3.LUT R5, R2, 0x7f, RZ, 0xc0, !PT ;  /* 0x0000007f02057812 */ /* 0x002fe400078ec0ff */
[----:B------:R-:W-:Y:S02]  /*d010*/  SHF.L.U32 R2, R17, 0x1f, RZ ;  /* 0x0000001f11027819 */ /* 0x000fe400000006ff */
[----:B------:R-:W-:Y:S02]  /*d020*/  ISETP.NE.AND P2, PT, R5, RZ, PT ;  /* 0x000000ff0500720c */ /* 0x000fe40003f45270 */
[----:B------:R-:W1:Y:S02]  /*d030*/  SYNCS.PHASECHK.TRANS64.TRYWAIT P3, [R3+URZ+0x32440], R2 ;  /* 0x03244002030075a7 */ /* 0x000e64000806017f */
[----:B-1----:R-:W-:Y:S09]  /*d040*/  @!P3 BRA `(.L_x_3485) ;  /* 0x00000014007cb947 */ /* 0x002ff20003800000 */
.L_x_3522:
        /* <DEDUP_REMOVED lines=8> */
.L_x_3486:
        /* <DEDUP_REMOVED lines=17> */
.L_x_3523:
        /* <DEDUP_REMOVED lines=8> */
.L_x_3488:
        /* <DEDUP_REMOVED lines=30> */
.L_x_3483:
[----:B------:R-:W-:Y:S05]  /*d440*/  BSYNC B1 ;  /* 0x0000000000017941 */ /* 0x000fea0003800000 */
.L_x_3482:
[----:B------:R-:W-:Y:S01]  /*d450*/  VIADD R9, R9, 0x1 ;  /* 0x0000000109097836 */ /* 0x000fe20000000000 */
        /* <DEDUP_REMOVED lines=19> */
[----:B------:R-:W1:Y:S01]  /*d590*/  LDC.64 R4, c[0x0][0x3f8] ;  /* 0x0000fe00ff047b82 */ /* 0x000e620000000a00 */
[----:B------:R-:W-:-:S04]  /*d5a0*/  IMAD.WIDE.U32 R2, R6, UR4, R2 ;  /* 0x0000000406027c25 */ /* 0x000fc8000f8e0002 */
[----:B------:R-:W-:Y:S01]  /*d5b0*/  IMAD.IADD R11, R11, 0x1, R3 ;  /* 0x000000010b0b7824 */ /* 0x000fe200078e0203 */
[----:B-1----:R-:W-:-:S04]  /*d5c0*/  LEA R4, P2, R2, R4, 0x2 ;  /* 0x0000000402047211 */ /* 0x002fc800078410ff */
[----:B------:R-:W-:-:S05]  /*d5d0*/  LEA.HI.X R5, R2, R5, R11, 0x2, P2 ;  /* 0x0000000502057211 */ /* 0x000fca00010f140b */
[----:B------:R1:W5:Y:S04]  /*d5e0*/  LDG.E R4, desc[UR46][R4.64] ;  /* 0x0000002e04047981 */ /* 0x000368000c1e1900 */
.L_x_3491:
[----:B------:R-:W1:Y:S01]  /*d5f0*/  S2R R2, SR_TID.X ;  /* 0x0000000000027919 */ /* 0x000e620000002100 */
[----:B------:R-:W-:Y:S02]  /*d600*/  SHF.L.U32 R3, R17, 0x1f, RZ ;  /* 0x0000001f11037819 */ /* 0x000fe400000006ff */
[----:B-1----:R-:W-:Y:S01]  /*d610*/  LOP3.LUT R5, R2, 0x7f, RZ, 0xc0, !PT ;  /* 0x0000007f02057812 */ /* 0x002fe200078ec0ff */
[----:B------:R-:W-:-:S03]  /*d620*/  IMAD R2, R16, 0x8, R18 ;  /* 0x0000000810027824 */ /* 0x000fc600078e0212 */
[----:B------:R-:W-:Y:S01]  /*d630*/  ISETP.NE.AND P2, PT, R5, RZ, PT ;  /* 0x000000ff0500720c */ /* 0x000fe20003f45270 */
[----:B------:R-:W1:Y:S02]  /*d640*/  SYNCS.PHASECHK.TRANS64.TRYWAIT P3, [R2+URZ+0x32440], R3 ;  /* 0x03244003020075a7 */ /* 0x000e64000806017f */
[----:B-1----:R-:W-:Y:S10]  /*d650*/  @!P3 BRA `(.L_x_3492) ;  /* 0x000000100020b947 */ /* 0x002ff40003800000 */
.L_x_3524:
        /* <DEDUP_REMOVED lines=8> */
.L_x_3493:
        /* <DEDUP_REMOVED lines=17> */
.L_x_3525:
        /* <DEDUP_REMOVED lines=8> */
.L_x_3495:
        /* <DEDUP_REMOVED lines=30> */
.L_x_3490:
[----:B------:R-:W-:Y:S05]  /*da50*/  BSYNC B1 ;  /* 0x0000000000017941 */ /* 0x000fea0003800000 */
.L_x_3489:
[C---:B------:R-:W-:Y:S01]  /*da60*/  ISETP.GT.AND P2, PT, R8.reuse, 0x1, PT ;  /* 0x000000010800780c */ /* 0x040fe20003f44270 */
[----:B------:R-:W-:-:S12]  /*da70*/  VIADD R8, R8, 0xfffffffe ;  /* 0xfffffffe08087836 */ /* 0x000fd80000000000 */
[----:B------:R-:W-:Y:S05]  /*da80*/  @P2 BRA `(.L_x_3496) ;  /* 0xfffffff000e82947 */ /* 0x000fea000383ffff */
.L_x_3481:
[----:B------:R-:W-:Y:S05]  /*da90*/  BSYNC B0 ;  /* 0x0000000000007941 */ /* 0x000fea0003800000 */
.L_x_3472:
[----:B------:R3:W5:Y:S01]  /*daa0*/  LDL R6, [R1] ;  /* 0x0000000001067983 */ /* 0x0007620000100800 */
[----:B------:R-:W-:Y:S01]  /*dab0*/  VIADD R16, R16, 0x1 ;  /* 0x0000000110107836 */ /* 0x000fe20000000000 */
[----:B------:R-:W-:Y:S04]  /*dac0*/  BSSY B0, `(.L_x_3497) ;  /* 0x0000012000007945 */ /* 0x000fe80003800000 */
[----:B------:R-:W-:-:S04]  /*dad0*/  ISETP.NE.AND P0, PT, R16, 0x2, PT ;  /* 0x000000021000780c */ /* 0x000fc80003f05270 */
[----:B------:R-:W-:-:S04]  /*dae0*/  SEL R0, RZ, 0x1, P0 ;  /* 0x00000001ff007807 */ /* 0x000fc80000000000 */
[----:B------:R-:W-:Y:S01]  /*daf0*/  LOP3.LUT R17, R17, R0, RZ, 0x3c, !PT ;  /* 0x0000000011117212 */ /* 0x000fe200078e3cff */
[----:B---3--:R-:W-:Y:S06]  /*db00*/  @P1 BRA `(.L_x_3498) ;  /* 0x0000000000341947 */ /* 0x008fec0003800000 */
[----:B--2---:R-:W2:Y:S01]  /*db10*/  S2R R5, SR_LANEID ;  /* 0x0000000000057919 */ /* 0x004ea20000000000 */
[----:B------:R-:W-:Y:S01]  /*db20*/  VOTEU.ANY UR6, UPT, PT ;  /* 0x0000000000067886 */ /* 0x000fe200038e0100 */
[----:B------:R-:W3:Y:S01]  /*db30*/  LDC.64 R2, c[0x0][0xef0] ;  /* 0x0003bc00ff027b82 */ /* 0x000ee20000000a00 */
[----:B------:R-:W2:Y:S02]  /*db40*/  FLO.U32 R0, UR6 ;  /* 0x0000000600007d00 */ /* 0x000ea400080e0000 */
[----:B--2---:R-:W-:-:S06]  /*db50*/  ISETP.EQ.U32.AND P1, PT, R0, R5, PT ;  /* 0x000000050000720c */ /* 0x004fcc0003f22070 */
[----:B------:R-:W3:Y:S07]  /*db60*/  POPC R5, UR6 ;  /* 0x0000000600057d09 */ /* 0x000eee0008000000 */
[----:B---3--:R-:W2:Y:S01]  /*db70*/  @P1 ATOMG.E.ADD.STRONG.GPU PT, R3, desc[UR46][R2.64], R5 ;  /* 0x00000005020319a8 */ /* 0x008ea200081ee1ee */
[----:B------:R-:W3:Y:S02]  /*db80*/  S2R R4, SR_LTMASK ;  /* 0x0000000000047919 */ /* 0x000ee40000003900 */
[----:B---3--:R-:W-:-:S04]  /*db90*/  LOP3.LUT R4, R4, UR6, RZ, 0xc0, !PT ;  /* 0x0000000604047c12 */ /* 0x008fc8000f8ec0ff */
[----:B------:R-:W3:Y:S01]  /*dba0*/  POPC R7, R4 ;  /* 0x0000000400077309 */ /* 0x000ee20000000000 */
[----:B--2---:R-:W3:Y:S02]  /*dbb0*/  SHFL.IDX PT, R0, R3, R0, 0x1f ;  /* 0x00001f0003007589 */ /* 0x004ee400000e0000 */
[----:B---3-5:R-:W-:-:S05]  /*dbc0*/  IADD3 R6, R0, UR44, R7 ;  /* 0x0000002c00067c10 */ /* 0x028fca000fffe007 */
[----:B------:R3:W-:Y:S02]  /*dbd0*/  STL [R1], R6 ;  /* 0x0000000601007387 */ /* 0x0007e40000100800 */
.L_x_3498:
[----:B------:R-:W-:Y:S05]  /*dbe0*/  BSYNC B0 ;  /* 0x0000000000007941 */ /* 0x000fea0003800000 */
.L_x_3497:
[----:B------:R-:W-:Y:S01]  /*dbf0*/  SEL R16, R16, RZ, P0 ;  /* 0x000000ff10107207 */ /* 0x000fe20000000000 */
[----:B-----5:R-:W-:-:S07]  /*dc00*/  IMAD.MOV.U32 R13, RZ, RZ, R6 ;  /* 0x000000ffff0d7224 */ /* 0x020fce00078e0006 */
.L_x_3455:
[----:B------:R-:W-:Y:S05]  /*dc10*/  BSYNC B6 ;  /* 0x0000000000067941 */ /* 0x000fea0003800000 */
.L_x_3453:
[----:B------:R-:W-:-:S03]  /*dc20*/  UMOV UR6, 0xffffffff ;  /* 0xffffffff00067882 */ /* 0x000fc60000000000 */
[----:B------:R-:W-:Y:S05]  /*dc30*/  BRA.DIV UR6, `(.L_x_3499) ;  /* 0x0000000a06d07947 */ /* 0x000fea000b800000 */
[----:B------:R4:W1:Y:S02]  /*dc40*/  SHFL.IDX PT, R14, R13, RZ, 0x1f ;  /* 0x00001fff0d0e7589 */ /* 0x00086400000e0000 */
.L_x_3528:
[----:B------:R-:W5:Y:S01]  /*dc50*/  S2R R0, SR_TID.X ;  /* 0x0000000000007919 */ /* 0x000f620000002100 */
[----:B------:R-:W-:Y:S05]  /*dc60*/  WARPSYNC.ALL ;  /* 0x0000000000007948 */ /* 0x000fea0003800000 */
[----:B------:R-:W-:Y:S01]  /*dc70*/  BAR.SYNC.DEFER_BLOCKING 0x4, 0x120 ;  /* 0x0104800000007b1d */ /* 0x000fe20000010000 */
[----:B-1----:R-:W-:-:S05]  /*dc80*/  IMAD.MOV.U32 R2, RZ, RZ, R14 ;  /* 0x000000ffff027224 */ /* 0x002fca00078e000e */
[----:B------:R-:W-:Y:S01]  /*dc90*/  ULDC UR6, c[0x0][0xea8] ;  /* 0x0003aa0000067ab9 */ /* 0x000fe20000000800 */
[----:B------:R1:W-:Y:S01]  /*dca0*/  STL [R1], R2 ;  /* 0x0000000201007387 */ /* 0x0003e20000100800 */
        /* <DEDUP_REMOVED lines=8> */
[----:B-1----:R-:W-:Y:S05]  /*dd30*/  @!P0 BRA `(.L_x_3500) ;  /* 0xffffffd400508947 */ /* 0x002fea000383ffff */
.L_x_3450:
[----:B------:R-:W5:Y:S01]  /*dd40*/  LDL.LU R0, [R1+0x4] ;  /* 0x0000040001007983 */ /* 0x000f620000300800 */
[----:B--2---:R-:W1:Y:S01]  /*dd50*/  S2R R5, SR_CgaCtaId ;  /* 0x0000000000057919 */ /* 0x004e620000008800 */
[----:B-----5:R-:W-:-:S05]  /*dd60*/  VIADD R0, R0, 0x1 ;  /* 0x0000000100007836 */ /* 0x020fca0000000000 */
        /* <DEDUP_REMOVED lines=8> */
.L_x_3529:
        /* <DEDUP_REMOVED lines=9> */
[----:B------:R-:W2:Y:S02]  /*de80*/  LDL.LU R2, [R1+0x8] ;  /* 0x0000080001027983 */ /* 0x000ea40000300800 */
[----:B--2---:R-:W-:-:S04]  /*de90*/  LOP3.LUT R0, R2, 0x2, RZ, 0xfc, !PT ;  /* 0x0000000202007812 */ /* 0x004fc800078efcff */
[----:B------:R-:W-:-:S13]  /*dea0*/  ISETP.NE.AND P2, PT, R0, 0x3, PT ;  /* 0x000000030000780c */ /* 0x000fda0003f45270 */
[----:B------:R-:W-:Y:S05]  /*deb0*/  @!P2 BRA `(.L_x_3504) ;  /* 0x000000000004a947 */ /* 0x000fea0003800000 */
[----:B------:R-:W-:Y:S01]  /*dec0*/  BPT.TRAP 0x1 ;  /* 0x000000040000795c */ /* 0x000fe20000300000 */
.L_x_3504:
[----:B------:R-:W-:Y:S01]  /*ded0*/  IADD3 R3, R7, 0x32440, RZ ;  /* 0x0003244007037810 */ /* 0x000fe20007ffe0ff */
[----:B------:R-:W-:Y:S01]  /*dee0*/  VIADD R0, R16, 0x1 ;  /* 0x0000000110007836 */ /* 0x000fe20000000000 */
[----:B------:R-:W-:-:S03]  /*def0*/  SHF.L.U32 R4, R17, 0x1f, RZ ;  /* 0x0000001f11047819 */ /* 0x000fc600000006ff */
[----:B------:R-:W-:Y:S01]  /*df00*/  IMAD R5, R16, 0x8, R3 ;  /* 0x0000000810057824 */ /* 0x000fe200078e0203 */
[----:B------:R-:W-:-:S03]  /*df10*/  ISETP.NE.AND P1, PT, R0, 0x2, PT ;  /* 0x000000020000780c */ /* 0x000fc60003f25270 */
[----:B------:R-:W1:Y:S01]  /*df20*/  SYNCS.PHASECHK.TRANS64.TRYWAIT P0, [R5+URZ], R4 ;  /* 0x00000004050075a7 */ /* 0x000e62000800017f */
[----:B------:R-:W-:-:S04]  /*df30*/  SEL R2, RZ, 0x1, P1 ;  /* 0x00000001ff027807 */ /* 0x000fc80000800000 */
[----:B------:R-:W-:Y:S02]  /*df40*/  LOP3.LUT R17, R17, R2, RZ, 0x3c, !PT ;  /* 0x0000000211117212 */ /* 0x000fe400078e3cff */
[----:B------:R-:W-:Y:S02]  /*df50*/  SEL R2, R0, RZ, P1 ;  /* 0x000000ff00027207 */ /* 0x000fe40000800000 */
[----:B------:R-:W-:-:S03]  /*df60*/  SHF.L.U32 R0, R17, 0x1f, RZ ;  /* 0x0000001f11007819 */ /* 0x000fc600000006ff */
[----:B------:R-:W-:Y:S01]  /*df70*/  IMAD R3, R2, 0x8, R3 ;  /* 0x0000000802037824 */ /* 0x000fe200078e0203 */
[----:B-1----:R-:W-:Y:S06]  /*df80*/  @!P0 BRA `(.L_x_3505) ;  /* 0x0000000800348947 */ /* 0x002fec0003800000 */
.L_x_3530:
[----:B------:R-:W2:Y:S02]  /*df90*/  SYNCS.PHASECHK.TRANS64.TRYWAIT P0, [R3+URZ], R0 ;  /* 0x00000000030075a7 */ /* 0x000ea4000800017f */
[----:B--2---:R-:W-:Y:S05]  /*dfa0*/  @!P0 BRA `(.L_x_3506) ;  /* 0x0000000800408947 */ /* 0x004fea0003800000 */
.L_x_3531:
[----:B------:R-:W-:Y:S05]  /*dfb0*/  @!P2 BRA `(.L_x_3507) ;  /* 0x000000000004a947 */ /* 0x000fea0003800000 */
[----:B------:R-:W-:Y:S01]  /*dfc0*/  BPT.TRAP 0x1 ;  /* 0x000000040000795c */ /* 0x000fe20000300000 */
.L_x_3507:
[----:B--2---:R-:W-:-:S04]  /*dfd0*/  VIADD R3, R7, 0x32460 ;  /* 0x0003246007037836 */ /* 0x004fc80000000000 */
[----:B-1----:R-:W-:-:S04]  /*dfe0*/  IMAD R5, R16, 0x8, R3 ;  /* 0x0000000810057824 */ /* 0x002fc800078e0203 */
[----:B------:R-:W1:Y:S02]  /*dff0*/  SYNCS.PHASECHK.TRANS64.TRYWAIT P0, [R5+URZ], R4 ;  /* 0x00000004050075a7 */ /* 0x000e64000800017f */
[----:B-1----:R-:W-:Y:S05]  /*e000*/  @!P0 BRA `(.L_x_3508) ;  /* 0x00000008003c8947 */ /* 0x002fea0003800000 */
.L_x_3532:
[----:B------:R-:W-:-:S07]  /*e010*/  IMAD R3, R2, 0x8, R3 ;  /* 0x0000000802037824 */ /* 0x000fce00078e0203 */
.L_x_3509:
[----:B--2---:R2:W1:Y:S02]  /*e020*/  SYNCS.PHASECHK.TRANS64.TRYWAIT P0, [R3+URZ], R0 ;  /* 0x00000000030075a7 */ /* 0x004464000800017f */
[----:B-1----:R-:W-:Y:S05]  /*e030*/  @!P0 NANOSLEEP.SYNCS 0x989680 ;  /* 0x009896800000895d */ /* 0x002fea0003900000 */
[----:B------:R-:W1:Y:S02]  /*e040*/  @!P0 SYNCS.PHASECHK.TRANS64 P0, [R3+URZ], R0 ;  /* 0x00000000030085a7 */ /* 0x000e64000800007f */
[----:B-1----:R-:W-:Y:S05]  /*e050*/  @!P0 BRA `(.L_x_3509) ;  /* 0xfffffffc00f08947 */ /* 0x002fea000383ffff */
.L_x_3503:
[----:B------:R-:W-:Y:S05]  /*e060*/  BSYNC B0 ;  /* 0x0000000000007941 */ /* 0x000fea0003800000 */
.L_x_3502:
[----:B------:R-:W-:Y:S05]  /*e070*/  EXIT ;  /* 0x000000000000794d */ /* 0x000fea0003800000 */
.L_x_3406:
[----:B-1----:R-:W-:-:S04]  /*e080*/  IMAD.U32 R3, RZ, RZ, UR39 ;  /* 0x00000027ff037e24 */ /* 0x002fc8000f8e00ff */
[----:B------:R1:W2:Y:S03]  /*e090*/  SYNCS.PHASECHK.TRANS64.TRYWAIT P0, [R3+URZ+0x32400], R0 ;  /* 0x03240000030075a7 */ /* 0x0002a6000800017f */
[----:B--2---:R-:W-:Y:S05]  /*e0a0*/  @!P0 NANOSLEEP.SYNCS 0x989680 ;  /* 0x009896800000895d */ /* 0x004fea0003900000 */
[----:B------:R-:W2:Y:S02]  /*e0b0*/  @!P0 SYNCS.PHASECHK.TRANS64 P0, [R3+URZ+0x32400], R0 ;  /* 0x03240000030085a7 */ /* 0x000ea4000800007f */
[----:B--2---:R-:W-:Y:S05]  /*e0c0*/  @!P0 BRA `(.L_x_3406) ;  /* 0xfffffffc00ec8947 */ /* 0x004fea000383ffff */
[----:B------:R-:W-:Y:S05]  /*e0d0*/  BRA `(.L_x_3510) ;  /* 0xffffff38002c7947 */ /* 0x000fea000383ffff */
.L_x_3410:
[----:B-1----:R-:W-:-:S04]  /*e0e0*/  IMAD.U32 R3, RZ, RZ, UR7 ;  /* 0x00000007ff037e24 */ /* 0x002fc8000f8e00ff */
[----:B------:R1:W4:Y:S03]  /*e0f0*/  SYNCS.PHASECHK.TRANS64.TRYWAIT P1, [R3+URZ+0x32430], R2 ;  /* 0x03243002030075a7 */ /* 0x000326000802017f */
[----:B----4-:R-:W-:Y:S05]  /*e100*/  @!P1 NANOSLEEP.SYNCS 0x989680 ;  /* 0x009896800000995d */ /* 0x010fea0003900000 */
[----:B------:R-:W4:Y:S02]  /*e110*/  @!P1 SYNCS.PHASECHK.TRANS64 P1, [R3+URZ+0x32430], R2 ;  /* 0x03243002030095a7 */ /* 0x000f24000802007f */
[----:B----4-:R-:W-:Y:S05]  /*e120*/  @!P1 BRA `(.L_x_3410) ;  /* 0xfffffffc00ec9947 */ /* 0x010fea000383ffff */
[----:B------:R-:W-:Y:S05]  /*e130*/  BRA `(.L_x_3409) ;  /* 0xffffff38004c7947 */ /* 0x000fea000383ffff */
.L_x_3411:
[----:B-1----:R-:W-:-:S04]  /*e140*/  IMAD.U32 R3, RZ, RZ, UR39 ;  /* 0x00000027ff037e24 */ /* 0x002fc8000f8e00ff */
[----:B------:R1:W4:Y:S03]  /*e150*/  SYNCS.PHASECHK.TRANS64.TRYWAIT P1, [R3+URZ+0x32410], R0 ;  /* 0x03241000030075a7 */ /* 0x000326000802017f */
[----:B----4-:R-:W-:Y:S05]  /*e160*/  @!P1 NANOSLEEP.SYNCS 0x989680 ;  /* 0x009896800000995d */ /* 0x010fea0003900000 */
[----:B------:R-:W4:Y:S02]  /*e170*/  @!P1 SYNCS.PHASECHK.TRANS64 P1, [R3+URZ+0x32410], R0 ;  /* 0x03241000030095a7 */ /* 0x000f24000802007f */
[----:B----4-:R-:W-:Y:S05]  /*e180*/  @!P1 BRA `(.L_x_3411) ;  /* 0xfffffffc00ec9947 */ /* 0x010fea000383ffff */
[----:B------:R-:W-:Y:S05]  /*e190*/  BRA `(.L_x_3511) ;  /* 0xffffff3800f07947 */ /* 0x000fea000383ffff */
.L_x_3415:
[----:B------:R-:W-:-:S04]  /*e1a0*/  IMAD.U32 R3, RZ, RZ, UR7 ;  /* 0x00000007ff037e24 */ /* 0x000fc8000f8e00ff */
[----:B------:R1:W1:Y:S03]  /*e1b0*/  SYNCS.PHASECHK.TRANS64.TRYWAIT P1, [R3+URZ+0x32450], R2 ;  /* 0x03245002030075a7 */ /* 0x000266000802017f */
[----:B-1----:R-:W-:Y:S05]  /*e1c0*/  @!P1 NANOSLEEP.SYNCS 0x989680 ;  /* 0x009896800000995d */ /* 0x002fea0003900000 */
[----:B------:R-:W1:Y:S02]  /*e1d0*/  @!P1 SYNCS.PHASECHK.TRANS64 P1, [R3+URZ+0x32450], R2 ;  /* 0x03245002030095a7 */ /* 0x000e64000802007f */
[----:B-1----:R-:W-:Y:S05]  /*e1e0*/  @!P1 BRA `(.L_x_3415) ;  /* 0xfffffffc00ec9947 */ /* 0x002fea000383ffff */
[----:B------:R-:W-:Y:S05]  /*e1f0*/  BRA `(.L_x_3414) ;  /* 0xffffff3800f87947 */ /* 0x000fea000383ffff */
.L_x_3420:
[----:B--2---:R-:W-:-:S04]  /*e200*/  IMAD.U32 R152, RZ, RZ, UR4 ;  /* 0x00000004ff987e24 */ /* 0x004fc8000f8e00ff */
[----:B------:R2:W3:Y:S03]  /*e210*/  SYNCS.PHASECHK.TRANS64.TRYWAIT P2, [R152+URZ+0x32430], R13 ;  /* 0x0324300d980075a7 */ /* 0x0004e6000804017f */
[----:B---3--:R-:W-:Y:S05]  /*e220*/  @!P2 NANOSLEEP.SYNCS 0x989680 ;  /* 0x009896800000a95d */ /* 0x008fea0003900000 */
[----:B------:R-:W3:Y:S02]  /*e230*/  @!P2 SYNCS.PHASECHK.TRANS64 P2, [R152+URZ+0x32430], R13 ;  /* 0x0324300d9800a5a7 */ /* 0x000ee4000804007f */
[----:B---3--:R-:W-:Y:S05]  /*e240*/  @!P2 BRA `(.L_x_3420) ;  /* 0xfffffffc00eca947 */ /* 0x008fea000383ffff */
[----:B------:R-:W-:Y:S05]  /*e250*/  BRA `(.L_x_3419) ;  /* 0xffffff5c00787947 */ /* 0x000fea000383ffff */
.L_x_3424:
[----:B---3--:R-:W-:-:S04]  /*e260*/  IMAD.U32 R204, RZ, RZ, UR4 ;  /* 0x00000004ffcc7e24 */ /* 0x008fc8000f8e00ff */
[----:B------:R3:W4:Y:S03]  /*e270*/  SYNCS.PHASECHK.TRANS64.TRYWAIT P2, [R204+URZ+0x32450], R13 ;  /* 0x0324500dcc0075a7 */ /* 0x000726000804017f */
[----:B----4-:R-:W-:Y:S05]  /*e280*/  @!P2 NANOSLEEP.SYNCS 0x989680 ;  /* 0x009896800000a95d */ /* 0x010fea0003900000 */
[----:B------:R-:W4:Y:S02]  /*e290*/  @!P2 SYNCS.PHASECHK.TRANS64 P2, [R204+URZ+0x32450], R13 ;  /* 0x0324500dcc00a5a7 */ /* 0x000f24000804007f */
[----:B----4-:R-:W-:Y:S05]  /*e2a0*/  @!P2 BRA `(.L_x_3424) ;  /* 0xfffffffc00eca947 */ /* 0x010fea000383ffff */
[----:B------:R-:W-:Y:S05]  /*e2b0*/  BRA `(.L_x_3423) ;  /* 0xffffff5c00f47947 */ /* 0x000fea000383ffff */
.L_x_3430:
[----:B--2---:R-:W-:-:S04]  /*e2c0*/  IMAD.U32 R152, RZ, RZ, UR4 ;  /* 0x00000004ff987e24 */ /* 0x004fc8000f8e00ff */
[----:B------:R2:W3:Y:S03]  /*e2d0*/  SYNCS.PHASECHK.TRANS64.TRYWAIT P2, [R152+URZ+0x32430], R13 ;  /* 0x0324300d980075a7 */ /* 0x0004e6000804017f */
[----:B---3--:R-:W-:Y:S05]  /*e2e0*/  @!P2 NANOSLEEP.SYNCS 0x989680 ;  /* 0x009896800000a95d */ /* 0x008fea0003900000 */
[----:B------:R-:W3:Y:S02]  /*e2f0*/  @!P2 SYNCS.PHASECHK.TRANS64 P2, [R152+URZ+0x32430], R13 ;  /* 0x0324300d9800a5a7 */ /* 0x000ee4000804007f */
[----:B---3--:R-:W-:Y:S05]  /*e300*/  @!P2 BRA `(.L_x_3430) ;  /* 0xfffffffc00eca947 */ /* 0x008fea000383ffff */
[----:B------:R-:W-:Y:S05]  /*e310*/  BRA `(.L_x_3429) ;  /* 0xffffff8400e47947 */ /* 0x000fea000383ffff */
.L_x_3434:
[----:B---3--:R-:W-:-:S04]  /*e320*/  IMAD.U32 R204, RZ, RZ, UR4 ;  /* 0x00000004ffcc7e24 */ /* 0x008fc8000f8e00ff */
[----:B------:R3:W4:Y:S03]  /*e330*/  SYNCS.PHASECHK.TRANS64.TRYWAIT P2, [R204+URZ+0x32450], R13 ;  /* 0x0324500dcc0075a7 */ /* 0x000726000804017f */
[----:B----4-:R-:W-:Y:S05]  /*e340*/  @!P2 NANOSLEEP.SYNCS 0x989680 ;  /* 0x009896800000a95d */ /* 0x010fea0003900000 */
[----:B------:R-:W4:Y:S02]  /*e350*/  @!P2 SYNCS.PHASECHK.TRANS64 P2, [R204+URZ+0x32450], R13 ;  /* 0x0324500dcc00a5a7 */ /* 0x000f24000804007f */
[----:B----4-:R-:W-:Y:S05]  /*e360*/  @!P2 BRA `(.L_x_3434) ;  /* 0xfffffffc00eca947 */ /* 0x010fea000383ffff */
[----:B------:R-:W-:Y:S05]  /*e370*/  BRA `(.L_x_3433) ;  /* 0xffffff8800607947 */ /* 0x000fea000383ffff */
.L_x_3459:
        /* <DEDUP_REMOVED lines=10> */
.L_x_3512:
[----:B------:R-:W-:Y:S05]  /*e420*/  BRA `(.L_x_3513) ;  /* 0xffffffd800407947 */ /* 0x000fea000383ffff */
.L_x_3460:
[----:B------:R-:W-:Y:S01]  /*e430*/  BSSY B0, `(.L_x_3514) ;  /* 0x0000006000007945 */ /* 0x000fe20003800000 */
[----:B------:R-:W-:-:S07]  /*e440*/  IMAD.MOV.U32 R15, RZ, RZ, -0x1 ;  /* 0xffffffffff0f7424 */ /* 0x000fce00078e00ff */
[----:B------:R-:W-:Y:S05]  /*e450*/  WARPSYNC.COLLECTIVE R15, `(.L_x_3515) ;  /* 0x000000000f0c7348 */ /* 0x000fea0003c00000 */
[----:B------:R-:W-:Y:S02]  /*e460*/  ELECT P6, UR62, PT ;  /* 0x00000000003e782f */ /* 0x000fe400038c0000 */
[----:B------:R-:W-:Y:S01]  /*e470*/  MOV R14, UR62 ;  /* 0x0000003e000e7c02 */ /* 0x000fe20008000f00 */
[----:B------:R-:W-:Y:S10]  /*e480*/  ENDCOLLECTIVE ;  /* 0x000000000000791b */ /* 0x000ff40003800000 */
.L_x_3515:
[----:B------:R-:W-:Y:S05]  /*e490*/  BSYNC B0 ;  /* 0x0000000000007941 */ /* 0x000fea0003800000 */
.L_x_3514:
[----:B------:R-:W-:Y:S05]  /*e4a0*/  BRA `(.L_x_3516) ;  /* 0xffffffd800307947 */ /* 0x000fea000383ffff */
.L_x_3463:
[----:B-1----:R1:W2:Y:S02]  /*e4b0*/  SYNCS.PHASECHK.TRANS64.TRYWAIT P2, [R10+URZ+0x32440], R5 ;  /* 0x032440050a0075a7 */ /* 0x0022a4000804017f */
[----:B--2---:R-:W-:Y:S05]  /*e4c0*/  @!P2 NANOSLEEP.SYNCS 0x989680 ;  /* 0x009896800000a95d */ /* 0x004fea0003900000 */
[----:B------:R-:W2:Y:S02]  /*e4d0*/  @!P2 SYNCS.PHASECHK.TRANS64 P2, [R10+URZ+0x32440], R5 ;  /* 0x032440050a00a5a7 */ /* 0x000ea4000804007f */
[----:B--2---:R-:W-:Y:S05]  /*e4e0*/  @!P2 BRA `(.L_x_3463) ;  /* 0xfffffffc00f0a947 */ /* 0x004fea000383ffff */
[----:B------:R-:W-:Y:S05]  /*e4f0*/  BRA `(.L_x_3517) ;  /* 0xffffffd8007c7947 */ /* 0x000fea000383ffff */
.L_x_3467:
[----:B--2---:R2:W3:Y:S02]  /*e500*/  SYNCS.PHASECHK.TRANS64.TRYWAIT P2, [R18+URZ+0x32420], R5 ;  /* 0x03242005120075a7 */ /* 0x0044e4000804017f */
[----:B---3--:R-:W-:Y:S05]  /*e510*/  @!P2 NANOSLEEP.SYNCS 0x989680 ;  /* 0x009896800000a95d */ /* 0x008fea0003900000 */
[----:B------:R-:W3:Y:S02]  /*e520*/  @!P2 SYNCS.PHASECHK.TRANS64 P2, [R18+URZ+0x32420], R5 ;  /* 0x032420051200a5a7 */ /* 0x000ee4000804007f */
[----:B---3--:R-:W-:Y:S05]  /*e530*/  @!P2 BRA `(.L_x_3467) ;  /* 0xfffffffc00f0a947 */ /* 0x008fea000383ffff */
[----:B------:R-:W-:Y:S05]  /*e540*/  BRA `(.L_x_3518) ;  /* 0xffffffdc00c07947 */ /* 0x000fea000383ffff */
.L_x_3470:
[----:B-1----:R1:W2:Y:S02]  /*e550*/  SYNCS.PHASECHK.TRANS64.TRYWAIT P2, [R10+URZ+0x32460], R5 ;  /* 0x032460050a0075a7 */ /* 0x0022a4000804017f */
[----:B--2---:R-:W-:Y:S05]  /*e560*/  @!P2 NANOSLEEP.SYNCS 0x989680 ;  /* 0x009896800000a95d */ /* 0x004fea0003900000 */
[----:B------:R-:W2:Y:S02]  /*e570*/  @!P2 SYNCS.PHASECHK.TRANS64 P2, [R10+URZ+0x32460], R5 ;  /* 0x032460050a00a5a7 */ /* 0x000ea4000804007f */
[----:B--2---:R-:W-:Y:S05]  /*e580*/  @!P2 BRA `(.L_x_3470) ;  /* 0xfffffffc00f0a947 */ /* 0x004fea000383ffff */
[----:B------:R-:W-:Y:S05]  /*e590*/  BRA `(.L_x_3519) ;  /* 0xffffffdc00d47947 */ /* 0x000fea000383ffff */
.L_x_3477:
[----:B-1----:R1:W2:Y:S02]  /*e5a0*/  SYNCS.PHASECHK.TRANS64.TRYWAIT P3, [R2+URZ+0x32440], R3 ;  /* 0x03244003020075a7 */ /* 0x0022a4000806017f */
[----:B--2---:R-:W-:Y:S05]  /*e5b0*/  @!P3 NANOSLEEP.SYNCS 0x989680 ;  /* 0x009896800000b95d */ /* 0x004fea0003900000 */
[----:B------:R-:W2:Y:S02]  /*e5c0*/  @!P3 SYNCS.PHASECHK.TRANS64 P3, [R2+URZ+0x32440], R3 ;  /* 0x032440030200b5a7 */ /* 0x000ea4000806007f */
[----:B--2---:R-:W-:Y:S05]  /*e5d0*/  @!P3 BRA `(.L_x_3477) ;  /* 0xfffffffc00f0b947 */ /* 0x004fea000383ffff */
[----:B------:R-:W-:Y:S05]  /*e5e0*/  BRA `(.L_x_3520) ;  /* 0xffffffe400007947 */ /* 0x000fea000383ffff */
.L_x_3479:
[----:B--2---:R2:W3:Y:S02]  /*e5f0*/  SYNCS.PHASECHK.TRANS64.TRYWAIT P3, [R2+URZ+0x32460], R3 ;  /* 0x03246003020075a7 */ /* 0x0044e4000806017f */
[----:B---3--:R-:W-:Y:S05]  /*e600*/  @!P3 NANOSLEEP.SYNCS 0x989680 ;  /* 0x009896800000b95d */ /* 0x008fea0003900000 */
[----:B------:R-:W3:Y:S02]  /*e610*/  @!P3 SYNCS.PHASECHK.TRANS64 P3, [R2+URZ+0x32460], R3 ;  /* 0x032460030200b5a7 */ /* 0x000ee4000806007f */
[----:B---3--:R-:W-:Y:S05]  /*e620*/  @!P3 BRA `(.L_x_3479) ;  /* 0xfffffffc00f0b947 */ /* 0x008fea000383ffff */
[----:B------:R-:W-:Y:S05]  /*e630*/  BRA `(.L_x_3521) ;  /* 0xffffffe400507947 */ /* 0x000fea000383ffff */
.L_x_3485:
[----:B-1----:R1:W2:Y:S02]  /*e640*/  SYNCS.PHASECHK.TRANS64.TRYWAIT P3, [R3+URZ+0x32440], R2 ;  /* 0x03244002030075a7 */ /* 0x0022a4000806017f */
[----:B--2---:R-:W-:Y:S05]  /*e650*/  @!P3 NANOSLEEP.SYNCS 0x989680 ;  /* 0x009896800000b95d */ /* 0x004fea0003900000 */
[----:B------:R-:W2:Y:S02]  /*e660*/  @!P3 SYNCS.PHASECHK.TRANS64 P3, [R3+URZ+0x32440], R2 ;  /* 0x032440020300b5a7 */ /* 0x000ea4000806007f */
[----:B--2---:R-:W-:Y:S05]  /*e670*/  @!P3 BRA `(.L_x_3485) ;  /* 0xfffffffc00f0b947 */ /* 0x004fea000383ffff */
[----:B------:R-:W-:Y:S05]  /*e680*/  BRA `(.L_x_3522) ;  /* 0xffffffe800707947 */ /* 0x000fea000383ffff */
.L_x_3487:
[----:B--2---:R2:W3:Y:S02]  /*e690*/  SYNCS.PHASECHK.TRANS64.TRYWAIT P3, [R3+URZ+0x32460], R2 ;  /* 0x03246002030075a7 */ /* 0x0044e4000806017f */
[----:B---3--:R-:W-:Y:S05]  /*e6a0*/  @!P3 NANOSLEEP.SYNCS 0x989680 ;  /* 0x009896800000b95d */ /* 0x008fea0003900000 */
[----:B------:R-:W3:Y:S02]  /*e6b0*/  @!P3 SYNCS.PHASECHK.TRANS64 P3, [R3+URZ+0x32460], R2 ;  /* 0x032460020300b5a7 */ /* 0x000ee4000806007f */
[----:B---3--:R-:W-:Y:S05]  /*e6c0*/  @!P3 BRA `(.L_x_3487) ;  /* 0xfffffffc00f0b947 */ /* 0x008fea000383ffff */
[----:B------:R-:W-:Y:S05]  /*e6d0*/  BRA `(.L_x_3523) ;  /* 0xffffffe800c07947 */ /* 0x000fea000383ffff */
.L_x_3492:
[----:B-1----:R1:W2:Y:S02]  /*e6e0*/  SYNCS.PHASECHK.TRANS64.TRYWAIT P3, [R2+URZ+0x32440], R3 ;  /* 0x03244003020075a7 */ /* 0x0022a4000806017f */
[----:B--2---:R-:W-:Y:S05]  /*e6f0*/  @!P3 NANOSLEEP.SYNCS 0x989680 ;  /* 0x009896800000b95d */ /* 0x004fea0003900000 */
[----:B------:R-:W2:Y:S02]  /*e700*/  @!P3 SYNCS.PHASECHK.TRANS64 P3, [R2+URZ+0x32440], R3 ;  /* 0x032440030200b5a7 */ /* 0x000ea4000806007f */
[----:B--2---:R-:W-:Y:S05]  /*e710*/  @!P3 BRA `(.L_x_3492) ;  /* 0xfffffffc00f0b947 */ /* 0x004fea000383ffff */
[----:B------:R-:W-:Y:S05]  /*e720*/  BRA `(.L_x_3524) ;  /* 0xffffffec00cc7947 */ /* 0x000fea000383ffff */
.L_x_3494:
[----:B--2---:R2:W3:Y:S02]  /*e730*/  SYNCS.PHASECHK.TRANS64.TRYWAIT P3, [R2+URZ+0x32460], R3 ;  /* 0x03246003020075a7 */ /* 0x0044e4000806017f */
[----:B---3--:R-:W-:Y:S05]  /*e740*/  @!P3 NANOSLEEP.SYNCS 0x989680 ;  /* 0x009896800000b95d */ /* 0x008fea0003900000 */
[----:B------:R-:W3:Y:S02]  /*e750*/  @!P3 SYNCS.PHASECHK.TRANS64 P3, [R2+URZ+0x32460], R3 ;  /* 0x032460030200b5a7 */ /* 0x000ee4000806007f */
[----:B---3--:R-:W-:Y:S05]  /*e760*/  @!P3 BRA `(.L_x_3494) ;  /* 0xfffffffc00f0b947 */ /* 0x008fea000383ffff */
[----:B------:R-:W-:Y:S05]  /*e770*/  BRA `(.L_x_3525) ;  /* 0xfffffff0001c7947 */ /* 0x000fea000383ffff */
.L_x_3499:
[----:B------:R-:W-:Y:S01]  /*e780*/  BSSY B0, `(.L_x_3526) ;  /* 0x0000007000007945 */ /* 0x000fe20003800000 */
[----:B------:R-:W-:Y:S02]  /*e790*/  IMAD.MOV.U32 R12, RZ, RZ, RZ ;  /* 0x000000ffff0c7224 */ /* 0x000fe400078e00ff */
[----:B------:R-:W-:Y:S02]  /*e7a0*/  IMAD.MOV.U32 R11, RZ, RZ, 0x1f ;  /* 0x0000001fff0b7424 */ /* 0x000fe400078e00ff */
[----:B------:R-:W-:-:S07]  /*e7b0*/  IMAD.MOV.U32 R15, RZ, RZ, -0x1 ;  /* 0xffffffffff0f7424 */ /* 0x000fce00078e00ff */
[----:B-123--:R-:W-:Y:S05]  /*e7c0*/  WARPSYNC.COLLECTIVE R15, `(.L_x_3527) ;  /* 0x000000000f087348 */ /* 0x00efea0003c00000 */
[----:B------:R4:W1:Y:S02]  /*e7d0*/  SHFL.IDX P6, R14, R13, R12, R11 ;  /* 0x0000000c0d0e7389 */ /* 0x00086400000c000b */
[----:B-1234-:R-:W-:Y:S01]  /*e7e0*/  ENDCOLLECTIVE ;  /* 0x000000000000791b */ /* 0x01efe20003800000 */
.L_x_3527:
[----:B------:R-:W-:Y:S05]  /*e7f0*/  BSYNC B0 ;  /* 0x0000000000007941 */ /* 0x000fea0003800000 */
.L_x_3526:
[----:B------:R-:W-:Y:S05]  /*e800*/  BRA `(.L_x_3528) ;  /* 0xfffffff400107947 */ /* 0x000fea000383ffff */
.L_x_3501:
[----:B-1----:R1:W2:Y:S02]  /*e810*/  SYNCS.PHASECHK.TRANS64.TRYWAIT P0, [R7+URZ+0x32420], R0 ;  /* 0x03242000070075a7 */ /* 0x0022a4000800017f */
[----:B--2---:R-:W-:Y:S05]  /*e820*/  @!P0 NANOSLEEP.SYNCS 0x989680 ;  /* 0x009896800000895d */ /* 0x004fea0003900000 */
[----:B------:R-:W2:Y:S02]  /*e830*/  @!P0 SYNCS.PHASECHK.TRANS64 P0, [R7+URZ+0x32420], R0 ;  /* 0x03242000070085a7 */ /* 0x000ea4000800007f */
[----:B--2---:R-:W-:Y:S05]  /*e840*/  @!P0 BRA `(.L_x_3501) ;  /* 0xfffffffc00f08947 */ /* 0x004fea000383ffff */
[----:B------:R-:W-:Y:S05]  /*e850*/  BRA `(.L_x_3529) ;  /* 0xfffffff400647947 */ /* 0x000fea000383ffff */
.L_x_3505:
[----:B-1----:R1:W2:Y:S02]  /*e860*/  SYNCS.PHASECHK.TRANS64.TRYWAIT P0, [R5+URZ], R4 ;  /* 0x00000004050075a7 */ /* 0x0022a4000800017f */
[----:B--2---:R-:W-:Y:S05]  /*e870*/  @!P0 NANOSLEEP.SYNCS 0x989680 ;  /* 0x009896800000895d */ /* 0x004fea0003900000 */
[----:B------:R-:W2:Y:S02]  /*e880*/  @!P0 SYNCS.PHASECHK.TRANS64 P0, [R5+URZ], R4 ;  /* 0x00000004050085a7 */ /* 0x000ea4000800007f */
[----:B--2---:R-:W-:Y:S05]  /*e890*/  @!P0 BRA `(.L_x_3505) ;  /* 0xfffffffc00f08947 */ /* 0x004fea000383ffff */
[----:B------:R-:W-:Y:S05]  /*e8a0*/  BRA `(.L_x_3530) ;  /* 0xfffffff400b87947 */ /* 0x000fea000383ffff */
.L_x_3506:
[----:B--2---:R2:W1:Y:S02]  /*e8b0*/  SYNCS.PHASECHK.TRANS64.TRYWAIT P0, [R3+URZ], R0 ;  /* 0x00000000030075a7 */ /* 0x004464000800017f */
[----:B-1----:R-:W-:Y:S05]  /*e8c0*/  @!P0 NANOSLEEP.SYNCS 0x989680 ;  /* 0x009896800000895d */ /* 0x002fea0003900000 */
[----:B------:R-:W1:Y:S02]  /*e8d0*/  @!P0 SYNCS.PHASECHK.TRANS64 P0, [R3+URZ], R0 ;  /* 0x00000000030085a7 */ /* 0x000e64000800007f */
[----:B-1----:R-:W-:Y:S05]  /*e8e0*/  @!P0 BRA `(.L_x_3506) ;  /* 0xfffffffc00f08947 */ /* 0x002fea000383ffff */
[----:B------:R-:W-:Y:S05]  /*e8f0*/  BRA `(.L_x_3531) ;  /* 0xfffffff400ac7947 */ /* 0x000fea000383ffff */
.L_x_3508:
[----:B-1----:R1:W2:Y:S02]  /*e900*/  SYNCS.PHASECHK.TRANS64.TRYWAIT P0, [R5+URZ], R4 ;  /* 0x00000004050075a7 */ /* 0x0022a4000800017f */
[----:B--2---:R-:W-:Y:S05]  /*e910*/  @!P0 NANOSLEEP.SYNCS 0x989680 ;  /* 0x009896800000895d */ /* 0x004fea0003900000 */
[----:B------:R-:W2:Y:S02]  /*e920*/  @!P0 SYNCS.PHASECHK.TRANS64 P0, [R5+URZ], R4 ;  /* 0x00000004050085a7 */ /* 0x000ea4000800007f */
[----:B--2---:R-:W-:Y:S05]  /*e930*/  @!P0 BRA `(.L_x_3508) ;  /* 0xfffffffc00f08947 */ /* 0x004fea000383ffff */
[----:B------:R-:W-:Y:S05]  /*e940*/  BRA `(.L_x_3532) ;  /* 0xfffffff400b07947 */ /* 0x000fea000383ffff */
.L_x_3533:
        /* <DEDUP_REMOVED lines=11> */
.L_x_4730:


//--------------------- .text._ZN7cutlass13device_kernelIN5flash11enable_sm90INS1_16FlashAttnFwdSm90INS1_25CollectiveMainloopFwdSm90ILi2EN4cute5tupleIJNS5_1CILi1EEES8_S8_EEENS6_IJNS7_ILi128EEENS7_ILi96EEENS7_ILi64EEEEEELi256ENS_6half_tEfNS_4arch4Sm90ELb1ELb0ELb0ELb1ELb0ELb0ELb0ELb1ELb0ELb0ELb0ELb0EEENS1_21CollectiveEpilogueFwdINS6_IJSA_NS7_ILi256EEESB_EEES9_SE_SG_Li256ELb1ELb0ELb0ELb0EEENS1_36VarlenDynamicPersistentTileSchedulerILi128ELi96ELi256ELi32ELb0ELb0ELb1ELb1ELb1ELb1EEEEEEEEEvNT_6ParamsE --------------------------
	.section	.text._ZN7cutlass13device_kernelIN5flash11enable_sm90INS1_16FlashAttnFwdSm90INS1_25CollectiveMainloopFwdSm90ILi2EN4cute5tupleIJNS5_1CILi1EEES8_S8_EEENS6_IJNS7_ILi128EEENS7_ILi96EEENS7_ILi64EEEEEELi256ENS_6half_tEfNS_4arch4Sm90ELb1ELb0ELb0ELb1ELb0ELb0ELb0ELb1ELb0ELb0ELb0ELb0EEENS1_21CollectiveEpilogueFwdINS6_IJSA_NS7_ILi256EEESB_EEES9_SE_SG_Li256ELb1ELb0ELb0ELb0EEENS1_36VarlenDynamicPersistentTileSchedulerILi128ELi96ELi256ELi32ELb0ELb0ELb1ELb1ELb1ELb1EEEEEEEEEvNT_6ParamsE,"ax",@progbits
	.align	128
.text._ZN7cutlass13device_kernelIN5flash11enable_sm90INS1_16FlashAttnFwdSm90INS1_25CollectiveMainloopFwdSm90ILi2EN4cute5tupleIJNS5_1CILi1EEES8_S8_EEENS6_IJNS7_ILi128EEENS7_ILi96EEENS7_ILi64EEEEEELi256ENS_6half_tEfNS_4arch4Sm90ELb1ELb0ELb0ELb1ELb0ELb0ELb0ELb1ELb0ELb0ELb0ELb0EEENS1_21CollectiveEpilogueFwdINS6_IJSA_NS7_ILi256EEESB_EEES9_SE_SG_Li256ELb1ELb0ELb0ELb0EEENS1_36VarlenDynamicPersistentTileSchedulerILi128ELi96ELi256ELi32ELb0ELb0ELb1ELb1ELb1ELb1EEEEEEEEEvNT_6ParamsE:
        .type           _ZN7cutlass13device_kernelIN5flash11enable_sm90INS1_16FlashAttnFwdSm90INS1_25CollectiveMainloopFwdSm90ILi2EN4cute5tupleIJNS5_1CILi1EEES8_S8_EEENS6_IJNS7_ILi128EEENS7_ILi96EEENS7_ILi64EEEEEELi256ENS_6half_tEfNS_4arch4Sm90ELb1ELb0ELb0ELb1ELb0ELb0ELb0ELb1ELb0ELb0ELb0ELb0EEENS1_21CollectiveEpilogueFwdINS6_IJSA_NS7_ILi256EEESB_EEES9_SE_SG_Li256ELb1ELb0ELb0ELb0EEENS1_36VarlenDynamicPersistentTileSchedulerILi128ELi96ELi256ELi32ELb0ELb0ELb1ELb1ELb1ELb1EEEEEEEEEvNT_6ParamsE,@function
        .size           _ZN7cutlass13device_kernelIN5flash11enable_sm90INS1_16FlashAttnFwdSm90INS1_25CollectiveMainloopFwdSm90ILi2EN4cute5tupleIJNS5_1CILi1EEES8_S8_EEENS6_IJNS7_ILi128EEENS7_ILi96EEENS7_ILi64EEEEEELi256ENS_6half_tEfNS_4arch4Sm90ELb1ELb0ELb0ELb1ELb0ELb0ELb0ELb1ELb0ELb0ELb0ELb0EEENS1_21CollectiveEpilogueFwdINS6_IJSA_NS7_ILi256EEESB_EEES9_SE_SG_Li256ELb1ELb0ELb0ELb0EEENS1_36VarlenDynamicPersistentTileSchedulerILi128ELi96ELi256ELi32ELb0ELb0ELb1ELb1ELb1ELb1EEEEEEEEEvNT_6ParamsE,(.L_x_4731 - _ZN7cutlass13device_kernelIN5flash11enable_sm90INS1_16FlashAttnFwdSm90INS1_25CollectiveMainloopFwdSm90ILi2EN4cute5tupleIJNS5_1CILi1EEES8_S8_EEENS6_IJNS7_ILi128EEENS7_ILi96EEENS7_ILi64EEEEEELi256ENS_6half_tEfNS_4arch4Sm90ELb1ELb0ELb0ELb1ELb0ELb0ELb0ELb1ELb0ELb0ELb0ELb0EEENS1_21CollectiveEpilogueFwdINS6_IJSA_NS7_ILi256EEESB_EEES9_SE_SG_Li256ELb1ELb0ELb0ELb0EEENS1_36VarlenDynamicPersistentTileSchedulerILi128ELi96ELi256ELi32ELb0ELb0ELb1ELb1ELb1ELb1EEEEEEEEEvNT_6ParamsE)
        .other          _ZN7cutlass13device_kernelIN5flash11enable_sm90INS1_16FlashAttnFwdSm90INS1_25CollectiveMainloopFwdSm90ILi2EN4cute5tupleIJNS5_1CILi1EEES8_S8_EEENS6_IJNS7_ILi128EEENS7_ILi96EEENS7_ILi64EEEEEELi256ENS_6half_tEfNS_4arch4Sm90ELb1ELb0ELb0ELb1ELb0ELb0ELb0ELb1ELb0ELb0ELb0ELb0EEENS1_21CollectiveEpilogueFwdINS6_IJSA_NS7_ILi256EEESB_EEES9_SE_SG_Li256ELb1ELb0ELb0ELb0EEENS1_36VarlenDynamicPersistentTileSchedulerILi128ELi96ELi256ELi32ELb0ELb0ELb1ELb1ELb1ELb1EEEEEEEEEvNT_6ParamsE,@"STO_CUDA_ENTRY STV_DEFAULT"
_ZN7cutlass13device_kernelIN5flash11enable_sm90INS1_16FlashAttnFwdSm90INS1_25CollectiveMainloopFwdSm90ILi2EN4cute5tupleIJNS5_1CILi1EEES8_S8_EEENS6_IJNS7_ILi128EEENS7_ILi96EEENS7_ILi64EEEEEELi256ENS_6half_tEfNS_4arch4Sm90ELb1ELb0ELb0ELb1ELb0ELb0ELb0ELb1ELb0ELb0ELb0ELb0EEENS1_21CollectiveEpilogueFwdINS6_IJSA_NS7_ILi256EEESB_EEES9_SE_SG_Li256ELb1ELb0ELb0ELb0EEENS1_36VarlenDynamicPersistentTileSchedulerILi128ELi96ELi256ELi32ELb0ELb0ELb1ELb1ELb1ELb1EEEEEEEEEvNT_6ParamsE:
        /* <DEDUP_REMOVED lines=21> */
.L_x_3535:
[----:B------:R-:W-:Y:S05]  /*0150*/  BSYNC B0 ;  /* 0x0000000000007941 */ /* 0x000fea0003800000 */
.L_x_3534:
        /* <DEDUP_REMOVED lines=41> */
.L_x_3536:
        /* <DEDUP_REMOVED lines=22> */
.L_x_3537:
        /* <DEDUP_REMOVED lines=18> */
.L_x_3538:
        /* <DEDUP_REMOVED lines=22> */
.L_x_3539:
        /* <DEDUP_REMOVED lines=22> */
.L_x_3540:
[----:B------:R-:W-:Y:S01]  /*0930*/  PLOP3.LUT P0, PT, PT, PT, UP0, 0x80, 0x0 ;  /* 0x000000000000781c */ /* 0x000fe20003f0f008 */
[----:B------:R-:W-:Y:S01]  /*0940*/  UMOV UR36, 0x1 ;  /* 0x0000000100247882 */ /* 0x000fe20000000000 */
[----:B------:R-:W-:Y:S01]  /*0950*/  NOP ;  /* 0x0000000000007918 */ /* 0x000fe20000000000 */
[----:B------:R-:W-:Y:S01]  /*0960*/  USEL UR36, UR36, 0x2, !UP0 ;  /* 0x0000000224247887 */ /* 0x000fe2000c000000 */
[----:B------:R-:W-:Y:S01]  /*0970*/  ULDC.64 UR38, c[0x0][0x208] ;  /* 0x0000820000267ab9 */ /* 0x000fe20000000a00 */
[----:B012-4-:R-:W-:Y:S08]  /*0980*/  BAR.SYNC.DEFER_BLOCKING 0x0 ;  /* 0x0000000000007b1d */ /* 0x017ff00000010000 */
[----:B------:R-:W-:Y:S05]  /*0990*/  @!P0 BRA `(.L_x_3541) ;  /* 0x000000a000d88947 */ /* 0x000fea0003800000 */
.L_x_3542:
        /* <DEDUP_REMOVED lines=28> */
[----:B------:R-:W-:Y:S01]  /*0b60*/  SHF.R.S32.HI R200, RZ, 0x7, R5 ;  /* 0x00000007ffc87819 */ /* 0x000fe20000011405 */
[----:B------:R-:W-:Y:S02]  /*0b70*/  IMAD.SHL.U32 R2, R2, 0x20, RZ ;  /* 0x0000002002027824 */ /* 0x000fe400078e00ff */
[----:B------:R-:W-:Y:S01]  /*0b80*/  IMAD.IADD R23, R202, 0x1, -R23 ;  /* 0x00000001ca177824 */ /* 0x000fe200078e0a17 */
[----:B------:R-:W-:-:S02]  /*0b90*/  LEA.HI R5, R5, R200, RZ, 0x1 ;  /* 0x000000c805057211 */ /* 0x000fc400078f08ff */
[----:B------:R-:W-:Y:S02]  /*0ba0*/  LOP3.LUT R2, R2, 0xfffffc00, RZ, 0xc0, !PT ;  /* 0xfffffc0002027812 */ /* 0x000fe400078ec0ff */
        /* <DEDUP_REMOVED lines=9> */
[----:B------:R-:W-:Y:S02]  /*0c40*/  LOP3.LUT R18, R6, 0x7ffffffc, RZ, 0xc0, !PT ;  /* 0x7ffffffc06127812 */ /* 0x000fe400078ec0ff */
[----:B------:R-:W-:Y:S02]  /*0c50*/  LOP3.LUT R8, R0, 0xfffffff8, RZ, 0xc0, !PT ;  /* 0xfffffff800087812 */ /* 0x000fe400078ec0ff */
[-C--:B------:R-:W-:Y:S01]  /*0c60*/  LEA.HI R0, R3, R202.reuse, RZ, 0x4 ;  /* 0x000000ca03007211 */ /* 0x080fe200078f20ff */
[----:B------:R-:W-:Y:S01]  /*0c70*/  IMAD.IADD R18, R23, 0x1, -R18 ;  /* 0x0000000117127824 */ /* 0x000fe200078e0a12 */
[----:B------:R-:W-:Y:S01]  /*0c80*/  LEA.HI R3, R3, R202, RZ, 0x3 ;  /* 0x000000ca03037211 */ /* 0x000fe200078f18ff */
[----:B------:R-:W-:Y:S01]  /*0c90*/  IMAD.IADD R11, R7, 0x1, -R8 ;  /* 0x00000001070b7824 */ /* 0x000fe200078e0a08 */
[----:B------:R-:W-:-:S02]  /*0ca0*/  SHF.R.S32.HI R9, RZ, 0x4, R0 ;  /* 0x00000004ff097819 */ /* 0x000fc40000011400 */
[----:B------:R-:W-:Y:S01]  /*0cb0*/  LOP3.LUT R7, R0, 0x3fffff0, RZ, 0xc0, !PT ;  /* 0x03fffff000077812 */ /* 0x000fe200078ec0ff */
[----:B------:R-:W-:Y:S01]  /*0cc0*/  IMAD R4, R4, 0x10, R11 ;  /* 0x0000001004047824 */ /* 0x000fe200078e020b */
[----:B------:R-:W-:Y:S02]  /*0cd0*/  LEA.HI R0, R0, R9, RZ, 0x1 ;  /* 0x0000000900007211 */ /* 0x000fe400078f08ff */
[----:B------:R-:W-:Y:S01]  /*0ce0*/  LOP3.LUT R5, R3, 0x1ffffff8, RZ, 0xc0, !PT ;  /* 0x1ffffff803057812 */ /* 0x000fe200078ec0ff */
[----:B------:R-:W-:Y:S01]  /*0cf0*/  IMAD.IADD R7, R202, 0x1, -R7 ;  /* 0x00000001ca077824 */ /* 0x000fe200078e0a07 */
[----:B------:R-:W-:Y:S01]  /*0d00*/  LOP3.LUT R0, R0, 0x1ffffffe, RZ, 0xc0, !PT ;  /* 0x1ffffffe00007812 */ /* 0x000fe200078ec0ff */
[----:B------:R-:W-:Y:S01]  /*0d10*/  IMAD R19, R19, 0x40, R4 ;  /* 0x0000004013137824 */ /* 0x000fe200078e0204 */
[----:B------:R-:W-:Y:S01]  /*0d20*/  SHF.R.S32.HI R16, RZ, 0x3, R3 ;  /* 0x00000003ff107819 */ /* 0x000fe20000011403 */
[----:B------:R-:W-:Y:S02]  /*0d30*/  IMAD R7, R7, 0x40, R2 ;  /* 0x0000004007077824 */ /* 0x000fe400078e0202 */
[----:B------:R-:W-:-:S02]  /*0d40*/  IMAD.IADD R0, R9, 0x1, -R0 ;  /* 0x0000000109007824 */ /* 0x000fc400078e0a00 */
[----:B------:R-:W-:Y:S02]  /*0d50*/  IMAD.IADD R2, R202, 0x1, -R5 ;  /* 0x00000001ca027824 */ /* 0x000fe400078e0a05 */
[----:B------:R-:W-:Y:S02]  /*0d60*/  IMAD R201, R0, 0x8, R7 ;  /* 0x0000000800c97824 */ /* 0x000fe400078e0207 */
[----:B------:R-:W-:-:S07]  /*0d70*/  IMAD.SHL.U32 R2, R2, 0x8, RZ ;  /* 0x0000000802027824 */ /* 0x000fce00078e00ff */
.L_x_3596:
[----:B0--3-5:R-:W0:Y:S01]  /*0d80*/  LDC.64 R4, c[0x0][0xc60] ;  /* 0x00031800ff047b82 */ /* 0x029e220000000a00 */
        /* <DEDUP_REMOVED lines=13> */
[----:B------:R-:W-:-:S04]  /*0e60*/  @UP0 ULEA UR6, UP2, UR46, UR6, 0x2 ;  /* 0x000000062e060291 */ /* 0x000fc8000f84103f */
[----:B------:R-:W-:Y:S02]  /*0e70*/  @UP0 ULEA.HI.X UR7, UR46, UR7, UR45, 0x2, UP2 ;  /* 0x000000072e070291 */ /* 0x000fe400090f142d */
[----:B------:R-:W-:Y:S01]  /*0e80*/  @UP1 ULEA UR8, UP0, UR46, UR8, 0x2 ;  /* 0x000000082e081291 */ /* 0x000fe2000f80103f */
[----:B------:R-:W-:-:S03]  /*0e90*/  IMAD.U32 R4, RZ, RZ, UR6 ;  /* 0x00000006ff047e24 */ /* 0x000fc6000f8e00ff */
[----:B------:R-:W-:Y:S01]  /*0ea0*/  @UP1 ULEA.HI.X UR9, UR46, UR9, UR45, 0x2, UP0 ;  /* 0x000000092e091291 */ /* 0x000fe200080f142d */
[----:B------:R-:W-:Y:S01]  /*0eb0*/  IMAD.U32 R5, RZ, RZ, UR7 ;  /* 0x00000007ff057e24 */ /* 0x000fe2000f8e00ff */
[----:B------:R-:W-:Y:S01]  /*0ec0*/  ULDC.64 UR6, c[0x0][0x3f8] ;  /* 0x0000fe0000067ab9 */ /* 0x000fe20000000a00 */
[----:B------:R-:W-:-:S03]  /*0ed0*/  IMAD.U32 R6, RZ, RZ, UR8 ;  /* 0x00000008ff067e24 */ /* 0x000fc6000f8e00ff */
[----:B------:R-:W-:Y:S01]  /*0ee0*/  IMAD.U32 R7, RZ, RZ, UR9 ;  /* 0x00000009ff077e24 */ /* 0x000fe2000f8e00ff */
[----:B------:R-:W2:Y:S01]  /*0ef0*/  @P0 LDG.E R4, desc[UR38][R4.64] ;  /* 0x0000002604040981 */ /* 0x000ea2000c1e1900 */
[----:B------:R-:W-:Y:S01]  /*0f00*/  UISETP.NE.U32.AND UP0, UPT, UR6, URZ, UPT ;  /* 0x0000003f0600728c */ /* 0x000fe2000bf05070 */
[----:B------:R-:W-:Y:S02]  /*0f10*/  ULDC.64 UR8, c[0x0][0xa20] ;  /* 0x0002880000087ab9 */ /* 0x000fe40000000a00 */
[----:B------:R-:W3:Y:S01]  /*0f20*/  @P2 LDG.E R6, desc[UR38][R6.64] ;  /* 0x0000002606062981 */ /* 0x000ee2000c1e1900 */
[----:B------:R-:W-:Y:S01]  /*0f30*/  UISETP.NE.AND.EX UP0, UPT, UR7, URZ, UPT, UP0 ;  /* 0x0000003f0700728c */ /* 0x000fe2000bf05300 */
[----:B------:R-:W-:Y:S01]  /*0f40*/  ISETP.NE.U32.AND P1, PT, RZ, UR8, PT ;  /* 0x00000008ff007c0c */ /* 0x000fe2000bf25070 */
[----:B------:R-:W-:Y:S01]  /*0f50*/  ULDC UR6, c[0x0][0x2e0] ;  /* 0x0000b80000067ab9 */ /* 0x000fe20000000800 */
[----:B------:R-:W-:Y:S01]  /*0f60*/  UMOV UR41, URZ ;  /* 0x0000003f00297c82 */ /* 0x000fe20008000000 */
[----:B------:R-:W-:Y:S01]  /*0f70*/  USEL UR4, UR4, 0x1, UP0 ;  /* 0x0000000104047887 */ /* 0x000fe20008000000 */
[----:B------:R-:W-:Y:S01]  /*0f80*/  ISETP.NE.AND.EX P1, PT, RZ, UR9, PT, P1 ;  /* 0x00000009ff007c0c */ /* 0x000fe2000bf25310 */
[----:B------:R-:W-:Y:S01]  /*0f90*/  ULDC UR44, c[0x0][0x288] ;  /* 0x0000a200002c7ab9 */ /* 0x000fe20000000800 */
[----:B------:R-:W-:Y:S01]  /*0fa0*/  UMOV UR43, UR5 ;  /* 0x00000005002b7c82 */ /* 0x000fe20008000000 */
[----:B------:R-:W-:Y:S01]  /*0fb0*/  UIMAD UR6, UR4, UR6, URZ ;  /* 0x00000006040672a4 */ /* 0x000fe2000f8e023f */
[----:B--2---:R-:W-:-:S02]  /*0fc0*/  @P0 R2UR UR41, R4 ;  /* 0x00000000042902ca */ /* 0x004fc400000e0000 */
[----:B---3--:R-:W-:Y:S01]  /*0fd0*/  @P2 R2UR UR44, R6 ;  /* 0x00000000062c22ca */ /* 0x008fe200000e0000 */
[----:B-1--4-:R-:W-:-:S14]  /*0fe0*/  @P2 BRA `(.L_x_3543) ;  /* 0x0000000000342947 */ /* 0x012fdc0003800000 */
        /* <DEDUP_REMOVED lines=13> */
.L_x_3543:
[----:B------:R-:W-:Y:S01]  /*10c0*/  UMOV UR42, UR49 ;  /* 0x00000031002a7c82 */ /* 0x000fe20008000000 */
[----:B------:R-:W-:Y:S05]  /*10d0*/  @!P1 BRA `(.L_x_3544) ;  /* 0x00000000001c9947 */ /* 0x000fea0003800000 */
[----:B------:R-:W-:-:S04]  /*10e0*/  ULEA UR4, UP0, UR46, UR8, 0x2 ;  /* 0x000000082e047291 */ /* 0x000fc8000f80103f */
[----:B------:R-:W-:Y:S02]  /*10f0*/  ULEA.HI.X UR5, UR46, UR9, UR45, 0x2, UP0 ;  /* 0x000000092e057291 */ /* 0x000fe400080f142d */
[----:B------:R-:W-:-:S04]  /*1100*/  IMAD.U32 R4, RZ, RZ, UR4 ;  /* 0x00000004ff047e24 */ /* 0x000fc8000f8e00ff */
[----:B------:R-:W-:-:S05]  /*1110*/  IMAD.U32 R5, RZ, RZ, UR5 ;  /* 0x00000005ff057e24 */ /* 0x000fca000f8e00ff */
[----:B------:R-:W2:Y:S02]  /*1120*/  LDG.E R4, desc[UR38][R4.64] ;  /* 0x0000002604047981 */ /* 0x000ea4000c1e1900 */
[----:B--2---:R-:W-:Y:S01]  /*1130*/  R2UR UR6, R4 ;  /* 0x00000000040672ca */ /* 0x004fe200000e0000 */
[----:B------:R-:W-:-:S14]  /*1140*/  BRA `(.L_x_3545) ;  /* 0x0000000000347947 */ /* 0x000fdc0003800000 */
.L_x_3544:
        /* <DEDUP_REMOVED lines=13> */
.L_x_3545:
[----:B------:R-:W-:Y:S01]  /*1220*/  UIADD3 UR41, -UR41, UR6, URZ ;  /* 0x0000000629297290 */ /* 0x000fe2000fffe13f */
[----:B------:R-:W-:Y:S01]  /*1230*/  PLOP3.LUT P0, PT, PT, PT, PT, 0x80, 0x0 ;  /* 0x000000000000781c */ /* 0x000fe20003f0f070 */
[----:B------:R-:W-:Y:S01]  /*1240*/  ULEA UR5, UR49, 0xdf, 0x7 ;  /* 0x000000df31057891 */ /* 0x000fe2000f8e383f */
[----:B------:R-:W-:Y:S01]  /*1250*/  CS2R R40, SRZ ;  /* 0x0000000000287805 */ /* 0x000fe2000001ff00 */
[----:B------:R-:W-:Y:S01]  /*1260*/  UIADD3 UR4, UR41, 0x5f, URZ ;  /* 0x0000005f29047890 */ /* 0x000fe2000fffe03f */
[----:B------:R-:W-:Y:S01]  /*1270*/  CS2R R20, SRZ ;  /* 0x0000000000147805 */ /* 0x000fe2000001ff00 */
[----:B------:R-:W-:Y:S01]  /*1280*/  UIADD3 UR6, UR41, UR5, -UR44 ;  /* 0x0000000529067290 */ /* 0x000fe2000fffe82c */
        /* <DEDUP_REMOVED lines=12> */
[----:B------:R-:W-:-:S02]  /*1350*/  CS2R R138, SRZ ;  /* 0x00000000008a7805 */ /* 0x000fc4000001ff00 */
[----:B------:R-:W-:Y:S02]  /*1360*/  CS2R R136, SRZ ;  /* 0x0000000000887805 */ /* 0x000fe4000001ff00 */
[----:B------:R-:W-:Y:S01]  /*1370*/  CS2R R134, SRZ ;  /* 0x0000000000867805 */ /* 0x000fe2000001ff00 */
[----:B------:R-:W-:Y:S01]  /*1380*/  UISETP.LT.AND UP0, UPT, UR4, UR6, UPT ;  /* 0x000000060400728c */ /* 0x000fe2000bf01270 */
[----:B------:R-:W-:Y:S02]  /*1390*/  CS2R R132, SRZ ;  /* 0x0000000000847805 */ /* 0x000fe4000001ff00 */
[----:B------:R-:W-:Y:S02]  /*13a0*/  CS2R R130, SRZ ;  /* 0x0000000000827805 */ /* 0x000fe4000001ff00 */
[----:B------:R-:W-:Y:S01]  /*13b0*/  CS2R R128, SRZ ;  /* 0x0000000000807805 */ /* 0x000fe2000001ff00 */
[----:B------:R-:W-:Y:S01]  /*13c0*/  USEL UR50, UR4, UR6, UP0 ;  /* 0x0000000604327287 */ /* 0x000fe20008000000 */
[----:B------:R-:W-:-:S02]  /*13d0*/  CS2R R126, SRZ ;  /* 0x00000000007e7805 */ /* 0x000fc4000001ff00 */
[----:B------:R-:W-:Y:S02]  /*13e0*/  CS2R R124, SRZ ;  /* 0x00000000007c7805 */ /* 0x000fe4000001ff00 */
[----:B------:R-:W-:Y:S01]  /*13f0*/  CS2R R122, SRZ ;  /* 0x00000000007a7805 */ /* 0x000fe2000001ff00 */
[----:B------:R-:W-:Y:S01]  /*1400*/  UISETP.GE.AND UP0, UPT, UR50, 0x1, UPT ;  /* 0x000000013200788c */ /* 0x000fe2000bf06270 */
[----:B------:R-:W-:Y:S02]  /*1410*/  CS2R R120, SRZ ;  /* 0x0000000000787805 */ /* 0x000fe4000001ff00 */
[----:B------:R-:W-:Y:S02]  /*1420*/  CS2R R118, SRZ ;  /* 0x0000000000767805 */ /* 0x000fe4000001ff00 */
[----:B------:R-:W-:Y:S02]  /*1430*/  CS2R R116, SRZ ;  /* 0x0000000000747805 */ /* 0x000fe4000001ff00 */
[----:B------:R-:W-:-:S02]  /*1440*/  CS2R R114, SRZ ;  /* 0x0000000000727805 */ /* 0x000fc4000001ff00 */
[----:B------:R-:W-:Y:S02]  /*1450*/  CS2R R112, SRZ ;  /* 0x0000000000707805 */ /* 0x000fe4000001ff00 */
[----:B------:R-:W-:Y:S02]  /*1460*/  PLOP3.LUT P1, PT, PT, PT, UP0, 0x80, 0x0 ;  /* 0x000000000000781c */ /* 0x000fe40003f2f008 */
        /* <DEDUP_REMOVED lines=41> */
[----:B------:R-:W-:-:S02]  /*1700*/  IMAD.MOV.U32 R177, RZ, RZ, RZ ;  /* 0x000000ffffb17224 */ /* 0x000fc400078e00ff */
[----:B------:R-:W-:Y:S02]  /*1710*/  IMAD.MOV.U32 R30, RZ, RZ, RZ ;  /* 0x000000ffff1e7224 */ /* 0x000fe400078e00ff */
        /* <DEDUP_REMOVED lines=35> */
.L_x_3547:
        /* <DEDUP_REMOVED lines=11> */
.L_x_3682:
[----:B0-----:R-:W-:Y:S01]  /*1a00*/  IMAD.U32 R0, RZ, RZ, UR48 ;  /* 0x00000030ff007e24 */ /* 0x001fe2000f8e00ff */
[----:B------:R-:W-:Y:S05]  /*1a10*/  WARPSYNC.ALL ;  /* 0x0000000000007948 */ /* 0x000fea0003800000 */
[----:B------:R0:W-:Y:S01]  /*1a20*/  BAR.SYNC.DEFER_BLOCKING R8, 0x100 ;  /* 0x000400080000751d */ /* 0x0001e20000010000 */
[----:B------:R-:W-:-:S13]  /*1a30*/  ISETP.NE.AND P0, PT, R0, 0x3, PT ;  /* 0x000000030000780c */ /* 0x000fda0003f05270 */
[----:B0-----:R-:W-:Y:S05]  /*1a40*/  @!P0 BRA `(.L_x_3549) ;  /* 0x0000000000048947 */ /* 0x001fea0003800000 */
[----:B------:R-:W-:Y:S01]  /*1a50*/  BPT.TRAP 0x1 ;  /* 0x000000040000795c */ /* 0x000fe20000300000 */
.L_x_3549:
[----:B------:R-:W-:Y:S02]  /*1a60*/  IMAD.U32 R11, RZ, RZ, UR40 ;  /* 0x00000028ff0b7e24 */ /* 0x000fe4000f8e00ff */
[----:B------:R-:W-:-:S03]  /*1a70*/  IMAD.U32 R6, RZ, RZ, UR37 ;  /* 0x00000025ff067e24 */ /* 0x000fc6000f8e00ff */
[----:B------:R-:W-:Y:S01]  /*1a80*/  SHF.L.U32 R11, R11, 0x1f, RZ ;  /* 0x0000001f0b0b7819 */ /* 0x000fe200000006ff */
[----:B------:R-:W-:-:S04]  /*1a90*/  IMAD R6, R6, 0x8, R7 ;  /* 0x0000000806067824 */ /* 0x000fc800078e0207 */
[----:B------:R0:W1:Y:S01]  /*1aa0*/  SYNCS.PHASECHK.TRANS64.TRYWAIT P1, [R6+URZ+0x22830], R11 ;  /* 0x0228300b060075a7 */ /* 0x000062000802017f */
[----:B------:R-:W-:Y:S05]  /*1ab0*/  @!P0 BRA `(.L_x_3550) ;  /* 0x0000000000048947 */ /* 0x000fea0003800000 */
[----:B------:R-:W-:Y:S01]  /*1ac0*/  BPT.TRAP 0x1 ;  /* 0x000000040000795c */ /* 0x000fe20000300000 */
.L_x_3550:
[----:B-1----:R-:W-:Y:S05]  /*1ad0*/  @P1 BRA `(.L_x_3551) ;  /* 0x0000000000081947 */ /* 0x002fea0003800000 */
[----:B------:R-:W1:Y:S02]  /*1ae0*/  SYNCS.PHASECHK.TRANS64.TRYWAIT P1, [R6+URZ+0x22830], R11 ;  /* 0x0228300b060075a7 */ /* 0x000e64000802017f */
[----:B-1----:R-:W-:Y:S05]  /*1af0*/  @!P1 BRA `(.L_x_3552) ;  /* 0x000000dc00889947 */ /* 0x002fea0003800000 */
.L_x_3551:
[----:B------:R-:W-:Y:S01]  /*1b00*/  R2UR UR4, R7 ;  /* 0x00000000070472ca */ /* 0x000fe200000e0000 */
[----:B------:R-:W-:Y:S01]  /*1b10*/  ULOP3.LUT UR16, UR51, 0x10000, URZ, 0xfc, !UPT ;  /* 0x0001000033107892 */ /* 0x000fe2000f8efc3f */
[----:B------:R-:W-:Y:S01]  /*1b20*/  WARPGROUP.ARRIVE ;  /* 0x00000000000079c5 */ /* 0x000fe20000000000 */
[----:B------:R-:W-:Y:S01]  /*1b30*/  UMOV UR17, 0x40000040 ;  /* 0x4000004000117882 */ /* 0x000fe20000000000 */
[----:B------:R-:W-:Y:S01]  /*1b40*/  UMOV UR19, 0x40000040 ;  /* 0x4000004000137882 */ /* 0x000fe20000000000 */
[----:B------:R-:W-:Y:S01]  /*1b50*/  UMOV UR5, 0x40000040 ;  /* 0x4000004000057882 */ /* 0x000fe20000000000 */
[----:B------:R-:W-:Y:S01]  /*1b60*/  UMOV UR7, 0x40000040 ;  /* 0x4000004000077882 */ /* 0x000fe20000000000 */
[----:B------:R-:W-:Y:S01]  /*1b70*/  UIADD3 UR8, UR16, 0x4, URZ ;  /* 0x0000000410087890 */ /* 0x000fe2000fffe03f */
[----:B------:R-:W-:Y:S01]  /*1b80*/  IMAD.U32 R4, RZ, RZ, UR49 ;  /* 0x00000031ff047e24 */ /* 0x000fe2000f8e00ff */
[----:B------:R-:W-:Y:S01]  /*1b90*/  UMOV UR9, 0x40000040 ;  /* 0x4000004000097882 */ /* 0x000fe20000000000 */
[----:B------:R-:W-:Y:S01]  /*1ba0*/  UMOV UR11, 0x40000040 ;  /* 0x40000040000b7882 */ /* 0x000fe20000000000 */
[----:B------:R-:W-:Y:S01]  /*1bb0*/  UIADD3 UR12, UR16, 0x6, URZ ;  /* 0x00000006100c7890 */ /* 0x000fe2000fffe03f */
[----:B------:R-:W-:Y:S01]  /*1bc0*/  IMAD R4, R4, 0x80, R19 ;  /* 0x0000008004047824 */ /* 0x000fe200078e0213 */
[----:B------:R-:W-:Y:S01]  /*1bd0*/  UIADD3 UR4, UR4, 0x1c400, URZ ;  /* 0x0001c40004047890 */ /* 0x000fe2000fffe03f */
[----:B------:R-:W2:Y:S01]  /*1be0*/  S2R R13, SR_TID.X ;  /* 0x00000000000d7919 */ /* 0x000ea20000002100 */
[----:B------:R-:W-:Y:S01]  /*1bf0*/  UMOV UR13, 0x40000040 ;  /* 0x40000040000d7882 */ /* 0x000fe20000000000 */
[----:B------:R-:W-:Y:S01]  /*1c00*/  UMOV UR15, 0x40000040 ;  /* 0x40000040000f7882 */ /* 0x000fe20000000000 */
[----:B------:R-:W-:-:S04]  /*1c10*/  USHF.R.U32.HI UR4, URZ, 0x4, UR4 ;  /* 0x000000043f047899 */ /* 0x000fc80008011604 */
[----:B------:R-:W-:-:S04]  /*1c20*/  ULOP3.LUT UR4, UR4, 0x3fff, URZ, 0xc0, !UPT ;  /* 0x00003fff04047892 */ /* 0x000fc8000f8ec03f */
[----:B------:R-:W-:Y:S02]  /*1c30*/  ULOP3.LUT UR20, UR4, 0x10000, URZ, 0xfc, !UPT ;  /* 0x0001000004147892 */ /* 0x000fe4000f8efc3f */
[----:B------:R-:W-:Y:S02]  /*1c40*/  UIADD3 UR4, UR16, 0x2, URZ ;  /* 0x0000000210047890 */ /* 0x000fe4000fffe03f */
[----:B------:R-:W-:-:S04]  /*1c50*/  UIMAD UR18, UR37, 0x300, UR20 ;  /* 0x00000300251278a4 */ /* 0x000fc8000f8e0214 */
[----:B------:R-:W-:Y:S02]  /*1c60*/  UIADD3 UR6, UR18, 0x2, URZ ;  /* 0x0000000212067890 */ /* 0x000fe4000fffe03f */
[----:B------:R-:W-:Y:S02]  /*1c70*/  UIADD3 UR10, UR18, 0x4, URZ ;  /* 0x00000004120a7890 */ /* 0x000fe4000fffe03f */
[----:B------:R-:W-:Y:S02]  /*1c80*/  UIADD3 UR14, UR18, 0x6, URZ ;  /* 0x00000006120e7890 */ /* 0x000fe4000fffe03f */
[----:B------:R-:W-:Y:S03]  /*1c90*/  HGMMA.64x96x16.F32 R24, gdesc[UR16], RZ, !UPT, gsb0 ;  /* 0x01600000101879f0 */ /* 0x000fe6000c0008ff */
[----:B------:R-:W-:Y:S02]  /*1ca0*/  WARPGROUP.DEPBAR.LE gsb0, 0x0 ;  /* 0x00008000000079c5 */ /* 0x000fe40000010000 */
[----:B------:R-:W-:-:S06]  /*1cb0*/  WARPGROUP.ARRIVE ;  /* 0x00000000000079c5 */ /* 0x000fcc0000000000 */
[----:B------:R-:W-:Y:S01]  /*1cc0*/  HGMMA.64x96x16.F32 R24, gdesc[UR4], R24, gsb0 ;  /* 0x01600000041879f0 */ /* 0x000fe20008000818 */
[----:B------:R-:W-:-:S04]  /*1cd0*/  UIMAD UR6, UR50, -0x60, UR41 ;  /* 0xffffffa0320678a4 */ /* 0x000fc8000f8e0229 */
[----:B------:R-:W-:Y:S02]  /*1ce0*/  UIADD3 UR7, -UR44, 0x61, UR6 ;  /* 0x000000612c077890 */ /* 0x000fe4000fffe106 */
[----:B------:R-:W-:-:S04]  /*1cf0*/  UIADD3 UR6, UR6, 0x60, URZ ;  /* 0x0000006006067890 */ /* 0x000fc8000fffe03f */
[----:B------:R-:W-:Y:S02]  /*1d00*/  IMAD.U32 R3, RZ, RZ, UR7 ;  /* 0x00000007ff037e24 */ /* 0x000fe4000f8e00ff */
[----:B------:R-:W-:Y:S02]  /*1d10*/  IMAD.U32 R5, RZ, RZ, UR6 ;  /* 0x00000006ff057e24 */ /* 0x000fe4000f8e00ff */
[C---:B------:R-:W-:Y:S02]  /*1d20*/  IMAD R3, R18.reuse, -0x2, R3 ;  /* 0xfffffffe12037824 */ /* 0x040fe400078e0203 */
[----:B------:R-:W-:-:S03]  /*1d30*/  IMAD R0, R18, -0x2, R5 ;  /* 0xfffffffe12007824 */ /* 0x000fc600078e0205 */
        /* <DEDUP_REMOVED lines=86> */
[----:B------:R-:W3:Y:S01]  /*22a0*/  SHFL.BFLY PT, R5, R10, 0x2, 0x1f ;  /* 0x0c401f000a057f89 */ /* 0x000ee200000e0000 */
        /* <DEDUP_REMOVED lines=10> */
[----:B---3--:R-:W-:Y:S02]  /*2350*/  FMNMX.FTZ R9, R10, R5, !PT ;  /* 0x000000050a097209 */ /* 0x008fe40007810000 */
[----:B------:R-:W-:Y:S02]  /*2360*/  FSEL R40, R40, -INF , P1 ;  /* 0xff80000028287808 */ /* 0x000fe40000800000 */
[----:B------:R-:W-:Y:S01]  /*2370*/  ISETP.GT.AND P1, PT, R0, 0x28, PT ;  /* 0x000000280000780c */ /* 0x000fe20003f24270 */
[----:B------:R-:W3:Y:S03]  /*2380*/  SHFL.BFLY PT, R12, R9, 0x1, 0x1f ;  /* 0x0c201f00090c7f89 */ /* 0x000ee600000e0000 */
        /* <DEDUP_REMOVED lines=8> */
[----:B---3--:R-:W-:Y:S02]  /*2410*/  FMNMX.FTZ R5, R9, R12, !PT ;  /* 0x0000000c09057209 */ /* 0x008fe40007810000 */
        /* <DEDUP_REMOVED lines=21> */
[----:B------:R-:W3:Y:S01]  /*2570*/  MUFU.EX2 R27, R27 ;  /* 0x0000001b001b7308 */ /* 0x000ee20000000800 */
        /* <DEDUP_REMOVED lines=41> */
[----:B------:R-:W-:Y:S01]  /*2810*/  FFMA.FTZ R9, R71, UR10, -R9 ;  /* 0x0000000a47097c23 */ /* 0x000fe20008010809 */
[----:B------:R-:W-:-:S02]  /*2820*/  FMNMX.FTZ R3, R57, R4, !PT ;  /* 0x0000000439037209 */ /* 0x000fc40007810000 */
[----:B------:R-:W-:Y:S02]  /*2830*/  FSEL R61, R61, -INF , P2 ;  /* 0xff8000003d3d7808 */ /* 0x000fe40001000000 */
[----:B------:R-:W-:Y:S01]  /*2840*/  FMNMX.FTZ R4, R60, R3, !PT ;  /* 0x000000033c047209 */ /* 0x000fe20007810000 */
[----:B------:R-:W5:Y:S01]  /*2850*/  MUFU.EX2 R35, R35 ;  /* 0x0000002300237308 */ /* 0x000f620000000800 */
[----:B------:R-:W-:Y:S02]  /*2860*/  ISETP.GT.AND P2, PT, R0, 0x51, PT ;  /* 0x000000510000780c */ /* 0x000fe40003f44270 */
[----:B------:R-:W-:Y:S02]  /*2870*/  FSEL R64, R64, -INF , P1 ;  /* 0xff80000040407808 */ /* 0x000fe40000800000 */
[----:B------:R-:W-:Y:S02]  /*2880*/  FMNMX.FTZ R3, R61, R4, !PT ;  /* 0x000000043d037209 */ /* 0x000fe40007810000 */
[----:B------:R-:W-:Y:S01]  /*2890*/  ISETP.GT.AND P1, PT, R0, 0x58, PT ;  /* 0x000000580000780c */ /* 0x000fe20003f24270 */
[----:B------:R3:W-:Y:S01]  /*28a0*/  MUFU.EX2 R175, R9 ;  /* 0x0000000900af7308 */ /* 0x0007e20000000800 */
[----:B------:R-:W-:-:S02]  /*28b0*/  FSEL R65, R65, -INF , P2 ;  /* 0xff80000041417808 */ /* 0x000fc40001000000 */
[----:B------:R-:W-:Y:S02]  /*28c0*/  FMNMX.FTZ R4, R64, R3, !PT ;  /* 0x0000000340047209 */ /* 0x000fe40007810000 */
[----:B------:R-:W-:Y:S02]  /*28d0*/  ISETP.GT.AND P2, PT, R0, 0x59, PT ;  /* 0x000000590000780c */ /* 0x000fe40003f44270 */
[----:B------:R-:W-:Y:S01]  /*28e0*/  FSEL R68, R68, -INF , P1 ;  /* 0xff80000044447808 */ /* 0x000fe20000800000 */
[----:B------:R-:W-:Y:S01]  /*28f0*/  MUFU.EX2 R38, R38 ;  /* 0x0000002600267308 */ /* 0x000fe20000000800 */
[----:B------:R-:W-:Y:S01]  /*2900*/  FMNMX.FTZ R3, R65, R4, !PT ;  /* 0x0000000441037209 */ /* 0x000fe20007810000 */
[----:B---3--:R-:W-:Y:S01]  /*2910*/  FADD.FTZ R9, R26, R27 ;  /* 0x0000001b1a097221 */ /* 0x008fe20000010000 */
[----:B------:R-:W-:Y:S02]  /*2920*/  FSEL R69, R69, -INF , P2 ;  /* 0xff80000045457808 */ /* 0x000fe40001000000 */
[----:B------:R-:W-:-:S02]  /*2930*/  FMNMX.FTZ R0, R68, R3, !PT ;  /* 0x0000000344007209 */ /* 0x000fc40007810000 */
[----:B------:R-:W-:Y:S01]  /*2940*/  F2FP.F16.F32.PACK_AB R153, R27, R26 ;  /* 0x0000001a1b99723e */ /* 0x000fe200000000ff */
[----:B------:R-:W3:Y:S01]  /*2950*/  MUFU.EX2 R39, R39 ;  /* 0x0000002700277308 */ /* 0x000ee20000000800 */
[----:B------:R-:W-:Y:S02]  /*2960*/  FMNMX.FTZ R0, R69, R0, !PT ;  /* 0x0000000045007209 */ /* 0x000fe40007810000 */
[----:B----4-:R-:W-:Y:S02]  /*2970*/  F2FP.F16.F32.PACK_AB R155, R31, R30 ;  /* 0x0000001e1f9b723e */ /* 0x010fe400000000ff */
[----:B-----5:R-:W-:Y:S01]  /*2980*/  F2FP.F16.F32.PACK_AB R157, R35, R34 ;  /* 0x00000022239d723e */ /* 0x020fe200000000ff */
[----:B------:R-:W4:Y:S02]  /*2990*/  SHFL.BFLY PT, R3, R0, 0x2, 0x1f ;  /* 0x0c401f0000037f89 */ /* 0x000f2400000e0000 */
[----:B------:R-:W-:Y:S08]  /*29a0*/  MUFU.EX2 R42, R42 ;  /* 0x0000002a002a7308 */ /* 0x000ff00000000800 */
[----:B------:R-:W5:Y:S01]  /*29b0*/  MUFU.EX2 R43, R43 ;  /* 0x0000002b002b7308 */ /* 0x000f620000000800 */
[----:B---3--:R-:W-:-:S07]  /*29c0*/  F2FP.F16.F32.PACK_AB R159, R39, R38 ;  /* 0x00000026279f723e */ /* 0x008fce00000000ff */
[----:B------:R-:W-:Y:S01]  /*29d0*/  MUFU.EX2 R46, R46 ;  /* 0x0000002e002e7308 */ /* 0x000fe20000000800 */
[----:B----4-:R-:W-:-:S07]  /*29e0*/  FMNMX.FTZ R3, R0, R3, !PT ;  /* 0x0000000300037209 */ /* 0x010fce0007810000 */
[----:B------:R-:W3:Y:S01]  /*29f0*/  MUFU.EX2 R47, R47 ;  /* 0x0000002f002f7308 */ /* 0x000ee20000000800 */
[----:B-----5:R-:W-:Y:S01]  /*2a00*/  F2FP.F16.F32.PACK_AB R161, R43, R42 ;  /* 0x0000002a2ba1723e */ /* 0x020fe200000000ff */
[----:B------:R-:W4:Y:S06]  /*2a10*/  SHFL.BFLY PT, R4, R3, 0x1, 0x1f ;  /* 0x0c201f0003047f89 */ /* 0x000f2c00000e0000 */
[----:B------:R-:W-:Y:S08]  /*2a20*/  MUFU.EX2 R50, R50 ;  /* 0x0000003200327308 */ /* 0x000ff00000000800 */
[----:B------:R-:W5:Y:S01]  /*2a30*/  MUFU.EX2 R51, R51 ;  /* 0x0000003300337308 */ /* 0x000f620000000800 */
[----:B---3--:R-:W-:-:S07]  /*2a40*/  F2FP.F16.F32.PACK_AB R163, R47, R46 ;  /* 0x0000002e2fa3723e */ /* 0x008fce00000000ff */
[----:B------:R-:W-:Y:S01]  /*2a50*/  MUFU.EX2 R54, R54 ;  /* 0x0000003600367308 */ /* 0x000fe20000000800 */
[----:B----4-:R-:W-:-:S04]  /*2a60*/  FMNMX.FTZ R4, R3, R4, !PT ;  /* 0x0000000403047209 */ /* 0x010fc80007810000 */
[C---:B------:R-:W-:Y:S01]  /*2a70*/  FSETP.NEU.FTZ.AND P1, PT, R4.reuse, -INF , PT ;  /* 0xff8000000400780b */ /* 0x040fe20003f3d000 */
[----:B------:R-:W-:Y:S02]  /*2a80*/  FMUL.FTZ R0, R4, UR10 ;  /* 0x0000000a04007c20 */ /* 0x000fe40008410000 */
[----:B------:R-:W-:Y:S01]  /*2a90*/  MUFU.EX2 R55, R55 ;  /* 0x0000003700377308 */ /* 0x000fe20000000800 */
[----:B-----5:R-:W-:Y:S02]  /*2aa0*/  F2FP.F16.F32.PACK_AB R165, R51, R50 ;  /* 0x0000003233a5723e */ /* 0x020fe400000000ff */
[----:B------:R-:W-:Y:S01]  /*2ab0*/  FSEL R3, R0, RZ, P1 ;  /* 0x000000ff00037208 */ /* 0x000fe20000800000 */
[----:B------:R-:W-:Y:S01]  /*2ac0*/  FADD.FTZ R0, R30, R9 ;  /* 0x000000091e007221 */ /* 0x000fe20000010000 */
[----:B--2---:R-:W-:-:S03]  /*2ad0*/  LOP3.LUT P1, RZ, R13, 0x7f, RZ, 0xc0, !PT ;  /* 0x0000007f0dff7812 */ /* 0x004fc6000782c0ff */
        /* <DEDUP_REMOVED lines=30> */
[----:B------:R-:W-:Y:S01]  /*2cc0*/  FFMA.FTZ R64, R64, UR10, -R3 ;  /* 0x0000000a40407c23 */ /* 0x000fe20008010803 */
[----:B------:R-:W-:Y:S01]  /*2cd0*/  FADD.FTZ R15, R43, R12 ;  /* 0x0000000c2b0f7221 */ /* 0x000fe20000010000 */
[----:B------:R-:W4:Y:S01]  /*2ce0*/  MUFU.EX2 R29, R29 ;  /* 0x0000001d001d7308 */ /* 0x000f220000000800 */
[----:B--2---:R-:W-:Y:S01]  /*2cf0*/  FADD.FTZ R9, R24, R25 ;  /* 0x0000001918097221 */ /* 0x004fe20000010000 */
[----:B------:R-:W-:Y:S01]  /*2d00*/  FFMA.FTZ R65, R65, UR10, -R3 ;  /* 0x0000000a41417c23 */ /* 0x000fe20008010803 */
[----:B------:R-:W-:Y:S01]  /*2d10*/  FADD.FTZ R12, R46, R15 ;  /* 0x0000000f2e0c7221 */ /* 0x000fe20000010000 */
[--C-:B------:R-:W-:Y:S01]  /*2d20*/  FFMA.FTZ R68, R68, UR10, -R3.reuse ;  /* 0x0000000a44447c23 */ /* 0x100fe20008010803 */
[----:B------:R-:W-:Y:S01]  /*2d30*/  FFMA.FTZ R3, R69, UR10, -R3 ;  /* 0x0000000a45037c23 */ /* 0x000fe20008010803 */
[----:B------:R-:W-:Y:S01]  /*2d40*/  F2FP.F16.F32.PACK_AB R167, R55, R54 ;  /* 0x0000003637a7723e */ /* 0x000fe200000000ff */
[----:B------:R-:W-:Y:S01]  /*2d50*/  FADD.FTZ R15, R47, R12 ;  /* 0x0000000c2f0f7221 */ /* 0x000fe20000010000 */
[----:B------:R-:W2:Y:S01]  /*2d60*/  MUFU.EX2 R32, R32 ;  /* 0x0000002000207308 */ /* 0x000ea20000000800 */
[----:B---3--:R-:W-:Y:S01]  /*2d70*/  FADD.FTZ R0, R28, R9 ;  /* 0x000000091c007221 */ /* 0x008fe20000010000 */
[----:B------:R-:W-:-:S02]  /*2d80*/  IADD3 R9, -R22, 0xb, RZ ;  /* 0x0000000b16097810 */ /* 0x000fc40007ffe1ff */
[----:B------:R-:W-:-:S04]  /*2d90*/  F2FP.F16.F32.PACK_AB R152, R25, R24 ;  /* 0x000000181998723e */ /* 0x000fc800000000ff */
        /* <DEDUP_REMOVED lines=48> */
[C---:B----4-:R-:W-:Y:S01]  /*30a0*/  FADD.FTZ R15, R63.reuse, R10 ;  /* 0x0000000a3f0f7221 */ /* 0x050fe20000010000 */
[----:B------:R-:W-:-:S06]  /*30b0*/  F2FP.F16.F32.PACK_AB R171, R63, R62 ;  /* 0x0000003e3fab723e */ /* 0x000fcc00000000ff */
[----:B------:R-:W4:Y:S01]  /*30c0*/  MUFU.EX2 R57, R57 ;  /* 0x0000003900397308 */ /* 0x000f220000000800 */
[----:B-----5:R-:W-:-:S07]  /*30d0*/  FADD.FTZ R0, R56, R13 ;  /* 0x0000000d38007221 */ /* 0x020fce0000010000 */
        /* <DEDUP_REMOVED lines=13> */
[----:B-----5:R-:W-:Y:S01]  /*31b0*/  FADD.FTZ R15, R61, R0 ;  /* 0x000000003d0f7221 */ /* 0x020fe20000010000 */
[C---:B------:R-:W-:Y:S01]  /*31c0*/  FADD.FTZ R0, R175.reuse, R10 ;  /* 0x0000000aaf007221 */ /* 0x040fe20000010000 */
[----:B------:R-:W-:Y:S02]  /*31d0*/  F2FP.F16.F32.PACK_AB R175, R175, R70 ;  /* 0x00000046afaf723e */ /* 0x000fe400000000ff */
[----:B------:R-:W-:-:S03]  /*31e0*/  F2FP.F16.F32.PACK_AB R170, R61, R60 ;  /* 0x0000003c3daa723e */ /* 0x000fc600000000ff */
[----:B------:R-:W5:Y:S01]  /*31f0*/  MUFU.EX2 R68, R68 ;  /* 0x0000004400447308 */ /* 0x000f620000000800 */
[----:B---3--:R-:W-:-:S07]  /*3200*/  FADD.FTZ R10, R64, R15 ;  /* 0x0000000f400a7221 */ /* 0x008fce0000010000 */
[----:B------:R-:W3:Y:S01]  /*3210*/  MUFU.EX2 R13, R3 ;  /* 0x00000003000d7308 */ /* 0x000ee20000000800 */
[C---:B----4-:R-:W-:Y:S01]  /*3220*/  FADD.FTZ R15, R65.reuse, R10 ;  /* 0x0000000a410f7221 */ /* 0x050fe20000010000 */
[----:B------:R-:W-:-:S03]  /*3230*/  F2FP.F16.F32.PACK_AB R172, R65, R64 ;  /* 0x0000004041ac723e */ /* 0x000fc600000000ff */
[----:B-----5:R-:W-:-:S04]  /*3240*/  FADD.FTZ R10, R68, R15 ;  /* 0x0000000f440a7221 */ /* 0x020fc80000010000 */
[C---:B---3--:R-:W-:Y:S01]  /*3250*/  FADD.FTZ R3, R13.reuse, R10 ;  /* 0x0000000a0d037221 */ /* 0x048fe20000010000 */
[----:B------:R-:W-:Y:S01]  /*3260*/  F2FP.F16.F32.PACK_AB R174, R13, R68 ;  /* 0x000000440dae723e */ /* 0x000fe200000000ff */
[----:B--2---:R-:W-:Y:S06]  /*3270*/  @!P0 BRA `(.L_x_3553) ;  /* 0x0000000000048947 */ /* 0x004fec0003800000 */
[----:B------:R-:W-:Y:S01]  /*3280*/  BPT.TRAP 0x1 ;  /* 0x000000040000795c */ /* 0x000fe20000300000 */
.L_x_3553:
[----:B------:R2:W3:Y:S01]  /*3290*/  SYNCS.PHASECHK.TRANS64.TRYWAIT P2, [R6+URZ+0x22850], R11 ;  /* 0x0228500b060075a7 */ /* 0x0004e2000804017f */
[----:B------:R-:W-:Y:S05]  /*32a0*/  @!P0 BRA `(.L_x_3554) ;  /* 0x0000000000048947 */ /* 0x000fea0003800000 */
[----:B------:R-:W-:Y:S01]  /*32b0*/  BPT.TRAP 0x1 ;  /* 0x000000040000795c */ /* 0x000fe20000300000 */
.L_x_3554:
[----:B---3--:R-:W-:Y:S05]  /*32c0*/  @P2 BRA `(.L_x_3555) ;  /* 0x0000000000082947 */ /* 0x008fea0003800000 */
[----:B------:R-:W3:Y:S02]  /*32d0*/  SYNCS.PHASECHK.TRANS64.TRYWAIT P2, [R6+URZ+0x22850], R11 ;  /* 0x0228500b060075a7 */ /* 0x000ee4000804017f */
[----:B---3--:R-:W-:Y:S05]  /*32e0*/  @!P2 BRA `(.L_x_3556) ;  /* 0x000000c400a0a947 */ /* 0x008fea0003800000 */
.L_x_3555:
[----:B------:R-:W-:Y:S01]  /*32f0*/  R2UR UR6, R7 ;  /* 0x00000000070672ca */ /* 0x000fe200000e0000 */
[----:B------:R4:W-:Y:S01]  /*3300*/  BAR.SYNC.DEFER_BLOCKING R8, 0x100 ;  /* 0x000400080000751d */ /* 0x0009e20000010000 */
[----:B------:R-:W-:Y:S01]  /*3310*/  UIADD3 UR23, UR50, -0x2, URZ ;  /* 0xfffffffe32177890 */ /* 0x000fe2000fffe03f */
[----:B0123--:R-:W-:-:S04]  /*3320*/  @!P1 VIADD R6, R6, 0x22860 ;  /* 0x0002286006069836 */ /* 0x00ffc80000000000 */
[----:B------:R-:W-:Y:S01]  /*3330*/  UMOV UR7, 0x40000040 ;  /* 0x4000004000077882 */ /* 0x000fe20000000000 */
[----:B------:R-:W-:-:S05]  /*3340*/  @!P1 PRMT R6, RZ, 0x654, R6 ;  /* 0x00000654ff069816 */ /* 0x000fca0000000006 */
        /* <DEDUP_REMOVED lines=38> */
[----:B------:R-:W-:-:S04]  /*35b0*/  UIADD3 UR6, UR41, -UR44, URZ ;  /* 0x8000002c29067290 */ /* 0x000fc8000fffe03f */
[----:B------:R-:W-:-:S04]  /*35c0*/  ULEA UR6, UR49, UR6, 0x7 ;  /* 0x0000000631067291 */ /* 0x000fc8000f8e383f */
        /* <DEDUP_REMOVED lines=9> */
[----:B----4-:R-:W-:Y:S05]  /*3660*/  @!P2 BRA `(.L_x_3557) ;  /* 0x0000002000f8a947 */ /* 0x010fea0003800000 */
[----:B------:R-:W-:Y:S01]  /*3670*/  IMAD.MOV.U32 R8, RZ, RZ, R5 ;  /* 0x000000ffff087224 */ /* 0x000fe200078e0005 */
[----:B------:R-:W-:Y:S01]  /*3680*/  ULDC UR24, c[0x0][0x988] ;  /* 0x0002620000187ab9 */ /* 0x000fe20000000800 */
[----:B------:R-:W-:-:S07]  /*3690*/  IMAD.MOV.U32 R7, RZ, RZ, R4 ;  /* 0x000000ffff077224 */ /* 0x000fce00078e0004 */
.L_x_3566:
[----:B------:R-:W-:-:S04]  /*36a0*/  UIADD3 UR37, UR37, 0x1, URZ ;  /* 0x0000000125257890 */ /* 0x000fc8000fffe03f */
[----:B------:R-:W-:-:S04]  /*36b0*/  UISETP.NE.AND UP0, UPT, UR37, 0x2, UPT ;  /* 0x000000022500788c */ /* 0x000fc8000bf05270 */
[----:B------:R-:W-:Y:S02]  /*36c0*/  USEL UR6, URZ, 0x1, UP0 ;  /* 0x000000013f067887 */ /* 0x000fe40008000000 */
[----:B------:R-:W-:Y:S02]  /*36d0*/  USEL UR37, UR37, URZ, UP0 ;  /* 0x0000003f25257287 */ /* 0x000fe40008000000 */
[----:B------:R-:W-:Y:S01]  /*36e0*/  ULOP3.LUT UR40, UR40, UR6, URZ, 0x3c, !UPT ;  /* 0x0000000628287292 */ /* 0x000fe2000f8e3c3f */
[----:B0-----:R-:W-:Y:S11]  /*36f0*/  @!P0 BRA `(.L_x_3558) ;  /* 0x0000000000048947 */ /* 0x001ff60003800000 */
[----:B------:R-:W-:Y:S01]  /*3700*/  BPT.TRAP 0x1 ;  /* 0x000000040000795c */ /* 0x000fe20000300000 */
.L_x_3558:
        /* <DEDUP_REMOVED lines=9> */
.L_x_3559:
[----:B-1----:R-:W-:Y:S05]  /*37a0*/  @P2 BRA `(.L_x_3560) ;  /* 0x0000000000082947 */ /* 0x002fea0003800000 */
[----:B------:R-:W1:Y:S02]  /*37b0*/  SYNCS.PHASECHK.TRANS64.TRYWAIT P2, [UR25+0x22830], R6 ;  /* 0x02283006ff0075a7 */ /* 0x000e640008040159 */
[----:B-1----:R-:W-:Y:S05]  /*37c0*/  @!P2 BRA `(.L_x_3561) ;  /* 0x000000c0007ca947 */ /* 0x002fea0003800000 */
.L_x_3560:
[----:B------:R-:W-:Y:S01]  /*37d0*/  UIMAD UR18, UR37, 0x300, UR20 ;  /* 0x00000300251278a4 */ /* 0x000fe2000f8e0214 */
[----:B------:R-:W-:Y:S01]  /*37e0*/  WARPGROUP.ARRIVE ;  /* 0x00000000000079c5 */ /* 0x000fe20000000000 */
[----:B------:R-:W-:Y:S01]  /*37f0*/  UMOV UR19, 0x40000040 ;  /* 0x4000004000137882 */ /* 0x000fe20000000000 */
[----:B------:R-:W-:Y:S01]  /*3800*/  UMOV UR7, 0x40000040 ;  /* 0x4000004000077882 */ /* 0x000fe20000000000 */
[----:B------:R-:W-:Y:S01]  /*3810*/  UIADD3 UR6, UR18, 0x2, URZ ;  /* 0x0000000212067890 */ /* 0x000fe2000fffe03f */
[----:B-1----:R-:W-:Y:S01]  /*3820*/  IMAD.MOV.U32 R5, RZ, RZ, -0x2 ;  /* 0xfffffffeff057424 */ /* 0x002fe200078e00ff */
        /* <DEDUP_REMOVED lines=8> */
[----:B------:R-:W-:-:S04]  /*38b0*/  USHF.L.U32 UR6, UR49, 0x7, URZ ;  /* 0x0000000731067899 */ /* 0x000fc8000800063f */
[----:B------:R-:W-:-:S04]  /*38c0*/  UIMAD UR6, UR23, -0x60, UR6 ;  /* 0xffffffa0170678a4 */ /* 0x000fc8000f8e0206 */
[----:B------:R-:W-:-:S04]  /*38d0*/  UIADD3 UR6, UR6, 0x1, UR41 ;  /* 0x0000000106067890 */ /* 0x000fc8000fffe029 */
[----:B------:R-:W-:-:S06]  /*38e0*/  UIADD3 UR6, UR6, -UR44, URZ ;  /* 0x8000002c06067290 */ /* 0x000fcc000fffe03f */
[----:B------:R-:W-:-:S04]  /*38f0*/  IMAD R4, R18, R5, UR6 ;  /* 0x0000000612047e24 */ /* 0x000fc8000f8e0205 */
[----:B------:R-:W-:-:S05]  /*3900*/  IMAD.IADD R5, R19, 0x1, R4 ;  /* 0x0000000113057824 */ /* 0x000fca00078e0204 */
[C---:B------:R-:W-:Y:S02]  /*3910*/  ISETP.GT.AND P2, PT, R5.reuse, RZ, PT ;  /* 0x000000ff0500720c */ /* 0x040fe40003f44270 */
[----:B------:R-:W-:Y:S01]  /*3920*/  ISETP.GT.AND P3, PT, R5, 0x1, PT ;  /* 0x000000010500780c */ /* 0x000fe20003f64270 */
        /* <DEDUP_REMOVED lines=12> */
[C---:B------:R-:W-:Y:S02]  /*39f0*/  ISETP.GT.AND P3, PT, R5.reuse, 0x9, PT ;  /* 0x000000090500780c */ /* 0x040fe40003f64270 */
[----:B------:R-:W-:Y:S02]  /*3a00*/  FSEL R156, R156, -INF , P2 ;  /* 0xff8000009c9c7808 */ /* 0x000fe40001000000 */
[----:B------:R-:W-:Y:S02]  /*3a10*/  FMNMX.FTZ R9, R20, R9, !PT ;  /* 0x0000000914097209 */ /* 0x000fe40007810000 */
        /* <DEDUP_REMOVED lines=65> */
[C---:B------:R-:W-:Y:S02]  /*3e30*/  ISETP.GT.AND P4, PT, R5.reuse, 0x1, PT ;  /* 0x000000010500780c */ /* 0x040fe40003f84270 */
[----:B------:R-:W-:Y:S01]  /*3e40*/  FSEL R11, R154, -INF , P3 ;  /* 0xff8000009a0b7808 */ /* 0x000fe20001800000 */
[----:B------:R-:W1:Y:S01]  /*3e50*/  SHFL.BFLY PT, R4, R9, 0x2, 0x1f ;  /* 0x0c401f0009047f89 */ /* 0x000e6200000e0000 */
[----:B------:R-:W-:Y:S02]  /*3e60*/  ISETP.GT.AND P3, PT, R5, 0x8, PT ;  /* 0x000000080500780c */ /* 0x000fe40003f64270 */
[----:B------:R-:W-:Y:S02]  /*3e70*/  FSEL R155, R155, -INF , P4 ;  /* 0xff8000009b9b7808 */ /* 0x000fe40002000000 */
[----:B------:R-:W-:-:S02]  /*3e80*/  FMNMX.FTZ R154, R11, R8, !PT ;  /* 0x000000080b9a7209 */ /* 0x000fc40007810000 */
[C---:B------:R-:W-:Y:S02]  /*3e90*/  ISETP.GT.AND P4, PT, R5.reuse, 0x9, PT ;  /* 0x000000090500780c */ /* 0x040fe40003f84270 */
[----:B------:R-:W-:Y:S02]  /*3ea0*/  FSEL R158, R158, -INF , P3 ;  /* 0xff8000009e9e7808 */ /* 0x000fe40001800000 */
[----:B------:R-:W-:Y:S02]  /*3eb0*/  ISETP.GT.AND P3, PT, R5, 0x10, PT ;  /* 0x000000100500780c */ /* 0x000fe40003f64270 */
[----:B------:R-:W-:Y:S02]  /*3ec0*/  FSEL R159, R159, -INF , P4 ;  /* 0xff8000009f9f7808 */ /* 0x000fe40002000000 */
[----:B------:R-:W-:Y:S02]  /*3ed0*/  ISETP.GT.AND P4, PT, R5, 0x11, PT ;  /* 0x000000110500780c */ /* 0x000fe40003f84270 */
[----:B------:R-:W-:-:S02]  /*3ee0*/  FSEL R162, R162, -INF , P3 ;  /* 0xff800000a2a27808 */ /* 0x000fc40001800000 */
[----:B------:R-:W-:Y:S02]  /*3ef0*/  ISETP.GT.AND P3, PT, R5, 0x18, PT ;  /* 0x000000180500780c */ /* 0x000fe40003f64270 */
[----:B------:R-:W-:Y:S02]  /*3f00*/  FSEL R163, R163, -INF , P4 ;  /* 0xff800000a3a37808 */ /* 0x000fe40002000000 */
[----:B------:R-:W-:Y:S02]  /*3f10*/  ISETP.GT.AND P4, PT, R5, 0x19, PT ;  /* 0x000000190500780c */ /* 0x000fe40003f84270 */
[----:B-1----:R-:W-:Y:S02]  /*3f20*/  FMNMX.FTZ R13, R9, R4, !PT ;  /* 0x00000004090d7209 */ /* 0x002fe40007810000 */
[----:B------:R-:W-:Y:S02]  /*3f30*/  FSEL R166, R166, -INF , P3 ;  /* 0xff800000a6a67808 */ /* 0x000fe40001800000 */
[----:B------:R-:W-:Y:S01]  /*3f40*/  ISETP.GT.AND P3, PT, R5, 0x20, PT ;  /* 0x000000200500780c */ /* 0x000fe20003f64270 */
[----:B------:R-:W1:Y:S01]  /*3f50*/  SHFL.BFLY PT, R4, R13, 0x1, 0x1f ;  /* 0x0c201f000d047f89 */ /* 0x000e6200000e0000 */
[----:B------:R-:W-:-:S02]  /*3f60*/  FSEL R167, R167, -INF , P4 ;  /* 0xff800000a7a77808 */ /* 0x000fc40002000000 */
        /* <DEDUP_REMOVED lines=8> */
[C---:B------:R-:W-:Y:S02]  /*3ff0*/  ISETP.GT.AND P4, PT, R5.reuse, 0x31, PT ;  /* 0x000000310500780c */ /* 0x040fe40003f84270 */
[----:B------:R-:W-:Y:S02]  /*4000*/  FSEL R178, R178, -INF , P3 ;  /* 0xff800000b2b27808 */ /* 0x000fe40001800000 */
[----:B------:R-:W-:Y:S02]  /*4010*/  ISETP.GT.AND P3, PT, R5, 0x38, PT ;  /* 0x000000380500780c */ /* 0x000fe40003f64270 */
[----:B-1----:R-:W-:-:S02]  /*4020*/  FMNMX.FTZ R4, R13, R4, !PT ;  /* 0x000000040d047209 */ /* 0x002fc40007810000 */
[----:B------:R-:W-:Y:S02]  /*4030*/  FMNMX.FTZ R13, R155, R154, !PT ;  /* 0x0000009a9b0d7209 */ /* 0x000fe40007810000 */
[C---:B------:R-:W-:Y:S01]  /*4040*/  FSETP.NEU.FTZ.AND P2, PT, R4.reuse, -INF , PT ;  /* 0xff8000000400780b */ /* 0x040fe20003f5d000 */
[----:B------:R-:W-:Y:S01]  /*4050*/  FMUL.FTZ R15, R4, UR10 ;  /* 0x0000000a040f7c20 */ /* 0x000fe20008410000 */
[----:B------:R-:W-:Y:S02]  /*4060*/  FMNMX.FTZ R154, R158, R13, !PT ;  /* 0x0000000d9e9a7209 */ /* 0x000fe40007810000 */
[----:B------:R-:W-:Y:S02]  /*4070*/  FSEL R179, R179, -INF , P4 ;  /* 0xff800000b3b37808 */ /* 0x000fe40002000000 */
[----:B------:R-:W-:Y:S02]  /*4080*/  FSEL R9, R15, RZ, P2 ;  /* 0x000000ff0f097208 */ /* 0x000fe40001000000 */
[----:B------:R-:W-:-:S02]  /*4090*/  FMNMX.FTZ R15, R159, R154, !PT ;  /* 0x0000009a9f0f7209 */ /* 0x000fc40007810000 */
        /* <DEDUP_REMOVED lines=31> */
[----:B------:R-:W-:Y:S01]  /*4290*/  FFMA.FTZ R196, R196, UR10, -R9 ;  /* 0x0000000ac4c47c23 */ /* 0x000fe20008010809 */
[----:B------:R-:W-:-:S02]  /*42a0*/  ISETP.GT.AND P4, PT, R5, 0x49, PT ;  /* 0x000000490500780c */ /* 0x000fc40003f84270 */
[----:B------:R-:W-:Y:S02]  /*42b0*/  FMNMX.FTZ R10, R178, R153, !PT ;  /* 0x00000099b20a7209 */ /* 0x000fe40007810000 */
[----:B------:R-:W-:Y:S01]  /*42c0*/  FSEL R190, R190, -INF , P3 ;  /* 0xff800000bebe7808 */ /* 0x000fe20001800000 */
[----:B------:R-:W-:Y:S01]  /*42d0*/  MUFU.EX2 R15, R15 ;  /* 0x0000000f000f7308 */ /* 0x000fe20000000800 */
[----:B------:R-:W-:Y:S02]  /*42e0*/  FMNMX.FTZ R153, R179, R10, !PT ;  /* 0x0000000ab3997209 */ /* 0x000fe40007810000 */
[----:B------:R-:W-:Y:S02]  /*42f0*/  ISETP.GT.AND P3, PT, R5, 0x50, PT ;  /* 0x000000500500780c */ /* 0x000fe40003f64270 */
[----:B------:R-:W-:Y:S01]  /*4300*/  FMNMX.FTZ R14, R182, R153, !PT ;  /* 0x00000099b60e7209 */ /* 0x000fe20007810000 */
[----:B------:R-:W-:Y:S01]  /*4310*/  FFMA.FTZ R153, R12, UR10, -R9 ;  /* 0x0000000a0c997c23 */ /* 0x000fe20008010809 */
[----:B------:R-:W-:Y:S01]  /*4320*/  FSEL R191, R191, -INF , P4 ;  /* 0xff800000bfbf7808 */ /* 0x000fe20002000000 */
[----:B------:R1:W-:Y:S01]  /*4330*/  MUFU.EX2 R10, R164 ;  /* 0x000000a4000a7308 */ /* 0x0003e20000000800 */
[----:B------:R-:W-:-:S02]  /*4340*/  FMNMX.FTZ R157, R183, R14, !PT ;  /* 0x0000000eb79d7209 */ /* 0x000fc40007810000 */
[----:B------:R-:W-:Y:S02]  /*4350*/  ISETP.GT.AND P4, PT, R5, 0x51, PT ;  /* 0x000000510500780c */ /* 0x000fe40003f84270 */
[----:B------:R-:W-:Y:S02]  /*4360*/  FMNMX.FTZ R12, R186, R157, !PT ;  /* 0x0000009dba0c7209 */ /* 0x000fe40007810000 */
[----:B------:R-:W-:Y:S01]  /*4370*/  FSEL R194, R194, -INF , P3 ;  /* 0xff800000c2c27808 */ /* 0x000fe20001800000 */
[----:B------:R-:W-:Y:S01]  /*4380*/  MUFU.EX2 R156, R156 ;  /* 0x0000009c009c7308 */ /* 0x000fe20000000800 */
[----:B------:R-:W-:Y:S01]  /*4390*/  FMNMX.FTZ R157, R187, R12, !PT ;  /* 0x0000000cbb9d7209 */ /* 0x000fe20007810000 */
[--C-:B-1----:R-:W-:Y:S01]  /*43a0*/  FFMA.FTZ R164, R176, UR10, -R9.reuse ;  /* 0x0000000ab0a47c23 */ /* 0x102fe20008010809 */
[----:B------:R-:W-:Y:S02]  /*43b0*/  ISETP.GT.AND P3, PT, R5, 0x58, PT ;  /* 0x000000580500780c */ /* 0x000fe40003f64270 */
        /* <DEDUP_REMOVED lines=11> */
[----:B------:R-:W-:Y:S01]  /*4470*/  FFMA.FTZ R173, R185, UR10, -R9 ;  /* 0x0000000ab9ad7c23 */ /* 0x000fe20008010809 */
[----:B------:R-:W-:Y:S01]  /*4480*/  FMNMX.FTZ R5, R195, R12, !PT ;  /* 0x0000000cc3057209 */ /* 0x000fe20007810000 */
[----:B------:R-:W-:Y:S01]  /*4490*/  MUFU.EX2 R153, R153 ;  /* 0x0000009900997308 */ /* 0x000fe20000000800 */
[----:B------:R-:W-:-:S02]  /*44a0*/  FSEL R199, R199, -INF , P4 ;  /* 0xff800000c7c77808 */ /* 0x000fc40002000000 */
[----:B------:R-:W-:-:S04]  /*44b0*/  FMNMX.FTZ R14, R198, R5, !PT ;  /* 0x00000005c60e7209 */ /* 0x000fc80007810000 */
[----:B------:R-:W-:Y:S01]  /*44c0*/  FMNMX.FTZ R5, R199, R14, !PT ;  /* 0x0000000ec7057209 */ /* 0x000fe20007810000 */
[----:B------:R-:W-:Y:S01]  /*44d0*/  FFMA.FTZ R14, R180, UR10, -R9 ;  /* 0x0000000ab40e7c23 */ /* 0x000fe20008010809 */
[----:B------:R-:W-:Y:S01]  /*44e0*/  FSEL R180, R4, RZ, P2 ;  /* 0x000000ff04b47208 */ /* 0x000fe20001000000 */
[----:B------:R1:W-:Y:S02]  /*44f0*/  MUFU.EX2 R12, R172 ;  /* 0x000000ac000c7308 */ /* 0x0003e40000000800 */
[----:B------:R-:W2:Y:S02]  /*4500*/  SHFL.BFLY PT, R20, R5, 0x2, 0x1f ;  /* 0x0c401f0005147f89 */ /* 0x000ea400000e0000 */
[----:B------:R-:W-:-:S04]  /*4510*/  FADD.FTZ R180, -R180, R7 ;  /* 0x00000007b4b47221 */ /* 0x000fc80000010100 */
[----:B------:R-:W-:Y:S01]  /*4520*/  FMUL.FTZ R185, R180, UR10 ;  /* 0x0000000ab4b97c20 */ /* 0x000fe20008410000 */
[----:B-1----:R-:W-:Y:S01]  /*4530*/  FFMA.FTZ R172, R192, UR10, -R9 ;  /* 0x0000000ac0ac7c23 */ /* 0x002fe20008010809 */
[----:B------:R-:W-:Y:S08]  /*4540*/  MUFU.EX2 R160, R160 ;  /* 0x000000a000a07308 */ /* 0x000ff00000000800 */
[----:B------:R-:W1:Y:S01]  /*4550*/  MUFU.EX2 R185, R185 ;  /* 0x000000b900b97308 */ /* 0x000e620000000800 */
[----:B--2---:R-:W-:-:S07]  /*4560*/  FMNMX.FTZ R176, R5, R20, !PT ;  /* 0x0000001405b07209 */ /* 0x004fce0007810000 */
[----:B------:R-:W2:Y:S01]  /*4570*/  MUFU.EX2 R157, R157 ;  /* 0x0000009d009d7308 */ /* 0x000ea20000000800 */
[--C-:B------:R-:W-:Y:S01]  /*4580*/  FFMA.FTZ R20, R188, UR10, -R9.reuse ;  /* 0x0000000abc147c23 */ /* 0x100fe20008010809 */
[----:B------:R-:W-:Y:S01]  /*4590*/  FFMA.FTZ R9, R197, UR10, -R9 ;  /* 0x0000000ac5097c23 */ /* 0x000fe20008010809 */
[----:B------:R-:W3:Y:S05]  /*45a0*/  SHFL.BFLY PT, R5, R176, 0x1, 0x1f ;  /* 0x0c201f00b0057f89 */ /* 0x000eea00000e0000 */
[----:B------:R-:W4:Y:S01]  /*45b0*/  MUFU.EX2 R161, R161 ;  /* 0x000000a100a17308 */ /* 0x000f220000000800 */
[-C--:B-1----:R-:W-:Y:S01]  /*45c0*/  FMUL.FTZ R24, R24, R185.reuse ;  /* 0x000000b918187220 */ /* 0x082fe20000410000 */
        /* <DEDUP_REMOVED lines=17> */
[----:B------:R-:W-:Y:S01]  /*46e0*/  FMUL.FTZ R56, R56, R185 ;  /* 0x000000b938387220 */ /* 0x000fe20000410000 */
[----:B---3--:R-:W-:Y:S01]  /*46f0*/  FMNMX.FTZ R5, R176, R5, !PT ;  /* 0x00000005b0057209 */ /* 0x008fe20007810000 */
[-C--:B------:R-:W-:Y:S01]  /*4700*/  FMUL.FTZ R57, R57, R185.reuse ;  /* 0x000000b939397220 */ /* 0x080fe20000410000 */
[-C--:B------:R-:W-:Y:S01]  /*4710*/  FMUL.FTZ R60, R60, R185.reuse ;  /* 0x000000b93c3c7220 */ /* 0x080fe20000410000 */
[-C--:B------:R-:W-:Y:S01]  /*4720*/  FMUL.FTZ R61, R61, R185.reuse ;  /* 0x000000b93d3d7220 */ /* 0x080fe20000410000 */
[C---:B------:R-:W-:Y:S01]  /*4730*/  FSETP.NEU.FTZ.AND P2, PT, R5.reuse, -INF , PT ;  /* 0xff8000000500780b */ /* 0x040fe20003f5d000 */
[C---:B------:R-:W-:Y:S01]  /*4740*/  FMUL.FTZ R192, R5.reuse, UR10 ;  /* 0x0000000a05c07c20 */ /* 0x040fe20008410000 */
[----:B------:R-:W3:Y:S01]  /*4750*/  MUFU.EX2 R14, R14 ;  /* 0x0000000e000e7308 */ /* 0x000ee20000000800 */
[-C--:B------:R-:W-:Y:S01]  /*4760*/  FMUL.FTZ R64, R64, R185.reuse ;  /* 0x000000b940407220 */ /* 0x080fe20000410000 */
[----:B------:R-:W-:Y:S01]  /*4770*/  FSEL R193, R5, RZ, P2 ;  /* 0x000000ff05c17208 */ /* 0x000fe20001000000 */
[-C--:B------:R-:W-:Y:S01]  /*4780*/  FMUL.FTZ R65, R65, R185.reuse ;  /* 0x000000b941417220 */ /* 0x080fe20000410000 */
[----:B------:R-:W-:Y:S01]  /*4790*/  FSEL R192, R192, RZ, P2 ;  /* 0x000000ffc0c07208 */ /* 0x000fe20001000000 */
[-C--:B------:R-:W-:Y:S01]  /*47a0*/  FMUL.FTZ R68, R68, R185.reuse ;  /* 0x000000b944447220 */ /* 0x080fe20000410000 */
[----:B------:R-:W-:Y:S01]  /*47b0*/  FMUL.FTZ R69, R69, R185 ;  /* 0x000000b945457220 */ /* 0x000fe20000410000 */
[----:B------:R-:W-:Y:S01]  /*47c0*/  FADD.FTZ R193, -R193, R8 ;  /* 0x00000008c1c17221 */ /* 0x000fe20000010100 */
[----:B------:R-:W0:Y:S01]  /*47d0*/  MUFU.EX2 R169, R169 ;  /* 0x000000a900a97308 */ /* 0x000e220000000800 */
[--C-:B------:R-:W-:Y:S01]  /*47e0*/  FFMA.FTZ R180, R155, UR10, -R192.reuse ;  /* 0x0000000a9bb47c23 */ /* 0x100fe200080108c0 */
[----:B------:R-:W-:Y:S01]  /*47f0*/  FFMA.FTZ R155, R158, UR10, -R192 ;  /* 0x0000000a9e9b7c23 */ /* 0x000fe200080108c0 */
[----:B------:R-:W-:Y:S01]  /*4800*/  FFMA.FTZ R158, R185, R3, R152 ;  /* 0x00000003b99e7223 */ /* 0x000fe20000010098 */
[--C-:B------:R-:W-:Y:S01]  /*4810*/  FFMA.FTZ R206, R175, UR10, -R192.reuse ;  /* 0x0000000aafce7c23 */ /* 0x100fe200080108c0 */
[--C-:B------:R-:W-:Y:S01]  /*4820*/  FFMA.FTZ R175, R178, UR10, -R192.reuse ;  /* 0x0000000ab2af7c23 */ /* 0x100fe200080108c0 */
[----:B------:R-:W-:Y:S01]  /*4830*/  FFMA.FTZ R178, R179, UR10, -R192 ;  /* 0x0000000ab3b27c23 */ /* 0x000fe200080108c0 */
[----:B------:R-:W-:Y:S01]  /*4840*/  FADD.FTZ R3, R13, R158 ;  /* 0x0000009e0d037221 */ /* 0x000fe20000010000 */
[----:B------:R-:W0:Y:S01]  /*4850*/  MUFU.EX2 R168, R168 ;  /* 0x000000a800a87308 */ /* 0x000e220000000800 */
[--C-:B------:R-:W-:Y:S01]  /*4860*/  FFMA.FTZ R179, R182, UR10, -R192.reuse ;  /* 0x0000000ab6b37c23 */ /* 0x100fe200080108c0 */
[--C-:B------:R-:W-:Y:S01]  /*4870*/  FFMA.FTZ R182, R183, UR10, -R192.reuse ;  /* 0x0000000ab7b67c23 */ /* 0x100fe200080108c0 */
[----:B------:R-:W-:Y:S01]  /*4880*/  FADD.FTZ R158, R154, R3 ;  /* 0x000000039a9e7221 */ /* 0x000fe20000010000 */
[--C-:B------:R-:W-:Y:S01]  /*4890*/  FFMA.FTZ R183, R186, UR10, -R192.reuse ;  /* 0x0000000abab77c23 */ /* 0x100fe200080108c0 */
[----:B------:R-:W-:Y:S01]  /*48a0*/  FFMA.FTZ R186, R187, UR10, -R192 ;  /* 0x0000000abbba7c23 */ /* 0x000fe200080108c0 */
[----:B------:R-:W-:-:S02]  /*48b0*/  IMAD.U32 R187, RZ, RZ, UR25 ;  /* 0x00000019ffbb7e24 */ /* 0x000fc4000f8e00ff */
[----:B------:R-:W-:Y:S01]  /*48c0*/  FADD.FTZ R3, R15, R158 ;  /* 0x0000009e0f037221 */ /* 0x000fe20000010000 */
[----:B------:R-:W0:Y:S01]  /*48d0*/  MUFU.EX2 R173, R173 ;  /* 0x000000ad00ad7308 */ /* 0x000e220000000800 */
        /* <DEDUP_REMOVED lines=19> */
[----:B------:R-:W-:Y:S01]  /*4a10*/  FFMA.FTZ R199, R199, UR10, -R192 ;  /* 0x0000000ac7c77c23 */ /* 0x000fe200080108c0 */
[C---:B--2---:R-:W-:Y:S01]  /*4a20*/  F2FP.F16.F32.PACK_AB R160, R157.reuse, R160 ;  /* 0x000000a09da0723e */ /* 0x044fe200000000ff */
[-C--:B------:R-:W-:Y:S01]  /*4a30*/  FMUL.FTZ R72, R72, R185.reuse ;  /* 0x000000b948487220 */ /* 0x080fe20000410000 */
[----:B------:R-:W-:Y:S01]  /*4a40*/  FADD.FTZ R3, R157, R158 ;  /* 0x0000009e9d037221 */ /* 0x000fe20000010000 */
[----:B------:R2:W-:Y:S01]  /*4a50*/  MUFU.EX2 R7, R9 ;  /* 0x0000000900077308 */ /* 0x0005e20000000800 */
[----:B----4-:R-:W-:Y:S01]  /*4a60*/  F2FP.F16.F32.PACK_AB R162, R161, R12 ;  /* 0x0000000ca1a2723e */ /* 0x010fe200000000ff */
[-C--:B------:R-:W-:Y:S01]  /*4a70*/  FMUL.FTZ R73, R73, R185.reuse ;  /* 0x000000b949497220 */ /* 0x080fe20000410000 */
[----:B------:R-:W-:Y:S01]  /*4a80*/  FADD.FTZ R158, R12, R3 ;  /* 0x000000030c9e7221 */ /* 0x000fe20000010000 */
[----:B------:R-:W-:Y:S01]  /*4a90*/  F2FP.F16.F32.PACK_AB R152, R13, R152 ;  /* 0x000000980d98723e */ /* 0x000fe200000000ff */
[-C--:B------:R-:W-:Y:S01]  /*4aa0*/  FMUL.FTZ R76, R76, R185.reuse ;  /* 0x000000b94c4c7220 */ /* 0x080fe20000410000 */
[----:B------:R-:W-:Y:S01]  /*4ab0*/  F2FP.F16.F32.PACK_AB R154, R15, R154 ;  /* 0x0000009a0f9a723e */ /* 0x000fe200000000ff */
[----:B------:R-:W-:Y:S01]  /*4ac0*/  FADD.FTZ R3, R161, R158 ;  /* 0x0000009ea1037221 */ /* 0x000fe20000010000 */
[----:B------:R-:W-:Y:S01]  /*4ad0*/  MUFU.EX2 R172, R172 ;  /* 0x000000ac00ac7308 */ /* 0x000fe20000000800 */
[----:B--2---:R-:W-:Y:S01]  /*4ae0*/  IADD3 R9, -R22, 0xb, RZ ;  /* 0x0000000b16097810 */ /* 0x004fe20007ffe1ff */
[-C--:B------:R-:W-:Y:S01]  /*4af0*/  FMUL.FTZ R77, R77, R185.reuse ;  /* 0x000000b94d4d7220 */ /* 0x080fe20000410000 */
[----:B-1----:R-:W-:Y:S01]  /*4b00*/  FADD.FTZ R158, R164, R3 ;  /* 0x00000003a49e7221 */ /* 0x002fe20000010000 */
[----:B-----5:R-:W-:Y:S01]  /*4b10*/  F2FP.F16.F32.PACK_AB R164, R165, R164 ;  /* 0x000000a4a5a4723e */ /* 0x020fe200000000ff */
[-C--:B------:R-:W-:Y:S01]  /*4b20*/  FMUL.FTZ R80, R80, R185.reuse ;  /* 0x000000b950507220 */ /* 0x080fe20000410000 */
[----:B------:R-:W-:Y:S01]  /*4b30*/  F2FP.F16.F32.PACK_AB R156, R21, R156 ;  /* 0x0000009c159c723e */ /* 0x000fe200000000ff */
[----:B------:R-:W-:Y:S01]  /*4b40*/  FADD.FTZ R3, R165, R158 ;  /* 0x0000009ea5037221 */ /* 0x000fe20000010000 */
[----:B------:R-:W-:Y:S01]  /*4b50*/  MUFU.EX2 R181, R181 ;  /* 0x000000b500b57308 */ /* 0x000fe20000000800 */
[-C--:B------:R-:W-:Y:S01]  /*4b60*/  FMUL.FTZ R81, R81, R185.reuse ;  /* 0x000000b951517220 */ /* 0x080fe20000410000 */
[----:B------:R-:W-:Y:S01]  /*4b70*/  FMUL.FTZ R84, R84, R185 ;  /* 0x000000b954547220 */ /* 0x000fe20000410000 */
[----:B---3--:R-:W-:Y:S01]  /*4b80*/  FADD.FTZ R158, R14, R3 ;  /* 0x000000030e9e7221 */ /* 0x008fe20000010000 */
[----:B------:R-:W-:-:S02]  /*4b90*/  @!P1 VIADD R3, R187, 0x22840 ;  /* 0x00022840bb039836 */ /* 0x000fc40000000000 */
[-C--:B------:R-:W-:Y:S01]  /*4ba0*/  FMUL.FTZ R85, R85, R185.reuse ;  /* 0x000000b955557220 */ /* 0x080fe20000410000 */
[-C--:B------:R-:W-:Y:S01]  /*4bb0*/  FMUL.FTZ R88, R88, R185.reuse ;  /* 0x000000b958587220 */ /* 0x080fe20000410000 */
[----:B0-----:R-:W-:Y:S01]  /*4bc0*/  FADD.FTZ R197, R169, R158 ;  /* 0x0000009ea9c57221 */ /* 0x001fe20000010000 */
[----:B------:R0:W1:Y:S01]  /*4bd0*/  MUFU.EX2 R176, R196 ;  /* 0x000000c400b07308 */ /* 0x0000620000000800 */
[----:B------:R-:W-:Y:S01]  /*4be0*/  @!P1 PRMT R3, RZ, 0x654, R3 ;  /* 0x00000654ff039816 */ /* 0x000fe20000000003 */
[----:B------:R2:W-:Y:S06]  /*4bf0*/  BAR.ARV R9, 0x100 ;  /* 0x000400090000751d */ /* 0x0005ec0000002000 */
[----:B------:R-:W-:Y:S01]  /*4c00*/  FADD.FTZ R158, R168, R197 ;  /* 0x000000c5a89e7221 */ /* 0x000fe20000010000 */
[----:B------:R3:W-:Y:S01]  /*4c10*/  @!P1 SYNCS.ARRIVE.TRANS64.RED.A1T0 RZ, [R3+URZ], RZ ;  /* 0x000000ff03ff99a7 */ /* 0x0007e2000810043f */
[--C-:B0-----:R-:W-:Y:S01]  /*4c20*/  FFMA.FTZ R196, R167, UR10, -R192.reuse ;  /* 0x0000000aa7c47c23 */ /* 0x101fe200080108c0 */
[----:B------:R-:W-:Y:S01]  /*4c30*/  FFMA.FTZ R167, R170, UR10, -R192 ;  /* 0x0000000aaaa77c23 */ /* 0x000fe200080108c0 */
[----:B------:R-:W-:Y:S01]  /*4c40*/  FMUL.FTZ R192, R193, UR10 ;  /* 0x0000000ac1c07c20 */ /* 0x000fe20008410000 */
[----:B------:R-:W-:Y:S01]  /*4c50*/  MUFU.EX2 R11, R11 ;  /* 0x0000000b000b7308 */ /* 0x000fe20000000800 */
[----:B------:R-:W-:Y:S01]  /*4c60*/  F2FP.F16.F32.PACK_AB R168, R173, R168 ;  /* 0x000000a8ada8723e */ /* 0x000fe200000000ff */
[-C--:B------:R-:W-:Y:S01]  /*4c70*/  FMUL.FTZ R89, R89, R185.reuse ;  /* 0x000000b959597220 */ /* 0x080fe20000410000 */
[----:B------:R-:W-:Y:S01]  /*4c80*/  F2FP.F16.F32.PACK_AB R170, R177, R20 ;  /* 0x00000014b1aa723e */ /* 0x000fe200000000ff */
[----:B---3--:R-:W-:Y:S01]  /*4c90*/  FADD.FTZ R3, R173, R158 ;  /* 0x0000009ead037221 */ /* 0x008fe20000010000 */
[----:B-1----:R-:W-:Y:S01]  /*4ca0*/  F2FP.F16.F32.PACK_AB R174, R7, R176 ;  /* 0x000000b007ae723e */ /* 0x002fe200000000ff */
[-C--:B------:R-:W-:Y:S01]  /*4cb0*/  FMUL.FTZ R92, R92, R185.reuse ;  /* 0x000000b95c5c7220 */ /* 0x080fe20000410000 */
[-C--:B------:R-:W-:Y:S01]  /*4cc0*/  FMUL.FTZ R93, R93, R185.reuse ;  /* 0x000000b95d5d7220 */ /* 0x080fe20000410000 */
[----:B------:R-:W-:Y:S01]  /*4cd0*/  FADD.FTZ R158, R20, R3 ;  /* 0x00000003149e7221 */ /* 0x000fe20000010000 */
[----:B------:R-:W0:Y:S01]  /*4ce0*/  MUFU.EX2 R192, R192 ;  /* 0x000000c000c07308 */ /* 0x000e220000000800 */
[-C--:B------:R-:W-:Y:S01]  /*4cf0*/  FMUL.FTZ R96, R96, R185.reuse ;  /* 0x000000b960607220 */ /* 0x080fe20000410000 */
[-C--:B------:R-:W-:Y:S01]  /*4d00*/  FMUL.FTZ R97, R97, R185.reuse ;  /* 0x000000b961617220 */ /* 0x080fe20000410000 */
[----:B------:R-:W-:Y:S01]  /*4d10*/  FADD.FTZ R3, R177, R158 ;  /* 0x0000009eb1037221 */ /* 0x000fe20000010000 */
[----:B------:R-:W-:Y:S01]  /*4d20*/  F2FP.F16.F32.PACK_AB R158, R153, R10 ;  /* 0x0000000a999e723e */ /* 0x000fe200000000ff */
[-C--:B------:R-:W-:Y:S01]  /*4d30*/  FMUL.FTZ R100, R100, R185.reuse ;  /* 0x000000b964647220 */ /* 0x080fe20000410000 */
[-C--:B------:R-:W-:Y:S01]  /*4d40*/  FMUL.FTZ R101, R101, R185.reuse ;  /* 0x000000b965657220 */ /* 0x080fe20000410000 */
[----:B------:R-:W-:Y:S01]  /*4d50*/  FADD.FTZ R166, R172, R3 ;  /* 0x00000003aca67221 */ /* 0x000fe20000010000 */
[----:B------:R-:W1:Y:S01]  /*4d60*/  MUFU.EX2 R180, R180 ;  /* 0x000000b400b47308 */ /* 0x000e620000000800 */
[C---:B------:R-:W-:Y:S01]  /*4d70*/  F2FP.F16.F32.PACK_AB R172, R181.reuse, R172 ;  /* 0x000000acb5ac723e */ /* 0x040fe200000000ff */
[-C--:B------:R-:W-:Y:S01]  /*4d80*/  FMUL.FTZ R104, R104, R185.reuse ;  /* 0x000000b968687220 */ /* 0x080fe20000410000 */
[----:B------:R-:W-:Y:S01]  /*4d90*/  FADD.FTZ R3, R181, R166 ;  /* 0x000000a6b5037221 */ /* 0x000fe20000010000 */
[----:B------:R-:W-:Y:S01]  /*4da0*/  F2FP.F16.F32.PACK_AB R166, R169, R14 ;  /* 0x0000000ea9a6723e */ /* 0x000fe200000000ff */
[-C--:B------:R-:W-:Y:S01]  /*4db0*/  FMUL.FTZ R105, R105, R185.reuse ;  /* 0x000000b969697220 */ /* 0x080fe20000410000 */
[-C--:B------:R-:W-:Y:S01]  /*4dc0*/  FMUL.FTZ R108, R108, R185.reuse ;  /* 0x000000b96c6c7220 */ /* 0x080fe20000410000 */
[----:B------:R-:W-:Y:S01]  /*4dd0*/  FADD.FTZ R10, R176, R3 ;  /* 0x00000003b00a7221 */ /* 0x000fe20000010000 */
[----:B------:R-:W3:Y:S01]  /*4de0*/  MUFU.EX2 R155, R155 ;  /* 0x0000009b009b7308 */ /* 0x000ee20000000800 */
[-C--:B------:R-:W-:Y:S01]  /*4df0*/  FMUL.FTZ R109, R109, R185.reuse ;  /* 0x000000b96d6d7220 */ /* 0x080fe20000410000 */
[-C--:B------:R-:W-:Y:S01]  /*4e00*/  FMUL.FTZ R112, R112, R185.reuse ;  /* 0x000000b970707220 */ /* 0x080fe20000410000 */
[----:B------:R-:W-:Y:S01]  /*4e10*/  FADD.FTZ R3, R7, R10 ;  /* 0x0000000a07037221 */ /* 0x000fe20000010000 */
[----:B0-----:R-:W-:Y:S01]  /*4e20*/  FFMA.FTZ R7, R192, R0, R11 ;  /* 0x00000000c0077223 */ /* 0x001fe2000001000b */
        /* <DEDUP_REMOVED lines=24> */
[----:B------:R-:W-:Y:S01]  /*4fb0*/  FMUL.FTZ R149, R149, R185 ;  /* 0x000000b995957220 */ /* 0x000fe20000410000 */
[----:B------:R-:W-:Y:S01]  /*4fc0*/  F2FP.F16.F32.PACK_AB R153, R180, R11 ;  /* 0x0000000bb499723e */ /* 0x000fe200000000ff */
[-C--:B------:R-:W-:Y:S01]  /*4fd0*/  FMUL.FTZ R26, R26, R192.reuse ;  /* 0x000000c01a1a7220 */ /* 0x080fe20000410000 */
[----:B------:R-:W0:Y:S01]  /*4fe0*/  MUFU.EX2 R163, R163 ;  /* 0x000000a300a37308 */ /* 0x000e220000000800 */
        /* <DEDUP_REMOVED lines=92> */
[----:B------:R-:W-:-:S03]  /*55b0*/  FMUL.FTZ R151, R151, R192 ;  /* 0x000000c097977220 */ /* 0x000fc60000410000 */
[----:B------:R-:W0:Y:S01]  /*55c0*/  MUFU.EX2 R189, R189 ;  /* 0x000000bd00bd7308 */ /* 0x000e220000000800 */
[----:B-1----:R-:W-:-:S07]  /*55d0*/  FADD.FTZ R7, R183, R0 ;  /* 0x00000000b7077221 */ /* 0x002fce0000010000 */
[----:B------:R-:W1:Y:S01]  /*55e0*/  MUFU.EX2 R190, R190 ;  /* 0x000000be00be7308 */ /* 0x000e620000000800 */
[C---:B---3--:R-:W-:Y:S01]  /*55f0*/  FADD.FTZ R0, R186.reuse, R7 ;  /* 0x00000007ba007221 */ /* 0x048fe20000010000 */
[----:B------:R-:W-:-:S06]  /*5600*/  F2FP.F16.F32.PACK_AB R169, R186, R183 ;  /* 0x000000b7baa9723e */ /* 0x000fcc00000000ff */
[----:B------:R-:W3:Y:S01]  /*5610*/  MUFU.EX2 R191, R191 ;  /* 0x000000bf00bf7308 */ /* 0x000ee20000000800 */
[----:B0-----:R-:W-:-:S07]  /*5620*/  FADD.FTZ R7, R189, R0 ;  /* 0x00000000bd077221 */ /* 0x001fce0000010000 */
[----:B------:R-:W0:Y:S01]  /*5630*/  MUFU.EX2 R8, R195 ;  /* 0x000000c300087308 */ /* 0x000e220000000800 */
[C---:B-1----:R-:W-:Y:S01]  /*5640*/  FADD.FTZ R0, R190.reuse, R7 ;  /* 0x00000007be007221 */ /* 0x042fe20000010000 */
[----:B------:R-:W-:-:S06]  /*5650*/  F2FP.F16.F32.PACK_AB R171, R190, R189 ;  /* 0x000000bdbeab723e */ /* 0x000fcc00000000ff */
[----:B------:R-:W1:Y:S01]  /*5660*/  MUFU.EX2 R198, R198 ;  /* 0x000000c600c67308 */ /* 0x000e620000000800 */
[----:B---3--:R-:W-:-:S07]  /*5670*/  FADD.FTZ R7, R191, R0 ;  /* 0x00000000bf077221 */ /* 0x008fce0000010000 */
[----:B------:R-:W3:Y:S01]  /*5680*/  MUFU.EX2 R199, R199 ;  /* 0x000000c700c77308 */ /* 0x000ee20000000800 */
[C---:B0-----:R-:W-:Y:S01]  /*5690*/  FADD.FTZ R7, R8.reuse, R7 ;  /* 0x0000000708077221 */ /* 0x041fe20000010000 */
[----:B------:R-:W-:-:S03]  /*56a0*/  F2FP.F16.F32.PACK_AB R173, R8, R191 ;  /* 0x000000bf08ad723e */ /* 0x000fc600000000ff */
[----:B-1----:R-:W-:-:S04]  /*56b0*/  FADD.FTZ R0, R198, R7 ;  /* 0x00000007c6007221 */ /* 0x002fc80000010000 */
[C---:B---3--:R-:W-:Y:S01]  /*56c0*/  FADD.FTZ R0, R199.reuse, R0 ;  /* 0x00000000c7007221 */ /* 0x048fe20000010000 */
[----:B------:R-:W-:Y:S01]  /*56d0*/  F2FP.F16.F32.PACK_AB R175, R199, R198 ;  /* 0x000000c6c7af723e */ /* 0x000fe200000000ff */
[----:B--2---:R-:W-:Y:S06]  /*56e0*/  @!P0 BRA `(.L_x_3562) ;  /* 0x0000000000048947 */ /* 0x004fec0003800000 */
[----:B------:R-:W-:Y:S01]  /*56f0*/  BPT.TRAP 0x1 ;  /* 0x000000040000795c */ /* 0x000fe20000300000 */
.L_x_3562:
[----:B------:R0:W1:Y:S01]  /*5700*/  SYNCS.PHASECHK.TRANS64.TRYWAIT P2, [UR25+0x22850], R6 ;  /* 0x02285006ff0075a7 */ /* 0x0000620008040159 */
[----:B------:R-:W-:Y:S05]  /*5710*/  @!P0 BRA `(.L_x_3563) ;  /* 0x0000000000048947 */ /* 0x000fea0003800000 */
[----:B------:R-:W-:Y:S01]  /*5720*/  BPT.TRAP 0x1 ;  /* 0x000000040000795c */ /* 0x000fe20000300000 */
.L_x_3563:
[----:B-1----:R-:W-:Y:S05]  /*5730*/  @P2 BRA `(.L_x_3564) ;  /* 0x0000000000082947 */ /* 0x002fea0003800000 */
[----:B------:R-:W1:Y:S02]  /*5740*/  SYNCS.PHASECHK.TRANS64.TRYWAIT P2, [UR25+0x22850], R6 ;  /* 0x02285006ff0075a7 */ /* 0x000e640008040159 */
[----:B-1----:R-:W-:Y:S05]  /*5750*/  @!P2 BRA `(.L_x_3565) ;  /* 0x000000a000b0a947 */ /* 0x002fea0003800000 */
.L_x_3564:
[----:B01----:R-:W-:Y:S01]  /*5760*/  VIADD R6, R22, 0x8 ;  /* 0x0000000816067836 */ /* 0x003fe20000000000 */
[----:B------:R-:W-:Y:S01]  /*5770*/  UIMAD UR11, UR37, 0xc00, UR21 ;  /* 0x00000c00250b78a4 */ /* 0x000fe2000f8e0215 */
[----:B------:R-:W-:Y:S01]  /*5780*/  @!P1 VIADD R187, R187, 0x22860 ;  /* 0x00022860bbbb9836 */ /* 0x000fe20000000000 */
[----:B------:R-:W-:Y:S01]  /*5790*/  UMOV UR7, 0x40000040 ;  /* 0x4000004000077882 */ /* 0x000fe20000000000 */
[----:B------:R-:W-:Y:S01]  /*57a0*/  UISETP.GT.AND UP0, UPT, UR23, UR22, UPT ;  /* 0x000000161700728c */ /* 0x000fe2000bf04270 */
[----:B------:R0:W-:Y:S01]  /*57b0*/  BAR.SYNC.DEFER_BLOCKING R6, 0x100 ;  /* 0x000400060000751d */ /* 0x0001e20000010000 */
[----:B------:R-:W-:Y:S01]  /*57c0*/  UIADD3 UR23, UR23, -0x1, URZ ;  /* 0xffffffff17177890 */ /* 0x000fe2000fffe03f */
[----:B------:R-:W-:Y:S01]  /*57d0*/  @!P1 PRMT R187, RZ, 0x654, R187 ;  /* 0x00000654ffbb9816 */ /* 0x000fe200000000bb */
[----:B------:R-:W-:Y:S02]  /*57e0*/  IMAD.MOV.U32 R8, RZ, RZ, R5 ;  /* 0x000000ffff087224 */ /* 0x000fe400078e0005 */
[----:B------:R-:W-:Y:S01]  /*57f0*/  PLOP3.LUT P2, PT, PT, PT, UP0, 0x80, 0x0 ;  /* 0x000000000000781c */ /* 0x000fe20003f4f008 */
[----:B------:R-:W-:Y:S01]  /*5800*/  UMOV UR6, UR11 ;  /* 0x0000000b00067c82 */ /* 0x000fe20008000000 */
[----:B------:R-:W-:Y:S01]  /*5810*/  IMAD.MOV.U32 R7, RZ, RZ, R4 ;  /* 0x000000ffff077224 */ /* 0x000fe200078e0004 */
        /* <DEDUP_REMOVED lines=35> */
.L_x_3557:
[----:B------:R-:W-:-:S13]  /*5a50*/  ISETP.LE.AND P2, PT, RZ, UR23, PT ;  /* 0x00000017ff007c0c */ /* 0x000fda000bf43270 */
[----:B------:R-:W-:Y:S05]  /*5a60*/  @!P2 BRA `(.L_x_3567) ;  /* 0x0000001c003ca947 */ /* 0x000fea0003800000 */
[----:B------:R-:W-:Y:S01]  /*5a70*/  IMAD.MOV.U32 R203, RZ, RZ, R5 ;  /* 0x000000ffffcb7224 */ /* 0x000fe200078e0005 */
[----:B------:R-:W-:Y:S01]  /*5a80*/  ULDC UR22, c[0x0][0x988] ;  /* 0x0002620000167ab9 */ /* 0x000fe20000000800 */
[----:B------:R-:W-:-:S07]  /*5a90*/  IMAD.MOV.U32 R7, RZ, RZ, R4 ;  /* 0x000000ffff077224 */ /* 0x000fce00078e0004 */
.L_x_3576:
[----:B------:R-:W-:-:S04]  /*5aa0*/  UIADD3 UR37, UR37, 0x1, URZ ;  /* 0x0000000125257890 */ /* 0x000fc8000fffe03f */
[----:B------:R-:W-:-:S04]  /*5ab0*/  UISETP.NE.AND UP0, UPT, UR37, 0x2, UPT ;  /* 0x000000022500788c */ /* 0x000fc8000bf05270 */
[----:B------:R-:W-:Y:S02]  /*5ac0*/  USEL UR6, URZ, 0x1, UP0 ;  /* 0x000000013f067887 */ /* 0x000fe40008000000 */
[----:B------:R-:W-:Y:S02]  /*5ad0*/  USEL UR37, UR37, URZ, UP0 ;  /* 0x0000003f25257287 */ /* 0x000fe40008000000 */
[----:B------:R-:W-:Y:S01]  /*5ae0*/  ULOP3.LUT UR40, UR40, UR6, URZ, 0x3c, !UPT ;  /* 0x0000000628287292 */ /* 0x000fe2000f8e3c3f */
[----:B-1----:R-:W-:Y:S11]  /*5af0*/  @!P0 BRA `(.L_x_3568) ;  /* 0x0000000000048947 */ /* 0x002ff60003800000 */
[----:B------:R-:W-:Y:S01]  /*5b00*/  BPT.TRAP 0x1 ;  /* 0x000000040000795c */ /* 0x000fe20000300000 */
.L_x_3568:
[----:B------:R-:W1:Y:S01]  /*5b10*/  S2UR UR7, SR_CgaCtaId ;  /* 0x00000000000779c3 */ /* 0x000e620000008800 */
[----:B------:R-:W-:Y:S01]  /*5b20*/  UMOV UR6, 0x400 ;  /* 0x0000040000067882 */ /* 0x000fe20000000000 */
[----:B0-----:R-:W-:-:S05]  /*5b30*/  IMAD.U32 R6, RZ, RZ, UR40 ;  /* 0x00000028ff067e24 */ /* 0x001fca000f8e00ff */
[----:B------:R-:W-:Y:S01]  /*5b40*/  SHF.L.U32 R6, R6, 0x1f, RZ ;  /* 0x0000001f06067819 */ /* 0x000fe200000006ff */
[----:B-1----:R-:W-:-:S04]  /*5b50*/  ULEA UR6, UR7, UR6, 0x18 ;  /* 0x0000000607067291 */ /* 0x002fc8000f8ec03f */
[----:B------:R-:W-:-:S09]  /*5b60*/  ULEA UR24, UR37, UR6, 0x3 ;  /* 0x0000000625187291 */ /* 0x000fd2000f8e183f */
[----:B------:R0:W1:Y:S01]  /*5b70*/  SYNCS.PHASECHK.TRANS64.TRYWAIT P2, [UR24+0x22830], R6 ;  /* 0x02283006ff0075a7 */ /* 0x0000620008040158 */
[----:B------:R-:W-:Y:S05]  /*5b80*/  @!P0 BRA `(.L_x_3569) ;  /* 0x0000000000048947 */ /* 0x000fea0003800000 */
[----:B------:R-:W-:Y:S01]  /*5b90*/  BPT.TRAP 0x1 ;  /* 0x000000040000795c */ /* 0x000fe20000300000 */
.L_x_3569:
[----:B-1----:R-:W-:Y:S05]  /*5ba0*/  @P2 BRA `(.L_x_3570) ;  /* 0x0000000000082947 */ /* 0x002fea0003800000 */
[----:B------:R-:W1:Y:S02]  /*5bb0*/  SYNCS.PHASECHK.TRANS64.TRYWAIT P2, [UR24+0x22830], R6 ;  /* 0x02283006ff0075a7 */ /* 0x000e640008040158 */
[----:B-1----:R-:W-:Y:S05]  /*5bc0*/  @!P2 BRA `(.L_x_3571) ;  /* 0x0000009c00a8a947 */ /* 0x002fea0003800000 */
.L_x_3570:
        /* <DEDUP_REMOVED lines=21> */
[----:B------:R-:W-:Y:S02]  /*5d20*/  FMNMX.FTZ R4, R152, R7, !PT ;  /* 0x0000000798047209 */ /* 0x000fe40007810000 */
[----:B------:R-:W-:Y:S02]  /*5d30*/  FMNMX.FTZ R10, R154, R203, !PT ;  /* 0x000000cb9a0a7209 */ /* 0x000fe40007810000 */
        /* <DEDUP_REMOVED lines=60> */
[--C-:B-1----:R-:W-:Y:S01]  /*6100*/  FFMA.FTZ R161, R172, UR10, -R9.reuse ;  /* 0x0000000aaca17c23 */ /* 0x102fe20008010809 */
[--C-:B------:R-:W-:Y:S01]  /*6110*/  FFMA.FTZ R168, R184, UR10, -R9.reuse ;  /* 0x0000000ab8a87c23 */ /* 0x100fe20008010809 */
[--C-:B------:R-:W-:Y:S01]  /*6120*/  FFMA.FTZ R165, R185, UR10, -R9.reuse ;  /* 0x0000000ab9a57c23 */ /* 0x100fe20008010809 */
[----:B------:R-:W-:Y:S01]  /*6130*/  FMNMX.FTZ R14, R186, R5, !PT ;  /* 0x00000005ba0e7209 */ /* 0x000fe20007810000 */
[--C-:B------:R-:W-:Y:S01]  /*6140*/  FFMA.FTZ R169, R188, UR10, -R9.reuse ;  /* 0x0000000abca97c23 */ /* 0x100fe20008010809 */
[--C-:B------:R-:W-:Y:S01]  /*6150*/  FFMA.FTZ R173, R192, UR10, -R9.reuse ;  /* 0x0000000ac0ad7c23 */ /* 0x100fe20008010809 */
[--C-:B------:R-:W-:Y:S01]  /*6160*/  FFMA.FTZ R196, R196, UR10, -R9.reuse ;  /* 0x0000000ac4c47c23 */ /* 0x100fe20008010809 */
[----:B------:R-:W-:Y:S01]  /*6170*/  FMNMX.FTZ R5, R187, R14, !PT ;  /* 0x0000000ebb057209 */ /* 0x000fe20007810000 */
[--C-:B--2---:R-:W-:Y:S01]  /*6180*/  FFMA.FTZ R164, R176, UR10, -R9.reuse ;  /* 0x0000000ab0a47c23 */ /* 0x104fe20008010809 */
[----:B------:R-:W-:Y:S01]  /*6190*/  FFMA.FTZ R176, R193, UR10, -R9 ;  /* 0x0000000ac1b07c23 */ /* 0x000fe20008010809 */
[----:B------:R-:W1:Y:S01]  /*61a0*/  MUFU.EX2 R8, R8 ;  /* 0x0000000800087308 */ /* 0x000e620000000800 */
[----:B------:R-:W-:-:S04]  /*61b0*/  FMNMX.FTZ R14, R190, R5, !PT ;  /* 0x00000005be0e7209 */ /* 0x000fc80007810000 */
[----:B------:R-:W-:-:S03]  /*61c0*/  FMNMX.FTZ R5, R191, R14, !PT ;  /* 0x0000000ebf057209 */ /* 0x000fc60007810000 */
[----:B------:R-:W2:Y:S01]  /*61d0*/  MUFU.EX2 R7, R7 ;  /* 0x0000000700077308 */ /* 0x000ea20000000800 */
[----:B------:R-:W-:-:S04]  /*61e0*/  FMNMX.FTZ R14, R194, R5, !PT ;  /* 0x00000005c20e7209 */ /* 0x000fc80007810000 */
[----:B------:R-:W-:-:S03]  /*61f0*/  FMNMX.FTZ R5, R195, R14, !PT ;  /* 0x0000000ec3057209 */ /* 0x000fc60007810000 */
[----:B------:R3:W-:Y:S01]  /*6200*/  MUFU.EX2 R14, R161 ;  /* 0x000000a1000e7308 */ /* 0x0007e20000000800 */
[----:B------:R-:W-:Y:S01]  /*6210*/  FMNMX.FTZ R20, R198, R5, !PT ;  /* 0x00000005c6147209 */ /* 0x000fe20007810000 */
[-C--:B-1----:R-:W-:Y:S01]  /*6220*/  FMUL.FTZ R24, R24, R8.reuse ;  /* 0x0000000818187220 */ /* 0x082fe20000410000 */
[-C--:B------:R-:W-:Y:S01]  /*6230*/  FMUL.FTZ R25, R25, R8.reuse ;  /* 0x0000000819197220 */ /* 0x080fe20000410000 */
[----:B------:R-:W-:Y:S01]  /*6240*/  FMUL.FTZ R28, R28, R8 ;  /* 0x000000081c1c7220 */ /* 0x000fe20000410000 */
[----:B------:R-:W-:Y:S01]  /*6250*/  FMNMX.FTZ R5, R199, R20, !PT ;  /* 0x00000014c7057209 */ /* 0x000fe20007810000 */
[--C-:B------:R-:W-:Y:S01]  /*6260*/  FFMA.FTZ R20, R180, UR10, -R9.reuse ;  /* 0x0000000ab4147c23 */ /* 0x100fe20008010809 */
[-C--:B------:R-:W-:Y:S01]  /*6270*/  FMUL.FTZ R29, R29, R8.reuse ;  /* 0x000000081d1d7220 */ /* 0x080fe20000410000 */
[----:B------:R-:W1:Y:S01]  /*6280*/  MUFU.EX2 R152, R152 ;  /* 0x0000009800987308 */ /* 0x000e620000000800 */
[----:B---3--:R-:W-:Y:S01]  /*6290*/  FFMA.FTZ R161, R181, UR10, -R9 ;  /* 0x0000000ab5a17c23 */ /* 0x008fe20008010809 */
[----:B------:R-:W3:Y:S01]  /*62a0*/  SHFL.BFLY PT, R172, R5, 0x2, 0x1f ;  /* 0x0c401f0005ac7f89 */ /* 0x000ee200000e0000 */
[----:B--2---:R-:W-:Y:S01]  /*62b0*/  FFMA.FTZ R3, R8, R3, R7 ;  /* 0x0000000308037223 */ /* 0x004fe20000010007 */
        /* <DEDUP_REMOVED lines=13> */
[C---:B-1----:R-:W-:Y:S01]  /*6390*/  FADD.FTZ R3, R152.reuse, R3 ;  /* 0x0000000398037221 */ /* 0x042fe20000010000 */
        /* <DEDUP_REMOVED lines=8> */
[----:B---3--:R-:W-:Y:S01]  /*6420*/  FMNMX.FTZ R177, R5, R172, !PT ;  /* 0x000000ac05b17209 */ /* 0x008fe20007810000 */
[--C-:B------:R-:W-:Y:S01]  /*6430*/  FFMA.FTZ R172, R189, UR10, -R9.reuse ;  /* 0x0000000abdac7c23 */ /* 0x100fe20008010809 */
        /* <DEDUP_REMOVED lines=72> */
[--C-:B------:R-:W-:Y:S01]  /*68c0*/  FFMA.FTZ R195, R195, UR10, -R189.reuse ;  /* 0x0000000ac3c37c23 */ /* 0x100fe200080108bd */
[--C-:B------:R-:W-:Y:S01]  /*68d0*/  FFMA.FTZ R198, R198, UR10, -R189.reuse ;  /* 0x0000000ac6c67c23 */ /* 0x100fe200080108bd */
[----:B------:R-:W-:Y:S01]  /*68e0*/  FADD.FTZ R3, R11, R154 ;  /* 0x0000009a0b037221 */ /* 0x000fe20000010000 */
[----:B------:R-:W-:Y:S01]  /*68f0*/  FFMA.FTZ R199, R199, UR10, -R189 ;  /* 0x0000000ac7c77c23 */ /* 0x000fe200080108bd */
        /* <DEDUP_REMOVED lines=31> */
[----:B------:R-:W-:Y:S01]  /*6af0*/  FMUL.FTZ R149, R149, R8 ;  /* 0x0000000895957220 */ /* 0x000fe20000410000 */
[----:B------:R-:W2:Y:S01]  /*6b00*/  MUFU.EX2 R167, R167 ;  /* 0x000000a700a77308 */ /* 0x000ea20000000800 */
[----:B----4-:R-:W-:Y:S01]  /*6b10*/  FADD.FTZ R7, R163, R0 ;  /* 0x00000000a3077221 */ /* 0x010fe20000010000 */
[----:B------:R-:W-:Y:S01]  /*6b20*/  F2FP.F16.F32.PACK_AB R162, R153, R14 ;  /* 0x0000000e99a2723e */ /* 0x000fe200000000ff */
[-C--:B------:R-:W-:Y:S01]  /*6b30*/  FMUL.FTZ R26, R26, R181.reuse ;  /* 0x000000b51a1a7220 */ /* 0x080fe20000410000 */
        /* <DEDUP_REMOVED lines=61> */
[C---:B--2---:R-:W-:Y:S01]  /*6f10*/  FADD.FTZ R3, R157.reuse, R154 ;  /* 0x0000009a9d037221 */ /* 0x044fe20000010000 */
[----:B------:R-:W-:Y:S01]  /*6f20*/  F2FP.F16.F32.PACK_AB R164, R157, R164 ;  /* 0x000000a49da4723e */ /* 0x000fe200000000ff */
[----:B------:R-:W-:Y:S01]  /*6f30*/  FMUL.FTZ R114, R114, R181 ;  /* 0x000000b572727220 */ /* 0x000fe20000410000 */
[----:B------:R-:W-:Y:S01]  /*6f40*/  F2FP.F16.F32.PACK_AB R157, R192, R159 ;  /* 0x0000009fc09d723e */ /* 0x000fe200000000ff */
[----:B------:R-:W-:Y:S01]  /*6f50*/  FMUL.FTZ R115, R115, R181 ;  /* 0x000000b573737220 */ /* 0x000fe20000410000 */
[----:B------:R-:W-:Y:S01]  /*6f60*/  F2FP.F16.F32.PACK_AB R159, R196, R163 ;  /* 0x000000a3c49f723e */ /* 0x000fe200000000ff */
[----:B------:R-:W-:Y:S01]  /*6f70*/  FMUL.FTZ R118, R118, R181 ;  /* 0x000000b576767220 */ /* 0x000fe20000410000 */
[----:B------:R-:W2:Y:S01]  /*6f80*/  MUFU.EX2 R179, R179 ;  /* 0x000000b300b37308 */ /* 0x000ea20000000800 */
[----:B----4-:R-:W-:Y:S01]  /*6f90*/  FADD.FTZ R0, R178, R7 ;  /* 0x00000007b2007221 */ /* 0x010fe20000010000 */
        /* <DEDUP_REMOVED lines=59> */
[----:B------:R-:W-:-:S03]  /*7350*/  F2FP.F16.F32.PACK_AB R172, R176, R173 ;  /* 0x000000adb0ac723e */ /* 0x000fc600000000ff */
[----:B------:R-:W-:-:S03]  /*7360*/  FADD.FTZ R3, R177, R10 ;  /* 0x0000000ab1037221 */ /* 0x000fc60000010000 */
[----:B------:R-:W4:Y:S01]  /*7370*/  MUFU.EX2 R180, R180 ;  /* 0x000000b400b47308 */ /* 0x000f220000000800 */
[C---:B-1----:R-:W-:Y:S01]  /*7380*/  FADD.FTZ R7, R8.reuse, R7 ;  /* 0x0000000708077221 */ /* 0x042fe20000010000 */
[----:B------:R-:W-:-:S06]  /*7390*/  F2FP.F16.F32.PACK_AB R173, R8, R189 ;  /* 0x000000bd08ad723e */ /* 0x000fcc00000000ff */
        /* <DEDUP_REMOVED lines=8> */
.L_x_3572:
[----:B------:R1:W2:Y:S01]  /*7420*/  SYNCS.PHASECHK.TRANS64.TRYWAIT P2, [UR24+0x22850], R6 ;  /* 0x02285006ff0075a7 */ /* 0x0002a20008040158 */
[----:B------:R-:W-:Y:S05]  /*7430*/  @!P0 BRA `(.L_x_3573) ;  /* 0x0000000000048947 */ /* 0x000fea0003800000 */
[----:B------:R-:W-:Y:S01]  /*7440*/  BPT.TRAP 0x1 ;  /* 0x000000040000795c */ /* 0x000fe20000300000 */
.L_x_3573:
[----:B--2---:R-:W-:Y:S05]  /*7450*/  @P2 BRA `(.L_x_3574) ;  /* 0x0000000000082947 */ /* 0x004fea0003800000 */
[----:B------:R-:W2:Y:S02]  /*7460*/  SYNCS.PHASECHK.TRANS64.TRYWAIT P2, [UR24+0x22850], R6 ;  /* 0x02285006ff0075a7 */ /* 0x000ea40008040158 */
[----:B--2---:R-:W-:Y:S05]  /*7470*/  @!P2 BRA `(.L_x_3575) ;  /* 0x000000840094a947 */ /* 0x004fea0003800000 */
.L_x_3574:
[----:B012---:R-:W-:Y:S01]  /*7480*/  VIADD R6, R22, 0x8 ;  /* 0x0000000816067836 */ /* 0x007fe20000000000 */
[----:B------:R-:W-:-:S04]  /*7490*/  UIMAD UR11, UR37, 0xc00, UR21 ;  /* 0x00000c00250b78a4 */ /* 0x000fc8000f8e0215 */
[----:B------:R1:W-:Y:S01]  /*74a0*/  BAR.SYNC.DEFER_BLOCKING R6, 0x100 ;  /* 0x000400060000751d */ /* 0x0003e20000010000 */
[----:B------:R-:W-:Y:S01]  /*74b0*/  ISETP.LT.AND P2, PT, RZ, UR23, PT ;  /* 0x00000017ff007c0c */ /* 0x000fe2000bf41270 */
[----:B------:R-:W-:Y:S01]  /*74c0*/  @!P1 VIADD R183, R183, 0x22860 ;  /* 0x00022860b7b79836 */ /* 0x000fe20000000000 */
[----:B------:R-:W-:Y:S01]  /*74d0*/  UIADD3 UR23, UR23, -0x1, URZ ;  /* 0xffffffff17177890 */ /* 0x000fe2000fffe03f */
[----:B------:R-:W-:Y:S02]  /*74e0*/  IMAD.MOV.U32 R203, RZ, RZ, R5 ;  /* 0x000000ffffcb7224 */ /* 0x000fe400078e0005 */
[----:B------:R-:W-:Y:S01]  /*74f0*/  UMOV UR6, UR11 ;  /* 0x0000000b00067c82 */ /* 0x000fe20008000000 */
[----:B------:R-:W-:Y:S01]  /*7500*/  UMOV UR7, 0x40000040 ;  /* 0x4000004000077882 */ /* 0x000fe20000000000 */
[----:B------:R-:W-:Y:S01]  /*7510*/  @!P1 PRMT R183, RZ, 0x654, R183 ;  /* 0x00000654ffb79816 */ /* 0x000fe200000000b7 */
        /* <DEDUP_REMOVED lines=36> */
.L_x_3567:
[----:B01----:R-:W0:Y:S01]  /*7760*/  SHFL.BFLY PT, R6, R3, 0x2, 0x1f ;  /* 0x0c401f0003067f89 */ /* 0x003e2200000e0000 */
[----:B------:R-:W-:Y:S01]  /*7770*/  IMAD.MOV.U32 R13, RZ, RZ, RZ ;  /* 0x000000ffff0d7224 */ /* 0x000fe200078e00ff */
[----:B------:R-:W-:Y:S01]  /*7780*/  UIADD3 UR37, UR37, 0x1, URZ ;  /* 0x0000000125257890 */ /* 0x000fe2000fffe03f */
[----:B------:R-:W-:Y:S01]  /*7790*/  IMAD.U32 R181, RZ, RZ, UR10 ;  /* 0x0000000affb57e24 */ /* 0x000fe2000f8e00ff */
[----:B------:R-:W1:Y:S01]  /*77a0*/  SHFL.BFLY PT, R11, R0, 0x2, 0x1f ;  /* 0x0c401f00000b7f89 */ /* 0x000e6200000e0000 */
[----:B------:R-:W-:Y:S01]  /*77b0*/  IMAD.MOV.U32 R21, RZ, RZ, -0x800000 ;  /* 0xff800000ff157424 */ /* 0x000fe200078e00ff */
[----:B------:R-:W-:Y:S01]  /*77c0*/  UISETP.NE.AND UP0, UPT, UR37, 0x2, UPT ;  /* 0x000000022500788c */ /* 0x000fe2000bf05270 */
[----:B------:R2:W-:Y:S06]  /*77d0*/  BAR.ARV R9, 0x100 ;  /* 0x000400090000751d */ /* 0x0005ec0000002000 */
[----:B------:R-:W-:-:S02]  /*77e0*/  USEL UR4, URZ, 0x1, UP0 ;  /* 0x000000013f047887 */ /* 0x000fc40008000000 */
[----:B------:R-:W-:Y:S06]  /*77f0*/  BAR.ARV 0x8, 0x120 ;  /* 0x0204800000007b1d */ /* 0x000fec0000002000 */
[----:B------:R-:W-:Y:S01]  /*7800*/  PLOP3.LUT P0, PT, PT, PT, PT, 0x8, 0x0 ;  /* 0x000000000000781c */ /* 0x000fe20003f0e170 */
[----:B------:R-:W-:Y:S01]  /*7810*/  UIADD3 UR47, UR47, 0x1, URZ ;  /* 0x000000012f2f7890 */ /* 0x000fe2000fffe03f */
[----:B0-----:R-:W-:Y:S01]  /*7820*/  FADD.FTZ R6, R6, R3 ;  /* 0x0000000306067221 */ /* 0x001fe20000010000 */
[----:B------:R-:W-:Y:S02]  /*7830*/  USEL UR37, UR37, URZ, UP0 ;  /* 0x0000003f25257287 */ /* 0x000fe40008000000 */
[----:B------:R-:W-:Y:S01]  /*7840*/  ULOP3.LUT UR40, UR40, UR4, URZ, 0x3c, !UPT ;  /* 0x0000000428287292 */ /* 0x000fe2000f8e3c3f */
[----:B-1----:R-:W-:Y:S01]  /*7850*/  FADD.FTZ R11, R11, R0 ;  /* 0x000000000b0b7221 */ /* 0x002fe20000010000 */
[----:B------:R-:W0:Y:S04]  /*7860*/  SHFL.BFLY PT, R7, R6, 0x1, 0x1f ;  /* 0x0c201f0006077f89 */ /* 0x000e2800000e0000 */
[----:B------:R-:W1:Y:S01]  /*7870*/  SHFL.BFLY PT, R8, R11, 0x1, 0x1f ;  /* 0x0c201f000b087f89 */ /* 0x000e6200000e0000 */
[----:B0-----:R-:W-:Y:S01]  /*7880*/  FADD.FTZ R15, R6, R7 ;  /* 0x00000007060f7221 */ /* 0x001fe20000010000 */
[----:B------:R-:W-:-:S02]  /*7890*/  IMAD.MOV.U32 R7, RZ, RZ, RZ ;  /* 0x000000ffff077224 */ /* 0x000fc400078e00ff */
[----:B-1----:R-:W-:Y:S02]  /*78a0*/  FADD.FTZ R176, R11, R8 ;  /* 0x000000080bb07221 */ /* 0x002fe40000010000 */
[----:B------:R-:W-:-:S03]  /*78b0*/  FSETP.NE.FTZ.AND P1, PT, R15, RZ, PT ;  /* 0x000000ff0f00720b */ /* 0x000fc60003f35000 */
[----:B------:R-:W-:-:S10]  /*78c0*/  FSETP.NE.FTZ.AND P2, PT, R176, RZ, PT ;  /* 0x000000ffb000720b */ /* 0x000fd40003f55000 */
[----:B------:R-:W0:Y:S03]  /*78d0*/  @P1 MUFU.RCP R13, R15 ;  /* 0x0000000f000d1308 */ /* 0x000e260000001000 */
[----:B------:R-:W-:-:S05]  /*78e0*/  @P2 FMUL.FTZ R181, R181, 0.69314718246459960938 ;  /* 0x3f317218b5b52820 */ /* 0x000fca0000410000 */
[----:B------:R-:W1:Y:S08]  /*78f0*/  @P2 MUFU.RCP R7, R176 ;  /* 0x000000b000072308 */ /* 0x000e700000001000 */
[----:B------:R-:W3:Y:S01]  /*7900*/  @P2 MUFU.LG2 R176, R176 ;  /* 0x000000b000b02308 */ /* 0x000ee20000000c00 */
[-C--:B0-----:R-:W-:Y:S01]  /*7910*/  FMUL.FTZ R3, R108, R13.reuse ;  /* 0x0000000d6c037220 */ /* 0x081fe20000410000 */
[----:B------:R-:W-:Y:S01]  /*7920*/  FMUL.FTZ R20, R109, R13 ;  /* 0x0000000d6d147220 */ /* 0x000fe20000410000 */
[----:B------:R-:W-:-:S02]  /*7930*/  IMAD.U32 R109, RZ, RZ, UR10 ;  /* 0x0000000aff6d7e24 */ /* 0x000fc4000f8e00ff */
[-C--:B------:R-:W-:Y:S01]  /*7940*/  FMUL.FTZ R0, R24, R13.reuse ;  /* 0x0000000d18007220 */ /* 0x080fe20000410000 */
[-C--:B------:R-:W-:Y:S01]  /*7950*/  FMUL.FTZ R6, R28, R13.reuse ;  /* 0x0000000d1c067220 */ /* 0x080fe20000410000 */
[----:B------:R-:W-:Y:S01]  /*7960*/  FMUL.FTZ R8, R40, R13 ;  /* 0x0000000d28087220 */ /* 0x000fe20000410000 */
[----:B------:R-:W-:Y:S01]  /*7970*/  @P1 FMUL.FTZ R109, R109, 0.69314718246459960938 ;  /* 0x3f3172186d6d1820 */ /* 0x000fe20000410000 */
[----:B------:R-:W0:Y:S01]  /*7980*/  @P1 MUFU.LG2 R108, R15 ;  /* 0x0000000f006c1308 */ /* 0x000e220000000c00 */
        /* <DEDUP_REMOVED lines=128> */
.L_x_3546:
        /* <DEDUP_REMOVED lines=15> */
[----:B------:R-:W-:Y:S01]  /*8280*/  F2FP.F16.F32.PACK_AB R9, R172, R9 ;  /* 0x00000009ac09723e */ /* 0x000fe200000000ff */
[----:B------:R-:W-:Y:S01]  /*8290*/  ULDC.64 UR6, c[0x0][0xbd8] ;  /* 0x0002f60000067ab9 */ /* 0x000fe20000000a00 */
[----:B------:R-:W-:Y:S01]  /*82a0*/  F2FP.F16.F32.PACK_AB R10, R45, R10 ;  /* 0x0000000a2d0a723e */ /* 0x000fe200000000ff */
[----:B------:R-:W-:Y:S01]  /*82b0*/  UISETP.NE.AND.EX UP0, UPT, UR9, URZ, UPT, UP0 ;  /* 0x0000003f0900728c */ /* 0x000fe2000bf05300 */
[----:B------:R-:W-:Y:S01]  /*82c0*/  F2FP.F16.F32.PACK_AB R11, R170, R11 ;  /* 0x0000000baa0b723e */ /* 0x000fe200000000ff */
[----:B------:R-:W-:Y:S01]  /*82d0*/  UISETP.NE.U32.AND UP1, UPT, UR6, URZ, UPT ;  /* 0x0000003f0600728c */ /* 0x000fe2000bf25070 */
[----:B------:R-:W-:Y:S01]  /*82e0*/  F2FP.F16.F32.PACK_AB R12, R49, R12 ;  /* 0x0000000c310c723e */ /* 0x000fe200000000ff */
[----:B------:R-:W-:Y:S01]  /*82f0*/  USHF.L.U32 UR10, UR46, 0x2, URZ ;  /* 0x000000022e0a7899 */ /* 0x000fe2000800063f */
[----:B------:R-:W-:Y:S01]  /*8300*/  F2FP.F16.F32.PACK_AB R13, R168, R13 ;  /* 0x0000000da80d723e */ /* 0x000fe200000000ff */
[----:B------:R-:W-:Y:S01]  /*8310*/  UISETP.NE.AND.EX UP1, UPT, UR7, URZ, UPT, UP1 ;  /* 0x0000003f0700728c */ /* 0x000fe2000bf25310 */
[----:B------:R-:W-:Y:S01]  /*8320*/  F2FP.F16.F32.PACK_AB R14, R53, R14 ;  /* 0x0000000e350e723e */ /* 0x000fe200000000ff */
[----:B------:R-:W-:Y:S01]  /*8330*/  USHF.L.U64.HI UR11, UR46, 0x2, UR45 ;  /* 0x000000022e0b7899 */ /* 0x000fe2000801022d */
[----:B------:R-:W-:Y:S01]  /*8340*/  F2FP.F16.F32.PACK_AB R15, R166, R15 ;  /* 0x0000000fa60f723e */ /* 0x000fe200000000ff */
[----:B------:R-:W-:Y:S01]  /*8350*/  UIADD3 UR4, UP2, UR10, UR6, URZ ;  /* 0x000000060a047290 */ /* 0x000fe2000ff5e03f */
[----:B------:R-:W-:Y:S01]  /*8360*/  F2FP.F16.F32.PACK_AB R24, R57, R24 ;  /* 0x000000183918723e */ /* 0x000fe200000000ff */
[----:B------:R-:W-:Y:S01]  /*8370*/  @UP0 UIADD3 UR6, UP3, UR10, UR8, URZ ;  /* 0x000000080a060290 */ /* 0x000fe2000ff7e03f */
[----:B------:R-:W-:Y:S01]  /*8380*/  F2FP.F16.F32.PACK_AB R28, R65, R28 ;  /* 0x0000001c411c723e */ /* 0x000fe200000000ff */
[----:B------:R-:W-:Y:S01]  /*8390*/  UIADD3.X UR8, UR11, UR7, URZ, UP2, !UPT ;  /* 0x000000070b087290 */ /* 0x000fe200097fe43f */
[----:B------:R-:W-:Y:S01]  /*83a0*/  F2FP.F16.F32.PACK_AB R72, R73, R72 ;  /* 0x000000484948723e */ /* 0x000fe200000000ff */
[----:B------:R-:W-:Y:S01]  /*83b0*/  @UP0 UIADD3.X UR7, UR11, UR9, URZ, UP3, !UPT ;  /* 0x000000090b070290 */ /* 0x000fe20009ffe43f */
[----:B------:R-:W-:-:S02]  /*83c0*/  F2FP.F16.F32.PACK_AB R73, R169, R64 ;  /* 0x00000040a949723e */ /* 0x000fc400000000ff */
[----:B------:R-:W-:Y:S02]  /*83d0*/  F2FP.F16.F32.PACK_AB R80, R81, R80 ;  /* 0x000000505150723e */ /* 0x000fe400000000ff */
[----:B------:R-:W-:Y:S02]  /*83e0*/  F2FP.F16.F32.PACK_AB R88, R89, R88 ;  /* 0x000000585958723e */ /* 0x000fe400000000ff */
[----:B------:R-:W-:Y:S02]  /*83f0*/  F2FP.F16.F32.PACK_AB R81, R165, R52 ;  /* 0x00000034a551723e */ /* 0x000fe400000000ff */
[----:B------:R-:W-:Y:S02]  /*8400*/  MOV R34, R102 ;  /* 0x0000006600227202 */ /* 0x000fe40000000f00 */
[----:B0-----:R-:W-:Y:S02]  /*8410*/  MOV R35, R5 ;  /* 0x0000000500237202 */ /* 0x001fe40000000f00 */
[----:B------:R-:W-:-:S02]  /*8420*/  F2FP.F16.F32.PACK_AB R89, R161, R90 ;  /* 0x0000005aa159723e */ /* 0x000fc400000000ff */
[----:B------:R-:W-:Y:S01]  /*8430*/  F2FP.F16.F32.PACK_AB R96, R97, R96 ;  /* 0x000000606160723e */ /* 0x000fe200000000ff */
[----:B------:R-:W-:Y:S01]  /*8440*/  IMAD.WIDE R4, R201, 0x2, R34 ;  /* 0x00000002c9047825 */ /* 0x000fe200078e0222 */
[----:B------:R-:W-:Y:S02]  /*8450*/  F2FP.F16.F32.PACK_AB R90, R93, R92 ;  /* 0x0000005c5d5a723e */ /* 0x000fe400000000ff */
[----:B------:R-:W-:Y:S02]  /*8460*/  F2FP.F16.F32.PACK_AB R91, R160, R91 ;  /* 0x0000005ba05b723e */ /* 0x000fe400000000ff */
[C---:B------:R-:W-:Y:S02]  /*8470*/  IADD3 R26, P1, R4.reuse, 0x20, RZ ;  /* 0x00000020041a7810 */ /* 0x040fe40007f3e0ff */
[C---:B------:R-:W-:Y:S02]  /*8480*/  LOP3.LUT R7, R4.reuse, 0x380, RZ, 0xc0, !PT ;  /* 0x0000038004077812 */ /* 0x040fe400078ec0ff */
        /* <DEDUP_REMOVED lines=34> */
[----:B------:R-:W-:Y:S02]  /*86b0*/  LOP3.LUT R42, R109, 0x380, RZ, 0xc0, !PT ;  /* 0x000003806d2a7812 */ /* 0x000fe400078ec0ff */
[----:B------:R-:W-:Y:S02]  /*86c0*/  LOP3.LUT R26, R7, R26, RZ, 0x3c, !PT ;  /* 0x0000001a071a7212 */ /* 0x000fe400078e3cff */
[----:B------:R-:W-:Y:S02]  /*86d0*/  LOP3.LUT R7, R50, 0x380, RZ, 0xc0, !PT ;  /* 0x0000038032077812 */ /* 0x000fe400078ec0ff */
[----:B------:R-:W-:Y:S02]  /*86e0*/  LOP3.LUT R46, R181, 0x380, RZ, 0xc0, !PT ;  /* 0x00000380b52e7812 */ /* 0x000fe400078ec0ff */
[----:B------:R-:W-:-:S02]  /*86f0*/  SHF.R.U64 R7, R7, 0x3, RZ ;  /* 0x0000000307077819 */ /* 0x000fc400000012ff */
[----:B------:R-:W-:Y:S02]  /*8700*/  MOV R108, R4 ;  /* 0x00000004006c7202 */ /* 0x000fe40000000f00 */
[----:B------:R-:W-:Y:S02]  /*8710*/  LOP3.LUT R50, R7, R50, RZ, 0x3c, !PT ;  /* 0x0000003207327212 */ /* 0x000fe400078e3cff */
[----:B------:R-:W-:Y:S02]  /*8720*/  LOP3.LUT R7, R66, 0x380, RZ, 0xc0, !PT ;  /* 0x0000038042077812 */ /* 0x000fe400078ec0ff */
[----:B------:R-:W-:Y:S02]  /*8730*/  LOP3.LUT R74, R191, 0x380, RZ, 0xc0, !PT ;  /* 0x00000380bf4a7812 */ /* 0x000fe400078ec0ff */
[----:B------:R-:W-:Y:S02]  /*8740*/  SHF.R.U64 R7, R7, 0x3, RZ ;  /* 0x0000000307077819 */ /* 0x000fe400000012ff */
[----:B------:R-:W-:-:S02]  /*8750*/  F2FP.F16.F32.PACK_AB R4, R25, R0 ;  /* 0x000000001904723e */ /* 0x000fc400000000ff */
[----:B------:R-:W-:Y:S02]  /*8760*/  LOP3.LUT R66, R7, R66, RZ, 0x3c, !PT ;  /* 0x0000004207427212 */ /* 0x000fe400078e3cff */
[----:B------:R-:W-:Y:S02]  /*8770*/  LOP3.LUT R7, R110, 0x380, RZ, 0xc0, !PT ;  /* 0x000003806e077812 */ /* 0x000fe400078ec0ff */
[----:B------:R-:W-:Y:S02]  /*8780*/  SHF.R.U64 R38, R38, 0x3, RZ ;  /* 0x0000000326267819 */ /* 0x000fe400000012ff */
[----:B------:R-:W-:Y:S02]  /*8790*/  LOP3.LUT R54, R183, 0x380, RZ, 0xc0, !PT ;  /* 0x00000380b7367812 */ /* 0x000fe400078ec0ff */
[----:B------:R-:W-:Y:S02]  /*87a0*/  LOP3.LUT R0, R195, 0x380, RZ, 0xc0, !PT ;  /* 0x00000380c3007812 */ /* 0x000fe400078ec0ff */
[----:B------:R-:W-:-:S02]  /*87b0*/  SHF.R.U64 R29, R7, 0x3, RZ ;  /* 0x00000003071d7819 */ /* 0x000fc400000012ff */
[----:B------:R-:W-:Y:S02]  /*87c0*/  SHF.R.U64 R42, R42, 0x3, RZ ;  /* 0x000000032a2a7819 */ /* 0x000fe400000012ff */
[----:B------:R-:W-:Y:S02]  /*87d0*/  LOP3.LUT R58, R185, 0x380, RZ, 0xc0, !PT ;  /* 0x00000380b93a7812 */ /* 0x000fe400078ec0ff */
[----:B------:R-:W-:Y:S02]  /*87e0*/  F2FP.F16.F32.PACK_AB R5, R179, R158 ;  /* 0x0000009eb305723e */ /* 0x000fe400000000ff */
[----:B------:R-:W-:Y:S02]  /*87f0*/  LOP3.LUT R25, R86, 0x380, RZ, 0xc0, !PT ;  /* 0x0000038056197812 */ /* 0x000fe400078ec0ff */
[----:B------:R-:W-:Y:S01]  /*8800*/  F2FP.F16.F32.PACK_AB R7, R177, R30 ;  /* 0x0000001eb107723e */ /* 0x000fe200000000ff */
[----:B------:R-:W-:Y:S01]  /*8810*/  BAR.SYNC.DEFER_BLOCKING 0x1, 0x100 ;  /* 0x0044000000007b1d */ /* 0x000fe20000010000 */
[----:B------:R-:W-:-:S02]  /*8820*/  SHF.R.U64 R46, R46, 0x3, RZ ;  /* 0x000000032e2e7819 */ /* 0x000fc400000012ff */
[----:B------:R-:W-:Y:S02]  /*8830*/  LOP3.LUT R62, R187, 0x380, RZ, 0xc0, !PT ;  /* 0x00000380bb3e7812 */ /* 0x000fe400078ec0ff */
[----:B------:R-:W-:Y:S02]  /*8840*/  SHF.R.U64 R74, R74, 0x3, RZ ;  /* 0x000000034a4a7819 */ /* 0x000fe400000012ff */
[----:B------:R-:W-:Y:S02]  /*8850*/  LOP3.LUT R38, R38, R103, RZ, 0x3c, !PT ;  /* 0x0000006726267212 */ /* 0x000fe400078e3cff */
[----:B------:R-:W-:Y:S02]  /*8860*/  SHF.R.U64 R54, R54, 0x3, RZ ;  /* 0x0000000336367819 */ /* 0x000fe400000012ff */
[----:B------:R-:W-:Y:S02]  /*8870*/  LOP3.LUT R70, R189, 0x380, RZ, 0xc0, !PT ;  /* 0x00000380bd467812 */ /* 0x000fe400078ec0ff */
[----:B------:R-:W-:-:S02]  /*8880*/  SHF.R.U64 R0, R0, 0x3, RZ ;  /* 0x0000000300007819 */ /* 0x000fc400000012ff */
[----:B------:R-:W-:Y:S02]  /*8890*/  LOP3.LUT R42, R42, R109, RZ, 0x3c, !PT ;  /* 0x0000006d2a2a7212 */ /* 0x000fe400078e3cff */
[----:B------:R-:W-:Y:S02]  /*88a0*/  SHF.R.U64 R58, R58, 0x3, RZ ;  /* 0x000000033a3a7819 */ /* 0x000fe400000012ff */
[----:B------:R-:W-:Y:S02]  /*88b0*/  SHF.R.U64 R25, R25, 0x3, RZ ;  /* 0x0000000319197819 */ /* 0x000fe400000012ff */
[----:B------:R-:W-:Y:S02]  /*88c0*/  LOP3.LUT R46, R46, R181, RZ, 0x3c, !PT ;  /* 0x000000b52e2e7212 */ /* 0x000fe400078e3cff */
[----:B------:R-:W-:Y:S01]  /*88d0*/  SHF.R.U64 R62, R62, 0x3, RZ ;  /* 0x000000033e3e7819 */ /* 0x000fe200000012ff */
[----:B------:R0:W-:Y:S01]  /*88e0*/  STSM.16.M88.4 [R108], R4 ;  /* 0x000000046c007844 */ /* 0x0001e20000000200 */
[----:B------:R-:W-:-:S02]  /*88f0*/  LOP3.LUT R78, R193, 0x380, RZ, 0xc0, !PT ;  /* 0x00000380c14e7812 */ /* 0x000fc400078ec0ff */
[----:B------:R-:W-:Y:S02]  /*8900*/  LOP3.LUT R30, R29, R110, RZ, 0x3c, !PT ;  /* 0x0000006e1d1e7212 */ /* 0x000fe400078e3cff */
[----:B------:R-:W-:Y:S02]  /*8910*/  LOP3.LUT R74, R74, R191, RZ, 0x3c, !PT ;  /* 0x000000bf4a4a7212 */ /* 0x000fe400078e3cff */
[----:B------:R-:W-:Y:S02]  /*8920*/  MOV R103, R26 ;  /* 0x0000001a00677202 */ /* 0x000fe40000000f00 */
[----:B------:R-:W-:Y:S02]  /*8930*/  LOP3.LUT R54, R54, R183, RZ, 0x3c, !PT ;  /* 0x000000b736367212 */ /* 0x000fe400078e3cff */
[----:B------:R-:W-:Y:S02]  /*8940*/  SHF.R.U64 R70, R70, 0x3, RZ ;  /* 0x0000000346467819 */ /* 0x000fe400000012ff */
[----:B------:R-:W-:-:S02]  /*8950*/  LOP3.LUT R82, R0, R195, RZ, 0x3c, !PT ;  /* 0x000000c300527212 */ /* 0x000fc400078e3cff */
[----:B------:R-:W-:Y:S02]  /*8960*/  MOV R39, R38 ;  /* 0x0000002600277202 */ /* 0x000fe40000000f00 */
[----:B0-----:R-:W-:Y:S02]  /*8970*/  F2FP.F16.F32.PACK_AB R4, R33, R32 ;  /* 0x000000202104723e */ /* 0x001fe400000000ff */
[----:B------:R-:W-:Y:S02]  /*8980*/  F2FP.F16.F32.PACK_AB R5, R174, R157 ;  /* 0x0000009dae05723e */ /* 0x000fe400000000ff */
[----:B------:R-:W-:Y:S02]  /*8990*/  F2FP.F16.F32.PACK_AB R6, R37, R36 ;  /* 0x000000242506723e */ /* 0x000fe400000000ff */
[----:B------:R-:W-:Y:S02]  /*89a0*/  F2FP.F16.F32.PACK_AB R7, R175, R156 ;  /* 0x0000009caf07723e */ /* 0x000fe400000000ff */
[----:B------:R-:W-:-:S02]  /*89b0*/  LOP3.LUT R58, R58, R185, RZ, 0x3c, !PT ;  /* 0x000000b93a3a7212 */ /* 0x000fc400078e3cff */
[----:B------:R-:W-:Y:S01]  /*89c0*/  LOP3.LUT R86, R25, R86, RZ, 0x3c, !PT ;  /* 0x0000005619567212 */ /* 0x000fe200078e3cff */
[----:B------:R0:W-:Y:S01]  /*89d0*/  STSM.16.M88.4 [R103], R4 ;  /* 0x0000000467007844 */ /* 0x0001e20000000200 */
[----:B------:R-:W-:Y:S02]  /*89e0*/  MOV R42, R42 ;  /* 0x0000002a002a7202 */ /* 0x000fe40000000f00 */
[----:B------:R-:W-:Y:S01]  /*89f0*/  LOP3.LUT R62, R62, R187, RZ, 0x3c, !PT ;  /* 0x000000bb3e3e7212 */ /* 0x000fe200078e3cff */
[----:B------:R-:W-:Y:S01]  /*8a00*/  STSM.16.M88.4 [R39], R8 ;  /* 0x0000000827007844 */ /* 0x000fe20000000200 */
[----:B------:R-:W-:Y:S02]  /*8a10*/  SHF.R.U64 R78, R78, 0x3, RZ ;  /* 0x000000034e4e7819 */ /* 0x000fe400000012ff */
[----:B------:R-:W-:Y:S01]  /*8a20*/  MOV R46, R46 ;  /* 0x0000002e002e7202 */ /* 0x000fe20000000f00 */
[----:B------:R-:W-:Y:S01]  /*8a30*/  STSM.16.M88.4 [R42], R12 ;  /* 0x0000000c2a007844 */ /* 0x000fe20000000200 */
[----:B------:R-:W-:-:S02]  /*8a40*/  F2FP.F16.F32.PACK_AB R25, R164, R155 ;  /* 0x0000009ba419723e */ /* 0x000fc400000000ff */
[----:B------:R-:W-:Y:S02]  /*8a50*/  F2FP.F16.F32.PACK_AB R26, R61, R60 ;  /* 0x0000003c3d1a723e */ /* 0x000fe400000000ff */
[----:B------:R-:W-:Y:S02]  /*8a60*/  F2FP.F16.F32.PACK_AB R27, R173, R154 ;  /* 0x0000009aad1b723e */ /* 0x000fe400000000ff */
[----:B------:R-:W-:Y:S01]  /*8a70*/  MOV R32, R30 ;  /* 0x0000001e00207202 */ /* 0x000fe20000000f00 */
[----:B0-----:R-:W-:Y:S01]  /*8a80*/  IMAD.U32 R4, RZ, RZ, UR4 ;  /* 0x00000004ff047e24 */ /* 0x001fe2000f8e00ff */
[----:B------:R-:W-:Y:S01]  /*8a90*/  MOV R50, R50 ;  /* 0x0000003200327202 */ /* 0x000fe20000000f00 */
[----:B------:R-:W-:Y:S01]  /*8aa0*/  STSM.16.M88.4 [R46], R24 ;  /* 0x000000182e007844 */ /* 0x000fe20000000200 */
[----:B------:R-:W-:Y:S01]  /*8ab0*/  MOV R0, R74 ;  /* 0x0000004a00007202 */ /* 0x000fe20000000f00 */
[----:B------:R-:W-:Y:S01]  /*8ac0*/  IMAD.U32 R5, RZ, RZ, UR8 ;  /* 0x00000008ff057e24 */ /* 0x000fe2000f8e00ff */
[----:B------:R-:W-:-:S02]  /*8ad0*/  F2FP.F16.F32.PACK_AB R29, R162, R153 ;  /* 0x00000099a21d723e */ /* 0x000fc400000000ff */
[----:B------:R-:W-:Y:S02]  /*8ae0*/  F2FP.F16.F32.PACK_AB R30, R69, R68 ;  /* 0x00000044451e723e */ /* 0x000fe400000000ff */
[----:B------:R-:W-:Y:S02]  /*8af0*/  F2FP.F16.F32.PACK_AB R31, R171, R152 ;  /* 0x00000098ab1f723e */ /* 0x000fe400000000ff */
[----:B------:R-:W-:Y:S02]  /*8b00*/  LOP3.LUT R70, R70, R189, RZ, 0x3c, !PT ;  /* 0x000000bd46467212 */ /* 0x000fe400078e3cff */
[----:B------:R-:W-:Y:S01]  /*8b10*/  MOV R54, R54 ;  /* 0x0000003600367202 */ /* 0x000fe20000000f00 */
[----:B------:R-:W-:Y:S01]  /*8b20*/  STSM.16.M88.4 [R50], R28 ;  /* 0x0000001c32007844 */ /* 0x000fe20000000200 */
[----:B------:R-:W-:Y:S02]  /*8b30*/  MOV R38, R82 ;  /* 0x0000005200267202 */ /* 0x000fe40000000f00 */
[----:B------:R-:W-:-:S02]  /*8b40*/  F2FP.F16.F32.PACK_AB R74, R77, R76 ;  /* 0x0000004c4d4a723e */ /* 0x000fc400000000ff */
[----:B------:R-:W-:Y:S02]  /*8b50*/  F2FP.F16.F32.PACK_AB R75, R167, R56 ;  /* 0x00000038a74b723e */ /* 0x000fe400000000ff */
[----:B------:R-:W-:Y:S02]  /*8b60*/  MOV R58, R58 ;  /* 0x0000003a003a7202 */ /* 0x000fe40000000f00 */
[----:B------:R-:W-:Y:S01]  /*8b70*/  F2FP.F16.F32.PACK_AB R82, R85, R84 ;  /* 0x000000545552723e */ /* 0x000fe200000000ff */
[----:B------:R-:W-:Y:S01]  /*8b80*/  STSM.16.M88.4 [R54], R72 ;  /* 0x0000004836007844 */ /* 0x000fe20000000200 */
[----:B------:R-:W-:Y:S02]  /*8b90*/  F2FP.F16.F32.PACK_AB R83, R163, R48 ;  /* 0x00000030a353723e */ /* 0x000fe400000000ff */
[----:B------:R-:W-:Y:S02]  /*8ba0*/  LOP3.LUT R78, R78, R193, RZ, 0x3c, !PT ;  /* 0x000000c14e4e7212 */ /* 0x000fe400078e3cff */
[----:B------:R-:W-:Y:S01]  /*8bb0*/  MOV R62, R62 ;  /* 0x0000003e003e7202 */ /* 0x000fe20000000f00 */
[----:B------:R-:W-:Y:S01]  /*8bc0*/  STSM.16.M88.4 [R58], R80 ;  /* 0x000000503a007844 */ /* 0x000fe20000000200 */
[----:B------:R-:W-:-:S02]  /*8bd0*/  F2FP.F16.F32.PACK_AB R97, R159, R98 ;  /* 0x000000629f61723e */ /* 0x000fc400000000ff */
[----:B------:R-:W-:Y:S01]  /*8be0*/  MOV R66, R66 ;  /* 0x0000004200427202 */ /* 0x000fe20000000f00 */
[----:B------:R-:W-:Y:S01]  /*8bf0*/  STSM.16.M88.4 [R62], R88 ;  /* 0x000000583e007844 */ /* 0x000fe20000000200 */
[----:B------:R-:W-:Y:S02]  /*8c00*/  F2FP.F16.F32.PACK_AB R98, R101, R100 ;  /* 0x000000646562723e */ /* 0x000fe400000000ff */
[----:B------:R-:W-:Y:S02]  /*8c10*/  F2FP.F16.F32.PACK_AB R99, R94, R99 ;  /* 0x000000635e63723e */ /* 0x000fe400000000ff */
[----:B------:R-:W-:Y:S02]  /*8c20*/  F2FP.F16.F32.PACK_AB R112, R113, R112 ;  /* 0x000000707170723e */ /* 0x000fe400000000ff */
[----:B------:R-:W-:Y:S01]  /*8c30*/  MOV R70, R70 ;  /* 0x0000004600467202 */ /* 0x000fe20000000f00 */
[----:B------:R-:W-:Y:S01]  /*8c40*/  STSM.16.M88.4 [R66], R96 ;  /* 0x0000006042007844 */ /* 0x000fe20000000200 */
[----:B------:R-:W-:-:S02]  /*8c50*/  F2FP.F16.F32.PACK_AB R92, R105, R104 ;  /* 0x00000068695c723e */ /* 0x000fc400000000ff */
        /* <DEDUP_REMOVED lines=29> */
[----:B------:R-:W-:-:S02]  /*8e30*/  PLOP3.LUT P1, PT, PT, PT, UP1, 0x80, 0x0 ;  /* 0x000000000000781c */ /* 0x000fc40003f2f018 */
[----:B------:R-:W-:Y:S01]  /*8e40*/  PLOP3.LUT P2, PT, PT, PT, UP0, 0x80, 0x0 ;  /* 0x000000000000781c */ /* 0x000fe20003f4f008 */
[----:B------:R1:W-:Y:S01]  /*8e50*/  STSM.16.M88.4 [R32], R144 ;  /* 0x0000009020007844 */ /* 0x0003e20000000200 */
[----:B------:R-:W-:Y:S01]  /*8e60*/  BAR.SYNC.DEFER_BLOCKING 0x1, 0x100 ;  /* 0x0044000000007b1d */ /* 0x000fe20000010000 */
[----:B------:R-:W-:Y:S02]  /*8e70*/  IMAD.U32 R6, RZ, RZ, UR6 ;  /* 0x00000006ff067e24 */ /* 0x000fe4000f8e00ff */
[----:B------:R-:W-:-:S06]  /*8e80*/  IMAD.U32 R7, RZ, RZ, UR7 ;  /* 0x00000007ff077e24 */ /* 0x000fcc000f8e00ff */
[----:B0-----:R-:W2:Y:S04]  /*8e90*/  @P1 LDG.E R0, desc[UR38][R4.64] ;  /* 0x0000002604001981 */ /* 0x001ea8000c1e1900 */
[----:B------:R-:W3:Y:S01]  /*8ea0*/  @P2 LDG.E R6, desc[UR38][R6.64] ;  /* 0x0000002606062981 */ /* 0x000ee2000c1e1900 */
[----:B------:R-:W-:Y:S01]  /*8eb0*/  IMAD R3, R16, 0x40, R2 ;  /* 0x0000004010037824 */ /* 0x000fe200078e0202 */
[----:B------:R-:W-:Y:S01]  /*8ec0*/  UMOV UR4, URZ ;  /* 0x0000003f00047c82 */ /* 0x000fe20008000000 */
[----:B------:R-:W-:Y:S02]  /*8ed0*/  ULDC UR10, c[0x0][0xa88] ;  /* 0x0002a200000a7ab9 */ /* 0x000fe40000000800 */
[----:B------:R-:W-:-:S03]  /*8ee0*/  IMAD.WIDE R34, R3, 0x2, R34 ;  /* 0x0000000203227825 */ /* 0x000fc600078e0222 */
[----:B------:R-:W-:Y:S02]  /*8ef0*/  IADD3 R33, P0, R34, 0x1000, RZ ;  /* 0x0000100022217810 */ /* 0x000fe40007f1e0ff */
        /* <DEDUP_REMOVED lines=9> */
.L_x_3579:
[----:B------:R-:W-:Y:S01]  /*8f90*/  USHF.R.S32.HI UR14, URZ, 0x1f, UR43 ;  /* 0x0000001f3f0e7899 */ /* 0x000fe2000801142b */
[----:B------:R-:W-:Y:S01]  /*8fa0*/  IADD3 R5, P2, R34, 0x3000, RZ ;  /* 0x0000300022057810 */ /* 0x000fe20007f5e0ff */
[----:B------:R-:W-:Y:S01]  /*8fb0*/  ULDC.64 UR12, c[0x0][0xb70] ;  /* 0x0002dc00000c7ab9 */ /* 0x000fe20000000a00 */
[----:B------:R-:W-:Y:S01]  /*8fc0*/  USHF.R.S32.HI UR9, URZ, 0x1f, UR4 ;  /* 0x0000001f3f097899 */ /* 0x000fe20008011404 */
[----:B------:R-:W-:Y:S01]  /*8fd0*/  IMAD.U32 R6, RZ, RZ, UR42 ;  /* 0x0000002aff067e24 */ /* 0x000fe2000f8e00ff */
[----:B------:R-:W-:Y:S01]  /*8fe0*/  UIMAD UR11, UR14, UR12, URZ ;  /* 0x0000000c0e0b72a4 */ /* 0x000fe2000f8e023f */
[----:B------:R-:W-:Y:S01]  /*8ff0*/  LOP3.LUT R4, R5, 0x380, RZ, 0xc0, !PT ;  /* 0x0000038005047812 */ /* 0x000fe200078ec0ff */
[----:B------:R-:W-:Y:S01]  /*9000*/  UMOV UR8, UR4 ;  /* 0x0000000400087c82 */ /* 0x000fe20008000000 */
[----:B------:R-:W-:Y:S01]  /*9010*/  USEL UR45, UR45, URZ, !UP1 ;  /* 0x0000003f2d2d7287 */ /* 0x000fe2000c800000 */
[----:B------:R-:W-:Y:S01]  /*9020*/  IMAD R6, R6, 0x80, R19 ;  /* 0x0000008006067824 */ /* 0x000fe200078e0213 */
[----:B------:R-:W-:Y:S01]  /*9030*/  UIMAD.WIDE.U32 UR6, UR43, UR12, UR8 ;  /* 0x0000000c2b0672a5 */ /* 0x000fe2000f8e0008 */
[----:B------:R-:W-:Y:S01]  /*9040*/  SHF.R.U64 R4, R4, 0x3, RZ ;  /* 0x0000000304047819 */ /* 0x000fe200000012ff */
[----:B------:R-:W-:Y:S01]  /*9050*/  UIMAD UR11, UR43, UR13, UR11 ;  /* 0x0000000d2b0b72a4 */ /* 0x000fe2000f8e020b */
[----:B------:R-:W-:Y:S01]  /*9060*/  LOP3.LUT R32, R33, 0x380, RZ, 0xc0, !PT ;  /* 0x0000038021207812 */ /* 0x000fe200078ec0ff */
[----:B------:R-:W-:Y:S01]  /*9070*/  USEL UR46, UR46, URZ, !UP1 ;  /* 0x0000003f2e2e7287 */ /* 0x000fe2000c800000 */
[----:B------:R-:W-:Y:S01]  /*9080*/  LOP3.LUT R4, R4, R5, RZ, 0x3c, !PT ;  /* 0x0000000504047212 */ /* 0x000fe200078e3cff */
[----:B------:R-:W-:Y:S01]  /*9090*/  ULDC.64 UR12, c[0x0][0xb78] ;  /* 0x0002de00000c7ab9 */ /* 0x000fe20000000a00 */
[----:B------:R-:W-:Y:S01]  /*90a0*/  UIADD3 UR7, UR7, UR11, URZ ;  /* 0x0000000b07077290 */ /* 0x000fe2000fffe03f */
[----:B------:R-:W-:Y:S01]  /*90b0*/  SHF.R.S32.HI R0, RZ, 0x1f, R6 ;  /* 0x0000001fff007819 */ /* 0x000fe20000011406 */
[----:B------:R-:W-:Y:S01]  /*90c0*/  UIMAD UR8, UR45, UR12, URZ ;  /* 0x0000000c2d0872a4 */ /* 0x000fe2000f8e023f */
[----:B------:R-:W-:Y:S01]  /*90d0*/  IADD3 R9, P1, R34, 0x2000, RZ ;  /* 0x0000200022097810 */ /* 0x000fe20007f3e0ff */
[----:B------:R-:W-:Y:S01]  /*90e0*/  UIMAD.WIDE.U32 UR6, UR46, UR12, UR6 ;  /* 0x0000000c2e0672a5 */ /* 0x000fe2000f8e0006 */
[----:B------:R-:W-:Y:S01]  /*90f0*/  SHF.R.U64 R32, R32, 0x3, RZ ;  /* 0x0000000320207819 */ /* 0x000fe200000012ff */
[----:B------:R-:W-:Y:S01]  /*9100*/  UIMAD UR8, UR46, UR13, UR8 ;  /* 0x0000000d2e0872a4 */ /* 0x000fe2000f8e0208 */
[----:B------:R-:W-:-:S02]  /*9110*/  LOP3.LUT R8, R9, 0x380, RZ, 0xc0, !PT ;  /* 0x0000038009087812 */ /* 0x000fc400078ec0ff */
[----:B------:R-:W-:Y:S01]  /*9120*/  LOP3.LUT R32, R32, R33, RZ, 0x3c, !PT ;  /* 0x0000002120207212 */ /* 0x000fe200078e3cff */
[----:B------:R-:W-:Y:S01]  /*9130*/  IMAD.X R33, RZ, RZ, R35, P0 ;  /* 0x000000ffff217224 */ /* 0x000fe200000e0623 */
[----:B------:R-:W-:Y:S01]  /*9140*/  IADD3 R3, P3, R6, UR6, RZ ;  /* 0x0000000606037c10 */ /* 0x000fe2000ff7e0ff */
[----:B------:R-:W-:Y:S01]  /*9150*/  IMAD.U32 R5, RZ, RZ, UR8 ;  /* 0x00000008ff057e24 */ /* 0x000fe2000f8e00ff */
[----:B------:R-:W-:Y:S01]  /*9160*/  SHF.R.U64 R8, R8, 0x3, RZ ;  /* 0x0000000308087819 */ /* 0x000fe200000012ff */
[----:B------:R-:W-:Y:S01]  /*9170*/  ULDC.64 UR12, c[0x0][0xaa0] ;  /* 0x0002a800000c7ab9 */ /* 0x000fe20000000a00 */
[----:B------:R-:W-:Y:S02]  /*9180*/  IADD3 R69, P0, R34, 0x8000, RZ ;  /* 0x0000800022457810 */ /* 0x000fe40007f1e0ff */
[----:B------:R-:W-:Y:S01]  /*9190*/  IADD3.X R0, R0, UR7, R5, P3, !PT ;  /* 0x0000000700007c10 */ /* 0x000fe20009ffe405 */
[----:B------:R-:W-:Y:S01]  /*91a0*/  ULDC.64 UR6, c[0x0][0xb40] ;  /* 0x0002d00000067ab9 */ /* 0x000fe20000000a00 */
[----:B------:R-:W-:Y:S01]  /*91b0*/  IADD3 R61, P6, R34, 0x4000, RZ ;  /* 0x00004000223d7810 */ /* 0x000fe20007fde0ff */
[----:B------:R-:W-:Y:S01]  /*91c0*/  IMAD.X R5, RZ, RZ, R35, P2 ;  /* 0x000000ffff057224 */ /* 0x000fe200010e0623 */
[----:B------:R-:W-:-:S02]  /*91d0*/  LEA R26, P3, R3, UR6, 0x2 ;  /* 0x00000006031a7c11 */ /* 0x000fc4000f8610ff */
[----:B------:R-:W-:Y:S02]  /*91e0*/  IADD3 R45, P5, R34, 0x5000, RZ ;  /* 0x00005000222d7810 */ /* 0x000fe40007fbe0ff */
[----:B------:R-:W-:Y:S01]  /*91f0*/  LEA.HI.X R27, R3, UR7, R0, 0x2, P3 ;  /* 0x00000007031b7c11 */ /* 0x000fe200098f1400 */
[----:B------:R-:W-:Y:S01]  /*9200*/  VIADD R0, R6, 0x8 ;  /* 0x0000000806007836 */ /* 0x000fe20000000000 */
[C---:B------:R-:W-:Y:S02]  /*9210*/  IADD3 R29, P4, R34.reuse, 0x6000, RZ ;  /* 0x00006000221d7810 */ /* 0x040fe40007f9e0ff */
[----:B------:R-:W-:Y:S02]  /*9220*/  IADD3 R13, P3, R34, 0x7000, RZ ;  /* 0x00007000220d7810 */ /* 0x000fe40007f7e0ff */
[----:B------:R-:W-:Y:S01]  /*9230*/  LOP3.LUT R8, R8, R9, RZ, 0x3c, !PT ;  /* 0x0000000908087212 */ /* 0x000fe200078e3cff */
[----:B------:R-:W-:Y:S01]  /*9240*/  IMAD.X R9, RZ, RZ, R35, P1 ;  /* 0x000000ffff097224 */ /* 0x000fe200008e0623 */
[----:B------:R-:W-:-:S02]  /*9250*/  IADD3 R43, P2, R34, 0xa000, RZ ;  /* 0x0000a000222b7810 */ /* 0x000fc40007f5e0ff */
[----:B------:R-:W-:Y:S02]  /*9260*/  IADD3 R57, P1, R34, 0x9000, RZ ;  /* 0x0000900022397810 */ /* 0x000fe40007f3e0ff */
[----:B------:R-:W-:Y:S02]  /*9270*/  LOP3.LUT R68, R69, 0x380, RZ, 0xc0, !PT ;  /* 0x0000038045447812 */ /* 0x000fe400078ec0ff */
[----:B------:R-:W-:Y:S02]  /*9280*/  LOP3.LUT R60, R61, 0x380, RZ, 0xc0, !PT ;  /* 0x000003803d3c7812 */ /* 0x000fe400078ec0ff */
        /* <DEDUP_REMOVED lines=26> */
[C---:B------:R-:W-:Y:S02]  /*9430*/  IADD3 R73, P5, R34.reuse, 0xc000, RZ ;  /* 0x0000c00022497810 */ /* 0x040fe40007fbe0ff */
[C---:B------:R-:W-:Y:S02]  /*9440*/  IADD3 R65, P4, R34.reuse, 0xd000, RZ ;  /* 0x0000d00022417810 */ /* 0x040fe40007f9e0ff */
[----:B------:R-:W-:Y:S02]  /*9450*/  IADD3 R49, P3, R34, 0xe000, RZ ;  /* 0x0000e00022317810 */ /* 0x000fe40007f7e0ff */
[----:B------:R-:W-:Y:S01]  /*9460*/  LOP3.LUT R56, R56, R57, RZ, 0x3c, !PT ;  /* 0x0000003938387212 */ /* 0x000fe200078e3cff */
[----:B------:R-:W-:Y:S01]  /*9470*/  IMAD.X R57, RZ, RZ, R35, P1 ;  /* 0x000000ffff397224 */ /* 0x000fe200008e0623 */
[----:B------:R-:W-:-:S02]  /*9480*/  IADD3 R3, P2, R34, 0xf000, RZ ;  /* 0x0000f00022037810 */ /* 0x000fc40007f5e0ff */
[----:B------:R-:W-:Y:S02]  /*9490*/  ISETP.GE.OR P1, PT, R6, UR10, P0 ;  /* 0x0000000a06007c0c */ /* 0x000fe40008726670 */
[----:B------:R-:W-:Y:S01]  /*94a0*/  LOP3.LUT R24, R25, 0x380, RZ, 0xc0, !PT ;  /* 0x0000038019187812 */ /* 0x000fe200078ec0ff */
[----:B------:R-:W-:Y:S01]  /*94b0*/  IMAD.X R37, RZ, RZ, R35, P2 ;  /* 0x000000ffff257224 */ /* 0x000fe200010e0623 */
[----:B------:R-:W-:Y:S02]  /*94c0*/  LOP3.LUT R72, R73, 0x380, RZ, 0xc0, !PT ;  /* 0x0000038049487812 */ /* 0x000fe400078ec0ff */
[----:B------:R-:W-:Y:S02]  /*94d0*/  LOP3.LUT R64, R65, 0x380, RZ, 0xc0, !PT ;  /* 0x0000038041407812 */ /* 0x000fe400078ec0ff */
[----:B------:R-:W-:Y:S02]  /*94e0*/  LOP3.LUT R48, R49, 0x380, RZ, 0xc0, !PT ;  /* 0x0000038031307812 */ /* 0x000fe400078ec0ff */
[----:B------:R-:W-:-:S02]  /*94f0*/  LOP3.LUT R53, R34, 0x380, RZ, 0xc0, !PT ;  /* 0x0000038022357812 */ /* 0x000fc400078ec0ff */
[----:B------:R-:W-:Y:S01]  /*9500*/  ISETP.GE.OR P0, PT, R0, UR10, P0 ;  /* 0x0000000a00007c0c */ /* 0x000fe20008706670 */
[----:B------:R-:W-:Y:S01]  /*9510*/  UIMAD UR6, UR9, UR12, URZ ;  /* 0x0000000c090672a4 */ /* 0x000fe2000f8e023f */
[----:B------:R-:W-:Y:S01]  /*9520*/  LOP3.LUT R0, R3, 0x380, RZ, 0xc0, !PT ;  /* 0x0000038003007812 */ /* 0x000fe200078ec0ff */
[----:B------:R0:W-:Y:S01]  /*9530*/  @!P1 STG.E desc[UR38][R26.64], R21 ;  /* 0x000000151a009986 */ /* 0x0001e2000c101926 */
[----:B------:R-:W-:Y:S01]  /*9540*/  SHF.R.U64 R24, R24, 0x3, RZ ;  /* 0x0000000318187819 */ /* 0x000fe200000012ff */
[----:B------:R-:W-:Y:S01]  /*9550*/  ULDC.64 UR8, c[0x0][0xae0] ;  /* 0x0002b80000087ab9 */ /* 0x000fe20000000a00 */
[----:B------:R-:W-:Y:S02]  /*9560*/  SHF.R.U64 R72, R72, 0x3, RZ ;  /* 0x0000000348487819 */ /* 0x000fe400000012ff */
[----:B------:R-:W-:Y:S02]  /*9570*/  SHF.R.U64 R64, R64, 0x3, RZ ;  /* 0x0000000340407819 */ /* 0x000fe400000012ff */
[----:B------:R-:W-:-:S02]  /*9580*/  SHF.R.U64 R48, R48, 0x3, RZ ;  /* 0x0000000330307819 */ /* 0x000fc400000012ff */
[----:B------:R-:W-:Y:S01]  /*9590*/  SHF.R.U64 R53, R53, 0x3, RZ ;  /* 0x0000000335357819 */ /* 0x000fe200000012ff */
[----:B------:R1:W-:Y:S01]  /*95a0*/  @!P0 STG.E desc[UR38][R26.64+0x20], R40 ;  /* 0x000020281a008986 */ /* 0x0003e2000c101926 */
        /* <DEDUP_REMOVED lines=12> */
[----:B0-----:R-:W-:Y:S01]  /*9670*/  IMAD.U32 R21, RZ, RZ, UR12 ;  /* 0x0000000cff157e24 */ /* 0x001fe2000f8e00ff */
[----:B------:R-:W-:Y:S01]  /*9680*/  SHF.R.S32.HI R3, RZ, 0x1f, R2 ;  /* 0x0000001fff037819 */ /* 0x000fe20000011402 */
[----:B------:R-:W5:Y:S01]  /*9690*/  LD.E.128 R32, desc[UR38][R32.64] ;  /* 0x0000002620207980 */ /* 0x000f62000c101d00 */
[----:B------:R-:W-:-:S03]  /*96a0*/  UIMAD UR6, UR4, UR13, UR6 ;  /* 0x0000000d040672a4 */ /* 0x000fc6000f8e0206 */
[----:B------:R-:W5:Y:S01]  /*96b0*/  LD.E.128 R52, desc[UR38][R52.64] ;  /* 0x0000002634347980 */ /* 0x000f62000c101d00 */
[----:B------:R-:W-:-:S03]  /*96c0*/  IMAD.WIDE.U32 R20, R21, UR4, R2 ;  /* 0x0000000415147c25 */ /* 0x000fc6000f8e0002 */
        /* <DEDUP_REMOVED lines=8> */
[----:B-1----:R-:W5:Y:S04]  /*9750*/  LD.E.128 R40, desc[UR38][R42.64] ;  /* 0x000000262a287980 */ /* 0x002f68000c101d00 */
        /* <DEDUP_REMOVED lines=12> */
[----:B------:R-:W-:Y:S01]  /*9820*/  VIADD R21, R21, UR6 ;  /* 0x0000000615157c36 */ /* 0x000fe20008000000 */
[----:B------:R-:W-:Y:S01]  /*9830*/  UIMAD UR10, UR42, -0x80, UR10 ;  /* 0xffffff802a0a78a4 */ /* 0x000fe2000f8e020a */
[----:B------:R-:W-:Y:S01]  /*9840*/  IMAD.U32 R3, RZ, RZ, UR8 ;  /* 0x00000008ff037e24 */ /* 0x000fe2000f8e00ff */
[----:B------:R-:W-:Y:S01]  /*9850*/  UIMAD UR4, UR43, UR9, UR4 ;  /* 0x000000092b0472a4 */ /* 0x000fe2000f8e0204 */
[----:B------:R-:W-:-:S02]  /*9860*/  ULDC.64 UR6, c[0x0][0xae8] ;  /* 0x0002ba0000067ab9 */ /* 0x000fc40000000a00 */
[----:B------:R-:W-:Y:S01]  /*9870*/  IMAD.WIDE.U32 R20, R3, UR43, R20 ;  /* 0x0000002b03147c25 */ /* 0x000fe2000f8e0014 */
[----:B------:R-:W-:-:S03]  /*9880*/  ISETP.GE.AND P3, PT, R16, UR10, PT ;  /* 0x0000000a10007c0c */ /* 0x000fc6000bf66270 */
[----:B------:R-:W-:Y:S01]  /*9890*/  VIADD R21, R21, UR4 ;  /* 0x0000000415157c36 */ /* 0x000fe20008000000 */
[----:B------:R-:W-:Y:S01]  /*98a0*/  UIMAD UR4, UR45, UR6, URZ ;  /* 0x000000062d0472a4 */ /* 0x000fe2000f8e023f */
[----:B------:R-:W-:Y:S02]  /*98b0*/  VIADD R102, R102, 0x22820 ;  /* 0x0002282066667836 */ /* 0x000fe40000000000 */
[----:B------:R-:W-:Y:S02]  /*98c0*/  VIADD R17, R16, 0x60 ;  /* 0x0000006010117836 */ /* 0x000fe40000000000 */
[----:B------:R-:W-:Y:S01]  /*98d0*/  IMAD.U32 R79, RZ, RZ, UR6 ;  /* 0x00000006ff4f7e24 */ /* 0x000fe2000f8e00ff */
[----:B------:R-:W-:Y:S01]  /*98e0*/  UIMAD UR4, UR46, UR7, UR4 ;  /* 0x000000072e0472a4 */ /* 0x000fe2000f8e0204 */
[----:B------:R-:W-:Y:S02]  /*98f0*/  PRMT R102, RZ, 0x654, R102 ;  /* 0x00000654ff667816 */ /* 0x000fe40000000066 */
[----:B------:R-:W-:Y:S01]  /*9900*/  IMAD.WIDE.U32 R78, R79, UR46, R20 ;  /* 0x0000002e4f4e7c25 */ /* 0x000fe2000f8e0014 */
[----:B------:R-:W-:-:S02]  /*9910*/  ISETP.GE.AND P2, PT, R17, UR10, PT ;  /* 0x0000000a11007c0c */ /* 0x000fc4000bf46270 */
[--C-:B------:R-:W-:Y:S01]  /*9920*/  SHF.R.S32.HI R17, RZ, 0x1f, R16.reuse ;  /* 0x0000001fff117819 */ /* 0x100fe20000011410 */
[C---:B------:R-:W-:Y:S01]  /*9930*/  VIADD R0, R16.reuse, 0x20 ;  /* 0x0000002010007836 */ /* 0x040fe20000000000 */
[----:B0-----:R0:W-:Y:S01]  /*9940*/  SYNCS.ARRIVE.TRANS64.RED.A1T0 RZ, [R102+URZ], RZ ;  /* 0x000000ff66ff79a7 */ /* 0x0011e2000810043f */
[----:B------:R-:W-:Y:S01]  /*9950*/  VIADD R3, R16, 0x40 ;  /* 0x0000004010037836 */ /* 0x000fe20000000000 */
[----:B------:R-:W-:Y:S01]  /*9960*/  BSSY B1, `(.L_x_3580) ;  /* 0x000001d000017945 */ /* 0x000fe20003800000 */
[----:B------:R-:W-:Y:S02]  /*9970*/  IMAD.U32 R77, RZ, RZ, UR42 ;  /* 0x0000002aff4d7e24 */ /* 0x000fe4000f8e00ff */
[----:B------:R-:W-:Y:S01]  /*9980*/  VIADD R83, R79, UR4 ;  /* 0x000000044f537c36 */ /* 0x000fe20008000000 */
[----:B------:R-:W-:Y:S01]  /*9990*/  ISETP.GE.AND P0, PT, R0, UR10, PT ;  /* 0x0000000a00007c0c */ /* 0x000fe2000bf06270 */
[----:B------:R-:W-:Y:S01]  /*99a0*/  IMAD.WIDE R76, R77, 0x80, R16 ;  /* 0x000000804d4c7825 */ /* 0x000fe200078e0210 */
[----:B------:R-:W-:Y:S01]  /*99b0*/  ISETP.GE.AND P1, PT, R3, UR10, PT ;  /* 0x0000000a03007c0c */ /* 0x000fe2000bf26270 */
[----:B0-----:R-:W-:-:S12]  /*99c0*/  @P3 BRA `(.L_x_3581) ;  /* 0x0000000000583947 */ /* 0x001fd80003800000 */
        /* <DEDUP_REMOVED lines=22> */
.L_x_3581:
[----:B------:R-:W-:Y:S05]  /*9b30*/  BSYNC B1 ;  /* 0x0000000000017941 */ /* 0x000fea0003800000 */
.L_x_3580:
        /* <DEDUP_REMOVED lines=14> */
[----:B0----5:R-:W-:Y:S02]  /*9c20*/  VIADD R52, R2, 0xc0 ;  /* 0x000000c002347836 */ /* 0x021fe40000000000 */
        /* <DEDUP_REMOVED lines=11> */
.L_x_3583:
[----:B------:R-:W-:Y:S05]  /*9ce0*/  BSYNC B1 ;  /* 0x0000000000017941 */ /* 0x000fea0003800000 */
.L_x_3582:
        /* <DEDUP_REMOVED lines=14> */
[----:B-1---5:R-:W-:Y:S02]  /*9dd0*/  VIADD R32, R2, 0xc0 ;  /* 0x000000c002207836 */ /* 0x022fe40000000000 */
        /* <DEDUP_REMOVED lines=11> */
.L_x_3585:
[----:B------:R-:W-:Y:S05]  /*9e90*/  BSYNC B1 ;  /* 0x0000000000017941 */ /* 0x000fea0003800000 */
.L_x_3584:
        /* <DEDUP_REMOVED lines=27> */
.L_x_3578:
[----:B------:R-:W-:Y:S01]  /*a050*/  ULDC.64 UR6, c[0x0][0xbe0] ;  /* 0x0002f80000067ab9 */ /* 0x000fe20000000a00 */
[----:B------:R-:W-:Y:S02]  /*a060*/  USHF.L.U32 UR4, UR46, 0x2, URZ ;  /* 0x000000022e047899 */ /* 0x000fe4000800063f */
[----:B------:R-:W-:Y:S01]  /*a070*/  UISETP.NE.U32.AND UP0, UPT, UR6, URZ, UPT ;  /* 0x0000003f0600728c */ /* 0x000fe2000bf05070 */
[----:B------:R-:W-:Y:S01]  /*a080*/  ULDC.64 UR8, c[0x0][0xbd8] ;  /* 0x0002f60000087ab9 */ /* 0x000fe20000000a00 */
[----:B------:R-:W-:Y:S02]  /*a090*/  USHF.L.U64.HI UR10, UR46, 0x2, UR45 ;  /* 0x000000022e0a7899 */ /* 0x000fe4000801022d */
[----:B------:R-:W-:Y:S02]  /*a0a0*/  UISETP.NE.AND.EX UP1, UPT, UR7, URZ, UPT, UP0 ;  /* 0x0000003f0700728c */ /* 0x000fe4000bf25300 */
[----:B------:R-:W-:-:S04]  /*a0b0*/  UISETP.NE.U32.AND UP0, UPT, UR8, URZ, UPT ;  /* 0x0000003f0800728c */ /* 0x000fc8000bf05070 */
[----:B------:R-:W-:Y:S01]  /*a0c0*/  PLOP3.LUT P2, PT, PT, PT, UP1, 0x80, 0x0 ;  /* 0x000000000000781c */ /* 0x000fe20003f4f018 */
[----:B------:R-:W-:-:S04]  /*a0d0*/  UISETP.NE.AND.EX UP0, UPT, UR9, URZ, UPT, UP0 ;  /* 0x0000003f0900728c */ /* 0x000fc8000bf05300 */
[----:B------:R-:W-:Y:S02]  /*a0e0*/  @UP1 UIADD3 UR6, UP2, UR4, UR6, URZ ;  /* 0x0000000604061290 */ /* 0x000fe4000ff5e03f */
[----:B------:R-:W-:Y:S02]  /*a0f0*/  PLOP3.LUT P1, PT, PT, PT, UP0, 0x80, 0x0 ;  /* 0x000000000000781c */ /* 0x000fe40003f2f008 */
[----:B------:R-:W-:Y:S02]  /*a100*/  @UP1 UIADD3.X UR7, UR10, UR7, URZ, UP2, !UPT ;  /* 0x000000070a071290 */ /* 0x000fe400097fe43f */
[----:B------:R-:W-:Y:S01]  /*a110*/  UIADD3 UR4, UP1, UR4, UR8, URZ ;  /* 0x0000000804047290 */ /* 0x000fe2000ff3e03f */
[----:B------:R-:W-:-:S03]  /*a120*/  IMAD.U32 R6, RZ, RZ, UR6 ;  /* 0x00000006ff067e24 */ /* 0x000fc6000f8e00ff */
[----:B------:R-:W-:Y:S01]  /*a130*/  IMAD.U32 R7, RZ, RZ, UR7 ;  /* 0x00000007ff077e24 */ /* 0x000fe2000f8e00ff */
[----:B------:R-:W-:Y:S01]  /*a140*/  UIADD3.X UR6, UR10, UR9, URZ, UP1, !UPT ;  /* 0x000000090a067290 */ /* 0x000fe20008ffe43f */
[----:B------:R-:W-:-:S03]  /*a150*/  IMAD.MOV.U32 R9, RZ, RZ, RZ ;  /* 0x000000ffff097224 */ /* 0x000fc600078e00ff */
[----:B------:R-:W2:Y:S01]  /*a160*/  @P2 LDG.E R6, desc[UR38][R6.64] ;  /* 0x0000002606062981 */ /* 0x000ea2000c1e1900 */
[----:B------:R-:W-:Y:S02]  /*a170*/  IMAD.U32 R4, RZ, RZ, UR4 ;  /* 0x00000004ff047e24 */ /* 0x000fe4000f8e00ff */
[----:B------:R-:W-:-:S05]  /*a180*/  IMAD.U32 R5, RZ, RZ, UR6 ;  /* 0x00000006ff057e24 */ /* 0x000fca000f8e00ff */
[----:B------:R0:W5:Y:S01]  /*a190*/  @P1 LDG.E R9, desc[UR38][R4.64] ;  /* 0x0000002604091981 */ /* 0x000162000c1e1900 */
[----:B------:R-:W-:Y:S01]  /*a1a0*/  ULDC UR4, c[0x0][0xa88] ;  /* 0x0002a20000047ab9 */ /* 0x000fe20000000800 */
        /* <DEDUP_REMOVED lines=9> */
.L_x_3587:
        /* <DEDUP_REMOVED lines=32> */
.L_x_3589:
[----:B------:R-:W-:Y:S05]  /*a440*/  BSYNC B1 ;  /* 0x0000000000017941 */ /* 0x000fea0003800000 */
.L_x_3588:
[----:B------:R-:W-:Y:S01]  /*a450*/  ULDC.64 UR6, c[0x0][0xaa0] ;  /* 0x0002a80000067ab9 */ /* 0x000fe20000000a00 */
[----:B0-----:R-:W-:Y:S01]  /*a460*/  IMAD.MOV.U32 R3, RZ, RZ, R11 ;  /* 0x000000ffff037224 */ /* 0x001fe200078e000b */
[----:B------:R-:W-:Y:S01]  /*a470*/  ULDC.64 UR10, c[0x0][0xae0] ;  /* 0x0002b800000a7ab9 */ /* 0x000fe20000000a00 */
[----:B------:R-:W-:Y:S01]  /*a480*/  IMAD R0, R8, UR6, RZ ;  /* 0x0000000608007c24 */ /* 0x000fe2000f8e02ff */
[----:B------:R-:W-:Y:S01]  /*a490*/  BSSY B1, `(.L_x_3590) ;  /* 0x0000031000017945 */ /* 0x000fe20003800000 */
[----:B------:R-:W-:Y:S01]  /*a4a0*/  IMAD.WIDE.U32 R4, R9, UR6, R2 ;  /* 0x0000000609047c25 */ /* 0x000fe2000f8e0002 */
[----:B------:R-:W-:-:S03]  /*a4b0*/  UIMAD UR6, UR8, UR10, URZ ;  /* 0x0000000a080672a4 */ /* 0x000fc6000f8e023f */
[----:B------:R-:W-:Y:S01]  /*a4c0*/  IMAD R9, R9, UR7, R0 ;  /* 0x0000000709097c24 */ /* 0x000fe2000f8e0200 */
[----:B------:R-:W-:Y:S01]  /*a4d0*/  UIMAD UR7, UR42, -0x80, UR4 ;  /* 0xffffff802a0778a4 */ /* 0x000fe2000f8e0204 */
[----:B------:R-:W-:Y:S01]  /*a4e0*/  IMAD.U32 R3, RZ, RZ, UR10 ;  /* 0x0000000aff037e24 */ /* 0x000fe2000f8e00ff */
[----:B------:R-:W-:Y:S01]  /*a4f0*/  UIMAD UR6, UR43, UR11, UR6 ;  /* 0x0000000b2b0672a4 */ /* 0x000fe2000f8e0206 */
[----:B------:R-:W-:Y:S01]  /*a500*/  IMAD.IADD R5, R5, 0x1, R9 ;  /* 0x0000000105057824 */ /* 0x000fe200078e0209 */
[----:B------:R-:W-:Y:S01]  /*a510*/  ULDC.64 UR8, c[0x0][0xae8] ;  /* 0x0002ba0000087ab9 */ /* 0x000fe20000000a00 */
[C---:B------:R-:W-:Y:S01]  /*a520*/  VIADD R0, R16.reuse, 0x20 ;  /* 0x0000002010007836 */ /* 0x040fe20000000000 */
[----:B------:R-:W-:Y:S01]  /*a530*/  ISETP.GE.AND P2, PT, R16, UR7, PT ;  /* 0x0000000710007c0c */ /* 0x000fe2000bf46270 */
[----:B------:R-:W-:Y:S01]  /*a540*/  IMAD.WIDE.U32 R4, R3, UR43, R4 ;  /* 0x0000002b03047c25 */ /* 0x000fe2000f8e0004 */
[----:B------:R-:W-:Y:S01]  /*a550*/  UIMAD UR4, UR45, UR8, URZ ;  /* 0x000000082d0472a4 */ /* 0x000fe2000f8e023f */
[----:B------:R-:W-:-:S02]  /*a560*/  SHF.R.S32.HI R9, RZ, 0x1f, R16 ;  /* 0x0000001fff097819 */ /* 0x000fc40000011410 */
[----:B------:R-:W-:Y:S01]  /*a570*/  VIADD R5, R5, UR6 ;  /* 0x0000000605057c36 */ /* 0x000fe20008000000 */
[----:B------:R-:W-:Y:S01]  /*a580*/  UIMAD UR4, UR46, UR9, UR4 ;  /* 0x000000092e0472a4 */ /* 0x000fe2000f8e0204 */
        /* <DEDUP_REMOVED lines=33> */
.L_x_3591:
[----:B------:R-:W-:Y:S05]  /*a7a0*/  BSYNC B1 ;  /* 0x0000000000017941 */ /* 0x000fea0003800000 */
.L_x_3590:
        /* <DEDUP_REMOVED lines=20> */
[----:B0-----:R-:W-:Y:S01]  /*a8f0*/  LEA R12, P1, R4, UR8, 0x1 ;  /* 0x00000008040c7c11 */ /* 0x001fe2000f8208ff */
[----:B------:R-:W-:-:S05]  /*a900*/  IMAD.IADD R3, R5, 0x1, R3 ;  /* 0x0000000105037824 */ /* 0x000fca00078e0203 */
[----:B------:R-:W-:-:S05]  /*a910*/  LEA.HI.X R13, R4, UR9, R3, 0x1, P1 ;  /* 0x00000009040d7c11 */ /* 0x000fca00088f0c03 */
[----:B------:R1:W-:Y:S04]  /*a920*/  @!P3 STG.E.128 desc[UR38][R12.64], RZ ;  /* 0x000000ff0c00b986 */ /* 0x0003e8000c101d26 */
[----:B------:R1:W-:Y:S04]  /*a930*/  @!P4 STG.E.128 desc[UR38][R12.64+0x80], RZ ;  /* 0x000080ff0c00c986 */ /* 0x0003e8000c101d26 */
[----:B------:R1:W-:Y:S04]  /*a940*/  @!P5 STG.E.128 desc[UR38][R12.64+0x100], RZ ;  /* 0x000100ff0c00d986 */ /* 0x0003e8000c101d26 */
[----:B------:R1:W-:Y:S02]  /*a950*/  @!P6 STG.E.128 desc[UR38][R12.64+0x180], RZ ;  /* 0x000180ff0c00e986 */ /* 0x0003e4000c101d26 */
.L_x_3593:
[----:B------:R-:W-:Y:S05]  /*a960*/  BSYNC B1 ;  /* 0x0000000000017941 */ /* 0x000fea0003800000 */
.L_x_3592:
        /* <DEDUP_REMOVED lines=19> */
[----:B01----:R-:W-:Y:S01]  /*aaa0*/  LEA R12, P0, R4, UR8, 0x1 ;  /* 0x00000008040c7c11 */ /* 0x003fe2000f8008ff */
[----:B------:R-:W-:-:S05]  /*aab0*/  IMAD.IADD R3, R5, 0x1, R3 ;  /* 0x0000000105037824 */ /* 0x000fca00078e0203 */
[----:B------:R-:W-:-:S05]  /*aac0*/  LEA.HI.X R13, R4, UR9, R3, 0x1, P0 ;  /* 0x00000009040d7c11 */ /* 0x000fca00080f0c03 */
[----:B------:R2:W-:Y:S04]  /*aad0*/  @!P1 STG.E.128 desc[UR38][R12.64], RZ ;  /* 0x000000ff0c009986 */ /* 0x0005e8000c101d26 */
[----:B------:R2:W-:Y:S04]  /*aae0*/  @!P3 STG.E.128 desc[UR38][R12.64+0x80], RZ ;  /* 0x000080ff0c00b986 */ /* 0x0005e8000c101d26 */
[----:B------:R2:W-:Y:S04]  /*aaf0*/  @!P4 STG.E.128 desc[UR38][R12.64+0x100], RZ ;  /* 0x000100ff0c00c986 */ /* 0x0005e8000c101d26 */
[----:B------:R2:W-:Y:S02]  /*ab00*/  @!P5 STG.E.128 desc[UR38][R12.64+0x180], RZ ;  /* 0x000180ff0c00d986 */ /* 0x0005e4000c101d26 */
.L_x_3595:
[----:B------:R-:W-:Y:S05]  /*ab10*/  BSYNC B1 ;  /* 0x0000000000017941 */ /* 0x000fea0003800000 */
.L_x_3594:
        /* <DEDUP_REMOVED lines=25> */
.L_x_3586:
[----:B------:R-:W-:Y:S05]  /*acb0*/  BSYNC B0 ;  /* 0x0000000000007941 */ /* 0x000fea0003800000 */
.L_x_3577:
[----:B------:R-:W-:Y:S02]  /*acc0*/  ULDC UR4, c[0x0][0xc14] ;  /* 0x0003050000047ab9 */ /* 0x000fe40000000800 */
[----:B------:R-:W-:-:S13]  /*acd0*/  ISETP.GE.AND P0, PT, R111, UR4, PT ;  /* 0x000000046f007c0c */ /* 0x000fda000bf06270 */
[----:B------:R-:W-:Y:S05]  /*ace0*/  @!P0 BRA `(.L_x_3596) ;  /* 0xffffff6000248947 */ /* 0x000fea000383ffff */
[----:B------:R-:W-:Y:S05]  /*acf0*/  EXIT ;  /* 0x000000000000794d */ /* 0x000fea0003800000 */
.L_x_3541:
        /* <DEDUP_REMOVED lines=61> */
.L_x_3601:
        /* <DEDUP_REMOVED lines=15> */
.L_x_3600:
[----:B------:R-:W-:Y:S05]  /*b1c0*/  BSYNC B0 ;  /* 0x0000000000007941 */ /* 0x000fea0003800000 */
.L_x_3599:
[----:B0----5:R-:W0:Y:S01]  /*b1d0*/  SHFL.UP PT, R2, R8, 0x1, RZ ;  /* 0x0420000008027989 */ /* 0x021e2200000e00ff */
        /* <DEDUP_REMOVED lines=24> */
.L_x_3597:
        /* <DEDUP_REMOVED lines=20> */
.L_x_3602:
[----:B-1----:R-:W-:Y:S01]  /*b4a0*/  IMAD.MOV R2, RZ, RZ, -R3 ;  /* 0x000000ffff027224 */ /* 0x002fe200078e0a03 */
[----:B--2---:R-:W-:Y:S01]  /*b4b0*/  IABS R4, R6 ;  /* 0x0000000600047213 */ /* 0x004fe20000000000 */
[----:B---3--:R-:W-:Y:S02]  /*b4c0*/  IMAD R16, R16, UR4, R7 ;  /* 0x0000000410107c24 */ /* 0x008fe4000f8e0207 */
[----:B------:R-:W-:Y:S02]  /*b4d0*/  IMAD R5, R2, R11, RZ ;  /* 0x0000000b02057224 */ /* 0x000fe400078e02ff */
[----:B------:R-:W-:Y:S02]  /*b4e0*/  IMAD.MOV.U32 R2, RZ, RZ, RZ ;  /* 0x000000ffff027224 */ /* 0x000fe400078e00ff */
[----:B------:R-:W-:Y:S02]  /*b4f0*/  IMAD.MOV R4, RZ, RZ, -R4 ;  /* 0x000000ffff047224 */ /* 0x000fe400078e0a04 */
[----:B------:R-:W-:Y:S01]  /*b500*/  IMAD.HI.U32 R2, R3, R5, R2 ;  /* 0x0000000503027227 */ /* 0x000fe200078e0002 */
[----:B------:R-:W-:-:S04]  /*b510*/  IADD3 R5, -R16, UR6, RZ ;  /* 0x0000000610057c10 */ /* 0x000fc8000fffe1ff */
        /* <DEDUP_REMOVED lines=48> */
.L_x_3598:
[----:B------:R-:W-:Y:S02]  /*b820*/  IMAD.MOV.U32 R17, RZ, RZ, RZ ;  /* 0x000000ffff117224 */ /* 0x000fe400078e00ff */
[----:B------:R-:W-:Y:S02]  /*b830*/  IMAD.U32 R16, RZ, RZ, UR6 ;  /* 0x00000006ff107e24 */ /* 0x000fe4000f8e00ff */
[----:B------:R-:W-:-:S07]  /*b840*/  IMAD.MOV.U32 R18, RZ, RZ, RZ ;  /* 0x000000ffff127224 */ /* 0x000fce00078e00ff */
.L_x_3603:
[----:B------:R-:W1:Y:S01]  /*b850*/  S2R R2, SR_TID.X ;  /* 0x0000000000027919 */ /* 0x000e620000002100 */
        /* <DEDUP_REMOVED lines=11> */
[----:B------:R1:W-:Y:S03]  /*b910*/  STL [R1], RZ ;  /* 0x000000ff01007387 */ /* 0x0003e60000100800 */
[----:B------:R-:W-:Y:S05]  /*b920*/  @P0 BRA `(.L_x_3604) ;  /* 0x0000003800f40947 */ /* 0x000fea0003800000 */
[----:B-1----:R-:W-:Y:S01]  /*b930*/  IMAD.MOV.U32 R0, RZ, RZ, 0x1 ;  /* 0x00000001ff007424 */ /* 0x002fe200078e00ff */
[----:B------:R1:W-:Y:S01]  /*b940*/  STL [R1], RZ ;  /* 0x000000ff01007387 */ /* 0x0003e20000100800 */
[----:B------:R-:W-:Y:S01]  /*b950*/  ULDC UR37, c[0x0][0xc] ;  /* 0x0000030000257ab9 */ /* 0x000fe20000000800 */
[----:B------:R-:W-:Y:S02]  /*b960*/  ULDC.64 UR40, c[0x0][0x198] ;  /* 0x0000660000287ab9 */ /* 0x000fe40000000a00 */
[----:B------:R1:W-:Y:S04]  /*b970*/  STL [R1+0x4], R0 ;  /* 0x0000040001007387 */ /* 0x0003e80000100800 */
[----:B------:R1:W-:Y:S02]  /*b980*/  STL [R1+0x20], RZ ;  /* 0x000020ff01007387 */ /* 0x0003e40000100800 */
.L_x_3669:
[----:B--2---:R-:W2:Y:S02]  /*b990*/  LDC.64 R2, c[0x0][0xc60] ;  /* 0x00031800ff027b82 */ /* 0x004ea40000000a00 */
[----:B--2---:R-:W-:-:S05]  /*b9a0*/  IMAD.WIDE R2, R19, 0x4, R2 ;  /* 0x0000000413027825 */ /* 0x004fca00078e0202 */
[----:B------:R-:W2:Y:S01]  /*b9b0*/  LDG.E R5, desc[UR38][R2.64] ;  /* 0x0000002602057981 */ /* 0x000ea2000c1e1900 */
[----:B------:R-:W-:Y:S05]  /*b9c0*/  YIELD ;  /* 0x0000000000007946 */ /* 0x000fea0003800000 */
[----:B------:R-:W-:Y:S01]  /*b9d0*/  ULDC.64 UR4, c[0x0][0xa28] ;  /* 0x00028a0000047ab9 */ /* 0x000fe20000000a00 */
[----:B-1----:R-:W-:Y:S01]  /*b9e0*/  IMAD.MOV.U32 R0, RZ, RZ, RZ ;  /* 0x000000ffff007224 */ /* 0x002fe200078e00ff */
[----:B------:R-:W-:Y:S01]  /*b9f0*/  ISETP.NE.U32.AND P0, PT, RZ, UR4, PT ;  /* 0x00000004ff007c0c */ /* 0x000fe2000bf05070 */
[----:B------:R-:W-:Y:S01]  /*ba00*/  IMAD.MOV.U32 R6, RZ, RZ, RZ ;  /* 0x000000ffff067224 */ /* 0x000fe200078e00ff */
[----:B------:R-:W-:-:S02]  /*ba10*/  ULDC.64 UR6, c[0x0][0xa08] ;  /* 0x0002820000067ab9 */ /* 0x000fc40000000a00 */
[----:B------:R-:W-:Y:S02]  /*ba20*/  ISETP.NE.AND.EX P0, PT, RZ, UR5, PT, P0 ;  /* 0x00000005ff007c0c */ /* 0x000fe4000bf05300 */
[----:B--2---:R-:W-:Y:S01]  /*ba30*/  SHF.R.S32.HI R4, RZ, 0x1f, R5 ;  /* 0x0000001fff047819 */ /* 0x004fe20000011405 */
[----:B------:R-:W-:-:S10]  /*ba40*/  IMAD.SHL.U32 R11, R5, 0x4, RZ ;  /* 0x00000004050b7824 */ /* 0x000fd400078e00ff */
[C---:B------:R-:W-:Y:S01]  /*ba50*/  @P0 LEA R2, P1, R5.reuse, UR4, 0x2 ;  /* 0x0000000405020c11 */ /* 0x040fe2000f8210ff */
[----:B------:R1:W-:Y:S03]  /*ba60*/  STL [R1+0x10], R5 ;  /* 0x0000100501007387 */ /* 0x0003e60000100800 */
[C-C-:B------:R-:W-:Y:S01]  /*ba70*/  @P0 LEA.HI.X R3, R5.reuse, UR5, R4.reuse, 0x2, P1 ;  /* 0x0000000505030c11 */ /* 0x140fe200088f1404 */
[----:B------:R-:W-:Y:S02]  /*ba80*/  ULDC.64 UR4, c[0x0][0xa18] ;  /* 0x0002860000047ab9 */ /* 0x000fe40000000a00 */
[----:B------:R-:W-:Y:S02]  /*ba90*/  ISETP.NE.U32.AND P1, PT, RZ, UR4, PT ;  /* 0x00000004ff007c0c */ /* 0x000fe4000bf25070 */
[----:B------:R2:W5:Y:S01]  /*baa0*/  @P0 LDG.E R0, desc[UR38][R2.64] ;  /* 0x0000002602000981 */ /* 0x000562000c1e1900 */
[----:B------:R-:W-:-:S02]  /*bab0*/  SHF.L.U64.HI R10, R5, 0x2, R4 ;  /* 0x00000002050a7819 */ /* 0x000fc40000010204 */
[----:B------:R-:W-:Y:S01]  /*bac0*/  ISETP.NE.AND.EX P1, PT, RZ, UR5, PT, P1 ;  /* 0x00000005ff007c0c */ /* 0x000fe2000bf25310 */
[----:B------:R-:W-:Y:S04]  /*bad0*/  STL [R1+0x18], R11 ;  /* 0x0000180b01007387 */ /* 0x000fe80000100800 */
[----:B------:R-:W-:Y:S08]  /*bae0*/  STL [R1+0x1c], R10 ;  /* 0x00001c0a01007387 */ /* 0x000ff00000100800 */
[----:B------:R-:W-:-:S04]  /*baf0*/  @P1 IADD3 R8, P0, R11, UR4, RZ ;  /* 0x000000040b081c10 */ /* 0x000fc8000ff1e0ff */
[C---:B------:R-:W-:Y:S01]  /*bb00*/  @P1 IADD3.X R9, R10.reuse, UR5, RZ, P0, !PT ;  /* 0x000000050a091c10 */ /* 0x040fe200087fe4ff */
[----:B------:R-:W-:Y:S02]  /*bb10*/  ULDC.64 UR4, c[0x0][0xa00] ;  /* 0x0002800000047ab9 */ /* 0x000fe40000000a00 */
[----:B------:R-:W-:Y:S02]  /*bb20*/  ISETP.NE.U32.AND P2, PT, RZ, UR4, PT ;  /* 0x00000004ff007c0c */ /* 0x000fe4000bf45070 */
[C---:B--2---:R-:W-:Y:S02]  /*bb30*/  IADD3 R2, P0, R11.reuse, UR4, RZ ;  /* 0x000000040b027c10 */ /* 0x044fe4000ff1e0ff */
[----:B------:R-:W-:Y:S02]  /*bb40*/  ISETP.NE.AND.EX P2, PT, RZ, UR5, PT, P2 ;  /* 0x00000005ff007c0c */ /* 0x000fe4000bf45320 */
[----:B------:R-:W-:Y:S01]  /*bb50*/  IADD3.X R3, R10, UR5, RZ, P0, !PT ;  /* 0x000000050a037c10 */ /* 0x000fe200087fe4ff */
[----:B------:R-:W-:Y:S01]  /*bb60*/  ULDC UR4, c[0x0][0x288] ;  /* 0x0000a20000047ab9 */ /* 0x000fe20000000800 */
[----:B------:R-:W-:-:S04]  /*bb70*/  IADD3 R4, P0, R11, UR6, RZ ;  /* 0x000000060b047c10 */ /* 0x000fc8000ff1e0ff */
[----:B-1----:R-:W-:-:S05]  /*bb80*/  IADD3.X R5, R10, UR7, RZ, P0, !PT ;  /* 0x000000070a057c10 */ /* 0x002fca00087fe4ff */
[----:B------:R-:W2:Y:S01]  /*bb90*/  @P2 LDG.E R6, desc[UR38][R2.64] ;  /* 0x0000002602062981 */ /* 0x000ea2000c1e1900 */
[----:B------:R-:W-:-:S03]  /*bba0*/  ISETP.NE.U32.AND P0, PT, RZ, UR6, PT ;  /* 0x00000006ff007c0c */ /* 0x000fc6000bf05070 */
[----:B--2---:R1:W-:Y:S02]  /*bbb0*/  STL [R1+0x24], R6 ;  /* 0x0000240601007387 */ /* 0x0043e40000100800 */
[----:B-1----:R-:W-:Y:S01]  /*bbc0*/  IMAD.U32 R6, RZ, RZ, UR4 ;  /* 0x00000004ff067e24 */ /* 0x002fe2000f8e00ff */
[----:B------:R-:W-:-:S05]  /*bbd0*/  ULDC.64 UR4, c[0x0][0x3f8] ;  /* 0x0000fe0000047ab9 */ /* 0x000fca0000000a00 */
[----:B------:R1:W5:Y:S01]  /*bbe0*/  @P1 LDG.E R6, desc[UR38][R8.64] ;  /* 0x0000002608061981 */ /* 0x000362000c1e1900 */
[----:B------:R-:W-:Y:S01]  /*bbf0*/  UISETP.NE.U32.AND UP0, UPT, UR4, URZ, UPT ;  /* 0x0000003f0400728c */ /* 0x000fe2000bf05070 */
[----:B------:R-:W-:Y:S02]  /*bc00*/  ISETP.NE.AND.EX P0, PT, RZ, UR7, PT, P0 ;  /* 0x00000007ff007c0c */ /* 0x000fe4000bf05300 */
[----:B------:R-:W-:Y:S01]  /*bc10*/  ULDC UR4, c[0x0][0x404] ;  /* 0x0001010000047ab9 */ /* 0x000fe20000000800 */
[----:B------:R-:W-:-:S03]  /*bc20*/  UISETP.NE.AND.EX UP0, UPT, UR5, URZ, UPT, UP0 ;  /* 0x0000003f0500728c */ /* 0x000fc6000bf05300 */
[----:B------:R-:W-:Y:S01]  /*bc30*/  ULDC UR5, c[0x0][0x2e0] ;  /* 0x0000b80000057ab9 */ /* 0x000fe20000000800 */
[----:B------:R-:W-:-:S04]  /*bc40*/  USEL UR4, UR4, 0x1, UP0 ;  /* 0x0000000104047887 */ /* 0x000fc80008000000 */
[----:B------:R-:W-:-:S06]  /*bc50*/  UIMAD UR4, UR4, UR5, URZ ;  /* 0x00000005040472a4 */ /* 0x000fcc000f8e023f */
[----:B------:R-:W-:Y:S01]  /*bc60*/  IMAD.U32 R7, RZ, RZ, UR4 ;  /* 0x00000004ff077e24 */ /* 0x000fe2000f8e00ff */
[----:B-1----:R-:W-:Y:S06]  /*bc70*/  @P1 BRA `(.L_x_3605) ;  /* 0x0000000000101947 */ /* 0x002fec0003800000 */
[----:B------:R-:W-:Y:S05]  /*bc80*/  @!P2 BRA `(.L_x_3605) ;  /* 0x00000000000ca947 */ /* 0x000fea0003800000 */
[----:B-----5:R-:W2:Y:S04]  /*bc90*/  LDG.E R6, desc[UR38][R2.64] ;  /* 0x0000002602067981 */ /* 0x020ea8000c1e1900 */
[----:B------:R-:W2:Y:S02]  /*bca0*/  LDG.E R9, desc[UR38][R2.64+0x4] ;  /* 0x0000042602097981 */ /* 0x000ea4000c1e1900 */
[----:B--2---:R-:W-:-:S07]  /*bcb0*/  IMAD.IADD R6, R9, 0x1, -R6 ;  /* 0x0000000109067824 */ /* 0x004fce00078e0a06 */
.L_x_3605:
[----:B------:R-:W-:Y:S01]  /*bcc0*/  IMAD.MOV.U32 R3, RZ, RZ, RZ ;  /* 0x000000ffff037224 */ /* 0x000fe200078e00ff */
[----:B------:R-:W-:-:S05]  /*bcd0*/  ULDC.64 UR4, c[0x0][0xa20] ;  /* 0x0002880000047ab9 */ /* 0x000fca0000000a00 */
[----:B------:R-:W2:Y:S01]  /*bce0*/  @P0 LDG.E R3, desc[UR38][R4.64] ;  /* 0x0000002604030981 */ /* 0x000ea2000c1e1900 */
[----:B------:R-:W-:-:S04]  /*bcf0*/  ISETP.NE.U32.AND P1, PT, RZ, UR4, PT ;  /* 0x00000004ff007c0c */ /* 0x000fc8000bf25070 */
[----:B------:R-:W-:Y:S01]  /*bd00*/  ISETP.NE.AND.EX P1, PT, RZ, UR5, PT, P1 ;  /* 0x00000005ff007c0c */ /* 0x000fe2000bf25310 */
[----:B--2--5:R-:W-:-:S05]  /*bd10*/  IMAD.IADD R2, R3, 0x1, R0 ;  /* 0x0000000103027824 */ /* 0x024fca00078e0200 */
[----:B------:R1:W-:Y:S07]  /*bd20*/  STL [R1+0x8], R2 ;  /* 0x0000080201007387 */ /* 0x0003ee0000100800 */
[----:B------:R-:W-:Y:S05]  /*bd30*/  @!P1 BRA `(.L_x_3606) ;  /* 0x0000000000109947 */ /* 0x000fea0003800000 */
[----:B-1----:R-:W-:-:S04]  /*bd40*/  IADD3 R2, P0, R11, UR4, RZ ;  /* 0x000000040b027c10 */ /* 0x002fc8000ff1e0ff */
[----:B------:R-:W-:-:S05]  /*bd50*/  IADD3.X R3, R10, UR5, RZ, P0, !PT ;  /* 0x000000050a037c10 */ /* 0x000fca00087fe4ff */
[----:B------:R1:W5:Y:S01]  /*bd60*/  LDG.E R7, desc[UR38][R2.64] ;  /* 0x0000002602077981 */ /* 0x000362000c1e1900 */
[----:B------:R-:W-:Y:S05]  /*bd70*/  BRA `(.L_x_3607) ;  /* 0x0000000000107947 */ /* 0x000fea0003800000 */
.L_x_3606:
[----:B------:R-:W-:Y:S05]  /*bd80*/  @!P0 BRA `(.L_x_3607) ;  /* 0x00000000000c8947 */ /* 0x000fea0003800000 */
[----:B-1----:R-:W2:Y:S04]  /*bd90*/  LDG.E R2, desc[UR38][R4.64] ;  /* 0x0000002604027981 */ /* 0x002ea8000c1e1900 */
[----:B------:R-:W2:Y:S02]  /*bda0*/  LDG.E R7, desc[UR38][R4.64+0x4] ;  /* 0x0000042604077981 */ /* 0x000ea4000c1e1900 */
[----:B--2---:R-:W-:-:S07]  /*bdb0*/  IMAD.IADD R7, R7, 0x1, -R2 ;  /* 0x0000000107077824 */ /* 0x004fce00078e0a02 */
.L_x_3607:
[----:B-----5:R-:W-:Y:S01]  /*bdc0*/  IMAD.IADD R7, R7, 0x1, -R0 ;  /* 0x0000000107077824 */ /* 0x020fe200078e0a00 */
[----:B------:R-:W-:Y:S01]  /*bdd0*/  LEA R0, R17, 0xdf, 0x7 ;  /* 0x000000df11007811 */ /* 0x000fe200078e38ff */
[----:B------:R-:W-:Y:S03]  /*bde0*/  BSSY B6, `(.L_x_3608) ;  /* 0x00002b0000067945 */ /* 0x000fe60003800000 */
[C---:B------:R-:W-:Y:S01]  /*bdf0*/  IADD3 R0, R7.reuse, R0, -R6 ;  /* 0x0000000007007210 */ /* 0x040fe20007ffe806 */
[----:B------:R-:W-:-:S04]  /*be00*/  VIADD R7, R7, 0x5f ;  /* 0x0000005f07077836 */ /* 0x000fc80000000000 */
[----:B------:R-:W-:-:S04]  /*be10*/  IMAD.HI R7, R7, 0x2aaaaaab, RZ ;  /* 0x2aaaaaab07077827 */ /* 0x000fc800078e02ff */
[----:B-1----:R-:W-:Y:S01]  /*be20*/  IMAD.HI R2, R0, 0x2aaaaaab, RZ ;  /* 0x2aaaaaab00027827 */ /* 0x002fe200078e02ff */
[----:B------:R-:W-:-:S04]  /*be30*/  SHF.R.U32.HI R0, RZ, 0x1f, R7 ;  /* 0x0000001fff007819 */ /* 0x000fc80000011607 */
[----:B------:R-:W-:Y:S02]  /*be40*/  SHF.R.U32.HI R3, RZ, 0x1f, R2 ;  /* 0x0000001fff037819 */ /* 0x000fe40000011602 */
[----:B------:R-:W-:Y:S02]  /*be50*/  LEA.HI.SX32 R0, R7, R0, 0x1c ;  /* 0x0000000007007211 */ /* 0x000fe400078fe2ff */
[----:B------:R-:W-:-:S04]  /*be60*/  LEA.HI.SX32 R3, R2, R3, 0x1c ;  /* 0x0000000302037211 */ /* 0x000fc800078fe2ff */
[----:B------:R-:W-:-:S04]  /*be70*/  VIMNMX R4, R0, R3, PT ;  /* 0x0000000300047248 */ /* 0x000fc80003fe0100 */
[----:B------:R-:W-:Y:S01]  /*be80*/  ISETP.GT.AND P0, PT, R4, RZ, PT ;  /* 0x000000ff0400720c */ /* 0x000fe20003f04270 */
[----:B------:R1:W-:-:S12]  /*be90*/  STL [R1+0x14], R4 ;  /* 0x0000140401007387 */ /* 0x0003d80000100800 */
[----:B-1----:R-:W-:Y:S05]  /*bea0*/  @P0 BRA `(.L_x_3609) ;  /* 0x0000000000440947 */ /* 0x002fea0003800000 */
[----:B------:R-:W1:Y:S02]  /*beb0*/  S2R R4, SR_TID.X ;  /* 0x0000000000047919 */ /* 0x000e640000002100 */
[----:B-1----:R-:W-:-:S04]  /*bec0*/  LOP3.LUT R4, R4, 0x1f, RZ, 0xc0, !PT ;  /* 0x0000001f04047812 */ /* 0x002fc800078ec0ff */
[----:B------:R-:W-:-:S13]  /*bed0*/  ISETP.NE.AND P1, PT, R4, RZ, PT ;  /* 0x000000ff0400720c */ /* 0x000fda0003f25270 */
[----:B------:R-:W-:Y:S05]  /*bee0*/  @P1 BRA `(.L_x_3610) ;  /* 0x00000028007c1947 */ /* 0x000fea0003800000 */
[----:B------:R-:W1:Y:S01]  /*bef0*/  S2R R7, SR_LANEID ;  /* 0x0000000000077919 */ /* 0x000e620000000000 */
[----:B------:R-:W-:Y:S01]  /*bf00*/  VOTEU.ANY UR4, UPT, PT ;  /* 0x0000000000047886 */ /* 0x000fe200038e0100 */
[----:B------:R-:W2:Y:S01]  /*bf10*/  LDC.64 R2, c[0x0][0xc38] ;  /* 0x00030e00ff027b82 */ /* 0x000ea20000000a00 */
[----:B------:R-:W1:Y:S08]  /*bf20*/  FLO.U32 R0, UR4 ;  /* 0x0000000400007d00 */ /* 0x000e7000080e0000 */
[----:B------:R-:W2:Y:S01]  /*bf30*/  POPC R5, UR4 ;  /* 0x0000000400057d09 */ /* 0x000ea20008000000 */
[----:B-1----:R-:W-:-:S13]  /*bf40*/  ISETP.EQ.U32.AND P0, PT, R0, R7, PT ;  /* 0x000000070000720c */ /* 0x002fda0003f02070 */
[----:B--2---:R-:W2:Y:S01]  /*bf50*/  @P0 ATOMG.E.ADD.STRONG.GPU PT, R3, desc[UR38][R2.64], R5 ;  /* 0x00000005020309a8 */ /* 0x004ea200081ee1e6 */
[----:B------:R-:W1:Y:S02]  /*bf60*/  S2R R4, SR_LTMASK ;  /* 0x0000000000047919 */ /* 0x000e640000003900 */
[----:B-1----:R-:W-:-:S04]  /*bf70*/  LOP3.LUT R4, R4, UR4, RZ, 0xc0, !PT ;  /* 0x0000000404047c12 */ /* 0x002fc8000f8ec0ff */
[----:B------:R-:W1:Y:S01]  /*bf80*/  POPC R7, R4 ;  /* 0x0000000400077309 */ /* 0x000e620000000000 */
[----:B--2---:R-:W1:Y:S02]  /*bf90*/  SHFL.IDX PT, R0, R3, R0, 0x1f ;  /* 0x00001f0003007589 */ /* 0x004e6400000e0000 */
[----:B-1----:R-:W-:Y:S01]  /*bfa0*/  IADD3 R16, R0, UR37, R7 ;  /* 0x0000002500107c10 */ /* 0x002fe2000fffe007 */
[----:B------:R-:W-:Y:S06]  /*bfb0*/  BRA `(.L_x_3610) ;  /* 0x0000002800487947 */ /* 0x000fec0003800000 */
.L_x_3609:
[----:B------:R-:W1:Y:S01]  /*bfc0*/  S2R R3, SR_CgaCtaId ;  /* 0x0000000000037919 */ /* 0x000e620000008800 */
[----:B------:R-:W-:-:S04]  /*bfd0*/  MOV R0, 0x400 ;  /* 0x0000040000007802 */ /* 0x000fc80000000f00 */
[----:B-1----:R-:W-:-:S05]  /*bfe0*/  LEA R2, R3, R0, 0x18 ;  /* 0x0000000003027211 */ /* 0x002fca00078ec0ff */
[----:B------:R1:W-:Y:S01]  /*bff0*/  STL [R1+0xc], R2 ;  /* 0x00000c0201007387 */ /* 0x0003e20000100800 */
[----:B------:R-:W-:-:S05]  /*c000*/  VIADD R0, R2, 0x1c400 ;  /* 0x0001c40002007836 */ /* 0x000fca0000000000 */
[----:B------:R-:W-:-:S13]  /*c010*/  LOP3.LUT P0, RZ, R0, 0x3ff, RZ, 0xc0, !PT ;  /* 0x000003ff00ff7812 */ /* 0x000fda000780c0ff */
[----:B-1----:R-:W-:Y:S05]  /*c020*/  @!P0 BRA `(.L_x_3611) ;  /* 0x0000000000408947 */ /* 0x002fea0003800000 */
        /* <DEDUP_REMOVED lines=16> */
.L_x_3611:
        /* <DEDUP_REMOVED lines=17> */
[----:B01----:R-:W-:-:S07]  /*c240*/  IMAD.MOV.U32 R13, RZ, RZ, RZ ;  /* 0x000000ffff0d7224 */ /* 0x003fce00078e00ff */
[----:B------:R-:W-:-:S07]  /*c250*/  LEPC R20, `(.L_x_3613) ;  /* 0x000000001014794e */ /* 0x000fce0000000000 */
[----:B--2---:R-:W-:Y:S05]  /*c260*/  CALL.ABS.NOINC R2 ;  /* 0x0000000002007343 */ /* 0x004fea0003c00000 */
.L_x_3613:
        /* <DEDUP_REMOVED lines=16> */
.L_x_3612:
[----:B------:R-:W2:Y:S01]  /*c370*/  LDL.LU R2, [R1+0x18] ;  /* 0x0000180001027983 */ /* 0x000ea20000300800 */
[----:B------:R-:W-:Y:S01]  /*c380*/  ULDC.64 UR4, c[0x0][0x9f8] ;  /* 0x00027e0000047ab9 */ /* 0x000fe20000000a00 */
[----:B------:R-:W1:Y:S02]  /*c390*/  LDC R4, c[0x0][0x428] ;  /* 0x00010a00ff047b82 */ /* 0x000e640000000800 */
        /* <DEDUP_REMOVED lines=17> */
[----:B-1----:R-:W-:Y:S01]  /*c4b0*/  ISETP.NE.AND P0, PT, R4, 0x1, PT ;  /* 0x000000010400780c */ /* 0x002fe20003f05270 */
[----:B------:R-:W-:Y:S01]  /*c4c0*/  IMAD.MOV.U32 R4, RZ, RZ, R18 ;  /* 0x000000ffff047224 */ /* 0x000fe200078e0012 */
[----:B------:R-:W-:Y:S01]  /*c4d0*/  PLOP3.LUT P1, PT, P6, PT, PT, 0x8, 0x0 ;  /* 0x000000000000781c */ /* 0x000fe2000372e170 */
[----:B------:R-:W-:-:S10]  /*c4e0*/  IMAD R17, R17, 0x80, R7 ;  /* 0x0000008011117824 */ /* 0x000fd400078e0207 */
[----:B------:R-:W1:Y:S08]  /*c4f0*/  @P0 LDC R5, c[0x0][0x42c] ;  /* 0x00010b00ff050b82 */ /* 0x000e700000000800 */
[----:B------:R-:W2:Y:S01]  /*c500*/  @P0 LDC R6, c[0x0][0x430] ;  /* 0x00010c00ff060b82 */ /* 0x000ea20000000800 */
[----:B-1----:R-:W-:-:S05]  /*c510*/  @P0 IMAD.HI.U32 R5, R18, R5, RZ ;  /* 0x0000000512050227 */ /* 0x002fca00078e00ff */
[----:B--2---:R-:W-:Y:S02]  /*c520*/  @P0 SHF.R.U32.HI R4, RZ, R6, R5 ;  /* 0x00000006ff040219 */ /* 0x004fe40000011605 */
[----:B------:R-:W-:-:S04]  /*c530*/  ISETP.NE.U32.AND P0, PT, RZ, UR4, PT ;  /* 0x00000004ff007c0c */ /* 0x000fc8000bf05070 */
[----:B------:R-:W-:-:S04]  /*c540*/  ISETP.NE.AND.EX P0, PT, RZ, UR5, PT, P0 ;  /* 0x00000005ff007c0c */ /* 0x000fc8000bf05300 */
[----:B0-----:R-:W-:-:S09]  /*c550*/  SEL R6, R8, RZ, !P0 ;  /* 0x000000ff08067207 */ /* 0x001fd20004000000 */
.L_x_3614:
        /* <DEDUP_REMOVED lines=10> */
[----:B------:R-:W2:Y:S01]  /*c600*/  LDL R5, [R1+0x14] ;  /* 0x0000140001057983 */ /* 0x000ea20000100800 */
[----:B------:R-:W0:Y:S01]  /*c610*/  LDC.64 R2, c[0x0][0x3f8] ;  /* 0x0000fe00ff027b82 */ /* 0x000e220000000a00 */
[----:B------:R-:W-:Y:S02]  /*c620*/  ULDC.64 UR4, c[0x0][0xa08] ;  /* 0x0002820000047ab9 */ /* 0x000fe40000000a00 */
[----:B0-----:R-:W-:Y:S01]  /*c630*/  LOP3.LUT P0, RZ, R2, UR4, RZ, 0xfc, !PT ;  /* 0x0000000402ff7c12 */ /* 0x001fe2000f80fcff */
[----:B------:R-:W-:-:S03]  /*c640*/  UMOV UR4, 0xffffffff ;  /* 0xffffffff00047882 */ /* 0x000fc60000000000 */
[----:B------:R-:W-:-:S04]  /*c650*/  LOP3.LUT P0, RZ, R3, UR5, RZ, 0xfc, P0 ;  /* 0x0000000503ff7c12 */ /* 0x000fc8000800fcff */
[----:B-----5:R-:W-:Y:S01]  /*c660*/  SEL R9, R0, RZ, !P0 ;  /* 0x000000ff00097207 */ /* 0x020fe20004000000 */
[----:B--2---:R-:W-:Y:S01]  /*c670*/  VIADD R7, R5, 0xffffffff ;  /* 0xffffffff05077836 */ /* 0x004fe20000000000 */
[----:B------:R-:W-:Y:S07]  /*c680*/  BRA.DIV UR4, `(.L_x_3615) ;  /* 0x0000003604247947 */ /* 0x000fee000b800000 */
.L_x_3685:
[----:B------:R-:W-:Y:S01]  /*c690*/  UMOV UR4, 0xffffffff ;  /* 0xffffffff00047882 */ /* 0x000fe20000000000 */
[----:B------:R-:W-:Y:S02]  /*c6a0*/  SHF.R.S32.HI R5, RZ, 0x1f, R0 ;  /* 0x0000001fff057819 */ /* 0x000fe40000011400 */
[----:B------:R-:W-:Y:S05]  /*c6b0*/  BRA.DIV UR4, `(.L_x_3616) ;  /* 0x00000036044c7947 */ /* 0x000fea000b800000 */
[----:B------:R-:W-:-:S13]  /*c6c0*/  ELECT P6, URZ, PT ;  /* 0x00000000003f782f */ /* 0x000fda00038c0000 */
.L_x_3688:
[----:B------:R-:W-:Y:S05]  /*c6d0*/  @!P6 BRA `(.L_x_3617) ;  /* 0x0000000000f8e947 */ /* 0x000fea0003800000 */
[----:B------:R-:W-:-:S04]  /*c6e0*/  ISETP.NE.U32.AND P0, PT, R2, RZ, PT ;  /* 0x000000ff0200720c */ /* 0x000fc80003f05070 */
[----:B------:R-:W-:-:S13]  /*c6f0*/  ISETP.NE.AND.EX P0, PT, R3, RZ, PT, P0 ;  /* 0x000000ff0300720c */ /* 0x000fda0003f05300 */
[----:B------:R-:W-:Y:S05]  /*c700*/  @!P0 BRA `(.L_x_3618) ;  /* 0x0000000000448947 */ /* 0x000fea0003800000 */
[----:B------:R-:W0:Y:S01]  /*c710*/  LDC R11, c[0x0][0x41c] ;  /* 0x00010700ff0b7b82 */ /* 0x000e220000000800 */
[----:B------:R-:W-:Y:S01]  /*c720*/  ULDC.64 UR4, c[0x0][0x408] ;  /* 0x0001020000047ab9 */ /* 0x000fe20000000a00 */
[----:B0-----:R-:W-:-:S13]  /*c730*/  ISETP.NE.AND P0, PT, R11, 0x1, PT ;  /* 0x000000010b00780c */ /* 0x001fda0003f05270 */
[----:B------:R-:W0:Y:S02]  /*c740*/  @P0 LDC.64 R8, c[0x0][0x420] ;  /* 0x00010800ff080b82 */ /* 0x000e240000000a00 */
[----:B0-----:R-:W-:-:S04]  /*c750*/  @P0 IMAD.HI.U32 R10, R7, R8, RZ ;  /* 0x00000008070a0227 */ /* 0x001fc800078e00ff */
        /* <DEDUP_REMOVED lines=12> */
.L_x_3618:
[----:B------:R-:W2:Y:S01]  /*c820*/  LDL R8, [R1] ;  /* 0x0000000001087983 */ /* 0x000ea20000100800 */
        /* <DEDUP_REMOVED lines=8> */
.L_x_3689:
        /* <DEDUP_REMOVED lines=11> */
.L_x_3620:
        /* <DEDUP_REMOVED lines=22> */
.L_x_3617:
        /* <DEDUP_REMOVED lines=30> */
.L_x_3690:
[----:B------:R-:W-:Y:S05]  /*cca0*/  BSYNC B0 ;  /* 0x0000000000007941 */ /* 0x000fea0003800000 */
.L_x_3621:
        /* <DEDUP_REMOVED lines=11> */
.L_x_3691:
        /* <DEDUP_REMOVED lines=11> */
.L_x_3626:
[----:B0-----:R-:W2:Y:S01]  /*ce10*/  LDL R6, [R1] ;  /* 0x0000000001067983 */ /* 0x001ea20000100800 */
        /* <DEDUP_REMOVED lines=36> */
.L_x_3624:
[----:B------:R-:W-:Y:S05]  /*d060*/  BSYNC B0 ;  /* 0x0000000000007941 */ /* 0x000fea0003800000 */
.L_x_3623:
[----:B------:R-:W2:Y:S01]  /*d070*/  LDL R7, [R1+0x14] ;  /* 0x0000140001077983 */ /* 0x000ea20000100800 */
[----:B------:R-:W-:Y:S01]  /*d080*/  BSSY B0, `(.L_x_3627) ;  /* 0x000016a000007945 */ /* 0x000fe20003800000 */
[----:B--2---:R-:W-:-:S13]  /*d090*/  ISETP.GE.AND P0, PT, R7, 0x2, PT ;  /* 0x000000020700780c */ /* 0x004fda0003f06270 */
[----:B------:R-:W-:Y:S05]  /*d0a0*/  @!P0 BRA `(.L_x_3628) ;  /* 0x00000014009c8947 */ /* 0x000fea0003800000 */
[C---:B0-----:R-:W-:Y:S01]  /*d0b0*/  LOP3.LUT R6, R7.reuse, 0x1, RZ, 0xc0, !PT ;  /* 0x0000000107067812 */ /* 0x041fe200078ec0ff */
[----:B------:R-:W-:Y:S01]  /*d0c0*/  VIADD R10, R7, 0xfffffffe ;  /* 0xfffffffe070a7836 */ /* 0x000fe20000000000 */
[----:B------:R-:W-:Y:S02]  /*d0d0*/  BSSY B1, `(.L_x_3629) ;  /* 0x000007a000017945 */ /* 0x000fe40003800000 */
[----:B------:R-:W-:Y:S01]  /*d0e0*/  ISETP.NE.U32.AND P0, PT, R6, 0x1, PT ;  /* 0x000000010600780c */ /* 0x000fe20003f05070 */
[----:B------:R-:W-:-:S12]  /*d0f0*/  IMAD.MOV.U32 R8, RZ, RZ, R10 ;  /* 0x000000ffff087224 */ /* 0x000fd800078e000a */
[----:B------:R-:W-:Y:S05]  /*d100*/  @!P0 BRA `(.L_x_3630) ;  /* 0x0000000400d88947 */ /* 0x000fea0003800000 */
        /* <DEDUP_REMOVED lines=11> */
[----:B------:R-:W-:Y:S01]  /*d1c0*/  ISETP.NE.U32.AND P0, PT, R2, RZ, PT ;  /* 0x000000ff0200720c */ /* 0x000fe20003f05070 */
[----:B------:R-:W-:-:S03]  /*d1d0*/  IMAD.MOV.U32 R11, RZ, RZ, R10 ;  /* 0x000000ffff0b7224 */ /* 0x000fc600078e000a */
        /* <DEDUP_REMOVED lines=20> */
.L_x_3633:
[----:B-1----:R-:W1:Y:S01]  /*d320*/  S2R R3, SR_CgaCtaId ;  /* 0x0000000000037919 */ /* 0x002e620000008800 */
[----:B------:R-:W-:-:S04]  /*d330*/  MOV R2, 0x400 ;  /* 0x0000040000027802 */ /* 0x000fc80000000f00 */
[----:B-1----:R-:W-:Y:S02]  /*d340*/  LEA R2, R3, R2, 0x18 ;  /* 0x0000000203027211 */ /* 0x002fe400078ec0ff */
[----:B------:R-:W-:-:S03]  /*d350*/  SHF.L.U32 R3, R12, 0x1f, RZ ;  /* 0x0000001f0c037819 */ /* 0x000fc600000006ff */
[----:B------:R-:W-:-:S04]  /*d360*/  IMAD R2, R13, 0x8, R2 ;  /* 0x000000080d027824 */ /* 0x000fc800078e0202 */
[----:B------:R-:W1:Y:S02]  /*d370*/  SYNCS.PHASECHK.TRANS64.TRYWAIT P0, [R2+URZ+0x22840], R3 ;  /* 0x02284003020075a7 */ /* 0x000e64000800017f */
[----:B-1----:R-:W-:Y:S05]  /*d380*/  @!P0 BRA `(.L_x_3634) ;  /* 0x0000002800808947 */ /* 0x002fea0003800000 */
.L_x_3692:
        /* <DEDUP_REMOVED lines=11> */
.L_x_3635:
[----:B------:R-:W2:Y:S01]  /*d440*/  LDL R6, [R1] ;  /* 0x0000000001067983 */ /* 0x000ea20000100800 */
[----:B------:R-:W-:-:S03]  /*d450*/  MOV R8, 0x400 ;  /* 0x0000040000087802 */ /* 0x000fc60000000f00 */
[----:B------:R-:W3:Y:S01]  /*d460*/  LDL R7, [R1+0x8] ;  /* 0x0000080001077983 */ /* 0x000ee20000100800 */
        /* <DEDUP_REMOVED lines=17> */
[----:B------:R-:W2:Y:S02]  /*d580*/  SYNCS.PHASECHK.TRANS64.TRYWAIT P0, [R2+URZ+0x22860], R3 ;  /* 0x02286003020075a7 */ /* 0x000ea4000800017f */
[----:B0-2---:R-:W-:Y:S05]  /*d590*/  @!P0 BRA `(.L_x_3636) ;  /* 0x0000002800108947 */ /* 0x005fea0003800000 */
.L_x_3693:
        /* <DEDUP_REMOVED lines=8> */
.L_x_3637:
[----:B01----:R-:W2:Y:S01]  /*d620*/  LDL R3, [R1] ;  /* 0x0000000001037983 */ /* 0x003ea20000100800 */
        /* <DEDUP_REMOVED lines=33> */
.L_x_3632:
[----:B------:R-:W-:Y:S05]  /*d840*/  BSYNC B2 ;  /* 0x0000000000027941 */ /* 0x000fea0003800000 */
.L_x_3631:
[----:B------:R-:W2:Y:S02]  /*d850*/  LDL.LU R2, [R1+0x14] ;  /* 0x0000140001027983 */ /* 0x000ea40000300800 */
[----:B--2---:R-:W-:-:S07]  /*d860*/  VIADD R8, R2, 0xfffffffd ;  /* 0xfffffffd02087836 */ /* 0x004fce0000000000 */
.L_x_3630:
[----:B------:R-:W-:Y:S05]  /*d870*/  BSYNC B1 ;  /* 0x0000000000017941 */ /* 0x000fea0003800000 */
.L_x_3629:
[----:B------:R-:W-:-:S13]  /*d880*/  ISETP.NE.AND P0, PT, R10, RZ, PT ;  /* 0x000000ff0a00720c */ /* 0x000fda0003f05270 */
[----:B------:R-:W-:Y:S05]  /*d890*/  @!P0 BRA `(.L_x_3628) ;  /* 0x0000000c00a08947 */ /* 0x000fea0003800000 */
.L_x_3652:
[----:B------:R-:W2:Y:S04]  /*d8a0*/  LDL.LU R3, [R1] ;  /* 0x0000000001037983 */ /* 0x000ea80000300800 */
[----:B------:R-:W3:Y:S01]  /*d8b0*/  LDL.LU R2, [R1+0x4] ;  /* 0x0000040001027983 */ /* 0x000ee20000300800 */
[----:B------:R-:W-:Y:S05]  /*d8c0*/  YIELD ;  /* 0x0000000000007946 */ /* 0x000fea0003800000 */
[----:B------:R-:W-:Y:S01]  /*d8d0*/  BSSY B1, `(.L_x_3638) ;  /* 0x000006e000017945 */ /* 0x000fe20003800000 */
[----:B--2---:R-:W-:-:S05]  /*d8e0*/  VIADD R10, R3, 0x1 ;  /* 0x00000001030a7836 */ /* 0x004fca0000000000 */
[----:B------:R-:W-:-:S04]  /*d8f0*/  ISETP.NE.AND P0, PT, R10, 0x2, PT ;  /* 0x000000020a00780c */ /* 0x000fc80003f05270 */
[----:B0-----:R-:W-:Y:S02]  /*d900*/  SEL R11, RZ, 0x1, P0 ;  /* 0x00000001ff0b7807 */ /* 0x001fe40000000000 */
[----:B------:R-:W-:Y:S02]  /*d910*/  SEL R10, R10, RZ, P0 ;  /* 0x000000ff0a0a7207 */ /* 0x000fe40000000000 */
[----:B---3--:R-:W-:Y:S01]  /*d920*/  LOP3.LUT R11, R2, R11, RZ, 0x3c, !PT ;  /* 0x0000000b020b7212 */ /* 0x008fe200078e3cff */
[----:B------:R-:W-:Y:S06]  /*d930*/  @!P6 BRA `(.L_x_3639) ;  /* 0x00000004009ce947 */ /* 0x000fec0003800000 */
[----:B------:R-:W-:Y:S01]  /*d940*/  ULDC.64 UR4, c[0x0][0x3f8] ;  /* 0x0000fe0000047ab9 */ /* 0x000fe20000000a00 */
[----:B0-----:R-:W-:Y:S01]  /*d950*/  IMAD.MOV.U32 R12, RZ, RZ, R8 ;  /* 0x000000ffff0c7224 */ /* 0x001fe200078e0008 */
[----:B------:R-:W-:-:S04]  /*d960*/  ISETP.NE.U32.AND P0, PT, RZ, UR4, PT ;  /* 0x00000004ff007c0c */ /* 0x000fc8000bf05070 */
[----:B------:R-:W-:-:S13]  /*d970*/  ISETP.NE.AND.EX P0, PT, RZ, UR5, PT, P0 ;  /* 0x00000005ff007c0c */ /* 0x000fda000bf05300 */
[----:B------:R-:W-:Y:S05]  /*d980*/  @!P0 BRA `(.L_x_3640) ;  /* 0x0000000000488947 */ /* 0x000fea0003800000 */
[----:B------:R-:W0:Y:S01]  /*d990*/  LDC R12, c[0x0][0x41c] ;  /* 0x00010700ff0c7b82 */ /* 0x000e220000000800 */
[----:B------:R-:W-:Y:S01]  /*d9a0*/  IMAD.MOV.U32 R9, RZ, RZ, R8 ;  /* 0x000000ffff097224 */ /* 0x000fe200078e0008 */
[----:B------:R-:W-:Y:S02]  /*d9b0*/  ULDC.64 UR6, c[0x0][0x408] ;  /* 0x0001020000067ab9 */ /* 0x000fe40000000a00 */
[----:B------:R-:W-:-:S04]  /*d9c0*/  IMAD R7, R5, UR6, RZ ;  /* 0x0000000605077c24 */ /* 0x000fc8000f8e02ff */
[----:B------:R-:W-:Y:S01]  /*d9d0*/  IMAD R7, R0, UR7, R7 ;  /* 0x0000000700077c24 */ /* 0x000fe2000f8e0207 */
[----:B0-----:R-:W-:-:S13]  /*d9e0*/  ISETP.NE.AND P0, PT, R12, 0x1, PT ;  /* 0x000000010c00780c */ /* 0x001fda0003f05270 */
        /* <DEDUP_REMOVED lines=10> */
[----:B------:R0:W5:Y:S01]  /*da90*/  LDG.E R9, desc[UR38][R6.64] ;  /* 0x0000002606097981 */ /* 0x000162000c1e1900 */
[----:B------:R-:W-:-:S07]  /*daa0*/  IMAD R12, R12, R3, R8 ;  /* 0x000000030c0c7224 */ /* 0x000fce00078e0208 */
.L_x_3640:
[----:B------:R-:W1:Y:S01]  /*dab0*/  S2R R3, SR_CgaCtaId ;  /* 0x0000000000037919 */ /* 0x000e620000008800 */
[----:B------:R-:W-:-:S04]  /*dac0*/  MOV R2, 0x400 ;  /* 0x0000040000027802 */ /* 0x000fc80000000f00 */
[----:B-1----:R-:W-:Y:S02]  /*dad0*/  LEA R2, R3, R2, 0x18 ;  /* 0x0000000203027211 */ /* 0x002fe400078ec0ff */
[----:B------:R-:W-:-:S03]  /*dae0*/  SHF.L.U32 R3, R11, 0x1f, RZ ;  /* 0x0000001f0b037819 */ /* 0x000fc600000006ff */
[----:B------:R-:W-:-:S04]  /*daf0*/  IMAD R2, R10, 0x8, R2 ;  /* 0x000000080a027824 */ /* 0x000fc800078e0202 */
[----:B------:R-:W1:Y:S02]  /*db00*/  SYNCS.PHASECHK.TRANS64.TRYWAIT P0, [R2+URZ+0x22840], R3 ;  /* 0x02284003020075a7 */ /* 0x000e64000800017f */
[----:B-1----:R-:W-:Y:S05]  /*db10*/  @!P0 BRA `(.L_x_3641) ;  /* 0x0000002000c48947 */ /* 0x002fea0003800000 */
.L_x_3694:
[----:B0-----:R-:W0:Y:S02]  /*db20*/  S2R R6, SR_TID.X ;  /* 0x0000000000067919 */ /* 0x001e240000002100 */
[----:B0-----:R-:W-:-:S04]  /*db30*/  LOP3.LUT R6, R6, 0x7f, RZ, 0xc0, !PT ;  /* 0x0000007f06067812 */ /* 0x001fc800078ec0ff */
[----:B------:R-:W-:-:S13]  /*db40*/  ISETP.NE.AND P0, PT, R6, RZ, PT ;  /* 0x000000ff0600720c */ /* 0x000fda0003f05270 */
[----:B------:R-:W-:Y:S05]  /*db50*/  @P0 BRA `(.L_x_3642) ;  /* 0x00000000001c0947 */ /* 0x000fea0003800000 */
[----:B------:R-:W0:Y:S01]  /*db60*/  S2R R6, SR_TID.X ;  /* 0x0000000000067919 */ /* 0x000e220000002100 */
[----:B------:R-:W-:-:S04]  /*db70*/  IMAD.MOV.U32 R7, RZ, RZ, 0x3000 ;  /* 0x00003000ff077424 */ /* 0x000fc800078e00ff */
[----:B------:R2:W-:Y:S01]  /*db80*/  SYNCS.ARRIVE.TRANS64 RZ, [R2+URZ+0x22830], R7 ;  /* 0x0228300702ff79a7 */ /* 0x0005e2000800003f */
[----:B0-----:R-:W-:-:S04]  /*db90*/  LOP3.LUT R6, R6, 0x1f, RZ, 0xc0, !PT ;  /* 0x0000001f06067812 */ /* 0x001fc800078ec0ff */
[----:B------:R-:W-:-:S13]  /*dba0*/  ISETP.NE.AND P1, PT, R6, RZ, PT ;  /* 0x000000ff0600720c */ /* 0x000fda0003f25270 */
[----:B--2---:R-:W-:Y:S05]  /*dbb0*/  @!P1 BRA `(.L_x_3642) ;  /* 0x0000000000049947 */ /* 0x004fea0003800000 */
[----:B------:R-:W-:Y:S01]  /*dbc0*/  BPT.TRAP 0x1 ;  /* 0x000000040000795c */ /* 0x000fe20000300000 */
.L_x_3642:
[----:B------:R-:W2:Y:S01]  /*dbd0*/  LDL R7, [R1+0x8] ;  /* 0x0000080001077983 */ /* 0x000ea20000100800 */
        /* <DEDUP_REMOVED lines=15> */
[----:B--2---:R-:W-:-:S05]  /*dcd0*/  IMAD R6, R12, 0x60, R7 ;  /* 0x000000600c067824 */ /* 0x004fca00078e0207 */
[----:B------:R-:W-:-:S13]  /*dce0*/  R2UR UR11, R6 ;  /* 0x00000000060b72ca */ /* 0x000fda00000e0000 */
[----:B------:R0:W-:Y:S01]  /*dcf0*/  UTMALDG.4D [UR8], [UR4], desc[UR6] ;  /* 0x00000608040075b4 */ /* 0x0001e20008019000 */
[----:B------:R-:W2:Y:S02]  /*dd00*/  SYNCS.PHASECHK.TRANS64.TRYWAIT P1, [R2+URZ+0x22860], R3 ;  /* 0x02286003020075a7 */ /* 0x000ea4000802017f */
[----:B0-2---:R-:W-:Y:S05]  /*dd10*/  @!P1 BRA `(.L_x_3643) ;  /* 0x0000002000589947 */ /* 0x005fea0003800000 */
.L_x_3695:
        /* <DEDUP_REMOVED lines=8> */
.L_x_3644:
[----:B------:R-:W2:Y:S01]  /*dda0*/  S2R R7, SR_CgaCtaId ;  /* 0x0000000000077919 */ /* 0x000ea20000008800 */
[----:B01----:R-:W-:Y:S01]  /*ddb0*/  MOV R3, 0x400 ;  /* 0x0000040000037802 */ /* 0x003fe20000000f00 */
        /* <DEDUP_REMOVED lines=31> */
.L_x_3639:
[----:B------:R-:W-:Y:S05]  /*dfb0*/  BSYNC B1 ;  /* 0x0000000000017941 */ /* 0x000fea0003800000 */
.L_x_3638:
[----:B------:R-:W-:Y:S01]  /*dfc0*/  VIADD R10, R10, 0x1 ;  /* 0x000000010a0a7836 */ /* 0x000fe20000000000 */
[----:B------:R-:W-:Y:S04]  /*dfd0*/  BSSY B1, `(.L_x_3645) ;  /* 0x0000070000017945 */ /* 0x000fe80003800000 */
[----:B------:R-:W-:-:S04]  /*dfe0*/  ISETP.NE.AND P0, PT, R10, 0x2, PT ;  /* 0x000000020a00780c */ /* 0x000fc80003f05270 */
[----:B------:R-:W-:Y:S02]  /*dff0*/  SEL R2, RZ, 0x1, P0 ;  /* 0x00000001ff027807 */ /* 0x000fe40000000000 */
[----:B0-----:R-:W-:Y:S02]  /*e000*/  SEL R12, R10, RZ, P0 ;  /* 0x000000ff0a0c7207 */ /* 0x001fe40000000000 */
        /* <DEDUP_REMOVED lines=26> */
.L_x_3647:
[----:B------:R-:W2:Y:S01]  /*e1b0*/  S2R R3, SR_CgaCtaId ;  /* 0x0000000000037919 */ /* 0x000ea20000008800 */
[----:B------:R-:W-:-:S04]  /*e1c0*/  MOV R2, 0x400 ;  /* 0x0000040000027802 */ /* 0x000fc80000000f00 */
[----:B--2---:R-:W-:Y:S02]  /*e1d0*/  LEA R2, R3, R2, 0x18 ;  /* 0x0000000203027211 */ /* 0x004fe400078ec0ff */
[----:B------:R-:W-:-:S03]  /*e1e0*/  SHF.L.U32 R3, R11, 0x1f, RZ ;  /* 0x0000001f0b037819 */ /* 0x000fc600000006ff */
[----:B------:R-:W-:-:S04]  /*e1f0*/  IMAD R2, R12, 0x8, R2 ;  /* 0x000000080c027824 */ /* 0x000fc800078e0202 */
[----:B------:R-:W2:Y:S02]  /*e200*/  SYNCS.PHASECHK.TRANS64.TRYWAIT P0, [R2+URZ+0x22840], R3 ;  /* 0x02284003020075a7 */ /* 0x000ea4000800017f */
[----:B--2---:R-:W-:Y:S05]  /*e210*/  @!P0 BRA `(.L_x_3648) ;  /* 0x0000001c002c8947 */ /* 0x004fea0003800000 */
.L_x_3696:
        /* <DEDUP_REMOVED lines=11> */
.L_x_3649:
[----:B------:R-:W3:Y:S01]  /*e2d0*/  LDL R6, [R1] ;  /* 0x0000000001067983 */ /* 0x000ee20000100800 */
        /* <DEDUP_REMOVED lines=21> */
.L_x_3697:
        /* <DEDUP_REMOVED lines=8> */
.L_x_3651:
        /* <DEDUP_REMOVED lines=34> */
.L_x_3646:
[----:B------:R-:W-:Y:S05]  /*e6d0*/  BSYNC B1 ;  /* 0x0000000000017941 */ /* 0x000fea0003800000 */
.L_x_3645:
[C---:B------:R-:W-:Y:S01]  /*e6e0*/  ISETP.GT.AND P0, PT, R8.reuse, 0x1, PT ;  /* 0x000000010800780c */ /* 0x040fe20003f04270 */
[----:B------:R-:W-:-:S04]  /*e6f0*/  VIADD R2, R8, 0xfffffffe ;  /* 0xfffffffe08027836 */ /* 0x000fc80000000000 */
[----:B------:R-:W-:-:S08]  /*e700*/  IMAD.MOV.U32 R8, RZ, RZ, R2 ;  /* 0x000000ffff087224 */ /* 0x000fd000078e0002 */
[----:B------:R-:W-:Y:S05]  /*e710*/  @P0 BRA `(.L_x_3652) ;  /* 0xfffffff000600947 */ /* 0x000fea000383ffff */
.L_x_3628:
[----:B------:R-:W-:Y:S05]  /*e720*/  BSYNC B0 ;  /* 0x0000000000007941 */ /* 0x000fea0003800000 */
.L_x_3627:
[----:B------:R-:W2:Y:S01]  /*e730*/  LDL.LU R3, [R1] ;  /* 0x0000000001037983 */ /* 0x000ea20000300800 */
        /* <DEDUP_REMOVED lines=8> */
[----:B------:R1:W-:Y:S01]  /*e7c0*/  STL [R1], R2 ;  /* 0x0000000201007387 */ /* 0x0003e20000100800 */
        /* <DEDUP_REMOVED lines=8> */
[----:B0-----:R-:W0:Y:S02]  /*e850*/  S2R R6, SR_LTMASK ;  /* 0x0000000000067919 */ /* 0x001e240000003900 */
[----:B0-----:R-:W-:-:S04]  /*e860*/  LOP3.LUT R6, R6, UR4, RZ, 0xc0, !PT ;  /* 0x0000000406067c12 */ /* 0x001fc8000f8ec0ff */
[----:B------:R-:W0:Y:S01]  /*e870*/  POPC R7, R6 ;  /* 0x0000000600077309 */ /* 0x000e220000000000 */
[----:B--2---:R-:W0:Y:S02]  /*e880*/  SHFL.IDX PT, R4, R3, R4, 0x1f ;  /* 0x00001f0403047589 */ /* 0x004e2400000e0000 */
[----:B0-----:R-:W-:-:S07]  /*e890*/  IADD3 R16, R4, UR37, R7 ;  /* 0x0000002504107c10 */ /* 0x001fce000fffe007 */
.L_x_3654:
[----:B------:R-:W-:Y:S05]  /*e8a0*/  BSYNC B0 ;  /* 0x0000000000007941 */ /* 0x000fea0003800000 */
.L_x_3653:
[----:B-1----:R-:W2:Y:S02]  /*e8b0*/  LDL.LU R2, [R1+0x4] ;  /* 0x0000040001027983 */ /* 0x002ea40000300800 */
[----:B--2---:R-:W-:-:S05]  /*e8c0*/  LOP3.LUT R2, R2, R0, RZ, 0x3c, !PT ;  /* 0x0000000002027212 */ /* 0x004fca00078e3cff */
[----:B------:R1:W-:Y:S02]  /*e8d0*/  STL [R1+0x4], R2 ;  /* 0x0000040201007387 */ /* 0x0003e40000100800 */
.L_x_3610:
[----:B------:R-:W-:Y:S05]  /*e8e0*/  BSYNC B6 ;  /* 0x0000000000067941 */ /* 0x000fea0003800000 */
.L_x_3608:
[----:B------:R-:W-:-:S03]  /*e8f0*/  UMOV UR4, 0xffffffff ;  /* 0xffffffff00047882 */ /* 0x000fc60000000000 */
[----:B------:R-:W-:Y:S05]  /*e900*/  BRA.DIV UR4, `(.L_x_3655) ;  /* 0x0000001604987947 */ /* 0x000fea000b800000 */
[----:B------:R2:W3:Y:S04]  /*e910*/  SHFL.IDX PT, R4, R16, RZ, 0x1f ;  /* 0x00001fff10047589 */ /* 0x0004e800000e0000 */
[----:B------:R2:W4:Y:S02]  /*e920*/  SHFL.IDX PT, R7, R16, 0x1, 0x1f ;  /* 0x00201f0010077f89 */ /* 0x00052400000e0000 */
.L_x_3701:
[----:B------:R-:W0:Y:S01]  /*e930*/  S2R R0, SR_TID.X ;  /* 0x0000000000007919 */ /* 0x000e220000002100 */
        /* <DEDUP_REMOVED lines=9> */
[----:B-1----:R-:W0:Y:S02]  /*e9d0*/  LDC.64 R2, c[0x0][0xc58] ;  /* 0x00031600ff027b82 */ /* 0x002e240000000a00 */
[----:B0-----:R-:W-:-:S05]  /*e9e0*/  IMAD.WIDE R2, R5, 0x4, R2 ;  /* 0x0000000405027825 */ /* 0x001fca00078e0202 */
[----:B------:R0:W5:Y:S02]  /*e9f0*/  LDG.E R17, desc[UR38][R2.64] ;  /* 0x0000002602117981 */ /* 0x000164000c1e1900 */
.L_x_3657:
[----:B------:R-:W-:Y:S05]  /*ea00*/  BSYNC B0 ;  /* 0x0000000000007941 */ /* 0x000fea0003800000 */
.L_x_3656:
        /* <DEDUP_REMOVED lines=23> */
.L_x_3709:
[----:B------:R-:W-:Y:S02]  /*eb80*/  ULDC UR4, c[0x0][0xc10] ;  /* 0x0003040000047ab9 */ /* 0x000fe40000000800 */
[----:B------:R-:W-:-:S04]  /*eb90*/  IMAD.U32 R5, RZ, RZ, UR4 ;  /* 0x00000004ff057e24 */ /* 0x000fc8000f8e00ff */
[----:B-1----:R-:W-:-:S04]  /*eba0*/  IMAD R14, R14, R5, RZ ;  /* 0x000000050e0e7224 */ /* 0x002fc800078e02ff */
[----:B----4-:R-:W-:-:S05]  /*ebb0*/  IMAD.IADD R7, R7, 0x1, R14 ;  /* 0x0000000107077824 */ /* 0x010fca00078e020e */
[----:B---3--:R-:W-:-:S13]  /*ebc0*/  ISETP.GT.AND P0, PT, R7, R4, PT ;  /* 0x000000040700720c */ /* 0x008fda0003f04270 */
[----:B------:R-:W-:Y:S05]  /*ebd0*/  @P0 BRA `(.L_x_3659) ;  /* 0x0000000000b40947 */ /* 0x000fea0003800000 */
[----:B------:R-:W1:Y:S02]  /*ebe0*/  LDC R0, c[0x0][0xc14] ;  /* 0x00030500ff007b82 */ /* 0x000e640000000800 */
.L_x_3664:
        /* <DEDUP_REMOVED lines=14> */
.L_x_3662:
[----:B------:R-:W-:Y:S05]  /*ecd0*/  BSYNC B0 ;  /* 0x0000000000007941 */ /* 0x000fea0003800000 */
.L_x_3661:
        /* <DEDUP_REMOVED lines=23> */
.L_x_3717:
[----:B------:R-:W-:Y:S02]  /*ee50*/  ULDC UR4, c[0x0][0xc10] ;  /* 0x0003040000047ab9 */ /* 0x000fe40000000800 */
[----:B------:R-:W-:-:S04]  /*ee60*/  IMAD.U32 R5, RZ, RZ, UR4 ;  /* 0x00000004ff057e24 */ /* 0x000fc8000f8e00ff */
[----:B-1----:R-:W-:-:S04]  /*ee70*/  IMAD R14, R14, R5, RZ ;  /* 0x000000050e0e7224 */ /* 0x002fc800078e02ff */
[----:B------:R-:W-:-:S05]  /*ee80*/  IMAD.IADD R7, R14, 0x1, R7 ;  /* 0x000000010e077824 */ /* 0x000fca00078e0207 */
[----:B------:R-:W-:-:S13]  /*ee90*/  ISETP.GT.AND P0, PT, R7, R4, PT ;  /* 0x000000040700720c */ /* 0x000fda0003f04270 */
[----:B------:R-:W-:Y:S05]  /*eea0*/  @!P0 BRA `(.L_x_3664) ;  /* 0xfffffffc00508947 */ /* 0x000fea000383ffff */
.L_x_3659:
        /* <DEDUP_REMOVED lines=8> */
.L_x_3721:
[----:B------:R-:W-:Y:S01]  /*ef30*/  ISETP.NE.AND P0, PT, R3, RZ, PT ;  /* 0x000000ff0300720c */ /* 0x000fe20003f05270 */
[----:B------:R-:W-:-:S12]  /*ef40*/  IMAD.MOV.U32 R7, RZ, RZ, RZ ;  /* 0x000000ffff077224 */ /* 0x000fd800078e00ff */
[----:B------:R-:W-:Y:S05]  /*ef50*/  @!P0 BRA `(.L_x_3666) ;  /* 0x0000000000108947 */ /* 0x000fea0003800000 */
[----:B------:R-:W-:Y:S01]  /*ef60*/  UMOV UR4, 0xffffffff ;  /* 0xffffffff00047882 */ /* 0x000fe20000000000 */
[----:B------:R-:W-:Y:S02]  /*ef70*/  VIADD R12, R6, 0xffffffff ;  /* 0xffffffff060c7836 */ /* 0x000fe40000000000 */
[----:B------:R-:W-:Y:S05]  /*ef80*/  BRA.DIV UR4, `(.L_x_3667) ;  /* 0x0000001a042c7947 */ /* 0x000fea000b800000 */
[----:B------:R3:W4:Y:S02]  /*ef90*/  SHFL.IDX PT, R7, R2, R12, 0x1f ;  /* 0x00001f0c02077589 */ /* 0x00072400000e0000 */
.L_x_3666:
        /* <DEDUP_REMOVED lines=67> */
.L_x_3660:
[----:B------:R-:W-:Y:S01]  /*f3d0*/  UMOV UR4, URZ ;  /* 0x0000003f00047c82 */ /* 0x000fe20008000000 */
[----:B------:R-:W-:Y:S01]  /*f3e0*/  UMOV UR5, URZ ;  /* 0x0000003f00057c82 */ /* 0x000fe20008000000 */
[----:B------:R-:W-:Y:S01]  /*f3f0*/  ULDC UR6, c[0x0][0xc14] ;  /* 0x0003050000067ab9 */ /* 0x000fe20000000800 */
[----:B--2---:R-:W-:Y:S02]  /*f400*/  IMAD.MOV.U32 R16, RZ, RZ, R4 ;  /* 0x000000ffff107224 */ /* 0x004fe400078e0004 */
[----:B------:R-:W-:Y:S02]  /*f410*/  IMAD.U32 R17, RZ, RZ, UR4 ;  /* 0x00000004ff117e24 */ /* 0x000fe4000f8e00ff */
[----:B------:R-:W-:Y:S02]  /*f420*/  IMAD.U32 R18, RZ, RZ, UR5 ;  /* 0x00000005ff127e24 */ /* 0x000fe4000f8e00ff */
[----:B------:R-:W-:-:S07]  /*f430*/  IMAD.U32 R19, RZ, RZ, UR6 ;  /* 0x00000006ff137e24 */ /* 0x000fce000f8e00ff */
.L_x_3668:
        /* <DEDUP_REMOVED lines=12> */
.L_x_3604:
        /* <DEDUP_REMOVED lines=12> */
.L_x_3724:
[----:B------:R-:W-:Y:S05]  /*f5c0*/  BSYNC B0 ;  /* 0x0000000000007941 */ /* 0x000fea0003800000 */
.L_x_3670:
[----:B------:R-:W-:-:S03]  /*f5d0*/  UMOV UR4, 0xffffffff ;  /* 0xffffffff00047882 */ /* 0x000fc60000000000 */
[----:B------:R-:W-:Y:S05]  /*f5e0*/  BRA.DIV UR4, `(.L_x_3672) ;  /* 0x0000001204d07947 */ /* 0x000fea000b800000 */
[----:B------:R-:W2:Y:S02]  /*f5f0*/  S2R R2, SR_TID.X ;  /* 0x0000000000027919 */ /* 0x000ea40000002100 */
[----:B--2---:R-:W-:-:S04]  /*f600*/  SHF.R.U32.HI R2, RZ, 0x5, R2 ;  /* 0x00000005ff027819 */ /* 0x004fc80000011602 */
[----:B------:R-:W-:-:S05]  /*f610*/  LOP3.LUT R2, R2, 0x3, RZ, 0xc0, !PT ;  /* 0x0000000302027812 */ /* 0x000fca00078ec0ff */
[----:B------:R2:W3:Y:S02]  /*f620*/  SHFL.IDX PT, R14, R2, RZ, 0x1f ;  /* 0x00001fff020e7589 */ /* 0x0004e400000e0000 */
.L_x_3727:
[----:B---3--:R-:W-:Y:S01]  /*f630*/  ISETP.NE.AND P0, PT, R14, RZ, PT ;  /* 0x000000ff0e00720c */ /* 0x008fe20003f05270 */
[----:B------:R-:W-:-:S12]  /*f640*/  BSSY B0, `(.L_x_3673) ;  /* 0x0000027000007945 */ /* 0x000fd80003800000 */
[----:B------:R-:W-:Y:S05]  /*f650*/  @P0 BRA `(.L_x_3674) ;  /* 0x0000000000940947 */ /* 0x000fea0003800000 */
[----:B------:R-:W-:-:S03]  /*f660*/  UMOV UR4, 0xffffffff ;  /* 0xffffffff00047882 */ /* 0x000fc60000000000 */
[----:B------:R-:W-:Y:S05]  /*f670*/  BRA.DIV UR4, `(.L_x_3675) ;  /* 0x0000001204e07947 */ /* 0x000fea000b800000 */
[----:B------:R-:W-:-:S13]  /*f680*/  ELECT P6, URZ, PT ;  /* 0x00000000003f782f */ /* 0x000fda00038c0000 */
.L_x_3730:
[----:B------:R-:W-:Y:S05]  /*f690*/  @!P6 BRA `(.L_x_3674) ;  /* 0x000000000084e947 */ /* 0x000fea0003800000 */
[----:B------:R-:W-:-:S06]  /*f6a0*/  ULOP3.LUT UR4, UR36, 0x2, URZ, 0xfc, !UPT ;  /* 0x0000000224047892 */ /* 0x000fcc000f8efc3f */
[----:B--2---:R-:W-:-:S05]  /*f6b0*/  IMAD.U32 R2, RZ, RZ, UR4 ;  /* 0x00000004ff027e24 */ /* 0x004fca000f8e00ff */
[----:B------:R-:W-:-:S13]  /*f6c0*/  ISETP.NE.AND P2, PT, R2, 0x3, PT ;  /* 0x000000030200780c */ /* 0x000fda0003f45270 */
[----:B------:R-:W-:Y:S05]  /*f6d0*/  @!P2 BRA `(.L_x_3676) ;  /* 0x000000000004a947 */ /* 0x000fea0003800000 */
[----:B------:R-:W-:Y:S01]  /*f6e0*/  BPT.TRAP 0x1 ;  /* 0x000000040000795c */ /* 0x000fe20000300000 */
.L_x_3676:
        /* <DEDUP_REMOVED lines=14> */
.L_x_3731:
[----:B------:R-:W2:Y:S02]  /*f7d0*/  SYNCS.PHASECHK.TRANS64.TRYWAIT P0, [R7+URZ], R2 ;  /* 0x00000002070075a7 */ /* 0x000ea4000800017f */
[----:B--2---:R-:W-:Y:S05]  /*f7e0*/  @!P0 BRA `(.L_x_3678) ;  /* 0x0000001000b88947 */ /* 0x004fea0003800000 */
.L_x_3732:
[----:B------:R-:W-:Y:S05]  /*f7f0*/  @!P2 BRA `(.L_x_3679) ;  /* 0x000000000004a947 */ /* 0x000fea0003800000 */
[----:B------:R-:W-:Y:S01]  /*f800*/  BPT.TRAP 0x1 ;  /* 0x000000040000795c */ /* 0x000fe20000300000 */
.L_x_3679:
[----:B------:R-:W3:Y:S01]  /*f810*/  LDL.LU R4, [R1] ;  /* 0x0000000001047983 */ /* 0x000ee20000300800 */
[----:B------:R-:W-:-:S04]  /*f820*/  VIADD R0, R0, 0x22860 ;  /* 0x0002286000007836 */ /* 0x000fc80000000000 */
[----:B---3--:R-:W-:-:S04]  /*f830*/  IMAD R4, R4, 0x8, R0 ;  /* 0x0000000804047824 */ /* 0x008fc800078e0200 */
[----:B------:R-:W3:Y:S02]  /*f840*/  SYNCS.PHASECHK.TRANS64.TRYWAIT P0, [R4+URZ], R5 ;  /* 0x00000005040075a7 */ /* 0x000ee4000800017f */
[----:B---3--:R-:W-:Y:S05]  /*f850*/  @!P0 BRA `(.L_x_3680) ;  /* 0x0000001000b08947 */ /* 0x008fea0003800000 */
.L_x_3733:
[----:B------:R-:W-:-:S07]  /*f860*/  IMAD R3, R3, 0x8, R0 ;  /* 0x0000000803037824 */ /* 0x000fce00078e0200 */
.L_x_3681:
[----:B----4-:R4:W0:Y:S02]  /*f870*/  SYNCS.PHASECHK.TRANS64.TRYWAIT P0, [R3+URZ], R2 ;  /* 0x00000002030075a7 */ /* 0x010824000800017f */
[----:B0-----:R-:W-:Y:S05]  /*f880*/  @!P0 NANOSLEEP.SYNCS 0x989680 ;  /* 0x009896800000895d */ /* 0x001fea0003900000 */
[----:B------:R-:W0:Y:S02]  /*f890*/  @!P0 SYNCS.PHASECHK.TRANS64 P0, [R3+URZ], R2 ;  /* 0x00000002030085a7 */ /* 0x000e24000800007f */
[----:B0-----:R-:W-:Y:S05]  /*f8a0*/  @!P0 BRA `(.L_x_3681) ;  /* 0xfffffffc00f08947 */ /* 0x001fea000383ffff */
.L_x_3674:
[----:B------:R-:W-:Y:S05]  /*f8b0*/  BSYNC B0 ;  /* 0x0000000000007941 */ /* 0x000fea0003800000 */
.L_x_3673:
[----:B------:R-:W-:Y:S05]  /*f8c0*/  EXIT ;  /* 0x000000000000794d */ /* 0x000fea0003800000 */
.L_x_3548:
[----:B0-----:R0:W1:Y:S02]  /*f8d0*/  SYNCS.PHASECHK.TRANS64.TRYWAIT P0, [R7+URZ+0x22800], R0 ;  /* 0x02280000070075a7 */ /* 0x001064000800017f */
[----:B-1----:R-:W-:Y:S05]  /*f8e0*/  @!P0 NANOSLEEP.SYNCS 0x989680 ;  /* 0x009896800000895d */ /* 0x002fea0003900000 */
[----:B------:R-:W1:Y:S02]  /*f8f0*/  @!P0 SYNCS.PHASECHK.TRANS64 P0, [R7+URZ+0x22800], R0 ;  /* 0x02280000070085a7 */ /* 0x000e64000800007f */
[----:B-1----:R-:W-:Y:S05]  /*f900*/  @!P0 BRA `(.L_x_3548) ;  /* 0xfffffffc00f08947 */ /* 0x002fea000383ffff */
[----:B------:R-:W-:Y:S05]  /*f910*/  BRA `(.L_x_3682) ;  /* 0xffffff2000387947 */ /* 0x000fea000383ffff */
.L_x_3552:
[----:B-1----:R1:W2:Y:S02]  /*f920*/  SYNCS.PHASECHK.TRANS64.TRYWAIT P1, [R6+URZ+0x22830], R11 ;  /* 0x0228300b060075a7 */ /* 0x0022a4000802017f */
[----:B--2---:R-:W-:Y:S05]  /*f930*/  @!P1 NANOSLEEP.SYNCS 0x989680 ;  /* 0x009896800000995d */ /* 0x004fea0003900000 */
[----:B------:R-:W2:Y:S02]  /*f940*/  @!P1 SYNCS.PHASECHK.TRANS64 P1, [R6+URZ+0x22830], R11 ;  /* 0x0228300b060095a7 */ /* 0x000ea4000802007f */
[----:B--2---:R-:W-:Y:S05]  /*f950*/  @!P1 BRA `(.L_x_3552) ;  /* 0xfffffffc00f09947 */ /* 0x004fea000383ffff */
[----:B------:R-:W-:Y:S05]  /*f960*/  BRA `(.L_x_3551) ;  /* 0xffffff2000647947 */ /* 0x000fea000383ffff */
.L_x_3556:
[----:B---3--:R3:W4:Y:S02]  /*f970*/  SYNCS.PHASECHK.TRANS64.TRYWAIT P2, [R6+URZ+0x22850], R11 ;  /* 0x0228500b060075a7 */ /* 0x008724000804017f */
[----:B----4-:R-:W-:Y:S05]  /*f980*/  @!P2 NANOSLEEP.SYNCS 0x989680 ;  /* 0x009896800000a95d */ /* 0x010fea0003900000 */
[----:B------:R-:W4:Y:S02]  /*f990*/  @!P2 SYNCS.PHASECHK.TRANS64 P2, [R6+URZ+0x22850], R11 ;  /* 0x0228500b0600a5a7 */ /* 0x000f24000804007f */
[----:B----4-:R-:W-:Y:S05]  /*f9a0*/  @!P2 BRA `(.L_x_3556) ;  /* 0xfffffffc00f0a947 */ /* 0x010fea000383ffff */
[----:B------:R-:W-:Y:S05]  /*f9b0*/  BRA `(.L_x_3555) ;  /* 0xffffff38004c7947 */ /* 0x000fea000383ffff */
.L_x_3561:
[----:B-1----:R-:W-:-:S04]  /*f9c0*/  IMAD.U32 R5, RZ, RZ, UR25 ;  /* 0x00000019ff057e24 */ /* 0x002fc8000f8e00ff */
[----:B------:R1:W2:Y:S03]  /*f9d0*/  SYNCS.PHASECHK.TRANS64.TRYWAIT P2, [R5+URZ+0x22830], R6 ;  /* 0x02283006050075a7 */ /* 0x0002a6000804017f */
[----:B--2---:R-:W-:Y:S05]  /*f9e0*/  @!P2 NANOSLEEP.SYNCS 0x989680 ;  /* 0x009896800000a95d */ /* 0x004fea0003900000 */
[----:B------:R-:W2:Y:S02]  /*f9f0*/  @!P2 SYNCS.PHASECHK.TRANS64 P2, [R5+URZ+0x22830], R6 ;  /* 0x022830060500a5a7 */ /* 0x000ea4000804007f */
[----:B--2---:R-:W-:Y:S05]  /*fa00*/  @!P2 BRA `(.L_x_3561) ;  /* 0xfffffffc00eca947 */ /* 0x004fea000383ffff */
[----:B------:R-:W-:Y:S05]  /*fa10*/  BRA `(.L_x_3560) ;  /* 0xffffff3c006c7947 */ /* 0x000fea000383ffff */
.L_x_3565:
[----:B-1----:R1:W2:Y:S02]  /*fa20*/  SYNCS.PHASECHK.TRANS64.TRYWAIT P2, [R187+URZ+0x22850], R6 ;  /* 0x02285006bb0075a7 */ /* 0x0022a4000804017f */
[----:B--2---:R-:W-:Y:S05]  /*fa30*/  @!P2 NANOSLEEP.SYNCS 0x989680 ;  /* 0x009896800000a95d */ /* 0x004fea0003900000 */
[----:B------:R-:W2:Y:S02]  /*fa40*/  @!P2 SYNCS.PHASECHK.TRANS64 P2, [R187+URZ+0x22850], R6 ;  /* 0x02285006bb00a5a7 */ /* 0x000ea4000804007f */
[----:B--2---:R-:W-:Y:S05]  /*fa50*/  @!P2 BRA `(.L_x_3565) ;  /* 0xfffffffc00f0a947 */ /* 0x004fea000383ffff */
[----:B------:R-:W-:Y:S05]  /*fa60*/  BRA `(.L_x_3564) ;  /* 0xffffff5c003c7947 */ /* 0x000fea000383ffff */
.L_x_3571:
[----:B-1----:R-:W-:-:S04]  /*fa70*/  IMAD.U32 R5, RZ, RZ, UR24 ;  /* 0x00000018ff057e24 */ /* 0x002fc8000f8e00ff */
[----:B------:R1:W2:Y:S03]  /*fa80*/  SYNCS.PHASECHK.TRANS64.TRYWAIT P2, [R5+URZ+0x22830], R6 ;  /* 0x02283006050075a7 */ /* 0x0002a6000804017f */
[----:B--2---:R-:W-:Y:S05]  /*fa90*/  @!P2 NANOSLEEP.SYNCS 0x989680 ;  /* 0x009896800000a95d */ /* 0x004fea0003900000 */
[----:B------:R-:W2:Y:S02]  /*faa0*/  @!P2 SYNCS.PHASECHK.TRANS64 P2, [R5+URZ+0x22830], R6 ;  /* 0x022830060500a5a7 */ /* 0x000ea4000804007f */
[----:B--2---:R-:W-:Y:S05]  /*fab0*/  @!P2 BRA `(.L_x_3571) ;  /* 0xfffffffc00eca947 */ /* 0x004fea000383ffff */
[----:B------:R-:W-:Y:S05]  /*fac0*/  BRA `(.L_x_3570) ;  /* 0xffffff6000407947 */ /* 0x000fea000383ffff */
.L_x_3575:
[----:B--2---:R2:W3:Y:S02]  /*fad0*/  SYNCS.PHASECHK.TRANS64.TRYWAIT P2, [R183+URZ+0x22850], R6 ;  /* 0x02285006b70075a7 */ /* 0x0044e4000804017f */
[----:B---3--:R-:W-:Y:S05]  /*fae0*/  @!P2 NANOSLEEP.SYNCS 0x989680 ;  /* 0x009896800000a95d */ /* 0x008fea0003900000 */
[----:B------:R-:W3:Y:S02]  /*faf0*/  @!P2 SYNCS.PHASECHK.TRANS64 P2, [R183+URZ+0x22850], R6 ;  /* 0x02285006b700a5a7 */ /* 0x000ee4000804007f */
[----:B---3--:R-:W-:Y:S05]  /*fb00*/  @!P2 BRA `(.L_x_3575) ;  /* 0xfffffffc00f0a947 */ /* 0x008fea000383ffff */
[----:B------:R-:W-:Y:S05]  /*fb10*/  BRA `(.L_x_3574) ;  /* 0xffffff7800587947 */ /* 0x000fea000383ffff */
.L_x_3615:
        /* <DEDUP_REMOVED lines=11> */
.L_x_3684:
[----:B------:R-:W-:Y:S05]  /*fbd0*/  BSYNC B0 ;  /* 0x0000000000007941 */ /* 0x000fea0003800000 */
.L_x_3683:
[----:B------:R-:W-:Y:S05]  /*fbe0*/  BRA `(.L_x_3685) ;  /* 0xffffffc800a87947 */ /* 0x000fea000383ffff */
.L_x_3616:
[----:B------:R-:W-:Y:S01]  /*fbf0*/  BSSY B0, `(.L_x_3686) ;  /* 0x0000006000007945 */ /* 0x000fe20003800000 */
[----:B------:R-:W-:-:S07]  /*fc00*/  IMAD.MOV.U32 R15, RZ, RZ, -0x1 ;  /* 0xffffffffff0f7424 */ /* 0x000fce00078e00ff */
[----:B------:R-:W-:Y:S05]  /*fc10*/  WARPSYNC.COLLECTIVE R15, `(.L_x_3687) ;  /* 0x000000000f0c7348 */ /* 0x000fea0003c00000 */
[----:B------:R-:W-:Y:S02]  /*fc20*/  ELECT P6, UR62, PT ;  /* 0x00000000003e782f */ /* 0x000fe400038c0000 */
[----:B------:R-:W-:Y:S01]  /*fc30*/  MOV R14, UR62 ;  /* 0x0000003e000e7c02 */ /* 0x000fe20008000f00 */
[----:B------:R-:W-:Y:S10]  /*fc40*/  ENDCOLLECTIVE ;  /* 0x000000000000791b */ /* 0x000ff40003800000 */
.L_x_3687:
[----:B------:R-:W-:Y:S05]  /*fc50*/  BSYNC B0 ;  /* 0x0000000000007941 */ /* 0x000fea0003800000 */
.L_x_3686:
[----:B------:R-:W-:Y:S05]  /*fc60*/  BRA `(.L_x_3688) ;  /* 0xffffffc800987947 */ /* 0x000fea000383ffff */
.L_x_3619:
[----:B0-----:R0:W1:Y:S02]  /*fc70*/  SYNCS.PHASECHK.TRANS64.TRYWAIT P0, [R8+URZ+0x22840], R10 ;  /* 0x0228400a080075a7 */ /* 0x001064000800017f */
[----:B-1----:R-:W-:Y:S05]  /*fc80*/  @!P0 NANOSLEEP.SYNCS 0x989680 ;  /* 0x009896800000895d */ /* 0x002fea0003900000 */
[----:B------:R-:W1:Y:S02]  /*fc90*/  @!P0 SYNCS.PHASECHK.TRANS64 P0, [R8+URZ+0x22840], R10 ;  /* 0x0228400a080085a7 */ /* 0x000e64000800007f */
[----:B-1----:R-:W-:Y:S05]  /*fca0*/  @!P0 BRA `(.L_x_3619) ;  /* 0xfffffffc00f08947 */ /* 0x002fea000383ffff */
[----:B------:R-:W-:Y:S05]  /*fcb0*/  BRA `(.L_x_3689) ;  /* 0xffffffc800fc7947 */ /* 0x000fea000383ffff */
.L_x_3622:
        /* <DEDUP_REMOVED lines=8> */
.L_x_3625:
[----:B0-----:R0:W1:Y:S02]  /*fd40*/  SYNCS.PHASECHK.TRANS64.TRYWAIT P0, [R11+URZ+0x22860], R6 ;  /* 0x022860060b0075a7 */ /* 0x001064000800017f */
[----:B-1----:R-:W-:Y:S05]  /*fd50*/  @!P0 NANOSLEEP.SYNCS 0x989680 ;  /* 0x009896800000895d */ /* 0x002fea0003900000 */
[----:B------:R-:W1:Y:S02]  /*fd60*/  @!P0 SYNCS.PHASECHK.TRANS64 P0, [R11+URZ+0x22860], R6 ;  /* 0x022860060b0085a7 */ /* 0x000e64000800007f */
[----:B-1----:R-:W-:Y:S05]  /*fd70*/  @!P0 BRA `(.L_x_3625) ;  /* 0xfffffffc00f08947 */ /* 0x002fea000383ffff */
[----:B------:R-:W-:Y:S05]  /*fd80*/  BRA `(.L_x_3691) ;  /* 0xffffffcc00f47947 */ /* 0x000fea000383ffff */
.L_x_3634:
[----:B-1----:R1:W2:Y:S02]  /*fd90*/  SYNCS.PHASECHK.TRANS64.TRYWAIT P0, [R2+URZ+0x22840], R3 ;  /* 0x02284003020075a7 */ /* 0x0022a4000800017f */
[----:B--2---:R-:W-:Y:S05]  /*fda0*/  @!P0 NANOSLEEP.SYNCS 0x989680 ;  /* 0x009896800000895d */ /* 0x004fea0003900000 */
[----:B------:R-:W2:Y:S02]  /*fdb0*/  @!P0 SYNCS.PHASECHK.TRANS64 P0, [R2+URZ+0x22840], R3 ;  /* 0x02284003020085a7 */ /* 0x000ea4000800007f */
[----:B--2---:R-:W-:Y:S05]  /*fdc0*/  @!P0 BRA `(.L_x_3634) ;  /* 0xfffffffc00f08947 */ /* 0x004fea000383ffff */
[----:B------:R-:W-:Y:S05]  /*fdd0*/  BRA `(.L_x_3692) ;  /* 0xffffffd4006c7947 */ /* 0x000fea000383ffff */
.L_x_3636:
[----:B0-----:R0:W2:Y:S02]  /*fde0*/  SYNCS.PHASECHK.TRANS64.TRYWAIT P0, [R2+URZ+0x22860], R3 ;  /* 0x02286003020075a7 */ /* 0x0010a4000800017f */
[----:B--2---:R-:W-:Y:S05]  /*fdf0*/  @!P0 NANOSLEEP.SYNCS 0x989680 ;  /* 0x009896800000895d */ /* 0x004fea0003900000 */
[----:B------:R-:W2:Y:S02]  /*fe00*/  @!P0 SYNCS.PHASECHK.TRANS64 P0, [R2+URZ+0x22860], R3 ;  /* 0x02286003020085a7 */ /* 0x000ea4000800007f */
[----:B--2---:R-:W-:Y:S05]  /*fe10*/  @!P0 BRA `(.L_x_3636) ;  /* 0xfffffffc00f08947 */ /* 0x004fea000383ffff */
[----:B------:R-:W-:Y:S05]  /*fe20*/  BRA `(.L_x_3693) ;  /* 0xffffffd400dc7947 */ /* 0x000fea000383ffff */
.L_x_3641:
[----:B-1----:R1:W2:Y:S02]  /*fe30*/  SYNCS.PHASECHK.TRANS64.TRYWAIT P0, [R2+URZ+0x22840], R3 ;  /* 0x02284003020075a7 */ /* 0x0022a4000800017f */
[----:B--2---:R-:W-:Y:S05]  /*fe40*/  @!P0 NANOSLEEP.SYNCS 0x989680 ;  /* 0x009896800000895d */ /* 0x004fea0003900000 */
[----:B------:R-:W2:Y:S02]  /*fe50*/  @!P0 SYNCS.PHASECHK.TRANS64 P0, [R2+URZ+0x22840], R3 ;  /* 0x02284003020085a7 */ /* 0x000ea4000800007f */
[----:B--2---:R-:W-:Y:S05]  /*fe60*/  @!P0 BRA `(.L_x_3641) ;  /* 0xfffffffc00f08947 */ /* 0x004fea000383ffff */
[----:B------:R-:W-:Y:S05]  /*fe70*/  BRA `(.L_x_3694) ;  /* 0xffffffdc00287947 */ /* 0x000fea000383ffff */
.L_x_3643:
[----:B0-----:R0:W2:Y:S02]  /*fe80*/  SYNCS.PHASECHK.TRANS64.TRYWAIT P1, [R2+URZ+0x22860], R3 ;  /* 0x02286003020075a7 */ /* 0x0010a4000802017f */
[----:B--2---:R-:W-:Y:S05]  /*fe90*/  @!P1 NANOSLEEP.SYNCS 0x989680 ;  /* 0x009896800000995d */ /* 0x004fea0003900000 */
[----:B------:R-:W2:Y:S02]  /*fea0*/  @!P1 SYNCS.PHASECHK.TRANS64 P1, [R2+URZ+0x22860], R3 ;  /* 0x02286003020095a7 */ /* 0x000ea4000802007f */
[----:B--2---:R-:W-:Y:S05]  /*feb0*/  @!P1 BRA `(.L_x_3643) ;  /* 0xfffffffc00f09947 */ /* 0x004fea000383ffff */
[----:B------:R-:W-:Y:S05]  /*fec0*/  BRA `(.L_x_3695) ;  /* 0xffffffdc00947947 */ /* 0x000fea000383ffff */
.L_x_3648:
[----:B--2---:R2:W3:Y:S02]  /*fed0*/  SYNCS.PHASECHK.TRANS64.TRYWAIT P0, [R2+URZ+0x22840], R3 ;  /* 0x02284003020075a7 */ /* 0x0044e4000800017f */
[----:B---3--:R-:W-:Y:S05]  /*fee0*/  @!P0 NANOSLEEP.SYNCS 0x989680 ;  /* 0x009896800000895d */ /* 0x008fea0003900000 */
[----:B------:R-:W3:Y:S02]  /*fef0*/  @!P0 SYNCS.PHASECHK.TRANS64 P0, [R2+URZ+0x22840], R3 ;  /* 0x02284003020085a7 */ /* 0x000ee4000800007f */
[----:B---3--:R-:W-:Y:S05]  /*ff00*/  @!P0 BRA `(.L_x_3648) ;  /* 0xfffffffc00f08947 */ /* 0x008fea000383ffff */
[----:B------:R-:W-:Y:S05]  /*ff10*/  BRA `(.L_x_3696) ;  /* 0xffffffe000c07947 */ /* 0x000fea000383ffff */
.L_x_3650:
[----:B0-----:R0:W1:Y:S02]  /*ff20*/  SYNCS.PHASECHK.TRANS64.TRYWAIT P1, [R2+URZ+0x22860], R3 ;  /* 0x02286003020075a7 */ /* 0x001064000802017f */
[----:B-1----:R-:W-:Y:S05]  /*ff30*/  @!P1 NANOSLEEP.SYNCS 0x989680 ;  /* 0x009896800000995d */ /* 0x002fea0003900000 */
[----:B------:R-:W1:Y:S02]  /*ff40*/  @!P1 SYNCS.PHASECHK.TRANS64 P1, [R2+URZ+0x22860], R3 ;  /* 0x02286003020095a7 */ /* 0x000e64000802007f */
[----:B-1----:R-:W-:Y:S05]  /*ff50*/  @!P1 BRA `(.L_x_3650) ;  /* 0xfffffffc00f09947 */ /* 0x002fea000383ffff */
[----:B------:R-:W-:Y:S05]  /*ff60*/  BRA `(.L_x_3697) ;  /* 0xffffffe400307947 */ /* 0x000fea000383ffff */
.L_x_3655:
        /* <DEDUP_REMOVED lines=8> */
.L_x_3699:
[----:B------:R-:W-:Y:S05]  /*fff0*/  BSYNC B0 ;  /* 0x0000000000007941 */ /* 0x000fea0003800000 */
.L_x_3698:
        /* <DEDUP_REMOVED lines=8> */
.L_x_3700:
[----:B------:R-:W-:Y:S01]  /*10080*/  IMAD.MOV.U32 R7, RZ, RZ, R14 ;  /* 0x000000ffff077224 */ /* 0x000fe200078e000e */
[----:B------:R-:W-:Y:S06]  /*10090*/  BRA `(.L_x_3701) ;  /* 0xffffffe800247947 */ /* 0x000fec000383ffff */
.L_x_3658:
[----:B------:R-:W-:Y:S01]  /*100a0*/  BSSY B0, `(.L_x_3702) ;  /* 0x0000008000007945 */ /* 0x000fe20003800000 */
[----:B-----5:R-:W-:Y:S02]  /*100b0*/  IMAD.MOV.U32 R13, RZ, RZ, R17 ;  /* 0x000000ffff0d7224 */ /* 0x020fe400078e0011 */
[----:B------:R-:W-:Y:S02]  /*100c0*/  IMAD.MOV.U32 R12, RZ, RZ, 0x1 ;  /* 0x00000001ff0c7424 */ /* 0x000fe400078e00ff */
[----:B------:R-:W-:Y:S02]  /*100d0*/  IMAD.MOV.U32 R11, RZ, RZ, RZ ;  /* 0x000000ffff0b7224 */ /* 0x000fe400078e00ff */
[----:B------:R-:W-:-:S07]  /*100e0*/  IMAD.MOV.U32 R15, RZ, RZ, -0x1 ;  /* 0xffffffffff0f7424 */ /* 0x000fce00078e00ff */
[----:B01234-:R-:W-:Y:S05]  /*100f0*/  WARPSYNC.COLLECTIVE R15, `(.L_x_3703) ;  /* 0x000000000f087348 */ /* 0x01ffea0003c00000 */
[----:B------:R0:W0:Y:S02]  /*10100*/  SHFL.UP P6, R14, R13, R12, R11 ;  /* 0x0400000c0d0e7389 */ /* 0x00002400000c000b */
[----:B01234-:R-:W-:Y:S01]  /*10110*/  ENDCOLLECTIVE ;  /* 0x000000000000791b */ /* 0x01ffe20003800000 */
.L_x_3703:
[----:B------:R-:W-:Y:S05]  /*10120*/  BSYNC B0 ;  /* 0x0000000000007941 */ /* 0x000fea0003800000 */
.L_x_3702:
        /* <DEDUP_REMOVED lines=10> */
.L_x_3704:
        /* <DEDUP_REMOVED lines=8> */
.L_x_3705:
        /* <DEDUP_REMOVED lines=8> */
.L_x_3706:
        /* <DEDUP_REMOVED lines=8> */
.L_x_3707:
        /* <DEDUP_REMOVED lines=8> */
.L_x_3708:
[----:B------:R-:W-:Y:S05]  /*103d0*/  BRA `(.L_x_3709) ;  /* 0xffffffe400e87947 */ /* 0x000fea000383ffff */
.L_x_3663:
[----:B------:R-:W-:Y:S01]  /*103e0*/  BSSY B0, `(.L_x_3710) ;  /* 0x0000008000007945 */ /* 0x000fe20003800000 */
[----:B-----5:R-:W-:Y:S02]  /*103f0*/  IMAD.MOV.U32 R13, RZ, RZ, R17 ;  /* 0x000000ffff0d7224 */ /* 0x020fe400078e0011 */
[----:B------:R-:W-:Y:S02]  /*10400*/  IMAD.MOV.U32 R12, RZ, RZ, 0x1 ;  /* 0x00000001ff0c7424 */ /* 0x000fe400078e00ff */
[----:B------:R-:W-:Y:S02]  /*10410*/  IMAD.MOV.U32 R11, RZ, RZ, RZ ;  /* 0x000000ffff0b7224 */ /* 0x000fe400078e00ff */
[----:B------:R-:W-:-:S07]  /*10420*/  IMAD.MOV.U32 R15, RZ, RZ, -0x1 ;  /* 0xffffffffff0f7424 */ /* 0x000fce00078e00ff */
[----:B0-2---:R-:W-:Y:S05]  /*10430*/  WARPSYNC.COLLECTIVE R15, `(.L_x_3711) ;  /* 0x000000000f087348 */ /* 0x005fea0003c00000 */
[----:B------:R1:W3:Y:S02]  /*10440*/  SHFL.UP P6, R14, R13, R12, R11 ;  /* 0x0400000c0d0e7389 */ /* 0x0002e400000c000b */
[----:B0123--:R-:W-:Y:S01]  /*10450*/  ENDCOLLECTIVE ;  /* 0x000000000000791b */ /* 0x00ffe20003800000 */
.L_x_3711:
[----:B------:R-:W-:Y:S05]  /*10460*/  BSYNC B0 ;  /* 0x0000000000007941 */ /* 0x000fea0003800000 */
.L_x_3710:
        /* <DEDUP_REMOVED lines=10> */
.L_x_3712:
        /* <DEDUP_REMOVED lines=8> */
.L_x_3713:
        /* <DEDUP_REMOVED lines=8> */
.L_x_3714:
        /* <DEDUP_REMOVED lines=8> */
.L_x_3715:
        /* <DEDUP_REMOVED lines=8> */
.L_x_3716:
[----:B------:R-:W-:Y:S05]  /*10710*/  BRA `(.L_x_3717) ;  /* 0xffffffe400cc7947 */ /* 0x000fea000383ffff */
.L_x_3665:
[----:B------:R-:W-:Y:S01]  /*10720*/  BSSY B0, `(.L_x_3718) ;  /* 0x0000006000007945 */ /* 0x000fe20003800000 */
[----:B------:R-:W-:Y:S01]  /*10730*/  PLOP3.LUT P6, PT, P6, PT, PT, 0x8, 0x0 ;  /* 0x000000000000781c */ /* 0x000fe200037ce170 */
[----:B------:R-:W-:-:S12]  /*10740*/  IMAD.MOV.U32 R15, RZ, RZ, -0x1 ;  /* 0xffffffffff0f7424 */ /* 0x000fd800078e00ff */
[----:B0-----:R-:W-:Y:S05]  /*10750*/  WARPSYNC.COLLECTIVE R15, `(.L_x_3719) ;  /* 0x000000000f087348 */ /* 0x001fea0003c00000 */
[----:B------:R-:W-:Y:S01]  /*10760*/  VOTE.ANY R14, PT, P6 ;  /* 0x00000000000e7806 */ /* 0x000fe200030e0100 */
[----:B0-----:R-:W-:Y:S06]  /*10770*/  ENDCOLLECTIVE ;  /* 0x000000000000791b */ /* 0x001fec0003800000 */
.L_x_3719:
[----:B------:R-:W-:Y:S05]  /*10780*/  BSYNC B0 ;  /* 0x0000000000007941 */ /* 0x000fea0003800000 */
.L_x_3718:
        /* <DEDUP_REMOVED lines=9> */
.L_x_3720:
[----:B------:R-:W-:Y:S01]  /*10820*/  IMAD.MOV.U32 R17, RZ, RZ, R14 ;  /* 0x000000ffff117224 */ /* 0x000fe200078e000e */
[----:B------:R-:W-:Y:S06]  /*10830*/  BRA `(.L_x_3721) ;  /* 0xffffffe400bc7947 */ /* 0x000fec000383ffff */
.L_x_3667:
[----:B------:R-:W-:Y:S01]  /*10840*/  BSSY B0, `(.L_x_3722) ;  /* 0x0000007000007945 */ /* 0x000fe20003800000 */
[----:B------:R-:W-:Y:S02]  /*10850*/  IMAD.MOV.U32 R13, RZ, RZ, R2 ;  /* 0x000000ffff0d7224 */ /* 0x000fe400078e0002 */
[----:B------:R-:W-:Y:S02]  /*10860*/  IMAD.MOV.U32 R11, RZ, RZ, 0x1f ;  /* 0x0000001fff0b7424 */ /* 0x000fe400078e00ff */
[----:B------:R-:W-:-:S07]  /*10870*/  IMAD.MOV.U32 R15, RZ, RZ, -0x1 ;  /* 0xffffffffff0f7424 */ /* 0x000fce00078e00ff */
[----:B012---:R-:W-:Y:S05]  /*10880*/  WARPSYNC.COLLECTIVE R15, `(.L_x_3723) ;  /* 0x000000000f087348 */ /* 0x007fea0003c00000 */
[----:B------:R3:W4:Y:S02]  /*10890*/  SHFL.IDX P6, R14, R13, R12, R11 ;  /* 0x0000000c0d0e7389 */ /* 0x00072400000c000b */
[----:B01234-:R-:W-:Y:S01]  /*108a0*/  ENDCOLLECTIVE ;  /* 0x000000000000791b */ /* 0x01ffe20003800000 */
.L_x_3723:
[----:B------:R-:W-:Y:S05]  /*108b0*/  BSYNC B0 ;  /* 0x0000000000007941 */ /* 0x000fea0003800000 */
.L_x_3722:
[----:B------:R-:W-:Y:S01]  /*108c0*/  IMAD.MOV.U32 R7, RZ, RZ, R14 ;  /* 0x000000ffff077224 */ /* 0x000fe200078e000e */
[----:B------:R-:W-:Y:S06]  /*108d0*/  BRA `(.L_x_3666) ;  /* 0xffffffe400b07947 */ /* 0x000fec000383ffff */
.L_x_3671:
[----:B-1----:R1:W2:Y:S02]  /*108e0*/  SYNCS.PHASECHK.TRANS64.TRYWAIT P0, [R0+URZ+0x22820], R3 ;  /* 0x02282003000075a7 */ /* 0x0022a4000800017f */
[----:B--2---:R-:W-:Y:S05]  /*108f0*/  @!P0 NANOSLEEP.SYNCS 0x989680 ;  /* 0x009896800000895d */ /* 0x004fea0003900000 */
[----:B------:R-:W2:Y:S02]  /*10900*/  @!P0 SYNCS.PHASECHK.TRANS64 P0, [R0+URZ+0x22820], R3 ;  /* 0x02282003000085a7 */ /* 0x000ea4000800007f */
[----:B--2---:R-:W-:Y:S05]  /*10910*/  @!P0 BRA `(.L_x_3671) ;  /* 0xfffffffc00f08947 */ /* 0x004fea000383ffff */
[----:B------:R-:W-:Y:S05]  /*10920*/  BRA `(.L_x_3724) ;  /* 0xffffffec00247947 */ /* 0x000fea000383ffff */
.L_x_3672:
        /* <DEDUP_REMOVED lines=11> */
.L_x_3726:
[----:B------:R-:W-:Y:S05]  /*109e0*/  BSYNC B0 ;  /* 0x0000000000007941 */ /* 0x000fea0003800000 */
.L_x_3725:
[----:B------:R-:W-:Y:S05]  /*109f0*/  BRA `(.L_x_3727) ;  /* 0xffffffec000c7947 */ /* 0x000fea000383ffff */
.L_x_3675:
[----:B------:R-:W-:Y:S01]  /*10a00*/  BSSY B1, `(.L_x_3728) ;  /* 0x0000006000017945 */ /* 0x000fe20003800000 */
[----:B------:R-:W-:-:S07]  /*10a10*/  IMAD.MOV.U32 R15, RZ, RZ, -0x1 ;  /* 0xffffffffff0f7424 */ /* 0x000fce00078e00ff */
[----:B012---:R-:W-:Y:S05]  /*10a20*/  WARPSYNC.COLLECTIVE R15, `(.L_x_3729) ;  /* 0x000000000f0c7348 */ /* 0x007fea0003c00000 */
[----:B------:R-:W-:Y:S02]  /*10a30*/  ELECT P6, UR62, PT ;  /* 0x00000000003e782f */ /* 0x000fe400038c0000 */
[----:B------:R-:W-:Y:S01]  /*10a40*/  MOV R14, UR62 ;  /* 0x0000003e000e7c02 */ /* 0x000fe20008000f00 */
[----:B012---:R-:W-:Y:S10]  /*10a50*/  ENDCOLLECTIVE ;  /* 0x000000000000791b */ /* 0x007ff40003800000 */
.L_x_3729:
[----:B------:R-:W-:Y:S05]  /*10a60*/  BSYNC B1 ;  /* 0x0000000000017941 */ /* 0x000fea0003800000 */
.L_x_3728:
[----:B------:R-:W-:Y:S05]  /*10a70*/  BRA `(.L_x_3730) ;  /* 0xffffffec00047947 */ /* 0x000fea000383ffff */
.L_x_3677:
[----:B-1----:R1:W2:Y:S02]  /*10a80*/  SYNCS.PHASECHK.TRANS64.TRYWAIT P0, [R6+URZ], R5 ;  /* 0x00000005060075a7 */ /* 0x0022a4000800017f */
[----:B--2---:R-:W-:Y:S05]  /*10a90*/  @!P0 NANOSLEEP.SYNCS 0x989680 ;  /* 0x009896800000895d */ /* 0x004fea0003900000 */
[----:B------:R-:W2:Y:S02]  /*10aa0*/  @!P0 SYNCS.PHASECHK.TRANS64 P0, [R6+URZ], R5 ;  /* 0x00000005060085a7 */ /* 0x000ea4000800007f */
[----:B--2---:R-:W-:Y:S05]  /*10ab0*/  @!P0 BRA `(.L_x_3677) ;  /* 0xfffffffc00f08947 */ /* 0x004fea000383ffff */
[----:B------:R-:W-:Y:S05]  /*10ac0*/  BRA `(.L_x_3731) ;  /* 0xffffffec00407947 */ /* 0x000fea000383ffff */
.L_x_3678:
[----:B--2---:R2:W3:Y:S02]  /*10ad0*/  SYNCS.PHASECHK.TRANS64.TRYWAIT P0, [R7+URZ], R2 ;  /* 0x00000002070075a7 */ /* 0x0044e4000800017f */
[----:B---3--:R-:W-:Y:S05]  /*10ae0*/  @!P0 NANOSLEEP.SYNCS 0x989680 ;  /* 0x009896800000895d */ /* 0x008fea0003900000 */
[----:B------:R-:W3:Y:S02]  /*10af0*/  @!P0 SYNCS.PHASECHK.TRANS64 P0, [R7+URZ], R2 ;  /* 0x00000002070085a7 */ /* 0x000ee4000800007f */
[----:B---3--:R-:W-:Y:S05]  /*10b00*/  @!P0 BRA `(.L_x_3678) ;  /* 0xfffffffc00f08947 */ /* 0x008fea000383ffff */
[----:B------:R-:W-:Y:S05]  /*10b10*/  BRA `(.L_x_3732) ;  /* 0xffffffec00347947 */ /* 0x000fea000383ffff */
.L_x_3680:
[----:B---3--:R3:W4:Y:S02]  /*10b20*/  SYNCS.PHASECHK.TRANS64.TRYWAIT P0, [R4+URZ], R5 ;  /* 0x00000005040075a7 */ /* 0x008724000800017f */
[----:B----4-:R-:W-:Y:S05]  /*10b30*/  @!P0 NANOSLEEP.SYNCS 0x989680 ;  /* 0x009896800000895d */ /* 0x010fea0003900000 */
[----:B------:R-:W4:Y:S02]  /*10b40*/  @!P0 SYNCS.PHASECHK.TRANS64 P0, [R4+URZ], R5 ;  /* 0x00000005040085a7 */ /* 0x000f24000800007f */
[----:B----4-:R-:W-:Y:S05]  /*10b50*/  @!P0 BRA `(.L_x_3680) ;  /* 0xfffffffc00f08947 */ /* 0x010fea000383ffff */
[----:B------:R-:W-:Y:S05]  /*10b60*/  BRA `(.L_x_3733) ;  /* 0xffffffec003c7947 */ /* 0x000fea000383ffff */
.L_x_3734:
        /* <DEDUP_REMOVED lines=9> */
.L_x_4731:


//--------------------- .text._ZN7cutlass13device_kernelIN5flash11enable_sm90INS1_16FlashAttnFwdSm90INS1_25CollectiveMainloopFwdSm90ILi2EN4cute5tupleIJNS5_1CILi1EEES8_S8_EEENS6_IJNS7_ILi128EEENS7_ILi96EEENS7_ILi64EEEEEELi256ENS_6half_tEfNS_4arch4Sm90ELb1ELb0ELb0ELb1ELb0ELb1ELb0ELb1ELb0ELb0ELb0ELb0EEENS1_21CollectiveEpilogueFwdINS6_IJSA_NS7_ILi256EEESB_EEES9_SE_SG_Li256ELb1ELb0ELb0ELb0EEENS1_36VarlenDynamicPersistentTileSchedulerILi128ELi96ELi256ELi32ELb0ELb0ELb1ELb1ELb1ELb1EEEEEEEEEvNT_6ParamsE --------------------------
	.section	.text._ZN7cutlass13device_kernelIN5flash11enable_sm90INS1_16FlashAttnFwdSm90INS1_25CollectiveMainloopFwdSm90ILi2EN4cute5tupleIJNS5_1CILi1EEES8_S8_EEENS6_IJNS7_ILi128EEENS7_ILi96EEENS7_ILi64EEEEEELi256ENS_6half_tEfNS_4arch4Sm90ELb1ELb0ELb0ELb1ELb0ELb1ELb0ELb1ELb0ELb0ELb0ELb0EEENS1_21CollectiveEpilogueFwdINS6_IJSA_NS7_ILi256EEESB_EEES9_SE_SG_Li256ELb1ELb0ELb0ELb0EEENS1_36VarlenDynamicPersistentTileSchedulerILi128ELi96ELi256ELi32ELb0ELb0ELb1ELb1ELb1ELb1EEEEEEEEEvNT_6ParamsE,"ax",@progbits
	.align	128
.text._ZN7cutlass13device_kernelIN5flash11enable_sm90INS1_16FlashAttnFwdSm90INS1_25CollectiveMainloopFwdSm90ILi2EN4cute5tupleIJNS5_1CILi1EEES8_S8_EEENS6_IJNS7_ILi128EEENS7_ILi96EEENS7_ILi64EEEEEELi256ENS_6half_tEfNS_4arch4Sm90ELb1ELb0ELb0ELb1ELb0ELb1ELb0ELb1ELb0ELb0ELb0ELb0EEENS1_21CollectiveEpilogueFwdINS6_IJSA_NS7_ILi256EEESB_EEES9_SE_SG_Li256ELb1ELb0ELb0ELb0EEENS1_36VarlenDynamicPersistentTileSchedulerILi128ELi96ELi256ELi32ELb0ELb0ELb1ELb1ELb1ELb1EEEEEEEEEvNT_6ParamsE:
        .type           _ZN7cutlass13device_kernelIN5flash11enable_sm90INS1_16FlashAttnFwdSm90INS1_25CollectiveMainloopFwdSm90ILi2EN4cute5tupleIJNS5_1CILi1EEES8_S8_EEENS6_IJNS7_ILi128EEENS7_ILi96EEENS7_ILi64EEEEEELi256ENS_6half_tEfNS_4arch4Sm90ELb1ELb0ELb0ELb1ELb0ELb1ELb0ELb1ELb0ELb0ELb0ELb0EEENS1_21CollectiveEpilogueFwdINS6_IJSA_NS7_ILi256EEESB_EEES9_SE_SG_Li256ELb1ELb0ELb0ELb0EEENS1_36VarlenDynamicPersistentTileSchedulerILi128ELi96ELi256ELi32ELb0ELb0ELb1ELb1ELb1ELb1EEEEEEEEEvNT_6ParamsE,@function
        .size           _ZN7cutlass13device_kernelIN5flash11enable_sm90INS1_16FlashAttnFwdSm90INS1_25CollectiveMainloopFwdSm90ILi2EN4cute5tupleIJNS5_1CILi1EEES8_S8_EEENS6_IJNS7_ILi128EEENS7_ILi96EEENS7_ILi64EEEEEELi256ENS_6half_tEfNS_4arch4Sm90ELb1ELb0ELb0ELb1ELb0ELb1ELb0ELb1ELb0ELb0ELb0ELb0EEENS1_21CollectiveEpilogueFwdINS6_IJSA_NS7_ILi256EEESB_EEES9_SE_SG_Li256ELb1ELb0ELb0ELb0EEENS1_36VarlenDynamicPersistentTileSchedulerILi128ELi96ELi256ELi32ELb0ELb0ELb1ELb1ELb1ELb1EEEEEEEEEvNT_6ParamsE,(.L_x_4732 - _ZN7cutlass13device_kernelIN5flash11enable_sm90INS1_16FlashAttnFwdSm90INS1_25CollectiveMainloopFwdSm90ILi2EN4cute5tupleIJNS5_1CILi1EEES8_S8_EEENS6_IJNS7_ILi128EEENS7_ILi96EEENS7_ILi64EEEEEELi256ENS_6half_tEfNS_4arch4Sm90ELb1ELb0ELb0ELb1ELb0ELb1ELb0ELb1ELb0ELb0ELb0ELb0EEENS1_21CollectiveEpilogueFwdINS6_IJSA_NS7_ILi256EEESB_EEES9_SE_SG_Li256ELb1ELb0ELb0ELb0EEENS1_36VarlenDynamicPersistentTileSchedulerILi128ELi96ELi256ELi32ELb0ELb0ELb1ELb1ELb1ELb1EEEEEEEEEvNT_6ParamsE)
        .other          _ZN7cutlass13device_kernelIN5flash11enable_sm90INS1_16FlashAttnFwdSm90INS1_25CollectiveMainloopFwdSm90ILi2EN4cute5tupleIJNS5_1CILi1EEES8_S8_EEENS6_IJNS7_ILi128EEENS7_ILi96EEENS7_ILi64EEEEEELi256ENS_6half_tEfNS_4arch4Sm90ELb1ELb0ELb0ELb1ELb0ELb1ELb0ELb1ELb0ELb0ELb0ELb0EEENS1_21CollectiveEpilogueFwdINS6_IJSA_NS7_ILi256EEESB_EEES9_SE_SG_Li256ELb1ELb0ELb0ELb0EEENS1_36VarlenDynamicPersistentTileSchedulerILi128ELi96ELi256ELi32ELb0ELb0ELb1ELb1ELb1ELb1EEEEEEEEEvNT_6ParamsE,@"STO_CUDA_ENTRY STV_DEFAULT"
_ZN7cutlass13device_kernelIN5flash11enable_sm90INS1_16FlashAttnFwdSm90INS1_25CollectiveMainloopFwdSm90ILi2EN4cute5tupleIJNS5_1CILi1EEES8_S8_EEENS6_IJNS7_ILi128EEENS7_ILi96EEENS7_ILi64EEEEEELi256ENS_6half_tEfNS_4arch4Sm90ELb1ELb0ELb0ELb1ELb0ELb1ELb0ELb1ELb0ELb0ELb0ELb0EEENS1_21CollectiveEpilogueFwdINS6_IJSA_NS7_ILi256EEESB_EEES9_SE_SG_Li256ELb1ELb0ELb0ELb0EEENS1_36VarlenDynamicPersistentTileSchedulerILi128ELi96ELi256ELi32ELb0ELb0ELb1ELb1ELb1ELb1EEEEEEEEEvNT_6ParamsE:
        /* <DEDUP_REMOVED lines=27> */
.L_x_3736:
[----:B------:R-:W-:Y:S05]  /*01b0*/  BSYNC B0 ;  /* 0x0000000000007941 */ /* 0x000fea0003800000 */
.L_x_3735:
        /* <DEDUP_REMOVED lines=41> */
.L_x_3737:
        /* <DEDUP_REMOVED lines=22> */
.L_x_3738:
        /* <DEDUP_REMOVED lines=18> */
.L_x_3739:
        /* <DEDUP_REMOVED lines=22> */
.L_x_3740:
        /* <DEDUP_REMOVED lines=22> */
.L_x_3741:
        /* <DEDUP_REMOVED lines=8> */
.L_x_3744:
[----:B------:R-:W-:-:S08]  /*0a10*/  NOP ;  /* 0x0000000000007918 */ /* 0x000fd00000000000 */
[----:B------:R-:W0:Y:S02]  /*0a20*/  USETMAXREG.TRY_ALLOC.CTAPOOL UP0, 0xf0 ;  /* 0x000000f0000079c8 */ /* 0x000e240008000600 */
[----:B0-----:R-:W-:-:S13]  /*0a30*/  PLOP3.LUT P0, PT, PT, PT, UP0, 0x80, 0x0 ;  /* 0x000000000000781c */ /* 0x001fda0003f0f008 */
[----:B------:R-:W-:Y:S05]  /*0a40*/  @!P0 BRA `(.L_x_3744) ;  /* 0xfffffffc00f08947 */ /* 0x000fea000383ffff */
[----:B------:R-:W2:Y:S01]  /*0a50*/  LDL.LU R0, [R1] ;  /* 0x0000000001007983 */ /* 0x000ea20000300800 */
[----:B------:R-:W0:Y:S01]  /*0a60*/  S2R R2, SR_TID.X ;  /* 0x0000000000027919 */ /* 0x000e220000002100 */
[----:B------:R-:W1:Y:S01]  /*0a70*/  S2UR UR5, SR_CgaCtaId ;  /* 0x00000000000579c3 */ /* 0x000e620000008800 */
[----:B------:R-:W-:Y:S01]  /*0a80*/  UMOV UR4, 0x400 ;  /* 0x0000040000047882 */ /* 0x000fe20000000000 */
[----:B0-----:R-:W-:-:S06]  /*0a90*/  SHF.R.U32.HI R2, RZ, 0x7, R2 ;  /* 0x00000007ff027819 */ /* 0x001fcc0000011602 */
[----:B------:R-:W-:Y:S06]  /*0aa0*/  BAR.ARV 0x8, 0x120 ;  /* 0x0204800000007b1d */ /* 0x000fec0000002000 */
[----:B------:R-:W-:-:S13]  /*0ab0*/  ISETP.NE.AND P0, PT, R2, 0x1, PT ;  /* 0x000000010200780c */ /* 0x000fda0003f05270 */
[----:B------:R-:W-:Y:S08]  /*0ac0*/  @!P0 BAR.ARV 0x9, 0x100 ;  /* 0x0244000000008b1d */ /* 0x000ff00000002000 */
[----:B------:R-:W-:Y:S01]  /*0ad0*/  BAR.SYNC.DEFER_BLOCKING 0x5, 0x120 ;  /* 0x0144800000007b1d */ /* 0x000fe20000010000 */
[----:B-1----:R-:W-:-:S06]  /*0ae0*/  ULEA UR4, UR5, UR4, 0x18 ;  /* 0x0000000405047291 */ /* 0x002fcc000f8ec03f */
[----:B------:R-:W-:Y:S01]  /*0af0*/  IMAD.U32 R18, RZ, RZ, UR4 ;  /* 0x00000004ff127e24 */ /* 0x000fe2000f8e00ff */
[----:B------:R-:W-:-:S04]  /*0b00*/  ULDC UR4, c[0x0][0xc14] ;  /* 0x0003050000047ab9 */ /* 0x000fc80000000800 */
[----:B------:R-:W0:Y:S01]  /*0b10*/  LDS.128 R204, [R18+0x228d0] ;  /* 0x0228d00012cc7984 */ /* 0x000e220000000c00 */
[----:B------:R-:W-:Y:S06]  /*0b20*/  BAR.ARV 0x4, 0x120 ;  /* 0x0104800000007b1d */ /* 0x000fec0000002000 */
[----:B--2---:R-:W-:-:S04]  /*0b30*/  LOP3.LUT R0, R0, 0xffffffef, RZ, 0xc0, !PT ;  /* 0xffffffef00007812 */ /* 0x004fc800078ec0ff */
[----:B------:R-:W-:-:S05]  /*0b40*/  @P0 LOP3.LUT R0, R0, 0x10, RZ, 0xfc, !PT ;  /* 0x0000001000000812 */ /* 0x000fca00078efcff */
[----:B------:R1:W-:Y:S01]  /*0b50*/  STL [R1], R0 ;  /* 0x0000000001007387 */ /* 0x0003e20000100800 */
[----:B0-----:R-:W-:-:S13]  /*0b60*/  ISETP.GE.AND P0, PT, R207, UR4, PT ;  /* 0x00000004cf007c0c */ /* 0x001fda000bf06270 */
[----:B-1----:R-:W-:Y:S05]  /*0b70*/  @P0 BRA `(.L_x_3745) ;  /* 0x0000017000580947 */ /* 0x002fea0003800000 */
        /* <DEDUP_REMOVED lines=12> */
[----:B------:R-:W-:-:S03]  /*0c40*/  IMAD.IADD R233, R10, 0x1, -R233 ;  /* 0x000000010ae97824 */ /* 0x000fc600078e0ae9 */
        /* <DEDUP_REMOVED lines=10> */
[----:B------:R-:W-:Y:S02]  /*0cf0*/  LEA.HI R3, R0, R10, RZ, 0x4 ;  /* 0x0000000a00037211 */ /* 0x000fe400078f20ff */
[----:B------:R-:W-:Y:S02]  /*0d00*/  LOP3.LUT R5, R5, 0xfffffff8, RZ, 0xc0, !PT ;  /* 0xfffffff805057812 */ /* 0x000fe400078ec0ff */
[----:B------:R-:W-:-:S02]  /*0d10*/  SHF.R.S32.HI R6, RZ, 0x4, R3 ;  /* 0x00000004ff067819 */ /* 0x000fc40000011403 */
[----:B------:R-:W-:Y:S01]  /*0d20*/  LOP3.LUT R212, R7, 0x7ffffffc, RZ, 0xc0, !PT ;  /* 0x7ffffffc07d47812 */ /* 0x000fe200078ec0ff */
[----:B------:R-:W-:Y:S01]  /*0d30*/  IMAD.IADD R9, R4, 0x1, -R5 ;  /* 0x0000000104097824 */ /* 0x000fe200078e0a05 */
[C---:B------:R-:W-:Y:S02]  /*0d40*/  LOP3.LUT R4, R3.reuse, 0x3fffff0, RZ, 0xc0, !PT ;  /* 0x03fffff003047812 */ /* 0x040fe400078ec0ff */
[----:B------:R-:W-:Y:S01]  /*0d50*/  LEA.HI R3, R3, R6, RZ, 0x1 ;  /* 0x0000000603037211 */ /* 0x000fe200078f08ff */
[----:B------:R-:W-:Y:S01]  /*0d60*/  IMAD R9, R8, 0x10, R9 ;  /* 0x0000001008097824 */ /* 0x000fe200078e0209 */
[----:B------:R-:W-:Y:S02]  /*0d70*/  IADD3 R212, R233, -R212, RZ ;  /* 0x800000d4e9d47210 */ /* 0x000fe40007ffe0ff */
[----:B------:R-:W-:Y:S02]  /*0d80*/  LOP3.LUT R5, R3, 0x1ffffffe, RZ, 0xc0, !PT ;  /* 0x1ffffffe03057812 */ /* 0x000fe400078ec0ff */
[----:B------:R-:W-:-:S02]  /*0d90*/  IADD3 R3, R10, -R4, RZ ;  /* 0x800000040a037210 */ /* 0x000fc40007ffe0ff */
[----:B------:R-:W-:Y:S01]  /*0da0*/  LEA R213, R2, R9, 0x6 ;  /* 0x0000000902d57211 */ /* 0x000fe200078e30ff */
[----:B------:R-:W-:Y:S02]  /*0db0*/  IMAD.IADD R5, R6, 0x1, -R5 ;  /* 0x0000000106057824 */ /* 0x000fe400078e0a05 */
[----:B------:R-:W-:Y:S01]  /*0dc0*/  IMAD R4, R210, 0x10, R3 ;  /* 0x00000010d2047824 */ /* 0x000fe200078e0203 */
[CC--:B------:R-:W-:Y:S01]  /*0dd0*/  LEA.HI R3, R0.reuse, R10.reuse, RZ, 0x2 ;  /* 0x0000000a00037211 */ /* 0x0c0fe200078f10ff */
[----:B------:R-:W-:Y:S01]  /*0de0*/  IMAD.MOV.U32 R2, RZ, RZ, RZ ;  /* 0x000000ffff027224 */ /* 0x000fe200078e00ff */
[----:B------:R-:W-:Y:S01]  /*0df0*/  LEA.HI R0, R0, R10, RZ, 0x3 ;  /* 0x0000000a00007211 */ /* 0x000fe200078f18ff */
[----:B------:R-:W-:Y:S01]  /*0e00*/  IMAD R5, R4, 0x8, R5 ;  /* 0x0000000804057824 */ /* 0x000fe200078e0205 */
[--C-:B------:R-:W-:Y:S02]  /*0e10*/  SHF.R.S32.HI R19, RZ, 0x2, R3.reuse ;  /* 0x00000002ff137819 */ /* 0x100fe40000011403 */
[----:B------:R-:W-:Y:S01]  /*0e20*/  LOP3.LUT R232, R3, 0xfffffffc, RZ, 0xc0, !PT ;  /* 0xfffffffc03e87812 */ /* 0x000fe200078ec0ff */
[----:B------:R-:W-:Y:S01]  /*0e30*/  IMAD.SHL.U32 R236, R5, 0x8, RZ ;  /* 0x0000000805ec7824 */ /* 0x000fe200078e00ff */
[----:B------:R-:W-:Y:S01]  /*0e40*/  SHF.R.S32.HI R4, RZ, 0x1f, R3 ;  /* 0x0000001fff047819 */ /* 0x000fe20000011403 */
[----:B------:R-:W-:Y:S01]  /*0e50*/  VIADD R226, R19, 0x40 ;  /* 0x0000004013e27836 */ /* 0x000fe20000000000 */
[----:B------:R-:W-:-:S02]  /*0e60*/  IADD3 R232, R10, -R232, RZ ;  /* 0x800000e80ae87210 */ /* 0x000fc40007ffe0ff */
[----:B------:R-:W-:Y:S01]  /*0e70*/  SHF.R.S32.HI R208, RZ, 0x3, R0 ;  /* 0x00000003ffd07819 */ /* 0x000fe20000011400 */
[----:B------:R-:W-:Y:S01]  /*0e80*/  IMAD.SHL.U32 R203, R226, 0x40, RZ ;  /* 0x00000040e2cb7824 */ /* 0x000fe200078e00ff */
        /* <DEDUP_REMOVED lines=8> */
[----:B------:R-:W-:Y:S01]  /*0f10*/  SHF.R.U32.HI R237, RZ, 0x3, R203 ;  /* 0x00000003ffed7819 */ /* 0x000fe200000116cb */
[----:B------:R-:W-:Y:S01]  /*0f20*/  IMAD.SHL.U32 R201, R0, 0x8, RZ ;  /* 0x0000000800c97824 */ /* 0x000fe200078e00ff */
[----:B------:R-:W-:-:S02]  /*0f30*/  LOP3.LUT R6, R203, 0x38, R16, 0xf8, !PT ;  /* 0x00000038cb067812 */ /* 0x000fc400078ef810 */
[----:B------:R-:W-:Y:S02]  /*0f40*/  LOP3.LUT R211, R3, 0xfffffe00, RZ, 0xc0, !PT ;  /* 0xfffffe0003d37812 */ /* 0x000fe400078ec0ff */
[----:B------:R-:W-:Y:S02]  /*0f50*/  LOP3.LUT R4, R4, 0xfffffff8, RZ, 0xc0, !PT ;  /* 0xfffffff804047812 */ /* 0x000fe400078ec0ff */
[----:B------:R-:W-:Y:S02]  /*0f60*/  LOP3.LUT R3, R211, R6, R237, 0xf6, !PT ;  /* 0x00000006d3037212 */ /* 0x000fe400078ef6ed */
[----:B------:R-:W-:Y:S01]  /*0f70*/  SHF.R.S32.HI R228, RZ, 0x1f, R19 ;  /* 0x0000001fffe47819 */ /* 0x000fe20000011413 */
[----:B------:R-:W-:Y:S01]  /*0f80*/  IMAD.IADD R230, R19, 0x1, -R4 ;  /* 0x0000000113e67824 */ /* 0x000fe200078e0a04 */
[----:B------:R-:W-:Y:S01]  /*0f90*/  SHF.R.S32.HI R17, RZ, 0x1f, R16 ;  /* 0x0000001fff117819 */ /* 0x000fe20000011410 */
[----:B------:R-:W-:-:S07]  /*0fa0*/  IMAD R234, R3, 0x2, R18 ;  /* 0x0000000203ea7824 */ /* 0x000fce00078e0212 */
.L_x_3899:
[----:B01---5:R-:W0:Y:S02]  /*0fb0*/  LDC.64 R4, c[0x0][0xc60] ;  /* 0x00031800ff047b82 */ /* 0x023e240000000a00 */
        /* <DEDUP_REMOVED lines=14> */
[C---:B------:R-:W-:Y:S02]  /*10a0*/  @P1 LEA R6, P2, R225.reuse, UR4, 0x2 ;  /* 0x00000004e1061c11 */ /* 0x040fe4000f8410ff */
        /* <DEDUP_REMOVED lines=24> */
[----:B0--3--:R-:W-:Y:S06]  /*1230*/  @P2 BRA `(.L_x_3746) ;  /* 0x0000000000242947 */ /* 0x009fec0003800000 */
        /* <DEDUP_REMOVED lines=9> */
.L_x_3746:
        /* <DEDUP_REMOVED lines=10> */
.L_x_3747:
[----:B------:R-:W-:Y:S05]  /*1370*/  @!P0 BRA `(.L_x_3748) ;  /* 0x00000000000c8947 */ /* 0x000fea0003800000 */
[----:B------:R-:W2:Y:S04]  /*1380*/  LDG.E R5, desc[UR40][R8.64] ;  /* 0x0000002808057981 */ /* 0x000ea8000c1e1900 */
[----:B------:R-:W2:Y:S02]  /*1390*/  LDG.E R24, desc[UR40][R8.64+0x4] ;  /* 0x0000042808187981 */ /* 0x000ea4000c1e1900 */
[----:B--2---:R-:W-:-:S07]  /*13a0*/  IMAD.IADD R24, R24, 0x1, -R5 ;  /* 0x0000000118187824 */ /* 0x004fce00078e0a05 */
.L_x_3748:
        /* <DEDUP_REMOVED lines=9> */
[----:B------:R-:W-:Y:S01]  /*1440*/  LEA R3, R205, 0xdf, 0x7 ;  /* 0x000000dfcd037811 */ /* 0x000fe200078e38ff */
        /* <DEDUP_REMOVED lines=10> */
[C---:B------:R-:W-:Y:S02]  /*14f0*/  IADD3 R0, R204.reuse, 0x5f, RZ ;  /* 0x0000005fcc007810 */ /* 0x040fe40007ffe0ff */
[----:B------:R-:W-:-:S03]  /*1500*/  IADD3 R3, R204, R3, -R202 ;  /* 0x00000003cc037210 */ /* 0x000fc60007ffe8ca */
[----:B------:R-:W-:-:S04]  /*1510*/  IMAD.HI R0, R0, 0x2aaaaaab, RZ ;  /* 0x2aaaaaab00007827 */ /* 0x000fc800078e02ff */
[----:B------:R-:W-:Y:S01]  /*1520*/  IMAD.HI R4, R3, 0x2aaaaaab, RZ ;  /* 0x2aaaaaab03047827 */ /* 0x000fe200078e02ff */
[----:B------:R-:W-:-:S04]  /*1530*/  SHF.R.U32.HI R3, RZ, 0x1f, R0 ;  /* 0x0000001fff037819 */ /* 0x000fc80000011600 */
[----:B------:R-:W-:Y:S02]  /*1540*/  SHF.R.U32.HI R5, RZ, 0x1f, R4 ;  /* 0x0000001fff057819 */ /* 0x000fe40000011604 */
[----:B------:R-:W-:Y:S02]  /*1550*/  LEA.HI.SX32 R3, R0, R3, 0x1c ;  /* 0x0000000300037211 */ /* 0x000fe400078fe2ff */
[----:B------:R-:W-:-:S04]  /*1560*/  LEA.HI.SX32 R176, R4, R5, 0x1c ;  /* 0x0000000504b07211 */ /* 0x000fc800078fe2ff */
[----:B------:R-:W-:-:S05]  /*1570*/  VIMNMX R176, R3, R176, PT ;  /* 0x000000b003b07248 */ /* 0x000fca0003fe0100 */
        /* <DEDUP_REMOVED lines=33> */
.L_x_3751:
[----:B------:R-:W-:Y:S05]  /*1790*/  BSYNC B6 ;  /* 0x0000000000067941 */ /* 0x000fea0003800000 */
.L_x_3750:
        /* <DEDUP_REMOVED lines=20> */
.L_x_3753:
[----:B------:R-:W-:Y:S05]  /*18e0*/  BSYNC B6 ;  /* 0x0000000000067941 */ /* 0x000fea0003800000 */
.L_x_3752:
        /* <DEDUP_REMOVED lines=21> */
[----:B--2---:R-:W-:Y:S01]  /*1a40*/  SHF.L.U64.HI R86, R42, 0x6, R43 ;  /* 0x000000062a567819 */ /* 0x004fe2000001022b */
[----:B------:R-:W-:Y:S01]  /*1a50*/  IMAD.SHL.U32 R28, R232, 0x4, RZ ;  /* 0x00000004e81c7824 */ /* 0x000fe200078e00ff */
[----:B------:R-:W-:Y:S01]  /*1a60*/  SHF.R.S32.HI R81, RZ, 0x1f, R226 ;  /* 0x0000001fff517819 */ /* 0x000fe200000114e2 */
[----:B------:R-:W-:-:S02]  /*1a70*/  IMAD R6, R33, R42, RZ ;  /* 0x0000002a21067224 */ /* 0x000fc400078e02ff */
[----:B-1----:R-:W-:Y:S01]  /*1a80*/  IMAD.WIDE.U32 R4, R56, R42, RZ ;  /* 0x0000002a38047225 */ /* 0x002fe200078e00ff */
[----:B------:R-:W-:Y:S02]  /*1a90*/  SHF.R.U32.HI R26, RZ, 0x7, R20 ;  /* 0x00000007ff1a7819 */ /* 0x000fe40000011614 */
[----:B------:R-:W-:Y:S01]  /*1aa0*/  SHF.R.S32.HI R29, RZ, 0x1f, R28 ;  /* 0x0000001fff1d7819 */ /* 0x000fe2000001141c */
[----:B------:R-:W0:Y:S01]  /*1ab0*/  @P0 LDC R3, c[0x0][0x42c] ;  /* 0x00010b00ff030b82 */ /* 0x000e220000000800 */
[----:B------:R-:W-:Y:S01]  /*1ac0*/  ISETP.NE.AND P6, PT, R26, 0x1, PT ;  /* 0x000000011a00780c */ /* 0x000fe20003fc5270 */
[----:B------:R-:W-:Y:S01]  /*1ad0*/  IMAD.SHL.U32 R87, R230, 0x40, RZ ;  /* 0x00000040e6577824 */ /* 0x000fe200078e00ff */
[----:B---3--:R-:W-:Y:S01]  /*1ae0*/  SHF.L.U64.HI R85, R54, 0x6, R55 ;  /* 0x0000000636557819 */ /* 0x008fe20000010237 */
[----:B------:R-:W-:Y:S01]  /*1af0*/  IMAD.MOV.U32 R78, RZ, RZ, 0x20 ;  /* 0x00000020ff4e7424 */ /* 0x000fe200078e00ff */
[----:B------:R-:W-:Y:S01]  /*1b00*/  IADD3 R79, R26, 0x8, RZ ;  /* 0x000000081a4f7810 */ /* 0x000fe20007ffe0ff */
[----:B------:R-:W-:Y:S01]  /*1b10*/  IMAD.SHL.U32 R83, R54, 0x40, RZ ;  /* 0x0000004036537824 */ /* 0x000fe200078e00ff */
[----:B------:R-:W-:Y:S01]  /*1b20*/  LOP3.LUT R87, R87, 0x1c0, RZ, 0xc0, !PT ;  /* 0x000001c057577812 */ /* 0x000fe200078ec0ff */
[----:B------:R-:W1:Y:S01]  /*1b30*/  @P0 LDC R7, c[0x0][0x430] ;  /* 0x00010c00ff070b82 */ /* 0x000e620000000800 */
[----:B------:R-:W-:-:S02]  /*1b40*/  IMAD R75, R43, 0x60, RZ ;  /* 0x000000602b4b7824 */ /* 0x000fc400078e02ff */
[----:B------:R-:W-:Y:S01]  /*1b50*/  SHF.R.U32.HI R80, RZ, 0x3, R87 ;  /* 0x00000003ff507819 */ /* 0x000fe20000011657 */
[----:B------:R-:W-:Y:S02]  /*1b60*/  IMAD.SHL.U32 R84, R42, 0x40, RZ ;  /* 0x000000402a547824 */ /* 0x000fe400078e00ff */
[----:B----4-:R-:W-:Y:S02]  /*1b70*/  IMAD.SHL.U32 R76, R27, 0x2, RZ ;  /* 0x000000021b4c7824 */ /* 0x010fe400078e00ff */
        /* <DEDUP_REMOVED lines=16> */
[----:B------:R-:W-:Y:S01]  /*1c80*/  SEL R8, R0, RZ, !P0 ;  /* 0x000000ff00087207 */ /* 0x000fe20004000000 */
[----:B------:R-:W0:Y:S02]  /*1c90*/  LDC.64 R24, c[0x0][0x3e8] ;  /* 0x0000fa00ff187b82 */ /* 0x000e240000000a00 */
[----:B------:R-:W-:-:S04]  /*1ca0*/  IMAD.WIDE.U32 R20, R41, UR4, R4 ;  /* 0x0000000429147c25 */ /* 0x000fc8000f8e0004 */
[----:B------:R-:W-:Y:S02]  /*1cb0*/  IMAD R0, R8, UR4, RZ ;  /* 0x0000000408007c24 */ /* 0x000fe4000f8e02ff */
[----:B------:R-:W-:-:S04]  /*1cc0*/  IMAD.WIDE.U32 R4, R19, R42, R16 ;  /* 0x0000002a13047225 */ /* 0x000fc800078e0010 */
[----:B------:R-:W-:Y:S01]  /*1cd0*/  IMAD R95, R41, UR5, R0 ;  /* 0x00000005295f7c24 */ /* 0x000fe2000f8e0200 */
[----:B------:R-:W-:Y:S05]  /*1ce0*/  @!P6 WARPSYNC.ALL ;  /* 0x000000000000e948 */ /* 0x000fea0003800000 */
[----:B------:R-:W-:Y:S01]  /*1cf0*/  ULDC UR4, c[0x0][0x310] ;  /* 0x0000c40000047ab9 */ /* 0x000fe20000000800 */
[----:B------:R-:W-:Y:S01]  /*1d00*/  IMAD.IADD R95, R21, 0x1, R95 ;  /* 0x00000001155f7824 */ /* 0x000fe200078e025f */
[----:B------:R-:W-:Y:S01]  /*1d10*/  ISETP.GE.AND P1, PT, R97, UR4, PT ;  /* 0x0000000461007c0c */ /* 0x000fe2000bf26270 */
[----:B------:R-:W-:Y:S01]  /*1d20*/  ULDC.64 UR6, c[0x0][0x320] ;  /* 0x0000c80000067ab9 */ /* 0x000fe20000000a00 */
[----:B------:R-:W-:Y:S01]  /*1d30*/  @!P6 BAR.SYNC.DEFER_BLOCKING 0x9, 0x100 ;  /* 0x024400000000eb1d */ /* 0x000fe20000010000 */
[----:B------:R-:W-:Y:S01]  /*1d40*/  IADD3 R93, P0, R20, R4, RZ ;  /* 0x00000004145d7210 */ /* 0x000fe20007f1e0ff */
[----:B------:R-:W-:Y:S01]  /*1d50*/  VIADD R4, R16, 0xc0 ;  /* 0x000000c010047836 */ /* 0x000fe20000000000 */
[----:B------:R-:W-:Y:S01]  /*1d60*/  SEL R3, RZ, 0xffffffff, P1 ;  /* 0xffffffffff037807 */ /* 0x000fe20000800000 */
[----:B0-----:R-:W-:Y:S01]  /*1d70*/  IMAD.WIDE.U32 R10, R19, R24, R16 ;  /* 0x00000018130a7225 */ /* 0x001fe200078e0010 */
[----:B------:R-:W-:-:S02]  /*1d80*/  IADD3.X R91, R95, R5, R6, P0, !PT ;  /* 0x000000055f5b7210 */ /* 0x000fc400007fe406 */
[C---:B------:R-:W-:Y:S01]  /*1d90*/  ISETP.GE.AND P0, PT, R16.reuse, UR4, PT ;  /* 0x0000000410007c0c */ /* 0x040fe2000bf06270 */
[----:B------:R-:W-:Y:S01]  /*1da0*/  IMAD.SHL.U32 R5, R3, 0x2, RZ ;  /* 0x0000000203057824 */ /* 0x000fe200078e00ff */
[----:B------:R-:W-:Y:S01]  /*1db0*/  IADD3 R6, R16, 0xe0, RZ ;  /* 0x000000e010067810 */ /* 0x000fe20007ffe0ff */
[----:B------:R-:W-:Y:S01]  /*1dc0*/  IMAD R3, R7, UR6, RZ ;  /* 0x0000000607037c24 */ /* 0x000fe2000f8e02ff */
[----:B------:R-:W-:Y:S01]  /*1dd0*/  SEL R0, RZ, 0x1, P0 ;  /* 0x00000001ff007807 */ /* 0x000fe20000000000 */
[----:B------:R-:W-:Y:S01]  /*1de0*/  IMAD.WIDE.U32 R42, R42, 0x60, RZ ;  /* 0x000000602a2a7825 */ /* 0x000fe200078e00ff */
[----:B------:R-:W-:Y:S02]  /*1df0*/  ISETP.GE.AND P0, PT, R96, UR4, PT ;  /* 0x0000000460007c0c */ /* 0x000fe4000bf06270 */
[----:B------:R-:W-:Y:S01]  /*1e00*/  ISETP.GE.AND P1, PT, R94, UR4, PT ;  /* 0x000000045e007c0c */ /* 0x000fe2000bf26270 */
[----:B------:R-:W-:Y:S01]  /*1e10*/  IMAD R7, R206, UR7, R3 ;  /* 0x00000007ce077c24 */ /* 0x000fe2000f8e0203 */
[----:B------:R-:W-:Y:S01]  /*1e20*/  ISETP.GE.AND P3, PT, R6, UR4, PT ;  /* 0x0000000406007c0c */ /* 0x000fe2000bf66270 */
[----:B------:R-:W-:Y:S01]  /*1e30*/  IMAD.WIDE.U32 R48, R24, 0x60, RZ ;  /* 0x0000006018307825 */ /* 0x000fe200078e00ff */
[----:B------:R-:W-:-:S02]  /*1e40*/  LOP3.LUT R0, R5, 0x2, R0, 0xe2, !PT ;  /* 0x0000000205007812 */ /* 0x000fc400078ee200 */
[----:B------:R-:W-:Y:S01]  /*1e50*/  SEL R3, RZ, 0x4, P0 ;  /* 0x00000004ff037807 */ /* 0x000fe20000000000 */
[----:B------:R-:W-:Y:S01]  /*1e60*/  IMAD.SHL.U32 R89, R24, 0x40, RZ ;  /* 0x0000004018597824 */ /* 0x000fe200078e00ff */
[----:B------:R-:W-:Y:S01]  /*1e70*/  SEL R6, RZ, 0x8, P1 ;  /* 0x00000008ff067807 */ /* 0x000fe20000800000 */
[----:B------:R-:W-:Y:S01]  /*1e80*/  IMAD.IADD R75, R43, 0x1, R75 ;  /* 0x000000012b4b7824 */ /* 0x000fe200078e024b */
[----:B------:R-:W-:Y:S02]  /*1e90*/  ISETP.GE.AND P0, PT, R92, UR4, PT ;  /* 0x000000045c007c0c */ /* 0x000fe4000bf06270 */
[----:B------:R-:W-:Y:S02]  /*1ea0*/  ISETP.GE.AND P1, PT, R90, UR4, PT ;  /* 0x000000045a007c0c */ /* 0x000fe4000bf26270 */
[----:B------:R-:W-:Y:S02]  /*1eb0*/  LOP3.LUT R0, R6, R0, R3, 0xfe, !PT ;  /* 0x0000000006007212 */ /* 0x000fe400078efe03 */
[----:B------:R-:W-:-:S02]  /*1ec0*/  SEL R3, RZ, 0x10, P0 ;  /* 0x00000010ff037807 */ /* 0x000fc40000000000 */
[----:B------:R-:W-:Y:S02]  /*1ed0*/  SEL R6, RZ, 0x20, P1 ;  /* 0x00000020ff067807 */ /* 0x000fe40000800000 */
[----:B------:R-:W-:Y:S01]  /*1ee0*/  ISETP.GE.AND P2, PT, R4, UR4, PT ;  /* 0x0000000404007c0c */ /* 0x000fe2000bf46270 */
[----:B------:R-:W-:Y:S01]  /*1ef0*/  IMAD.WIDE.U32 R4, R206, UR6, R16 ;  /* 0x00000006ce047c25 */ /* 0x000fe2000f8e0010 */
[----:B------:R-:W-:Y:S01]  /*1f00*/  LOP3.LUT R3, R6, R0, R3, 0xfe, !PT ;  /* 0x0000000006037212 */ /* 0x000fe200078efe03 */
[----:B------:R-:W-:Y:S01]  /*1f10*/  ULDC.64 UR4, c[0x0][0x328] ;  /* 0x0000ca0000047ab9 */ /* 0x000fe20000000a00 */
[----:B------:R-:W-:Y:S01]  /*1f20*/  SEL R0, RZ, 0x40, P2 ;  /* 0x00000040ff007807 */ /* 0x000fe20001000000 */
[----:B------:R-:W-:Y:S01]  /*1f30*/  IMAD R6, R228, R24, RZ ;  /* 0x00000018e4067224 */ /* 0x000fe200078e02ff */
[----:B------:R-:W-:Y:S02]  /*1f40*/  ISETP.GE.AND P0, PT, R16, R27, PT ;  /* 0x0000001b1000720c */ /* 0x000fe40003f06270 */
[----:B------:R-:W-:Y:S01]  /*1f50*/  IADD3 R5, R5, R7, RZ ;  /* 0x0000000705057210 */ /* 0x000fe20007ffe0ff */
[----:B------:R-:W-:Y:S01]  /*1f60*/  IMAD R7, R8, UR4, RZ ;  /* 0x0000000408077c24 */ /* 0x000fe2000f8e02ff */
[----:B------:R-:W-:Y:S01]  /*1f70*/  LOP3.LUT R0, R3, R0, RZ, 0xfc, !PT ;  /* 0x0000000003007212 */ /* 0x000fe200078efcff */
[----:B------:R-:W-:Y:S01]  /*1f80*/  IMAD.WIDE.U32 R8, R19, R54, R16 ;  /* 0x0000003613087225 */ /* 0x000fe200078e0010 */
[----:B------:R-:W-:-:S02]  /*1f90*/  SEL R3, R27, RZ, P0 ;  /* 0x000000ff1b037207 */ /* 0x000fc40000000000 */
[----:B------:R-:W-:Y:S01]  /*1fa0*/  LOP3.LUT P1, RZ, R230, 0x4, RZ, 0xc0, !PT ;  /* 0x00000004e6ff7812 */ /* 0x000fe2000782c0ff */
[----:B------:R-:W-:Y:S01]  /*1fb0*/  IMAD R63, R41, UR5, R7 ;  /* 0x00000005293f7c24 */ /* 0x000fe2000f8e0207 */
[----:B------:R-:W-:Y:S01]  /*1fc0*/  IADD3 R56, P2, R19, R56, RZ ;  /* 0x0000003813387210 */ /* 0x000fe20007f5e0ff */
[----:B------:R-:W-:Y:S01]  /*1fd0*/  IMAD.WIDE.U32 R40, R41, UR4, R4 ;  /* 0x0000000429287c25 */ /* 0x000fe2000f8e0004 */
[----:B------:R-:W-:Y:S01]  /*1fe0*/  SHF.L.U64.HI R82, R24, 0x6, R25 ;  /* 0x0000000618527819 */ /* 0x000fe20000010219 */
[----:B------:R-:W-:Y:S01]  /*1ff0*/  ULDC UR4, c[0x0][0x2e4] ;  /* 0x0000b90000047ab9 */ /* 0x000fe20000000800 */
[----:B------:R-:W-:Y:S01]  /*2000*/  SEL R78, R78, 0xffffffe0, !P1 ;  /* 0xffffffe04e4e7807 */ /* 0x000fe20004800000 */
[----:B------:R-:W-:Y:S01]  /*2010*/  IMAD R4, R228, R54, RZ ;  /* 0x00000036e4047224 */ /* 0x000fe200078e02ff */
[C---:B------:R-:W-:Y:S01]  /*2020*/  ISETP.GE.AND P1, PT, R16.reuse, UR4, PT ;  /* 0x0000000410007c0c */ /* 0x040fe2000bf26270 */
[----:B------:R-:W-:Y:S02]  /*2030*/  IMAD.IADD R3, R16, 0x1, R3 ;  /* 0x0000000110037824 */ /* 0x000fe400078e0203 */
[----:B------:R-:W-:-:S02]  /*2040*/  IMAD R13, R19, R55, R4 ;  /* 0x00000037130d7224 */ /* 0x000fc400078e0204 */
[----:B------:R-:W-:Y:S01]  /*2050*/  IMAD.WIDE.U32 R4, R19, R54, R28 ;  /* 0x0000003613047225 */ /* 0x000fe200078e001c */
[----:B------:R-:W-:-:S03]  /*2060*/  SHF.R.S32.HI R12, RZ, 0x1f, R3 ;  /* 0x0000001fff0c7819 */ /* 0x000fc60000011403 */
[----:B------:R-:W-:Y:S01]  /*2070*/  IMAD.IADD R9, R13, 0x1, R9 ;  /* 0x000000010d097824 */ /* 0x000fe200078e0209 */
[----:B------:R-:W-:Y:S01]  /*2080*/  IADD3 R5, R5, R13, RZ ;  /* 0x0000000d05057210 */ /* 0x000fe20007ffe0ff */
[C---:B------:R-:W-:Y:S01]  /*2090*/  IMAD R15, R19.reuse, R25, R6 ;  /* 0x00000019130f7224 */ /* 0x040fe200078e0206 */
[----:B------:R-:W-:Y:S01]  /*20a0*/  LEA.HI R12, R12, R3, RZ, 0x3 ;  /* 0x000000030c0c7211 */ /* 0x000fe200078f18ff */
[-C--:B------:R-:W-:Y:S01]  /*20b0*/  IMAD.WIDE.U32 R6, R19, R24.reuse, R28 ;  /* 0x0000001813067225 */ /* 0x080fe200078e001c */
[----:B-----5:R-:W-:Y:S02]  /*20c0*/  SHF.R.S32.HI R13, RZ, 0x1f, R31 ;  /* 0x0000001fff0d7819 */ /* 0x020fe4000001141f */
[----:B------:R-:W-:Y:S01]  /*20d0*/  LOP3.LUT R3, R87, 0x18, R16, 0xf8, !PT ;  /* 0x0000001857037812 */ /* 0x000fe200078ef810 */
[----:B------:R-:W-:Y:S01]  /*20e0*/  IMAD.IADD R11, R15, 0x1, R11 ;  /* 0x000000010f0b7824 */ /* 0x000fe200078e020b */
[----:B------:R-:W-:Y:S01]  /*20f0*/  SHF.R.S32.HI R68, RZ, 0x3, R12 ;  /* 0x00000003ff447819 */ /* 0x000fe2000001140c */
[----:B------:R-:W-:Y:S01]  /*2100*/  IMAD R14, R13, R24, RZ ;  /* 0x000000180d0e7224 */ /* 0x000fe200078e02ff */
[----:B------:R-:W-:Y:S01]  /*2110*/  LOP3.LUT R3, R3, R80, RZ, 0x3c, !PT ;  /* 0x0000005003037212 */ /* 0x000fe200078e3cff */
[----:B------:R-:W-:Y:S01]  /*2120*/  IMAD.IADD R7, R7, 0x1, R15 ;  /* 0x0000000107077824 */ /* 0x000fe200078e020f */
[----:B------:R-:W-:Y:S01]  /*2130*/  LOP3.LUT R69, R12, 0xfffffff8, RZ, 0xc0, !PT ;  /* 0xfffffff80c457812 */ /* 0x000fe200078ec0ff */
[----:B------:R-:W-:-:S02]  /*2140*/  IMAD R15, R31, R25, R14 ;  /* 0x000000191f0f7224 */ /* 0x000fc400078e020e */
[----:B------:R-:W-:Y:S01]  /*2150*/  IMAD R77, R210, 0x200, R3 ;  /* 0x00000200d24d7824 */ /* 0x000fe200078e0203 */
[--C-:B------:R-:W-:Y:S01]  /*2160*/  LOP3.LUT R3, R87, 0x38, R12.reuse, 0xf8, !PT ;  /* 0x0000003857037812 */ /* 0x100fe200078ef80c */
[----:B------:R-:W-:Y:S01]  /*2170*/  IMAD R14, R13, R54, RZ ;  /* 0x000000360d0e7224 */ /* 0x000fe200078e02ff */
[----:B------:R-:W-:Y:S01]  /*2180*/  LOP3.LUT R12, R203, 0x38, R12, 0xf8, !PT ;  /* 0x00000038cb0c7812 */ /* 0x000fe200078ef80c */
[----:B------:R-:W-:Y:S01]  /*2190*/  IMAD.WIDE.U32 R44, R31, R24, R10 ;  /* 0x000000181f2c7225 */ /* 0x000fe200078e000a */
[----:B------:R-:W-:Y:S02]  /*21a0*/  LOP3.LUT R67, R3, R80, RZ, 0x3c, !PT ;  /* 0x0000005003437212 */ /* 0x000fe400078e3cff */
[----:B------:R-:W-:Y:S01]  /*21b0*/  LOP3.LUT R12, R12, R237, RZ, 0x3c, !PT ;  /* 0x000000ed0c0c7212 */ /* 0x000fe200078e3cff */
[C---:B------:R-:W-:Y:S01]  /*21c0*/  IMAD.WIDE.U32 R46, R31.reuse, R24, R6 ;  /* 0x000000181f2e7225 */ /* 0x040fe200078e0006 */
[----:B------:R-:W-:Y:S02]  /*21d0*/  SEL R3, RZ, 0xffffff80, P3 ;  /* 0xffffff80ff037807 */ /* 0x000fe40001800000 */
[----:B------:R-:W-:Y:S01]  /*21e0*/  SHF.R.S32.HI R62, RZ, 0x1f, R69 ;  /* 0x0000001fff3e7819 */ /* 0x000fe20000011445 */
[----:B------:R-:W-:Y:S01]  /*21f0*/  IMAD R7, R31, R55, R14 ;  /* 0x000000371f077224 */ /* 0x000fe200078e020e */
[----:B------:R-:W-:Y:S01]  /*2200*/  LOP3.LUT R3, R0, 0x80, R3, 0xc8, !PT ;  /* 0x0000008000037812 */ /* 0x000fe200078ec803 */
[----:B------:R-:W-:Y:S01]  /*2210*/  IMAD R11, R55, 0x60, RZ ;  /* 0x00000060370b7824 */ /* 0x000fe200078e02ff */
[----:B------:R-:W-:Y:S01]  /*2220*/  LEA R67, R210, R67, 0x9 ;  /* 0x00000043d2437211 */ /* 0x000fe200078e48ff */
[----:B------:R-:W-:Y:S01]  /*2230*/  IMAD.WIDE.U32 R50, R31, R54, R8 ;  /* 0x000000361f327225 */ /* 0x000fe200078e0008 */
[----:B------:R-:W-:-:S03]  /*2240*/  LOP3.LUT R0, R0, 0x40, RZ, 0xc0, !PT ;  /* 0x0000004000007812 */ /* 0x000fc600078ec0ff */
[----:B------:R-:W-:-:S04]  /*2250*/  IMAD.WIDE.U32 R52, R31, R54, R4 ;  /* 0x000000361f347225 */ /* 0x000fc800078e0004 */
[----:B------:R-:W-:-:S04]  /*2260*/  IMAD.WIDE.U32 R54, R54, 0x60, RZ ;  /* 0x0000006036367825 */ /* 0x000fc800078e00ff */
[----:B------:R-:W-:Y:S01]  /*2270*/  IMAD R25, R25, 0x60, RZ ;  /* 0x0000006019197824 */ /* 0x000fe200078e02ff */
[----:B------:R-:W-:Y:S01]  /*2280*/  IADD3 R72, R55, R11, RZ ;  /* 0x0000000b37487210 */ /* 0x000fe20007ffe0ff */
[----:B------:R-:W-:Y:S01]  /*2290*/  IMAD.X R57, R228, 0x1, R33, P2 ;  /* 0x00000001e4397824 */ /* 0x000fe200010e0621 */
[----:B------:R-:W-:Y:S01]  /*22a0*/  ISETP.GE.AND P2, PT, R97, UR4, PT ;  /* 0x0000000461007c0c */ /* 0x000fe2000bf46270 */
        /* <DEDUP_REMOVED lines=8> */
.L_x_3801:
        /* <DEDUP_REMOVED lines=21> */
[----:B------:R-:W-:-:S02]  /*2480*/  ISETP.GT.AND P4, PT, R59, R58, PT ;  /* 0x0000003a3b00720c */ /* 0x000fc40003f84270 */
[----:B------:R-:W-:Y:S01]  /*2490*/  LEA R106, R5, R30, 0x1 ;  /* 0x0000001e056a7211 */ /* 0x000fe200078e08ff */
[----:B------:R-:W-:Y:S01]  /*24a0*/  IMAD R102, R7, 0x2, R30 ;  /* 0x0000000207667824 */ /* 0x000fe200078e021e */
[----:B------:R-:W-:-:S05]  /*24b0*/  P2R R98, PR, RZ, 0x10 ;  /* 0x00000010ff627803 */ /* 0x000fca0000000000 */
        /* <DEDUP_REMOVED lines=43> */
.L_x_3758:
[----:B------:R-:W-:Y:S05]  /*2770*/  BSYNC B1 ;  /* 0x0000000000017941 */ /* 0x000fea0003800000 */
.L_x_3757:
        /* <DEDUP_REMOVED lines=29> */
.L_x_3760:
[----:B------:R-:W-:Y:S05]  /*2950*/  BSYNC B1 ;  /* 0x0000000000017941 */ /* 0x000fea0003800000 */
.L_x_3759:
        /* <DEDUP_REMOVED lines=28> */
.L_x_3761:
[----:B------:R-:W-:Y:S01]  /*2b20*/  LEA R88, R2, R18, 0x3 ;  /* 0x0000001202587211 */ /* 0x000fe200078e18ff */
[----:B------:R-:W-:Y:S01]  /*2b30*/  BSSY B1, `(.L_x_3762) ;  /* 0x0000004000017945 */ /* 0x000fe20003800000 */
[----:B------:R-:W-:-:S04]  /*2b40*/  SHF.L.U32 R109, R200, 0x1f, RZ ;  /* 0x0000001fc86d7819 */ /* 0x000fc800000006ff */
[----:B------:R-:W0:Y:S02]  /*2b50*/  SYNCS.PHASECHK.TRANS64.TRYWAIT P6, [R88+URZ+0x22890], R109 ;  /* 0x0228906d580075a7 */ /* 0x000e2400080c017f */
[----:B0-----:R-:W-:Y:S05]  /*2b60*/  @!P6 BRA `(.L_x_3763) ;  /* 0x000001500064e947 */ /* 0x001fea0003800000 */
.L_x_4002:
[----:B------:R-:W-:Y:S05]  /*2b70*/  BSYNC B1 ;  /* 0x0000000000017941 */ /* 0x000fea0003800000 */
.L_x_3762:
        /* <DEDUP_REMOVED lines=49> */
.L_x_3769:
[----:B------:R-:W-:Y:S05]  /*2e90*/  BSYNC B3 ;  /* 0x0000000000037941 */ /* 0x000fea0003800000 */
.L_x_3768:
[----:B--2---:R1:W-:Y:S02]  /*2ea0*/  STG.E.128 desc[UR40][R14.64], R4 ;  /* 0x000000040e007986 */ /* 0x0043e4000c101d28 */
.L_x_3767:
[----:B------:R-:W-:Y:S05]  /*2eb0*/  BSYNC B2 ;  /* 0x0000000000027941 */ /* 0x000fea0003800000 */
.L_x_3766:
        /* <DEDUP_REMOVED lines=47> */
.L_x_3771:
[----:B------:R-:W-:Y:S05]  /*31b0*/  BSYNC B2 ;  /* 0x0000000000027941 */ /* 0x000fea0003800000 */
.L_x_3770:
[----:B--2---:R2:W-:Y:S02]  /*31c0*/  STG.E.128 desc[UR40][R14.64+0x40], R4 ;  /* 0x000040040e007986 */ /* 0x0045e4000c101d28 */
.L_x_3765:
[----:B------:R-:W-:Y:S05]  /*31d0*/  BSYNC B1 ;  /* 0x0000000000017941 */ /* 0x000fea0003800000 */
.L_x_3764:
        /* <DEDUP_REMOVED lines=48> */
.L_x_3776:
[----:B------:R-:W-:Y:S05]  /*34e0*/  BSYNC B2 ;  /* 0x0000000000027941 */ /* 0x000fea0003800000 */
.L_x_3775:
[----:B--2---:R3:W-:Y:S02]  /*34f0*/  STG.E.128 desc[UR40][R12.64], R4 ;  /* 0x000000040c007986 */ /* 0x0047e4000c101d28 */
.L_x_3774:
[----:B------:R-:W-:Y:S05]  /*3500*/  BSYNC B1 ;  /* 0x0000000000017941 */ /* 0x000fea0003800000 */
.L_x_3773:
        /* <DEDUP_REMOVED lines=47> */
.L_x_3778:
[----:B------:R-:W-:Y:S05]  /*3800*/  BSYNC B1 ;  /* 0x0000000000017941 */ /* 0x000fea0003800000 */
.L_x_3777:
[----:B--2---:R1:W-:Y:S01]  /*3810*/  STG.E.128 desc[UR40][R12.64+0x40], R4 ;  /* 0x000040040c007986 */ /* 0x0043e2000c101d28 */
[----:B------:R-:W-:Y:S05]  /*3820*/  BRA `(.L_x_3772) ;  /* 0x0000001400647947 */ /* 0x000fea0003800000 */
.L_x_3756:
[----:B------:R-:W-:Y:S02]  /*3830*/  ISETP.GE.AND P3, PT, R226, R99, PT ;  /* 0x00000063e200720c */ /* 0x000fe40003f66270 */
        /* <DEDUP_REMOVED lines=18> */
[----:B------:R-:W-:Y:S02]  /*3960*/  CS2R R12, SRZ ;  /* 0x00000000000c7805 */ /* 0x000fe4000001ff00 */
[----:B------:R-:W-:-:S05]  /*3970*/  @!P4 IADD3 R4, P5, R44, R4, RZ ;  /* 0x000000042c04c210 */ /* 0x000fca0007fbe0ff */
[----:B------:R-:W-:Y:S01]  /*3980*/  @!P4 IMAD.X R10, R109, 0x1, R71, P5 ;  /* 0x000000016d0ac824 */ /* 0x000fe200028e0647 */
[C---:B---3--:R-:W-:Y:S01]  /*3990*/  @!P4 LEA R32, P5, R4.reuse, R32, 0x1 ;  /* 0x000000200420c211 */ /* 0x048fe200078a08ff */
[----:B------:R2:W3:Y:S03]  /*39a0*/  @!P4 LDG.E.128 R12, desc[UR40][R6.64] ;  /* 0x00000028060cc981 */ /* 0x0004e6000c1e1d00 */
[----:B------:R-:W-:-:S05]  /*39b0*/  @!P4 LEA.HI.X R33, R4, R33, R10, 0x1, P5 ;  /* 0x000000210421c211 */ /* 0x000fca00028f0c0a */
[----:B------:R3:W4:Y:S01]  /*39c0*/  @!P4 LDG.E.128 R24, desc[UR40][R32.64] ;  /* 0x000000282018c981 */ /* 0x000722000c1e1d00 */
        /* <DEDUP_REMOVED lines=13> */
[----:B---3--:R-:W-:Y:S02]  /*3aa0*/  IMAD.MOV.U32 R32, RZ, RZ, R14 ;  /* 0x000000ffff207224 */ /* 0x008fe400078e000e */
[----:B------:R-:W-:Y:S01]  /*3ab0*/  IMAD.MOV.U32 R33, RZ, RZ, R15 ;  /* 0x000000ffff217224 */ /* 0x000fe200078e000f */
[----:B------:R-:W-:Y:S01]  /*3ac0*/  MOV R88, R13 ;  /* 0x0000000d00587202 */ /* 0x000fe20000000f00 */
[----:B------:R-:W-:Y:S01]  /*3ad0*/  IMAD.MOV.U32 R38, RZ, RZ, R12 ;  /* 0x000000ffff267224 */ /* 0x000fe200078e000c */
[----:B------:R-:W-:Y:S02]  /*3ae0*/  PRMT R119, R32, 0x7610, R119 ;  /* 0x0000761020777816 */ /* 0x000fe40000000077 */
[----:B------:R-:W-:Y:S01]  /*3af0*/  PRMT R125, R33, 0x7610, R125 ;  /* 0x00007610217d7816 */ /* 0x000fe2000000007d */
[----:B----4-:R-:W-:Y:S01]  /*3b00*/  IMAD.MOV.U32 R32, RZ, RZ, R26 ;  /* 0x000000ffff207224 */ /* 0x010fe200078e001a */
[----:B------:R-:W-:Y:S01]  /*3b10*/  PRMT R131, R38, 0x7610, R131 ;  /* 0x0000761026837816 */ /* 0x000fe20000000083 */
[----:B0-----:R-:W-:Y:S01]  /*3b20*/  IMAD.MOV.U32 R34, RZ, RZ, R24 ;  /* 0x000000ffff227224 */ /* 0x001fe200078e0018 */
[----:B------:R-:W-:Y:S01]  /*3b30*/  PRMT R121, R88, 0x7610, R121 ;  /* 0x0000761058797816 */ /* 0x000fe20000000079 */
[----:B------:R-:W-:-:S02]  /*3b40*/  IMAD.MOV.U32 R35, RZ, RZ, R25 ;  /* 0x000000ffff237224 */ /* 0x000fc400078e0019 */
[----:B------:R-:W-:Y:S01]  /*3b50*/  IMAD.MOV.U32 R33, RZ, RZ, R27 ;  /* 0x000000ffff217224 */ /* 0x000fe200078e001b */
[----:B------:R-:W-:Y:S02]  /*3b60*/  PRMT R119, R119, 0x5410, R32 ;  /* 0x0000541077777816 */ /* 0x000fe40000000020 */
        /* <DEDUP_REMOVED lines=17> */
.L_x_3779:
        /* <DEDUP_REMOVED lines=9> */
.L_x_4003:
[----:B------:R-:W-:Y:S05]  /*3d10*/  BSYNC B1 ;  /* 0x0000000000017941 */ /* 0x000fea0003800000 */
.L_x_3780:
        /* <DEDUP_REMOVED lines=16> */
[----:B------:R-:W-:-:S04]  /*3e20*/  LOP3.LUT R33, R33, R80, RZ, 0x3c, !PT ;  /* 0x0000005021217212 */ /* 0x000fc800078e3cff */
[----:B------:R-:W-:Y:S01]  /*3e30*/  LEA R35, R210, R33, 0x9 ;  /* 0x00000021d2237211 */ /* 0x000fe200078e48ff */
[----:B------:R-:W-:-:S04]  /*3e40*/  IMAD R33, R2, 0x1800, R67 ;  /* 0x0000180002217824 */ /* 0x000fc800078e0243 */
        /* <DEDUP_REMOVED lines=88> */
.L_x_3785:
[----:B------:R-:W-:Y:S05]  /*43d0*/  BSYNC B2 ;  /* 0x0000000000027941 */ /* 0x000fea0003800000 */
.L_x_3784:
        /* <DEDUP_REMOVED lines=12> */
.L_x_3783:
[----:B------:R-:W-:Y:S05]  /*44a0*/  BSYNC B1 ;  /* 0x0000000000017941 */ /* 0x000fea0003800000 */
.L_x_3782:
        /* <DEDUP_REMOVED lines=11> */
[----:B------:R-:W-:Y:S01]  /*4560*/  LEA.HI.X R33, R12, R101, R13, 0x1, P5 ;  /* 0x000000650c217211 */ /* 0x000fe200028f0c0d */
[----:B------:R-:W-:Y:S01]  /*4570*/  IMAD R13, R2, 0x1800, R65 ;  /* 0x00001800020d7824 */ /* 0x000fe200078e0241 */
[----:B------:R-:W-:-:S03]  /*4580*/  SHF.R.S32.HI R12, RZ, 0x1f, R113 ;  /* 0x0000001fff0c7819 */ /* 0x000fc60000011471 */
[----:B------:R-:W-:Y:S01]  /*4590*/  IMAD R13, R13, 0x2, R18 ;  /* 0x000000020d0d7824 */ /* 0x000fe200078e0212 */
[----:B------:R-:W-:-:S04]  /*45a0*/  LEA.HI R113, R12, R113, RZ, 0x4 ;  /* 0x000000710c717211 */ /* 0x000fc800078f20ff */
[----:B------:R-:W-:-:S04]  /*45b0*/  LEA.HI.SX32 R35, R113, R68, 0x1c ;  /* 0x0000004471237211 */ /* 0x000fc800078fe2ff */
[----:B------:R-:W-:-:S04]  /*45c0*/  SHF.L.U32 R35, R35, 0x3, RZ ;  /* 0x0000000323237819 */ /* 0x000fc800000006ff */
[----:B------:R-:W-:-:S04]  /*45d0*/  LOP3.LUT R12, R203, 0x38, R35, 0xf8, !PT ;  /* 0x00000038cb0c7812 */ /* 0x000fc800078ef823 */
[----:B------:R-:W-:-:S05]  /*45e0*/  LOP3.LUT R12, R12, R237, RZ, 0x3c, !PT ;  /* 0x000000ed0c0c7212 */ /* 0x000fca00078e3cff */
[----:B------:R-:W-:-:S04]  /*45f0*/  IMAD.IADD R15, R211, 0x1, R12 ;  /* 0x00000001d30f7824 */ /* 0x000fc800078e020c */
[----:B------:R-:W-:-:S04]  /*4600*/  IMAD R15, R2, 0x1800, R15 ;  /* 0x00001800020f7824 */ /* 0x000fc800078e020f */
[----:B------:R-:W-:Y:S02]  /*4610*/  IMAD R24, R15, 0x2, R18 ;  /* 0x000000020f187824 */ /* 0x000fe400078e0212 */
[----:B------:R-:W1:Y:S04]  /*4620*/  LDS.128 R12, [R13+0x1c400] ;  /* 0x01c400000d0c7984 */ /* 0x000e680000000c00 */
[----:B------:R-:W2:Y:S01]  /*4630*/  LDS.128 R24, [R24+0x1c400] ;  /* 0x01c4000018187984 */ /* 0x000ea20000000c00 */
[----:B------:R-:W-:Y:S05]  /*4640*/  @P4 BRA `(.L_x_3787) ;  /* 0x0000000400484947 */ /* 0x000fea0003800000 */
[----:B------:R-:W-:Y:S02]  /*4650*/  SHF.R.U64 R117, R8, 0x10, R9 ;  /* 0x0000001008757819 */ /* 0x000fe40000001209 */
[----:B------:R-:W-:Y:S02]  /*4660*/  SHF.R.U32.HI R8, RZ, 0x10, R5 ;  /* 0x00000010ff087819 */ /* 0x000fe40000011605 */
[--C-:B------:R-:W-:Y:S02]  /*4670*/  SHF.R.U64 R115, R10, 0x10, R11.reuse ;  /* 0x000000100a737819 */ /* 0x100fe4000000120b */
[----:B------:R-:W-:Y:S01]  /*4680*/  SHF.R.U32.HI R39, RZ, 0x10, R11 ;  /* 0x00000010ff277819 */ /* 0x000fe2000001160b */
[----:B------:R-:W-:Y:S01]  /*4690*/  HADD2.F32 R10, -RZ, R8.H0_H0 ;  /* 0x20000008ff0a7230 */ /* 0x000fe20000004100 */
[----:B------:R-:W-:Y:S02]  /*46a0*/  SHF.R.U32.HI R9, RZ, 0x10, R9 ;  /* 0x00000010ff097819 */ /* 0x000fe40000011609 */
[----:B------:R-:W-:Y:S01]  /*46b0*/  SHF.R.U64 R113, R4, 0x10, R5 ;  /* 0x0000001004717819 */ /* 0x000fe20000001205 */
[----:B--2---:R-:W-:Y:S01]  /*46c0*/  HADD2.F32 R5, -RZ, R25.H0_H0 ;  /* 0x20000019ff057230 */ /* 0x004fe20000004100 */
[--C-:B------:R-:W-:Y:S01]  /*46d0*/  SHF.R.U64 R107, R6, 0x10, R7.reuse ;  /* 0x00000010066b7819 */ /* 0x100fe20000001207 */
[----:B-1----:R-:W-:Y:S01]  /*46e0*/  HADD2.F32 R4, -RZ, R13.H0_H0 ;  /* 0x2000000dff047230 */ /* 0x002fe20000004100 */
[----:B------:R-:W-:Y:S01]  /*46f0*/  SHF.R.U32.HI R11, RZ, 0x10, R7 ;  /* 0x00000010ff0b7819 */ /* 0x000fe20000011607 */
[----:B------:R-:W-:-:S02]  /*4700*/  HADD2.F32 R7, -RZ, R114.H1_H1 ;  /* 0x30000072ff077230 */ /* 0x000fc40000004100 */
[----:B------:R-:W-:Y:S02]  /*4710*/  HADD2.F32 R25, -RZ, R25.H1_H1 ;  /* 0x30000019ff197230 */ /* 0x000fe40000004100 */
[----:B------:R-:W-:Y:S02]  /*4720*/  HADD2.F32 R6, -RZ, R110.H1_H1 ;  /* 0x3000006eff067230 */ /* 0x000fe40000004100 */
[-C--:B------:R-:W-:Y:S01]  /*4730*/  FMUL.FTZ R38, R4, R7.reuse ;  /* 0x0000000704267220 */ /* 0x080fe20000410000 */
[----:B------:R-:W-:Y:S02]  /*4740*/  HADD2.F32 R13, -RZ, R13.H1_H1 ;  /* 0x3000000dff0d7230 */ /* 0x000fe40000004100 */
[----:B------:R-:W-:Y:S01]  /*4750*/  FMUL.FTZ R102, R25, R10 ;  /* 0x0000000a19667220 */ /* 0x000fe20000410000 */
[----:B------:R-:W-:Y:S02]  /*4760*/  HADD2.F32 R8, -RZ, R9.H0_H0 ;  /* 0x20000009ff087230 */ /* 0x000fe40000004100 */
[C---:B------:R-:W-:Y:S01]  /*4770*/  FMUL.FTZ R9, R5.reuse, R7 ;  /* 0x0000000705097220 */ /* 0x040fe20000410000 */
[----:B------:R-:W-:Y:S01]  /*4780*/  FFMA.FTZ R38, R5, R6, R38 ;  /* 0x0000000605267223 */ /* 0x000fe20000010026 */
[----:B------:R-:W-:Y:S01]  /*4790*/  FMUL.FTZ R10, R13, R10 ;  /* 0x0000000a0d0a7220 */ /* 0x000fe20000410000 */
[----:B------:R-:W-:-:S02]  /*47a0*/  HADD2.F32 R7, -RZ, R112.H1_H1 ;  /* 0x30000070ff077230 */ /* 0x000fc40000004100 */
[----:B------:R-:W-:Y:S01]  /*47b0*/  FFMA.FTZ R36, R4, R6, -R9 ;  /* 0x0000000604247223 */ /* 0x000fe20000010809 */
[----:B------:R-:W-:Y:S02]  /*47c0*/  HADD2.F32 R4, -RZ, R15.H0_H0 ;  /* 0x2000000fff047230 */ /* 0x000fe40000004100 */
[-C--:B------:R-:W-:Y:S01]  /*47d0*/  FFMA.FTZ R25, R25, R8.reuse, R10 ;  /* 0x0000000819197223 */ /* 0x080fe2000001000a */
[--C-:B------:R-:W-:Y:S02]  /*47e0*/  HADD2.F32 R5, -RZ, R27.reuse.H0_H0 ;  /* 0x2000001bff057230 */ /* 0x100fe40000004100 */
[----:B------:R-:W-:Y:S01]  /*47f0*/  FFMA.FTZ R37, R13, R8, -R102 ;  /* 0x000000080d257223 */ /* 0x000fe20000010866 */
[----:B------:R-:W-:Y:S02]  /*4800*/  HADD2.F32 R6, -RZ, R108.H1_H1 ;  /* 0x3000006cff067230 */ /* 0x000fe40000004100 */
[----:B------:R-:W-:Y:S01]  /*4810*/  FMUL.FTZ R102, R4, R7 ;  /* 0x0000000704667220 */ /* 0x000fe20000410000 */
[----:B------:R-:W-:-:S02]  /*4820*/  HADD2.F32 R27, -RZ, R27.H1_H1 ;  /* 0x3000001bff1b7230 */ /* 0x000fc40000004100 */
[C---:B------:R-:W-:Y:S01]  /*4830*/  FMUL.FTZ R9, R5.reuse, R7 ;  /* 0x0000000705097220 */ /* 0x040fe20000410000 */
[----:B------:R-:W-:Y:S02]  /*4840*/  HADD2.F32 R10, -RZ, R11.H0_H0 ;  /* 0x2000000bff0a7230 */ /* 0x000fe40000004100 */
        /* <DEDUP_REMOVED lines=50> */
.L_x_3787:
[----:B------:R-:W-:Y:S05]  /*4b70*/  BSYNC B1 ;  /* 0x0000000000017941 */ /* 0x000fea0003800000 */
.L_x_3786:
        /* <DEDUP_REMOVED lines=10> */
.L_x_3755:
[----:B------:R-:W-:-:S06]  /*4c20*/  UISETP.NE.AND UP0, UPT, UR44, 0x3, UPT ;  /* 0x000000032c00788c */ /* 0x000fcc000bf05270 */
[----:B------:R-:W-:-:S13]  /*4c30*/  PLOP3.LUT P3, PT, PT, PT, UP0, 0x80, 0x0 ;  /* 0x000000000000781c */ /* 0x000fda0003f6f008 */
[----:B------:R-:W-:Y:S05]  /*4c40*/  @!P3 BRA `(.L_x_3788) ;  /* 0x000000000004b947 */ /* 0x000fea0003800000 */
[----:B------:R-:W-:Y:S01]  /*4c50*/  BPT.TRAP 0x1 ;  /* 0x000000040000795c */ /* 0x000fe20000300000 */
.L_x_3788:
[----:B------:R-:W-:Y:S01]  /*4c60*/  LEA R88, R2, R18, 0x3 ;  /* 0x0000001202587211 */ /* 0x000fe200078e18ff */
[----:B------:R-:W-:Y:S01]  /*4c70*/  IMAD R99, R59, -0x60, R60 ;  /* 0xffffffa03b637824 */ /* 0x000fe200078e023c */
[----:B------:R-:W-:Y:S01]  /*4c80*/  SHF.L.U32 R109, R200, 0x1f, RZ ;  /* 0x0000001fc86d7819 */ /* 0x000fe200000006ff */
[----:B------:R-:W-:Y:S03]  /*4c90*/  BSSY B1, `(.L_x_3789) ;  /* 0x0000004000017945 */ /* 0x000fe60003800000 */
[----:B------:R-:W0:Y:S01]  /*4ca0*/  SYNCS.PHASECHK.TRANS64.TRYWAIT P4, [R88+URZ+0x22890], R109 ;  /* 0x0228906d580075a7 */ /* 0x000e22000808017f */
[----:B------:R-:W-:Y:S01]  /*4cb0*/  VIMNMX R99, R99, 0x60, PT ;  /* 0x0000006063637848 */ /* 0x000fe20003fe0100 */
[----:B0-----:R-:W-:Y:S06]  /*4cc0*/  @!P4 BRA `(.L_x_3790) ;  /* 0x000001300034c947 */ /* 0x001fec0003800000 */
.L_x_4004:
[----:B------:R-:W-:Y:S05]  /*4cd0*/  BSYNC B1 ;  /* 0x0000000000017941 */ /* 0x000fea0003800000 */
.L_x_3789:
        /* <DEDUP_REMOVED lines=8> */
.L_x_3792:
[----:B------:R-:W-:Y:S05]  /*4d60*/  BSYNC B1 ;  /* 0x0000000000017941 */ /* 0x000fea0003800000 */
.L_x_3791:
[----:B------:R-:W-:Y:S05]  /*4d70*/  @P4 BRA `(.L_x_3772) ;  /* 0x0000000000104947 */ /* 0x000fea0003800000 */
[----:B-1----:R-:W1:Y:S04]  /*4d80*/  @!P1 LDS.128 R4, [R106+0x2000] ;  /* 0x002000006a049984 */ /* 0x002e680000000c00 */
[----:B------:R-:W2:Y:S04]  /*4d90*/  @!P2 LDS.128 R8, [R102+0x2000] ;  /* 0x002000006608a984 */ /* 0x000ea80000000c00 */
[----:B-1----:R3:W-:Y:S04]  /*4da0*/  @!P1 STG.E.128 desc[UR40][R12.64], R4 ;  /* 0x000000040c009986 */ /* 0x0027e8000c101d28 */
[----:B--2---:R3:W-:Y:S02]  /*4db0*/  @!P2 STG.E.128 desc[UR40][R12.64+0x40], R8 ;  /* 0x000040080c00a986 */ /* 0x0047e4000c101d28 */
.L_x_3772:
[----:B------:R-:W-:Y:S05]  /*4dc0*/  BSYNC B0 ;  /* 0x0000000000007941 */ /* 0x000fea0003800000 */
.L_x_3754:
        /* <DEDUP_REMOVED lines=17> */
.L_x_3794:
[----:B------:R-:W-:Y:S05]  /*4ee0*/  BSYNC B0 ;  /* 0x0000000000007941 */ /* 0x000fea0003800000 */
.L_x_3793:
[----:B------:R-:W2:Y:S01]  /*4ef0*/  SYNCS.PHASECHK.TRANS64.TRYWAIT P3, [R88+URZ+0x228b0], R109 ;  /* 0x0228b06d580075a7 */ /* 0x000ea2000806017f */
[----:B------:R-:W-:Y:S01]  /*4f00*/  ULDC UR45, c[0x0][0x310] ;  /* 0x0000c400002d7ab9 */ /* 0x000fe20000000800 */
[----:B------:R-:W-:Y:S01]  /*4f10*/  ULDC.64 UR42, c[0x0][0x318] ;  /* 0x0000c600002a7ab9 */ /* 0x000fe20000000a00 */
[----:B------:R-:W-:Y:S01]  /*4f20*/  ULDC.64 UR38, c[0x0][0x308] ;  /* 0x0000c20000267ab9 */ /* 0x000fe20000000a00 */
[----:B------:R-:W-:Y:S01]  /*4f30*/  BSSY B0, `(.L_x_3795) ;  /* 0x0000003000007945 */ /* 0x000fe20003800000 */
[----:B-1----:R-:W-:-:S03]  /*4f40*/  IMAD R4, R2, 0x6000, R77 ;  /* 0x0000600002047824 */ /* 0x002fc600078e024d */
[----:B--2---:R-:W-:Y:S05]  /*4f50*/  @!P3 BRA `(.L_x_3796) ;  /* 0x0000012c00a4b947 */ /* 0x004fea0003800000 */
.L_x_4005:
[----:B------:R-:W-:Y:S05]  /*4f60*/  BSYNC B0 ;  /* 0x0000000000007941 */ /* 0x000fea0003800000 */
.L_x_3795:
        /* <DEDUP_REMOVED lines=39> */
.L_x_3798:
[----:B------:R-:W-:Y:S05]  /*51e0*/  BSYNC B0 ;  /* 0x0000000000007941 */ /* 0x000fea0003800000 */
.L_x_3797:
        /* <DEDUP_REMOVED lines=37> */
.L_x_3800:
[----:B------:R-:W-:Y:S05]  /*5440*/  BSYNC B0 ;  /* 0x0000000000007941 */ /* 0x000fea0003800000 */
.L_x_3799:
        /* <DEDUP_REMOVED lines=22> */
.L_x_3749:
[----:B------:R-:W-:Y:S01]  /*55b0*/  ISETP.GE.AND P2, PT, R176, 0x1, PT ;  /* 0x00000001b000780c */ /* 0x000fe20003f46270 */
[----:B------:R-:W-:Y:S01]  /*55c0*/  IMAD.MOV.U32 R3, RZ, RZ, RZ ;  /* 0x000000ffff037224 */ /* 0x000fe200078e00ff */
[----:B------:R-:W-:Y:S02]  /*55d0*/  PLOP3.LUT P1, PT, PT, PT, PT, 0x80, 0x0 ;  /* 0x000000000000781c */ /* 0x000fe40003f2f070 */
[----:B------:R-:W-:Y:S01]  /*55e0*/  CS2R R4, SRZ ;  /* 0x0000000000047805 */ /* 0x000fe2000001ff00 */
[----:B------:R-:W-:Y:S01]  /*55f0*/  IMAD.MOV.U32 R0, RZ, RZ, RZ ;  /* 0x000000ffff007224 */ /* 0x000fe200078e00ff */
        /* <DEDUP_REMOVED lines=53> */
[----:B------:R-:W-:Y:S02]  /*5950*/  MOV R6, RZ ;  /* 0x000000ff00067202 */ /* 0x000fe40000000f00 */
[----:B------:R-:W-:Y:S02]  /*5960*/  CS2R R48, SRZ ;  /* 0x0000000000307805 */ /* 0x000fe4000001ff00 */
[----:B------:R-:W-:Y:S02]  /*5970*/  CS2R R42, SRZ ;  /* 0x00000000002a7805 */ /* 0x000fe4000001ff00 */
[----:B------:R-:W-:Y:S01]  /*5980*/  CS2R R44, SRZ ;  /* 0x00000000002c7805 */ /* 0x000fe2000001ff00 */
[----:B------:R-:W-:Y:S01]  /*5990*/  IMAD.MOV.U32 R9, RZ, RZ, RZ ;  /* 0x000000ffff097224 */ /* 0x000fe200078e00ff */
[----:B------:R-:W-:Y:S02]  /*59a0*/  CS2R R40, SRZ ;  /* 0x0000000000287805 */ /* 0x000fe4000001ff00 */
[----:B--2---:R-:W-:-:S02]  /*59b0*/  CS2R R34, SRZ ;  /* 0x0000000000227805 */ /* 0x004fc4000001ff00 */
[----:B------:R-:W-:Y:S02]  /*59c0*/  CS2R R36, SRZ ;  /* 0x0000000000247805 */ /* 0x000fe4000001ff00 */
[----:B---3--:R-:W-:Y:S02]  /*59d0*/  CS2R R32, SRZ ;  /* 0x0000000000207805 */ /* 0x008fe4000001ff00 */
[----:B------:R-:W-:Y:S02]  /*59e0*/  CS2R R26, SRZ ;  /* 0x00000000001a7805 */ /* 0x000fe4000001ff00 */
[----:B------:R-:W-:Y:S01]  /*59f0*/  CS2R R28, SRZ ;  /* 0x00000000001c7805 */ /* 0x000fe2000001ff00 */
[----:B------:R-:W-:Y:S06]  /*5a00*/  @P0 BRA `(.L_x_3802) ;  /* 0x00000000000c0947 */ /* 0x000fec0003800000 */
[----:B------:R-:W0:Y:S01]  /*5a10*/  FENCE.VIEW.ASYNC.G ;  /* 0x00000000000073c6 */ /* 0x000e220000000100 */
[----:B------:R-:W-:Y:S05]  /*5a20*/  WARPSYNC.ALL ;  /* 0x0000000000007948 */ /* 0x000fea0003800000 */
[----:B0-----:R-:W-:Y:S06]  /*5a30*/  BAR.ARV 0xc, 0x120 ;  /* 0x0304800000007b1d */ /* 0x001fec0000002000 */
.L_x_3802:
[----:B------:R-:W-:Y:S01]  /*5a40*/  CS2R R24, SRZ ;  /* 0x0000000000187805 */ /* 0x000fe2000001ff00 */
[----:B------:R-:W-:Y:S06]  /*5a50*/  @!P2 BRA `(.L_x_3803) ;  /* 0x0000009c0078a947 */ /* 0x000fec0003800000 */
[----:B------:R-:W-:-:S03]  /*5a60*/  UMOV UR4, 0xffffffff ;  /* 0xffffffff00047882 */ /* 0x000fc60000000000 */
[----:B------:R-:W-:Y:S05]  /*5a70*/  BRA.DIV UR4, `(.L_x_3804) ;  /* 0x0000012204f07947 */ /* 0x000fea000b800000 */
[----:B------:R0:W1:Y:S02]  /*5a80*/  SHFL.IDX PT, R14, R235, RZ, 0x1f ;  /* 0x00001fffeb0e7589 */ /* 0x00006400000e0000 */
.L_x_4008:
[----:B-1----:R-:W-:Y:S01]  /*5a90*/  LEA.HI R0, R14, R14, RZ, 0x1 ;  /* 0x0000000e0e007211 */ /* 0x002fe200078f08ff */
        /* <DEDUP_REMOVED lines=22> */
[----:B-1----:R-:W-:-:S07]  /*5c00*/  IMAD.MOV.U32 R13, RZ, RZ, RZ ;  /* 0x000000ffff0d7224 */ /* 0x002fce00078e00ff */
[----:B------:R-:W-:-:S07]  /*5c10*/  LEPC R20, `(.L_x_3806) ;  /* 0x000000001014794e */ /* 0x000fce0000000000 */
[----:B0-2--5:R-:W-:Y:S05]  /*5c20*/  CALL.ABS.NOINC R14 ;  /* 0x000000000e007343 */ /* 0x025fea0003c00000 */
.L_x_3806:
[----:B------:R-:W-:Y:S05]  /*5c30*/  BSYNC B6 ;  /* 0x0000000000067941 */ /* 0x000fea0003800000 */
.L_x_3805:
        /* <DEDUP_REMOVED lines=12> */
.L_x_3810:
[----:B--2---:R2:W3:Y:S02]  /*5d00*/  SYNCS.PHASECHK.TRANS64.TRYWAIT P0, [R18+URZ+0x22800], R3 ;  /* 0x02280003120075a7 */ /* 0x0044e4000800017f */
[----:B---3--:R-:W-:Y:S05]  /*5d10*/  @!P0 NANOSLEEP.SYNCS 0x989680 ;  /* 0x009896800000895d */ /* 0x008fea0003900000 */
[----:B------:R-:W3:Y:S02]  /*5d20*/  @!P0 SYNCS.PHASECHK.TRANS64 P0, [R18+URZ+0x22800], R3 ;  /* 0x02280003120085a7 */ /* 0x000ee4000800007f */
[----:B---3--:R-:W-:Y:S05]  /*5d30*/  @!P0 BRA `(.L_x_3810) ;  /* 0xfffffffc00f08947 */ /* 0x008fea000383ffff */
.L_x_3809:
[----:B------:R-:W-:Y:S05]  /*5d40*/  BSYNC B0 ;  /* 0x0000000000007941 */ /* 0x000fea0003800000 */
.L_x_3808:
[----:B------:R-:W-:Y:S05]  /*5d50*/  BRA `(.L_x_3811) ;  /* 0x0000002c00487947 */ /* 0x000fea0003800000 */
.L_x_3807:
[----:B------:R-:W1:Y:S01]  /*5d60*/  LDC.64 R14, c[0x0][0x3e8] ;  /* 0x0000fa00ff0e7b82 */ /* 0x000e620000000a00 */
[----:B-----5:R-:W-:Y:S01]  /*5d70*/  SHF.R.S32.HI R3, RZ, 0x1f, R31 ;  /* 0x0000001fff037819 */ /* 0x020fe2000001141f */
[----:B------:R-:W-:Y:S01]  /*5d80*/  IMAD.SHL.U32 R24, R232, 0x4, RZ ;  /* 0x00000004e8187824 */ /* 0x000fe200078e00ff */
[----:B------:R-:W-:Y:S01]  /*5d90*/  LOP3.LUT P0, RZ, R26, 0x3ff, RZ, 0xc0, !PT ;  /* 0x000003ff1aff7812 */ /* 0x000fe2000780c0ff */
[----:B------:R-:W-:Y:S01]  /*5da0*/  IMAD.MOV.U32 R4, RZ, RZ, R16 ;  /* 0x000000ffff047224 */ /* 0x000fe200078e0010 */
[----:B------:R-:W-:Y:S01]  /*5db0*/  BSSY B6, `(.L_x_3812) ;  /* 0x0000031000067945 */ /* 0x000fe20003800000 */
[----:B------:R-:W-:Y:S01]  /*5dc0*/  IMAD.MOV.U32 R5, RZ, RZ, R17 ;  /* 0x000000ffff057224 */ /* 0x000fe200078e0011 */
[----:B------:R-:W-:Y:S01]  /*5dd0*/  SHF.R.S32.HI R25, RZ, 0x1f, R24 ;  /* 0x0000001fff197819 */ /* 0x000fe20000011418 */
[----:B------:R-:W2:Y:S01]  /*5de0*/  LDC.64 R12, c[0x0][0x3d8] ;  /* 0x0000f600ff0c7b82 */ /* 0x000ea20000000a00 */
[-C--:B-1----:R-:W-:Y:S01]  /*5df0*/  IMAD R6, R3, R14.reuse, RZ ;  /* 0x0000000e03067224 */ /* 0x082fe200078e02ff */
[----:B------:R-:W-:Y:S01]  /*5e00*/  SHF.L.U64.HI R57, R14, 0x6, R15 ;  /* 0x000000060e397819 */ /* 0x000fe2000001020f */
[----:B------:R-:W-:-:S04]  /*5e10*/  IMAD.WIDE.U32 R10, R19, R14, R4 ;  /* 0x0000000e130a7225 */ /* 0x000fc800078e0004 */
[----:B------:R-:W-:Y:S02]  /*5e20*/  IMAD R28, R228, R14, RZ ;  /* 0x0000000ee41c7224 */ /* 0x000fe400078e02ff */
[-C--:B--2---:R-:W-:Y:S01]  /*5e30*/  IMAD R0, R3, R12.reuse, RZ ;  /* 0x0000000c03007224 */ /* 0x084fe200078e02ff */
[----:B------:R-:W-:Y:S01]  /*5e40*/  SHF.L.U64.HI R56, R12, 0x6, R13 ;  /* 0x000000060c387819 */ /* 0x000fe2000001020d */
[----:B------:R-:W-:-:S04]  /*5e50*/  IMAD.WIDE.U32 R8, R19, R12, R4 ;  /* 0x0000000c13087225 */ /* 0x000fc800078e0004 */
[C---:B------:R-:W-:Y:S02]  /*5e60*/  IMAD R47, R31.reuse, R15, R6 ;  /* 0x0000000f1f2f7224 */ /* 0x040fe400078e0206 */
[----:B------:R-:W-:-:S04]  /*5e70*/  IMAD.WIDE.U32 R42, R31, R14, RZ ;  /* 0x0000000e1f2a7225 */ /* 0x000fc800078e00ff */
[-C--:B------:R-:W-:Y:S02]  /*5e80*/  IMAD R20, R228, R12.reuse, RZ ;  /* 0x0000000ce4147224 */ /* 0x080fe400078e02ff */
[----:B------:R-:W-:-:S04]  /*5e90*/  IMAD.WIDE.U32 R44, R31, R12, RZ ;  /* 0x0000000c1f2c7225 */ /* 0x000fc800078e00ff */
[----:B------:R-:W-:Y:S01]  /*5ea0*/  IMAD R41, R31, R13, R0 ;  /* 0x0000000d1f297224 */ /* 0x000fe200078e0200 */
[----:B------:R-:W-:Y:S01]  /*5eb0*/  IADD3 R26, P3, R8, R44, RZ ;  /* 0x0000002c081a7210 */ /* 0x000fe20007f7e0ff */
[----:B------:R-:W-:-:S03]  /*5ec0*/  IMAD.WIDE.U32 R4, R19, R12, R24 ;  /* 0x0000000c13047225 */ /* 0x000fc600078e0018 */
[----:B------:R-:W-:Y:S01]  /*5ed0*/  IADD3 R41, R41, R45, RZ ;  /* 0x0000002d29297210 */ /* 0x000fe20007ffe0ff */
[----:B------:R-:W-:Y:S01]  /*5ee0*/  IMAD.WIDE.U32 R6, R19, R14, R24 ;  /* 0x0000000e13067225 */ /* 0x000fe200078e0018 */
[----:B------:R-:W-:-:S03]  /*5ef0*/  IADD3 R46, P1, R4, R44, RZ ;  /* 0x0000002c042e7210 */ /* 0x000fc60007f3e0ff */
[----:B------:R-:W-:Y:S01]  /*5f00*/  IMAD R50, R19, R15, R28 ;  /* 0x0000000f13327224 */ /* 0x000fe200078e021c */
[-C--:B------:R-:W-:Y:S01]  /*5f10*/  IADD3 R28, P4, R10, R42.reuse, RZ ;  /* 0x0000002a0a1c7210 */ /* 0x080fe20007f9e0ff */
[----:B------:R-:W-:Y:S01]  /*5f20*/  IMAD.IADD R47, R47, 0x1, R43 ;  /* 0x000000012f2f7824 */ /* 0x000fe200078e022b */
[----:B------:R-:W-:Y:S01]  /*5f30*/  IADD3 R49, P2, R6, R42, RZ ;  /* 0x0000002a06317210 */ /* 0x000fe20007f5e0ff */
[----:B------:R-:W-:Y:S02]  /*5f40*/  IMAD R20, R19, R13, R20 ;  /* 0x0000000d13147224 */ /* 0x000fe400078e0214 */
[----:B------:R-:W-:Y:S01]  /*5f50*/  IMAD.SHL.U32 R55, R12, 0x40, RZ ;  /* 0x000000400c377824 */ /* 0x000fe200078e00ff */
[----:B------:R-:W-:Y:S01]  /*5f60*/  IADD3.X R29, R47, R50, R11, P4, !PT ;  /* 0x000000322f1d7210 */ /* 0x000fe200027fe40b */
[----:B------:R-:W-:Y:S01]  /*5f70*/  IMAD.SHL.U32 R59, R14, 0x40, RZ ;  /* 0x000000400e3b7824 */ /* 0x000fe200078e00ff */
[C---:B------:R-:W-:Y:S02]  /*5f80*/  IADD3.X R27, R41.reuse, R20, R9, P3, !PT ;  /* 0x00000014291b7210 */ /* 0x040fe40001ffe409 */
[----:B------:R-:W-:-:S02]  /*5f90*/  IADD3.X R48, R41, R5, R20, P1, !PT ;  /* 0x0000000529307210 */ /* 0x000fc40000ffe414 */
        /* <DEDUP_REMOVED lines=10> */
[----:B------:R-:W-:Y:S01]  /*6040*/  IMAD.U32 R7, RZ, RZ, UR7 ;  /* 0x00000007ff077e24 */ /* 0x000fe2000f8e00ff */
[----:B------:R-:W-:Y:S01]  /*6050*/  MOV R13, RZ ;  /* 0x000000ff000d7202 */ /* 0x000fe20000000f00 */
[----:B------:R-:W-:-:S02]  /*6060*/  IMAD.U32 R10, RZ, RZ, UR4 ;  /* 0x00000004ff0a7e24 */ /* 0x000fc4000f8e00ff */
[----:B------:R-:W-:Y:S02]  /*6070*/  IMAD.U32 R11, RZ, RZ, UR5 ;  /* 0x00000005ff0b7e24 */ /* 0x000fe4000f8e00ff */
[----:B------:R-:W-:Y:S02]  /*6080*/  IMAD.MOV.U32 R8, RZ, RZ, 0x70 ;  /* 0x00000070ff087424 */ /* 0x000fe400078e00ff */
[----:B-1----:R-:W-:-:S07]  /*6090*/  IMAD.MOV.U32 R12, RZ, RZ, 0x1 ;  /* 0x00000001ff0c7424 */ /* 0x002fce00078e00ff */
[----:B------:R-:W-:-:S07]  /*60a0*/  LEPC R20, `(.L_x_3813) ;  /* 0x000000001014794e */ /* 0x000fce0000000000 */
[----:B0-2---:R-:W-:Y:S05]  /*60b0*/  CALL.ABS.NOINC R14 ;  /* 0x000000000e007343 */ /* 0x005fea0003c00000 */
.L_x_3813:
[----:B------:R-:W-:Y:S05]  /*60c0*/  BSYNC B6 ;  /* 0x0000000000067941 */ /* 0x000fea0003800000 */
.L_x_3812:
        /* <DEDUP_REMOVED lines=22> */
[----:B------:R-:W-:Y:S01]  /*6230*/  IMAD R3, R205, 0x80, R19 ;  /* 0x00000080cd037824 */ /* 0x000fe200078e0213 */
[-C--:B------:R-:W-:Y:S01]  /*6240*/  ISETP.GE.AND P0, PT, R19, R8.reuse, PT ;  /* 0x000000081300720c */ /* 0x080fe20003f06270 */
[----:B------:R-:W-:Y:S01]  /*6250*/  BSSY B1, `(.L_x_3816) ;  /* 0x000002c000017945 */ /* 0x000fe20003800000 */
[----:B------:R-:W-:Y:S01]  /*6260*/  ISETP.GE.AND P1, PT, R226, R8, PT ;  /* 0x00000008e200720c */ /* 0x000fe20003f26270 */
[----:B------:R-:W-:Y:S01]  /*6270*/  IMAD.MOV.U32 R11, RZ, RZ, R41 ;  /* 0x000000ffff0b7224 */ /* 0x000fe200078e0029 */
[----:B------:R-:W-:Y:S01]  /*6280*/  LEA R3, R232, R3, 0x6 ;  /* 0x00000003e8037211 */ /* 0x000fe200078e30ff */
        /* <DEDUP_REMOVED lines=17> */
[----:B------:R-:W-:Y:S06]  /*63a0*/  @P0 BRA `(.L_x_3817) ;  /* 0x0000000000580947 */ /* 0x000fec0003800000 */
[----:B------:R-:W-:Y:S01]  /*63b0*/  IADD3 R15, P2, R53, R46, RZ ;  /* 0x0000002e350f7210 */ /* 0x000fe20007f5e0ff */
[----:B------:R-:W-:Y:S01]  /*63c0*/  VIADD R0, R24, 0x10 ;  /* 0x0000001018007836 */ /* 0x000fe20000000000 */
[----:B------:R-:W-:Y:S01]  /*63d0*/  ULDC UR4, c[0x0][0x3d4] ;  /* 0x0000f50000047ab9 */ /* 0x000fe20000000800 */
[----:B------:R-:W-:Y:S01]  /*63e0*/  ULDC.64 UR6, c[0x0][0x3c8] ;  /* 0x0000f20000067ab9 */ /* 0x000fe20000000a00 */
[----:B------:R-:W-:Y:S02]  /*63f0*/  IADD3.X R30, R51, R48, RZ, P2, !PT ;  /* 0x00000030331e7210 */ /* 0x000fe400017fe4ff */
[----:B------:R-:W-:Y:S02]  /*6400*/  CS2R R36, SRZ ;  /* 0x0000000000247805 */ /* 0x000fe4000001ff00 */
[----:B------:R-:W-:Y:S02]  /*6410*/  ISETP.GE.AND P2, PT, R0, UR4, PT ;  /* 0x0000000400007c0c */ /* 0x000fe4000bf46270 */
[----:B------:R-:W-:-:S02]  /*6420*/  CS2R R32, SRZ ;  /* 0x0000000000207805 */ /* 0x000fc4000001ff00 */
[----:B------:R-:W-:Y:S02]  /*6430*/  IADD3 R0, P4, R54, R49, RZ ;  /* 0x0000003136007210 */ /* 0x000fe40007f9e0ff */
[----:B------:R-:W-:Y:S02]  /*6440*/  CS2R R34, SRZ ;  /* 0x0000000000227805 */ /* 0x000fe4000001ff00 */
[C---:B------:R-:W-:Y:S02]  /*6450*/  LEA R14, P3, R15.reuse, UR6, 0x1 ;  /* 0x000000060f0e7c11 */ /* 0x040fe4000f8608ff */
[----:B------:R-:W-:Y:S01]  /*6460*/  ISETP.GE.AND P5, PT, R24, UR4, PT ;  /* 0x0000000418007c0c */ /* 0x000fe2000bfa6270 */
[----:B------:R-:W-:Y:S01]  /*6470*/  ULDC.64 UR4, c[0x0][0x3e0] ;  /* 0x0000f80000047ab9 */ /* 0x000fe20000000a00 */
[----:B------:R-:W-:Y:S01]  /*6480*/  LEA.HI.X R15, R15, UR7, R30, 0x1, P3 ;  /* 0x000000070f0f7c11 */ /* 0x000fe200098f0c1e */
[----:B------:R-:W-:Y:S01]  /*6490*/  IMAD.X R31, R52, 0x1, R50, P4 ;  /* 0x00000001341f7824 */ /* 0x000fe200020e0632 */
[----:B------:R-:W-:-:S03]  /*64a0*/  LEA R38, P3, R0, UR4, 0x1 ;  /* 0x0000000400267c11 */ /* 0x000fc6000f8608ff */
[----:B------:R1:W5:Y:S01]  /*64b0*/  @!P2 LDG.E.64 R32, desc[UR40][R14.64+0x20] ;  /* 0x000020280e20a981 */ /* 0x000362000c1e1b00 */
[----:B------:R-:W-:Y:S02]  /*64c0*/  LEA.HI.X R39, R0, UR5, R31, 0x1, P3 ;  /* 0x0000000500277c11 */ /* 0x000fe400098f0c1f */
[----:B------:R-:W-:-:S03]  /*64d0*/  CS2R R30, SRZ ;  /* 0x00000000001e7805 */ /* 0x000fc6000001ff00 */
[----:B------:R1:W5:Y:S04]  /*64e0*/  @!P5 LDG.E.64 R36, desc[UR40][R14.64] ;  /* 0x000000280e24d981 */ /* 0x000368000c1e1b00 */
[----:B------:R1:W5:Y:S04]  /*64f0*/  @!P5 LDG.E.64 R34, desc[UR40][R38.64] ;  /* 0x000000282622d981 */ /* 0x000368000c1e1b00 */
[----:B------:R1:W5:Y:S02]  /*6500*/  @!P2 LDG.E.64 R30, desc[UR40][R38.64+0x20] ;  /* 0x00002028261ea981 */ /* 0x000364000c1e1b00 */
.L_x_3817:
[----:B------:R-:W-:Y:S05]  /*6510*/  BSYNC B1 ;  /* 0x0000000000017941 */ /* 0x000fea0003800000 */
.L_x_3816:
        /* <DEDUP_REMOVED lines=24> */
.L_x_3819:
[----:B------:R-:W-:Y:S05]  /*66a0*/  BSYNC B1 ;  /* 0x0000000000017941 */ /* 0x000fea0003800000 */
.L_x_3818:
[----:B------:R-:W-:Y:S01]  /*66b0*/  IMAD.WIDE.U32 R10, R3, R6, R10 ;  /* 0x00000006030a7225 */ /* 0x000fe200078e000a */
[----:B------:R-:W-:Y:S01]  /*66c0*/  LEA.HI R0, R227, R227, RZ, 0x1 ;  /* 0x000000e3e3007211 */ /* 0x000fe200078f08ff */
[----:B------:R-:W-:Y:S01]  /*66d0*/  ULDC.64 UR4, c[0x0][0x3c8] ;  /* 0x0000f20000047ab9 */ /* 0x000fe20000000a00 */
[----:B------:R-:W-:Y:S01]  /*66e0*/  ULDC.64 UR6, c[0x0][0x3e0] ;  /* 0x0000f80000067ab9 */ /* 0x000fe20000000a00 */
[----:B------:R-:W-:-:S04]  /*66f0*/  IMAD.WIDE.U32 R12, R3, R4, R12 ;  /* 0x00000004030c7225 */ /* 0x000fc800078e000c */
[C---:B------:R-:W-:Y:S02]  /*6700*/  IMAD R6, R41.reuse, R6, RZ ;  /* 0x0000000629067224 */ /* 0x040fe400078e02ff */
[----:B------:R-:W-:Y:S02]  /*6710*/  IMAD R4, R41, R4, RZ ;  /* 0x0000000429047224 */ /* 0x000fe400078e02ff */
[----:B-12---:R-:W-:Y:S02]  /*6720*/  IMAD.SHL.U32 R14, R230, 0x40, RZ ;  /* 0x00000040e60e7824 */ /* 0x006fe400078e00ff */
[C---:B------:R-:W-:Y:S01]  /*6730*/  IMAD R7, R3.reuse, R7, R6 ;  /* 0x0000000703077224 */ /* 0x040fe200078e0206 */
[----:B------:R-:W-:Y:S01]  /*6740*/  LOP3.LUT R6, R0, 0xfffffffe, RZ, 0xc0, !PT ;  /* 0xfffffffe00067812 */ /* 0x000fe200078ec0ff */
[----:B------:R-:W-:Y:S01]  /*6750*/  IMAD R3, R3, R5, R4 ;  /* 0x0000000503037224 */ /* 0x000fe200078e0204 */
[----:B------:R-:W-:Y:S01]  /*6760*/  LOP3.LUT R15, R14, 0x1c0, RZ, 0xc0, !PT ;  /* 0x000001c00e0f7812 */ /* 0x000fe200078ec0ff */
[----:B------:R-:W-:Y:S01]  /*6770*/  IMAD.IADD R5, R11, 0x1, R7 ;  /* 0x000000010b057824 */ /* 0x000fe200078e0207 */
[----:B------:R-:W-:Y:S01]  /*6780*/  LEA R4, P2, R10, UR4, 0x1 ;  /* 0x000000040a047c11 */ /* 0x000fe2000f8408ff */
[----:B------:R-:W-:Y:S01]  /*6790*/  IMAD.IADD R3, R13, 0x1, R3 ;  /* 0x000000010d037824 */ /* 0x000fe200078e0203 */
[----:B------:R-:W-:Y:S01]  /*67a0*/  LEA R0, P3, R12, UR6, 0x1 ;  /* 0x000000060c007c11 */ /* 0x000fe2000f8608ff */
[----:B------:R-:W-:Y:S01]  /*67b0*/  UMOV UR4, 0xffffffff ;  /* 0xffffffff00047882 */ /* 0x000fe20000000000 */
[----:B------:R-:W-:-:S02]  /*67c0*/  LOP3.LUT R14, R15, 0x18, R16, 0xf8, !PT ;  /* 0x000000180f0e7812 */ /* 0x000fc400078ef810 */
[----:B------:R-:W-:Y:S02]  /*67d0*/  SHF.R.U32.HI R15, RZ, 0x3, R15 ;  /* 0x00000003ff0f7819 */ /* 0x000fe4000001160f */
[----:B------:R-:W-:Y:S02]  /*67e0*/  IADD3 R6, R227, -R6, RZ ;  /* 0x80000006e3067210 */ /* 0x000fe40007ffe0ff */
[----:B------:R-:W-:Y:S02]  /*67f0*/  LEA.HI.X R5, R10, UR5, R5, 0x1, P2 ;  /* 0x000000050a057c11 */ /* 0x000fe400090f0c05 */
[----:B------:R-:W-:Y:S02]  /*6800*/  LEA.HI.X R3, R12, UR7, R3, 0x1, P3 ;  /* 0x000000070c037c11 */ /* 0x000fe400098f0c03 */
[----:B------:R-:W-:Y:S02]  /*6810*/  LOP3.LUT R39, R14, R15, RZ, 0x3c, !PT ;  /* 0x0000000f0e277212 */ /* 0x000fe400078e3cff */
[----:B------:R-:W-:Y:S01]  /*6820*/  SHF.L.U32 R7, R6, 0x1f, RZ ;  /* 0x0000001f06077819 */ /* 0x000fe200000006ff */
[----:B------:R-:W-:Y:S06]  /*6830*/  BRA.DIV UR4, `(.L_x_3820) ;  /* 0x0000011604a87947 */ /* 0x000fec000b800000 */
.L_x_4011:
[----:B------:R-:W-:-:S03]  /*6840*/  UMOV UR4, 0xffffffff ;  /* 0xffffffff00047882 */ /* 0x000fc60000000000 */
[----:B------:R-:W-:Y:S05]  /*6850*/  BRA.DIV UR4, `(.L_x_3821) ;  /* 0x0000011604c87947 */ /* 0x000fea000b800000 */
.L_x_4014:
[----:B------:R-:W-:-:S03]  /*6860*/  UMOV UR4, 0xffffffff ;  /* 0xffffffff00047882 */ /* 0x000fc60000000000 */
[----:B------:R-:W-:Y:S05]  /*6870*/  BRA.DIV UR4, `(.L_x_3822) ;  /* 0x0000011604e87947 */ /* 0x000fea000b800000 */
.L_x_4017:
[----:B------:R-:W-:-:S03]  /*6880*/  UMOV UR4, 0xffffffff ;  /* 0xffffffff00047882 */ /* 0x000fc60000000000 */
[----:B------:R-:W-:Y:S05]  /*6890*/  BRA.DIV UR4, `(.L_x_3823) ;  /* 0x0000011a04087947 */ /* 0x000fea000b800000 */
.L_x_4020:
[----:B------:R-:W-:-:S03]  /*68a0*/  UMOV UR4, 0xffffffff ;  /* 0xffffffff00047882 */ /* 0x000fc60000000000 */
[----:B------:R-:W-:Y:S05]  /*68b0*/  BRA.DIV UR4, `(.L_x_3824) ;  /* 0x0000011a04287947 */ /* 0x000fea000b800000 */
.L_x_4023:
[----:B------:R-:W-:-:S03]  /*68c0*/  UMOV UR4, 0xffffffff ;  /* 0xffffffff00047882 */ /* 0x000fc60000000000 */
[----:B------:R-:W-:Y:S05]  /*68d0*/  BRA.DIV UR4, `(.L_x_3825) ;  /* 0x0000011a04487947 */ /* 0x000fea000b800000 */
.L_x_4026:
[----:B------:R-:W-:-:S03]  /*68e0*/  UMOV UR4, 0xffffffff ;  /* 0xffffffff00047882 */ /* 0x000fc60000000000 */
[----:B------:R-:W-:Y:S05]  /*68f0*/  BRA.DIV UR4, `(.L_x_3826) ;  /* 0x0000011a04687947 */ /* 0x000fea000b800000 */
.L_x_4029:
[----:B------:R-:W-:-:S03]  /*6900*/  UMOV UR4, 0xffffffff ;  /* 0xffffffff00047882 */ /* 0x000fc60000000000 */
[----:B------:R-:W-:Y:S05]  /*6910*/  BRA.DIV UR4, `(.L_x_3827) ;  /* 0x0000011a04887947 */ /* 0x000fea000b800000 */
.L_x_4032:
[----:B------:R-:W1:Y:S01]  /*6920*/  SYNCS.PHASECHK.TRANS64.TRYWAIT P2, [R18+URZ+0x22800], R7 ;  /* 0x02280007120075a7 */ /* 0x000e62000804017f */
[----:B-----5:R-:W-:Y:S01]  /*6930*/  IMAD.MOV.U32 R3, RZ, RZ, R35 ;  /* 0x000000ffff037224 */ /* 0x020fe200078e0023 */
[----:B------:R-:W-:Y:S01]  /*6940*/  LOP3.LUT P3, RZ, R230, 0x4, RZ, 0xc0, !PT ;  /* 0x00000004e6ff7812 */ /* 0x000fe2000786c0ff */
[----:B------:R-:W-:Y:S01]  /*6950*/  IMAD.MOV.U32 R4, RZ, RZ, R30 ;  /* 0x000000ffff047224 */ /* 0x000fe200078e001e */
[----:B------:R-:W-:Y:S01]  /*6960*/  BSSY B1, `(.L_x_3828) ;  /* 0x000001f000017945 */ /* 0x000fe20003800000 */
[----:B------:R-:W-:Y:S02]  /*6970*/  IMAD.MOV.U32 R5, RZ, RZ, R31 ;  /* 0x000000ffff057224 */ /* 0x000fe400078e001f */
[----:B------:R-:W-:Y:S01]  /*6980*/  IMAD.MOV.U32 R0, RZ, RZ, R34 ;  /* 0x000000ffff007224 */ /* 0x000fe200078e0022 */
[----:B------:R-:W-:Y:S01]  /*6990*/  PRMT R43, R3, 0x5410, R4 ;  /* 0x00005410032b7816 */ /* 0x000fe20000000004 */
[----:B------:R-:W-:Y:S01]  /*69a0*/  IMAD.MOV.U32 R4, RZ, RZ, R37 ;  /* 0x000000ffff047224 */ /* 0x000fe200078e0025 */
[----:B------:R-:W-:Y:S01]  /*69b0*/  LEA R3, R210, R39, 0x9 ;  /* 0x00000027d2037211 */ /* 0x000fe200078e48ff */
[----:B------:R-:W-:Y:S01]  /*69c0*/  IMAD.MOV.U32 R6, RZ, RZ, R26 ;  /* 0x000000ffff067224 */ /* 0x000fe200078e001a */
[----:B------:R-:W-:Y:S01]  /*69d0*/  PRMT R44, R5, 0x7610, R44 ;  /* 0x00007610052c7816 */ /* 0x000fe2000000002c */
[----:B------:R-:W-:Y:S01]  /*69e0*/  IMAD.MOV.U32 R5, RZ, RZ, R32 ;  /* 0x000000ffff057224 */ /* 0x000fe200078e0020 */
[----:B------:R-:W-:Y:S01]  /*69f0*/  PRMT R10, R0, 0x7610, R10 ;  /* 0x00007610000a7816 */ /* 0x000fe2000000000a */
[----:B------:R-:W-:Y:S01]  /*6a00*/  IMAD R3, R3, 0x2, R18 ;  /* 0x0000000203037824 */ /* 0x000fe200078e0212 */
[----:B------:R-:W-:Y:S01]  /*6a10*/  PRMT R44, R44, 0x5410, R4 ;  /* 0x000054102c2c7816 */ /* 0x000fe20000000004 */
[----:B------:R-:W-:Y:S01]  /*6a20*/  IMAD.MOV.U32 R0, RZ, RZ, R36 ;  /* 0x000000ffff007224 */ /* 0x000fe200078e0024 */
[----:B------:R-:W-:Y:S01]  /*6a30*/  PRMT R45, R5, 0x7610, R45 ;  /* 0x00007610052d7816 */ /* 0x000fe2000000002d */
[----:B------:R-:W-:-:S02]  /*6a40*/  IMAD.MOV.U32 R5, RZ, RZ, R33 ;  /* 0x000000ffff057224 */ /* 0x000fc400078e0021 */
[C---:B------:R-:W-:Y:S01]  /*6a50*/  VIADD R4, R3.reuse, 0x18400 ;  /* 0x0001840003047836 */ /* 0x040fe20000000000 */
[----:B------:R-:W-:Y:S01]  /*6a60*/  PRMT R14, R0, 0x7610, R14 ;  /* 0x00007610000e7816 */ /* 0x000fe2000000000e */
[----:B------:R-:W-:Y:S01]  /*6a70*/  IMAD.MOV.U32 R11, RZ, RZ, R27 ;  /* 0x000000ffff0b7224 */ /* 0x000fe200078e001b */
[----:B------:R-:W-:Y:S01]  /*6a80*/  IADD3 R0, R3, 0x18440, RZ ;  /* 0x0001844003007810 */ /* 0x000fe20007ffe0ff */
[----:B------:R-:W-:Y:S01]  /*6a90*/  @P3 VIADD R0, R4, 0xffffffc0 ;  /* 0xffffffc004003836 */ /* 0x000fe20000000000 */
[----:B------:R-:W-:Y:S01]  /*6aa0*/  PRMT R45, R45, 0x5410, R5 ;  /* 0x000054102d2d7816 */ /* 0x000fe20000000005 */
[----:B------:R-:W-:Y:S01]  /*6ab0*/  IMAD.MOV.U32 R4, RZ, RZ, R8 ;  /* 0x000000ffff047224 */ /* 0x000fe200078e0008 */
        /* <DEDUP_REMOVED lines=8> */
[----:B-1----:R-:W-:Y:S06]  /*6b40*/  @!P2 BRA `(.L_x_3829) ;  /* 0x000001180024a947 */ /* 0x002fec0003800000 */
.L_x_4033:
[----:B------:R-:W-:Y:S05]  /*6b50*/  BSYNC B1 ;  /* 0x0000000000017941 */ /* 0x000fea0003800000 */
.L_x_3828:
        /* <DEDUP_REMOVED lines=51> */
.L_x_3833:
[----:B------:R-:W-:Y:S05]  /*6e90*/  BSYNC B2 ;  /* 0x0000000000027941 */ /* 0x000fea0003800000 */
.L_x_3832:
        /* <DEDUP_REMOVED lines=43> */
.L_x_3831:
[----:B------:R-:W-:Y:S05]  /*7150*/  BSYNC B1 ;  /* 0x0000000000017941 */ /* 0x000fea0003800000 */
.L_x_3830:
        /* <DEDUP_REMOVED lines=49> */
.L_x_3836:
[----:B------:R-:W-:Y:S05]  /*7470*/  BSYNC B1 ;  /* 0x0000000000017941 */ /* 0x000fea0003800000 */
.L_x_3835:
        /* <DEDUP_REMOVED lines=44> */
.L_x_3815:
        /* <DEDUP_REMOVED lines=9> */
[----:B------:R-:W-:Y:S02]  /*77d0*/  @!P1 IADD3 R13, P2, P3, R26, R55, R53 ;  /* 0x000000371a0d9210 */ /* 0x000fe40007b5e035 */
[----:B------:R-:W-:Y:S02]  /*77e0*/  @!P0 IADD3 R9, P5, R53, R26, RZ ;  /* 0x0000001a35098210 */ /* 0x000fe40007fbe0ff */
[----:B------:R-:W-:Y:S02]  /*77f0*/  @!P1 IADD3.X R20, R27, R56, R51, P2, P3 ;  /* 0x000000381b149210 */ /* 0x000fe400017e6433 */
[----:B------:R-:W-:Y:S01]  /*7800*/  @!P1 IADD3 R0, P3, P4, R28, R59, R54 ;  /* 0x0000003b1c009210 */ /* 0x000fe20007c7e036 */
[----:B------:R-:W2:Y:S01]  /*7810*/  @!P1 LDC.64 R30, c[0x0][0x3e0] ;  /* 0x0000f800ff1e9b82 */ /* 0x000ea20000000a00 */
[----:B------:R-:W-:Y:S02]  /*7820*/  @!P0 IADD3 R11, P2, R54, R28, RZ ;  /* 0x0000001c360b8210 */ /* 0x000fe40007f5e0ff */
[----:B------:R-:W-:-:S02]  /*7830*/  @!P1 IADD3.X R3, R29, R57, R52, P3, P4 ;  /* 0x000000391d039210 */ /* 0x000fc40001fe8434 */
[----:B------:R-:W-:Y:S01]  /*7840*/  @!P0 IADD3.X R10, R51, R27, RZ, P5, !PT ;  /* 0x0000001b330a8210 */ /* 0x000fe20002ffe4ff */
[----:B------:R-:W-:Y:S01]  /*7850*/  @!P0 IMAD.X R24, R52, 0x1, R29, P2 ;  /* 0x0000000134188824 */ /* 0x000fe200010e061d */
[----:B------:R-:W-:Y:S02]  /*7860*/  CS2R R28, SRZ ;  /* 0x00000000001c7805 */ /* 0x000fe4000001ff00 */
[----:B------:R-:W-:-:S04]  /*7870*/  @!P0 LEA R8, P5, R9, UR4, 0x1 ;  /* 0x0000000409088c11 */ /* 0x000fc8000f8a08ff */
[----:B------:R-:W-:Y:S02]  /*7880*/  @!P0 LEA.HI.X R9, R9, UR5, R10, 0x1, P5 ;  /* 0x0000000509098c11 */ /* 0x000fe4000a8f0c0a */
[----:B------:R-:W-:Y:S02]  /*7890*/  @!P0 LEA R10, P2, R11, UR6, 0x1 ;  /* 0x000000060b0a8c11 */ /* 0x000fe4000f8408ff */
[----:B-1----:R-:W-:Y:S01]  /*78a0*/  @!P1 LEA R12, P3, R13, R14, 0x1 ;  /* 0x0000000e0d0c9211 */ /* 0x002fe200078608ff */
[----:B------:R1:W5:Y:S01]  /*78b0*/  @!P0 LDG.E.128 R32, desc[UR40][R8.64] ;  /* 0x0000002808208981 */ /* 0x000362000c1e1d00 */
[----:B------:R-:W-:Y:S02]  /*78c0*/  @!P0 LEA.HI.X R11, R11, UR7, R24, 0x1, P2 ;  /* 0x000000070b0b8c11 */ /* 0x000fe400090f0c18 */
[----:B------:R-:W-:Y:S02]  /*78d0*/  @!P1 LEA.HI.X R13, R13, R15, R20, 0x1, P3 ;  /* 0x0000000f0d0d9211 */ /* 0x000fe400018f0c14 */
[----:B--2---:R-:W-:-:S04]  /*78e0*/  @!P1 LEA R14, P4, R0, R30, 0x1 ;  /* 0x0000001e000e9211 */ /* 0x004fc800078808ff */
[----:B------:R-:W-:Y:S02]  /*78f0*/  @!P1 LEA.HI.X R15, R0, R31, R3, 0x1, P4 ;  /* 0x0000001f000f9211 */ /* 0x000fe400020f0c03 */
[----:B------:R-:W-:Y:S01]  /*7900*/  CS2R R30, SRZ ;  /* 0x00000000001e7805 */ /* 0x000fe2000001ff00 */
[----:B------:R-:W2:Y:S05]  /*7910*/  LDC R0, c[0x0][0x428] ;  /* 0x00010a00ff007b82 */ /* 0x000eaa0000000800 */
[----:B------:R-:W5:Y:S01]  /*7920*/  @!P1 LDG.E.128 R28, desc[UR40][R14.64] ;  /* 0x000000280e1c9981 */ /* 0x000f62000c1e1d00 */
[----:B--2---:R-:W-:-:S13]  /*7930*/  ISETP.NE.AND P2, PT, R0, 0x1, PT ;  /* 0x000000010000780c */ /* 0x004fda0003f45270 */
[----:B------:R-:W2:Y:S08]  /*7940*/  @P2 LDC R0, c[0x0][0x42c] ;  /* 0x00010b00ff002b82 */ /* 0x000eb00000000800 */
[----:B-1----:R-:W1:Y:S01]  /*7950*/  @P2 LDC R9, c[0x0][0x430] ;  /* 0x00010c00ff092b82 */ /* 0x002e620000000800 */
        /* <DEDUP_REMOVED lines=8> */
[----:B--2---:R-:W-:-:S03]  /*79e0*/  @P2 IMAD.HI.U32 R0, R3, R0, RZ ;  /* 0x0000000003002227 */ /* 0x004fc600078e00ff */
[----:B------:R2:W5:Y:S02]  /*79f0*/  @!P1 LDG.E.128 R24, desc[UR40][R12.64] ;  /* 0x000000280c189981 */ /* 0x000564000c1e1d00 */
[----:B-1----:R-:W-:-:S04]  /*7a00*/  @P2 SHF.R.U32.HI R3, RZ, R9, R0 ;  /* 0x00000009ff032219 */ /* 0x002fc80000011600 */
[----:B------:R-:W-:Y:S01]  /*7a10*/  SHF.R.S32.HI R21, RZ, 0x1f, R3 ;  /* 0x0000001fff157819 */ /* 0x000fe20000011403 */
[----:B------:R-:W-:Y:S01]  /*7a20*/  IMAD.MOV.U32 R9, RZ, RZ, R41 ;  /* 0x000000ffff097224 */ /* 0x000fe200078e0029 */
[----:B---3--:R-:W-:Y:S01]  /*7a30*/  MOV R10, R42 ;  /* 0x0000002a000a7202 */ /* 0x008fe20000000f00 */
[----:B------:R-:W-:Y:S02]  /*7a40*/  IMAD.MOV.U32 R11, RZ, RZ, R47 ;  /* 0x000000ffff0b7224 */ /* 0x000fe400078e002f */
[C---:B------:R-:W-:Y:S02]  /*7a50*/  IMAD R0, R21.reuse, R6, RZ ;  /* 0x0000000615007224 */ /* 0x040fe400078e02ff */
[----:B--2---:R-:W-:Y:S02]  /*7a60*/  IMAD R12, R21, R4, RZ ;  /* 0x00000004150c7224 */ /* 0x004fe400078e02ff */
        /* <DEDUP_REMOVED lines=13> */
.L_x_4036:
[----:B------:R-:W-:-:S03]  /*7b40*/  UMOV UR4, 0xffffffff ;  /* 0xffffffff00047882 */ /* 0x000fc60000000000 */
[----:B------:R-:W-:Y:S05]  /*7b50*/  BRA.DIV UR4, `(.L_x_3838) ;  /* 0x0000010a045c7947 */ /* 0x000fea000b800000 */
.L_x_4039:
[----:B------:R-:W-:-:S03]  /*7b60*/  UMOV UR4, 0xffffffff ;  /* 0xffffffff00047882 */ /* 0x000fc60000000000 */
[----:B------:R-:W-:Y:S05]  /*7b70*/  BRA.DIV UR4, `(.L_x_3839) ;  /* 0x0000010a047c7947 */ /* 0x000fea000b800000 */
.L_x_4042:
[----:B------:R-:W-:-:S03]  /*7b80*/  UMOV UR4, 0xffffffff ;  /* 0xffffffff00047882 */ /* 0x000fc60000000000 */
[----:B------:R-:W-:Y:S05]  /*7b90*/  BRA.DIV UR4, `(.L_x_3840) ;  /* 0x0000010a049c7947 */ /* 0x000fea000b800000 */
.L_x_4045:
[----:B------:R-:W-:-:S03]  /*7ba0*/  UMOV UR4, 0xffffffff ;  /* 0xffffffff00047882 */ /* 0x000fc60000000000 */
[----:B------:R-:W-:Y:S05]  /*7bb0*/  BRA.DIV UR4, `(.L_x_3841) ;  /* 0x0000010a04bc7947 */ /* 0x000fea000b800000 */
.L_x_4048:
[----:B------:R-:W-:Y:S01]  /*7bc0*/  UMOV UR4, 0xffffffff ;  /* 0xffffffff00047882 */ /* 0x000fe20000000000 */
[----:B------:R-:W-:Y:S02]  /*7bd0*/  LOP3.LUT R6, R6, 0xfffffffe, RZ, 0xc0, !PT ;  /* 0xfffffffe06067812 */ /* 0x000fe400078ec0ff */
[----:B------:R-:W-:Y:S05]  /*7be0*/  BRA.DIV UR4, `(.L_x_3842) ;  /* 0x0000010a04d87947 */ /* 0x000fea000b800000 */
.L_x_4051:
[----:B------:R-:W-:Y:S01]  /*7bf0*/  UMOV UR4, 0xffffffff ;  /* 0xffffffff00047882 */ /* 0x000fe20000000000 */
[----:B------:R-:W-:Y:S02]  /*7c00*/  IMAD.IADD R6, R227, 0x1, -R6 ;  /* 0x00000001e3067824 */ /* 0x000fe400078e0a06 */
[----:B------:R-:W-:Y:S05]  /*7c10*/  BRA.DIV UR4, `(.L_x_3843) ;  /* 0x0000010a04f47947 */ /* 0x000fea000b800000 */
.L_x_4054:
[----:B------:R-:W-:Y:S01]  /*7c20*/  UMOV UR4, 0xffffffff ;  /* 0xffffffff00047882 */ /* 0x000fe20000000000 */
[----:B------:R-:W-:Y:S02]  /*7c30*/  SHF.L.U32 R3, R6, 0x1f, RZ ;  /* 0x0000001f06037819 */ /* 0x000fe400000006ff */
[----:B------:R-:W-:Y:S05]  /*7c40*/  BRA.DIV UR4, `(.L_x_3844) ;  /* 0x0000010e04107947 */ /* 0x000fea000b800000 */
.L_x_4057:
[----:B------:R-:W1:Y:S01]  /*7c50*/  SYNCS.PHASECHK.TRANS64.TRYWAIT P2, [R18+URZ+0x22800], R3 ;  /* 0x02280003120075a7 */ /* 0x000e62000804017f */
[----:B-----5:R-:W-:Y:S01]  /*7c60*/  IMAD.MOV.U32 R0, RZ, RZ, R32 ;  /* 0x000000ffff007224 */ /* 0x020fe200078e0020 */
[----:B------:R-:W-:Y:S01]  /*7c70*/  MOV R4, R33 ;  /* 0x0000002100047202 */ /* 0x000fe20000000f00 */
[----:B------:R-:W-:Y:S01]  /*7c80*/  IMAD.MOV.U32 R5, RZ, RZ, R34 ;  /* 0x000000ffff057224 */ /* 0x000fe200078e0022 */
[----:B------:R-:W-:Y:S01]  /*7c90*/  BSSY B1, `(.L_x_3845) ;  /* 0x0000018000017945 */ /* 0x000fe20003800000 */
        /* <DEDUP_REMOVED lines=11> */
[----:B------:R-:W-:-:S02]  /*7d50*/  MOV R4, R39 ;  /* 0x0000002700047202 */ /* 0x000fc40000000f00 */
[----:B------:R-:W-:Y:S01]  /*7d60*/  PRMT R50, R50, 0x5410, R0 ;  /* 0x0000541032327816 */ /* 0x000fe20000000000 */
[----:B------:R-:W-:Y:S01]  /*7d70*/  IMAD.MOV.U32 R0, RZ, RZ, R28 ;  /* 0x000000ffff007224 */ /* 0x000fe200078e001c */
[----:B------:R-:W-:Y:S02]  /*7d80*/  PRMT R51, R4, 0x7610, R51 ;  /* 0x0000761004337816 */ /* 0x000fe40000000033 */
[----:B------:R-:W-:Y:S01]  /*7d90*/  PRMT R54, R5, 0x5410, R6 ;  /* 0x0000541005367816 */ /* 0x000fe20000000006 */
[----:B------:R-:W-:Y:S01]  /*7da0*/  IMAD.MOV.U32 R5, RZ, RZ, R26 ;  /* 0x000000ffff057224 */ /* 0x000fe200078e001a */
[----:B------:R-:W-:Y:S01]  /*7db0*/  MOV R4, R29 ;  /* 0x0000001d00047202 */ /* 0x000fe20000000f00 */
[----:B------:R-:W-:-:S03]  /*7dc0*/  IMAD.MOV.U32 R6, RZ, RZ, R27 ;  /* 0x000000ffff067224 */ /* 0x000fc600078e001b */
[----:B------:R-:W-:Y:S01]  /*7dd0*/  PRMT R53, R0, 0x5410, R4 ;  /* 0x0000541000357816 */ /* 0x000fe20000000004 */
[----:B------:R-:W-:Y:S01]  /*7de0*/  IMAD.IADD R0, R16, 0x1, R43 ;  /* 0x0000000110007824 */ /* 0x000fe200078e022b */
[----:B------:R-:W-:Y:S01]  /*7df0*/  PRMT R55, R5, 0x5410, R6 ;  /* 0x0000541005377816 */ /* 0x000fe20000000006 */
[----:B-1----:R-:W-:Y:S06]  /*7e00*/  @!P2 BRA `(.L_x_3846) ;  /* 0x0000010800c8a947 */ /* 0x002fec0003800000 */
.L_x_4058:
[----:B------:R-:W-:Y:S05]  /*7e10*/  BSYNC B1 ;  /* 0x0000000000017941 */ /* 0x000fea0003800000 */
.L_x_3845:
[----:B------:R-:W-:Y:S01]  /*7e20*/  BSSY B1, `(.L_x_3847) ;  /* 0x0000063000017945 */ /* 0x000fe20003800000 */
[----:B------:R-:W-:Y:S01]  /*7e30*/  IMAD.MOV.U32 R56, RZ, RZ, R30 ;  /* 0x000000ffff387224 */ /* 0x000fe200078e001e */
[----:B------:R-:W-:Y:S01]  /*7e40*/  LOP3.LUT R0, R0, 0x38, RZ, 0xc0, !PT ;  /* 0x0000003800007812 */ /* 0x000fe200078ec0ff */
[----:B------:R-:W-:Y:S01]  /*7e50*/  IMAD.MOV.U32 R57, RZ, RZ, R31 ;  /* 0x000000ffff397224 */ /* 0x000fe200078e001f */
[----:B------:R-:W-:Y:S06]  /*7e60*/  @P0 BRA `(.L_x_3848) ;  /* 0x0000000400780947 */ /* 0x000fec0003800000 */
[----:B-1----:R-:W-:Y:S01]  /*7e70*/  IMAD.SHL.U32 R3, R230, 0x40, RZ ;  /* 0x00000040e6037824 */ /* 0x002fe200078e00ff */
[--C-:B------:R-:W-:Y:S02]  /*7e80*/  SHF.R.U64 R49, R32, 0x10, R33.reuse ;  /* 0x0000001020317819 */ /* 0x100fe40000001221 */
[----:B------:R-:W-:Y:S01]  /*7e90*/  SHF.R.U32.HI R46, RZ, 0x10, R33 ;  /* 0x00000010ff2e7819 */ /* 0x000fe20000011621 */
[----:B------:R-:W-:Y:S01]  /*7ea0*/  HADD2.F32 R33, -RZ, R15.H1_H1 ;  /* 0x3000000fff217230 */ /* 0x000fe20000004100 */
[----:B------:R-:W-:Y:S02]  /*7eb0*/  LOP3.LUT R5, R3, 0x1c0, RZ, 0xc0, !PT ;  /* 0x000001c003057812 */ /* 0x000fe400078ec0ff */
[----:B------:R-:W-:Y:S02]  /*7ec0*/  SHF.R.U64 R47, R36, 0x10, R37 ;  /* 0x00000010242f7819 */ /* 0x000fe40000001225 */
[----:B------:R-:W-:Y:S02]  /*7ed0*/  LOP3.LUT R3, R5, 0x38, R16, 0xf8, !PT ;  /* 0x0000003805037812 */ /* 0x000fe400078ef810 */
[----:B------:R-:W-:-:S02]  /*7ee0*/  SHF.R.U32.HI R4, RZ, 0x3, R5 ;  /* 0x00000003ff047819 */ /* 0x000fc40000011605 */
[----:B------:R-:W-:Y:S01]  /*7ef0*/  SHF.R.U64 R48, R34, 0x10, R35 ;  /* 0x0000001022307819 */ /* 0x000fe20000001223 */
[----:B------:R-:W-:Y:S01]  /*7f00*/  HADD2.F32 R34, -RZ, R15.H0_H0 ;  /* 0x2000000fff227230 */ /* 0x000fe20000004100 */
[----:B------:R-:W-:Y:S02]  /*7f10*/  LOP3.LUT R3, R3, R4, RZ, 0x3c, !PT ;  /* 0x0000000403037212 */ /* 0x000fe400078e3cff */
[----:B------:R-:W-:Y:S02]  /*7f20*/  SHF.R.U32.HI R36, RZ, 0x10, R37 ;  /* 0x00000010ff247819 */ /* 0x000fe40000011625 */
[----:B------:R-:W-:Y:S01]  /*7f30*/  SHF.R.U32.HI R44, RZ, 0x10, R35 ;  /* 0x00000010ff2c7819 */ /* 0x000fe20000011623 */
[----:B------:R-:W-:Y:S01]  /*7f40*/  IMAD R3, R210, 0x200, R3 ;  /* 0x00000200d2037824 */ /* 0x000fe200078e0203 */
[--C-:B------:R-:W-:Y:S01]  /*7f50*/  SHF.R.U64 R45, R38, 0x10, R39.reuse ;  /* 0x00000010262d7819 */ /* 0x100fe20000001227 */
[----:B------:R-:W-:Y:S01]  /*7f60*/  HADD2.F32 R35, -RZ, R36.H0_H0 ;  /* 0x20000024ff237230 */ /* 0x000fe20000004100 */
[----:B------:R-:W-:Y:S01]  /*7f70*/  SHF.R.U32.HI R42, RZ, 0x10, R39 ;  /* 0x00000010ff2a7819 */ /* 0x000fe20000011627 */
[----:B------:R-:W-:Y:S01]  /*7f80*/  HADD2.F32 R36, -RZ, R51.H0_H0 ;  /* 0x20000033ff247230 */ /* 0x000fe20000004100 */
[----:B------:R-:W-:-:S02]  /*7f90*/  LEA R41, R3, R18, 0x1 ;  /* 0x0000001203297211 */ /* 0x000fc400078e08ff */
[----:B------:R-:W-:-:S03]  /*7fa0*/  LOP3.LUT R3, R4, R0, R5, 0x1e, !PT ;  /* 0x0000000004037212 */ /* 0x000fc600078e1e05 */
[----:B------:R-:W1:Y:S02]  /*7fb0*/  LDS.128 R8, [R41+0x18400] ;  /* 0x0184000029087984 */ /* 0x000e640000000c00 */
        /* <DEDUP_REMOVED lines=8> */
[----:B------:R-:W-:-:S02]  /*8040*/  HADD2.F32 R11, -RZ, R10.H0_H0 ;  /* 0x2000000aff0b7230 */ /* 0x000fc40000004100 */
[--C-:B--2---:R-:W-:Y:S02]  /*8050*/  HADD2.F32 R15, -RZ, R5.reuse.H0_H0 ;  /* 0x20000005ff0f7230 */ /* 0x104fe40000004100 */
        /* <DEDUP_REMOVED lines=32> */
[C---:B------:R-:W-:Y:S01]  /*8260*/  FMUL.FTZ R14, R7.reuse, R32 ;  /* 0x00000020070e7220 */ /* 0x040fe20000410000 */
[----:B------:R-:W-:Y:S01]  /*8270*/  FMUL.FTZ R12, R7, R20 ;  /* 0x00000014070c7220 */ /* 0x000fe20000410000 */
[----:B------:R-:W-:Y:S02]  /*8280*/  HADD2.F32 R4, -RZ, R4.H1_H1 ;  /* 0x30000004ff047230 */ /* 0x000fe40000004100 */
[----:B------:R-:W-:Y:S01]  /*8290*/  FFMA.FTZ R34, R3, R34, R5 ;  /* 0x0000002203227223 */ /* 0x000fe20000010005 */
[----:B------:R-:W-:-:S02]  /*82a0*/  HADD2.F32 R6, -RZ, R6.H1_H1 ;  /* 0x30000006ff067230 */ /* 0x000fc40000004100 */
[C---:B------:R-:W-:Y:S01]  /*82b0*/  FFMA.FTZ R14, R11.reuse, R20, -R14 ;  /* 0x000000140b0e7223 */ /* 0x040fe2000001080e */
[----:B------:R-:W-:Y:S02]  /*82c0*/  HADD2.F32 R7, -RZ, R47.H0_H0 ;  /* 0x2000002fff077230 */ /* 0x000fe40000004100 */
[----:B------:R-:W-:Y:S01]  /*82d0*/  FFMA.FTZ R12, R11, R32, R12 ;  /* 0x000000200b0c7223 */ /* 0x000fe2000001000c */
[----:B------:R-:W-:Y:S02]  /*82e0*/  HADD2.F32 R9, -RZ, R45.H0_H0 ;  /* 0x2000002dff097230 */ /* 0x000fe40000004100 */
[----:B------:R-:W-:Y:S02]  /*82f0*/  HADD2.F32 R3, -RZ, R49.H0_H0 ;  /* 0x20000031ff037230 */ /* 0x000fe40000004100 */
[----:B------:R-:W-:Y:S01]  /*8300*/  FMUL.FTZ R11, R4, R7 ;  /* 0x00000007040b7220 */ /* 0x000fe20000410000 */
[----:B------:R-:W-:Y:S02]  /*8310*/  HADD2.F32 R5, -RZ, R48.H0_H0 ;  /* 0x20000030ff057230 */ /* 0x000fe40000004100 */
[----:B------:R-:W-:Y:S01]  /*8320*/  FMUL.FTZ R15, R6, R9 ;  /* 0x00000009060f7220 */ /* 0x000fe20000410000 */
[----:B------:R-:W-:-:S02]  /*8330*/  HADD2.F32 R8, -RZ, R8.H1_H1 ;  /* 0x30000008ff087230 */ /* 0x000fc40000004100 */
[----:B------:R-:W-:Y:S01]  /*8340*/  FMUL.FTZ R4, R4, R3 ;  /* 0x0000000304047220 */ /* 0x000fe20000410000 */
[----:B------:R-:W-:Y:S02]  /*8350*/  HADD2.F32 R10, -RZ, R10.H1_H1 ;  /* 0x3000000aff0a7230 */ /* 0x000fe40000004100 */
[----:B------:R-:W-:Y:S01]  /*8360*/  FMUL.FTZ R6, R6, R5 ;  /* 0x0000000506067220 */ /* 0x000fe20000410000 */
        /* <DEDUP_REMOVED lines=14> */
.L_x_3848:
[----:B------:R-:W-:Y:S05]  /*8450*/  BSYNC B1 ;  /* 0x0000000000017941 */ /* 0x000fea0003800000 */
.L_x_3847:
[----:B------:R-:W-:Y:S01]  /*8460*/  PRMT R39, R56, 0x5410, R57 ;  /* 0x0000541038277816 */ /* 0x000fe20000000039 */
[----:B------:R-:W-:Y:S06]  /*8470*/  @P1 BRA `(.L_x_3834) ;  /* 0x00000004005c1947 */ /* 0x000fec0003800000 */
[----:B------:R-:W-:Y:S01]  /*8480*/  LOP3.LUT R0, R237, R0, R203, 0x1e, !PT ;  /* 0x00000000ed007212 */ /* 0x000fe200078e1ecb */
[----:B--2---:R-:W2:Y:S01]  /*8490*/  LDS.128 R8, [R234+0x18400] ;  /* 0x01840000ea087984 */ /* 0x004ea20000000c00 */
[----:B------:R-:W-:Y:S02]  /*84a0*/  SHF.R.U64 R36, R28, 0x10, R29 ;  /* 0x000000101c247819 */ /* 0x000fe4000000121d */
[----:B------:R-:W-:Y:S01]  /*84b0*/  SHF.R.U64 R37, R26, 0x10, R27 ;  /* 0x000000101a257819 */ /* 0x000fe2000000121b */
[----:B-1----:R-:W-:Y:S01]  /*84c0*/  IMAD.IADD R3, R211, 0x1, R0 ;  /* 0x00000001d3037824 */ /* 0x002fe200078e0200 */
[----:B------:R-:W-:Y:S01]  /*84d0*/  SHF.R.U32.HI R28, RZ, 0x10, R29 ;  /* 0x00000010ff1c7819 */ /* 0x000fe2000001161d */
[----:B------:R-:W-:Y:S01]  /*84e0*/  HADD2.F32 R26, -RZ, R53.H1_H1 ;  /* 0x30000035ff1a7230 */ /* 0x000fe20000004100 */
[--C-:B------:R-:W-:Y:S01]  /*84f0*/  SHF.R.U64 R38, R24, 0x10, R25.reuse ;  /* 0x0000001018267819 */ /* 0x100fe20000001219 */
[----:B------:R-:W-:Y:S01]  /*8500*/  IMAD R3, R3, 0x2, R18 ;  /* 0x0000000203037824 */ /* 0x000fe200078e0212 */
[----:B------:R-:W-:Y:S01]  /*8510*/  SHF.R.U32.HI R32, RZ, 0x10, R25 ;  /* 0x00000010ff207819 */ /* 0x000fe20000011619 */
[----:B------:R-:W-:Y:S01]  /*8520*/  HADD2.F32 R25, -RZ, R54.H1_H1 ;  /* 0x30000036ff197230 */ /* 0x000fe20000004100 */
[----:B------:R-:W-:Y:S01]  /*8530*/  SHF.R.U32.HI R34, RZ, 0x10, R27 ;  /* 0x00000010ff227819 */ /* 0x000fe2000001161b */
[----:B------:R-:W-:Y:S01]  /*8540*/  HADD2.F32 R27, -RZ, R28.H0_H0 ;  /* 0x2000001cff1b7230 */ /* 0x000fe20000004100 */
[----:B------:R-:W1:Y:S01]  /*8550*/  LDS.128 R4, [R3+0x18400] ;  /* 0x0184000003047984 */ /* 0x000e620000000c00 */
[----:B------:R-:W-:-:S02]  /*8560*/  SHF.R.U64 R35, R30, 0x10, R31 ;  /* 0x000000101e237819 */ /* 0x000fc4000000121f */
[----:B------:R-:W-:Y:S01]  /*8570*/  SHF.R.U32.HI R33, RZ, 0x10, R31 ;  /* 0x00000010ff217819 */ /* 0x000fe2000001161f */
[--C-:B--2---:R-:W-:Y:S02]  /*8580*/  HADD2.F32 R12, -RZ, R9.reuse.H0_H0 ;  /* 0x20000009ff0c7230 */ /* 0x104fe40000004100 */
[----:B------:R-:W-:Y:S02]  /*8590*/  HADD2.F32 R9, -RZ, R9.H1_H1 ;  /* 0x30000009ff097230 */ /* 0x000fe40000004100 */
[----:B------:R-:W-:Y:S02]  /*85a0*/  HADD2.F32 R0, -RZ, R8.H0_H0 ;  /* 0x20000008ff007230 */ /* 0x000fe40000004100 */
[----:B------:R-:W-:Y:S02]  /*85b0*/  HADD2.F32 R13, -RZ, R10.H0_H0 ;  /* 0x2000000aff0d7230 */ /* 0x000fe40000004100 */
[--C-:B------:R-:W-:Y:S02]  /*85c0*/  HADD2.F32 R14, -RZ, R11.reuse.H0_H0 ;  /* 0x2000000bff0e7230 */ /* 0x100fe40000004100 */
[----:B------:R-:W-:-:S02]  /*85d0*/  HADD2.F32 R11, -RZ, R11.H1_H1 ;  /* 0x3000000bff0b7230 */ /* 0x000fc40000004100 */
[----:B------:R-:W-:Y:S02]  /*85e0*/  HADD2.F32 R8, -RZ, R8.H1_H1 ;  /* 0x30000008ff087230 */ /* 0x000fe40000004100 */
[--C-:B-1----:R-:W-:Y:S02]  /*85f0*/  HADD2.F32 R15, -RZ, R5.reuse.H0_H0 ;  /* 0x20000005ff0f7230 */ /* 0x102fe40000004100 */
[----:B------:R-:W-:Y:S02]  /*8600*/  HADD2.F32 R20, -RZ, R5.H1_H1 ;  /* 0x30000005ff147230 */ /* 0x000fe40000004100 */
[----:B------:R-:W-:Y:S02]  /*8610*/  HADD2.F32 R5, -RZ, R4.H0_H0 ;  /* 0x20000004ff057230 */ /* 0x000fe40000004100 */
[C---:B------:R-:W-:Y:S01]  /*8620*/  FMUL.FTZ R29, R15.reuse, R26 ;  /* 0x0000001a0f1d7220 */ /* 0x040fe20000410000 */
[----:B------:R-:W-:Y:S01]  /*8630*/  FMUL.FTZ R31, R15, R25 ;  /* 0x000000190f1f7220 */ /* 0x000fe20000410000 */
[----:B------:R-:W-:-:S02]  /*8640*/  HADD2.F32 R15, -RZ, R32.H0_H0 ;  /* 0x20000020ff0f7230 */ /* 0x000fc40000004100 */
[----:B------:R-:W-:Y:S01]  /*8650*/  FMUL.FTZ R28, R20, R27 ;  /* 0x0000001b141c7220 */ /* 0x000fe20000410000 */
[C---:B------:R-:W-:Y:S01]  /*8660*/  FFMA.FTZ R29, R12.reuse, R25, -R29 ;  /* 0x000000190c1d7223 */ /* 0x040fe2000001081d */
[----:B------:R-:W-:Y:S02]  /*8670*/  HADD2.F32 R25, -RZ, R53.H0_H0 ;  /* 0x20000035ff197230 */ /* 0x000fe40000004100 */
[----:B------:R-:W-:Y:S01]  /*8680*/  FFMA.FTZ R31, R12, R26, R31 ;  /* 0x0000001a0c1f7223 */ /* 0x000fe2000001001f */
[----:B------:R-:W-:Y:S02]  /*8690*/  HADD2.F32 R12, -RZ, R54.H0_H0 ;  /* 0x20000036ff0c7230 */ /* 0x000fe40000004100 */
[-C--:B------:R-:W-:Y:S01]  /*86a0*/  FMUL.FTZ R30, R20, R15.reuse ;  /* 0x0000000f141e7220 */ /* 0x080fe20000410000 */
[----:B------:R-:W-:Y:S01]  /*86b0*/  FFMA.FTZ R28, R9, R15, -R28 ;  /* 0x0000000f091c7223 */ /* 0x000fe2000001081c */
[----:B------:R-:W-:Y:S01]  /*86c0*/  FMUL.FTZ R15, R5, R25 ;  /* 0x00000019050f7220 */ /* 0x000fe20000410000 */
[----:B------:R-:W-:-:S02]  /*86d0*/  HADD2.F32 R21, -RZ, R6.H0_H0 ;  /* 0x20000006ff157230 */ /* 0x000fc40000004100 */
[-C--:B------:R-:W-:Y:S01]  /*86e0*/  FMUL.FTZ R26, R5, R12.reuse ;  /* 0x0000000c051a7220 */ /* 0x080fe20000410000 */
[----:B------:R-:W-:Y:S02]  /*86f0*/  HADD2.F32 R20, -RZ, R39.H0_H0 ;  /* 0x20000027ff147230 */ /* 0x000fe40000004100 */
[C---:B------:R-:W-:Y:S01]  /*8700*/  FFMA.FTZ R15, R0.reuse, R12, -R15 ;  /* 0x0000000c000f7223 */ /* 0x040fe2000001080f */
[----:B------:R-:W-:Y:S01]  /*8710*/  FFMA.FTZ R30, R9, R27, R30 ;  /* 0x0000001b091e7223 */ /* 0x000fe2000001001e */
[----:B------:R-:W-:Y:S02]  /*8720*/  HADD2.F32 R12, -RZ, R55.H0_H0 ;  /* 0x20000037ff0c7230 */ /* 0x000fe40000004100 */
[----:B------:R-:W-:Y:S01]  /*8730*/  FFMA.FTZ R26, R0, R25, R26 ;  /* 0x00000019001a7223 */ /* 0x000fe2000001001a */
[----:B------:R-:W-:Y:S02]  /*8740*/  HADD2.F32 R24, -RZ, R7.H0_H0 ;  /* 0x20000007ff187230 */ /* 0x000fe40000004100 */
[----:B------:R-:W-:Y:S01]  /*8750*/  FMUL.FTZ R0, R21, R20 ;  /* 0x0000001415007220 */ /* 0x000fe20000410000 */
[----:B------:R-:W-:-:S02]  /*8760*/  HADD2.F32 R9, -RZ, R39.H1_H1 ;  /* 0x30000027ff097230 */ /* 0x000fc40000004100 */
[-C--:B------:R-:W-:Y:S01]  /*8770*/  FMUL.FTZ R32, R21, R12.reuse ;  /* 0x0000000c15207220 */ /* 0x080fe20000410000 */
[----:B------:R-:W-:Y:S02]  /*8780*/  HADD2.F32 R5, -RZ, R55.H1_H1 ;  /* 0x30000037ff057230 */ /* 0x000fe40000004100 */
[----:B------:R-:W-:Y:S01]  /*8790*/  FFMA.FTZ R21, R13, R12, -R0 ;  /* 0x0000000c0d157223 */ /* 0x000fe20000010800 */
[----:B------:R-:W-:Y:S02]  /*87a0*/  HADD2.F32 R7, -RZ, R7.H1_H1 ;  /* 0x30000007ff077230 */ /* 0x000fe40000004100 */
[C---:B------:R-:W-:Y:S01]  /*87b0*/  FMUL.FTZ R25, R24.reuse, R9 ;  /* 0x0000000918197220 */ /* 0x040fe20000410000 */
[----:B------:R-:W-:Y:S02]  /*87c0*/  HADD2.F32 R12, -RZ, R33.H0_H0 ;  /* 0x20000021ff0c7230 */ /* 0x000fe40000004100 */
[----:B------:R-:W-:Y:S01]  /*87d0*/  FMUL.FTZ R24, R24, R5 ;  /* 0x0000000518187220 */ /* 0x000fe20000410000 */
[----:B------:R-:W-:-:S02]  /*87e0*/  HADD2.F32 R0, -RZ, R34.H0_H0 ;  /* 0x20000022ff007230 */ /* 0x000fc40000004100 */
[----:B------:R-:W-:Y:S01]  /*87f0*/  FFMA.FTZ R32, R13, R20, R32 ;  /* 0x000000140d207223 */ /* 0x000fe20000010020 */
[C---:B------:R-:W-:Y:S01]  /*8800*/  FFMA.FTZ R20, R14.reuse, R5, -R25 ;  /* 0x000000050e147223 */ /* 0x040fe20000010819 */
[----:B------:R-:W-:Y:S01]  /*8810*/  FFMA.FTZ R24, R14, R9, R24 ;  /* 0x000000090e187223 */ /* 0x000fe20000010018 */
[----:B------:R-:W-:Y:S02]  /*8820*/  HADD2.F32 R4, -RZ, R4.H1_H1 ;  /* 0x30000004ff047230 */ /* 0x000fe40000004100 */
[C---:B------:R-:W-:Y:S01]  /*8830*/  FMUL.FTZ R34, R7.reuse, R12 ;  /* 0x0000000c07227220 */ /* 0x040fe20000410000 */
[-C--:B------:R-:W-:Y:S01]  /*8840*/  FMUL.FTZ R14, R7, R0.reuse ;  /* 0x00000000070e7220 */ /* 0x080fe20000410000 */
[----:B------:R-:W-:Y:S02]  /*8850*/  HADD2.F32 R9, -RZ, R36.H0_H0 ;  /* 0x20000024ff097230 */ /* 0x000fe40000004100 */
[----:B------:R-:W-:Y:S02]  /*8860*/  HADD2.F32 R5, -RZ, R38.H0_H0 ;  /* 0x20000026ff057230 */ /* 0x000fe40000004100 */
[----:B------:R-:W-:Y:S01]  /*8870*/  FFMA.FTZ R27, R11, R0, -R34 ;  /* 0x000000000b1b7223 */ /* 0x000fe20000010822 */
[----:B------:R-:W-:-:S02]  /*8880*/  HADD2.F32 R6, -RZ, R6.H1_H1 ;  /* 0x30000006ff067230 */ /* 0x000fc40000004100 */
[----:B------:R-:W-:Y:S01]  /*8890*/  FFMA.FTZ R33, R11, R12, R14 ;  /* 0x0000000c0b217223 */ /* 0x000fe2000001000e */
[----:B------:R-:W-:Y:S02]  /*88a0*/  HADD2.F32 R13, -RZ, R35.H0_H0 ;  /* 0x20000023ff0d7230 */ /* 0x000fe40000004100 */
[C---:B------:R-:W-:Y:S01]  /*88b0*/  FMUL.FTZ R11, R4.reuse, R9 ;  /* 0x00000009040b7220 */ /* 0x040fe20000410000 */
[----:B------:R-:W-:Y:S02]  /*88c0*/  HADD2.F32 R7, -RZ, R37.H0_H0 ;  /* 0x20000025ff077230 */ /* 0x000fe40000004100 */
[----:B------:R-:W-:Y:S01]  /*88d0*/  FMUL.FTZ R4, R4, R5 ;  /* 0x0000000504047220 */ /* 0x000fe20000410000 */
[----:B------:R-:W-:Y:S02]  /*88e0*/  HADD2.F32 R10, -RZ, R10.H1_H1 ;  /* 0x3000000aff0a7230 */ /* 0x000fe40000004100 */
[----:B------:R-:W-:Y:S01]  /*88f0*/  FMUL.FTZ R25, R6, R13 ;  /* 0x0000000d06197220 */ /* 0x000fe20000410000 */
[----:B------:R-:W-:Y:S01]  /*8900*/  FFMA.FTZ R0, R8, R5, -R11 ;  /* 0x0000000508007223 */ /* 0x000fe2000001080b */
[----:B------:R-:W-:Y:S01]  /*8910*/  FMUL.FTZ R6, R6, R7 ;  /* 0x0000000706067220 */ /* 0x000fe20000410000 */
[----:B------:R-:W-:Y:S01]  /*8920*/  FFMA.FTZ R9, R8, R9, R4 ;  /* 0x0000000908097223 */ /* 0x000fe20000010004 */
[C---:B------:R-:W-:Y:S01]  /*8930*/  FFMA.FTZ R4, R10.reuse, R7, -R25 ;  /* 0x000000070a047223 */ /* 0x040fe20000010819 */
[----:B------:R-:W-:Y:S01]  /*8940*/  F2FP.F16.F32.PACK_AB R39, R33, R24 ;  /* 0x000000182127723e */ /* 0x000fe200000000ff */
[----:B------:R-:W-:Y:S01]  /*8950*/  FFMA.FTZ R13, R10, R13, R6 ;  /* 0x0000000d0a0d7223 */ /* 0x000fe20000010006 */
[----:B------:R-:W-:-:S02]  /*8960*/  F2FP.F16.F32.PACK_AB R27, R27, R20 ;  /* 0x000000141b1b723e */ /* 0x000fc400000000ff */
[----:B------:R-:W-:Y:S02]  /*8970*/  F2FP.F16.F32.PACK_AB R36, R9, R26 ;  /* 0x0000001a0924723e */ /* 0x000fe400000000ff */
[----:B------:R-:W-:Y:S02]  /*8980*/  F2FP.F16.F32.PACK_AB R25, R28, R29 ;  /* 0x0000001d1c19723e */ /* 0x000fe400000000ff */
[----:B------:R-:W-:Y:S02]  /*8990*/  F2FP.F16.F32.PACK_AB R24, R0, R15 ;  /* 0x0000000f0018723e */ /* 0x000fe400000000ff */
[----:B------:R-:W-:Y:S02]  /*89a0*/  F2FP.F16.F32.PACK_AB R26, R4, R21 ;  /* 0x00000015041a723e */ /* 0x000fe400000000ff */
[----:B------:R-:W-:Y:S02]  /*89b0*/  F2FP.F16.F32.PACK_AB R37, R30, R31 ;  /* 0x0000001f1e25723e */ /* 0x000fe400000000ff */
[----:B------:R-:W-:Y:S01]  /*89c0*/  F2FP.F16.F32.PACK_AB R38, R13, R32 ;  /* 0x000000200d26723e */ /* 0x000fe200000000ff */
[----:B------:R1:W-:Y:S04]  /*89d0*/  STS.128 [R234+0x18400], R24 ;  /* 0x01840018ea007388 */ /* 0x0003e80000000c00 */
[----:B------:R1:W-:Y:S02]  /*89e0*/  STS.128 [R3+0x18400], R36 ;  /* 0x0184002403007388 */ /* 0x0003e40000000c00 */
.L_x_3834:
[----:B------:R-:W-:Y:S05]  /*89f0*/  BSYNC B0 ;  /* 0x0000000000007941 */ /* 0x000fea0003800000 */
.L_x_3814:
        /* <DEDUP_REMOVED lines=8> */
.L_x_3811:
[----:B---34-:R-:W3:Y:S01]  /*8a80*/  S2R R0, SR_TID.X ;  /* 0x0000000000007919 */ /* 0x018ee20000002100 */
[----:B------:R-:W-:Y:S05]  /*8a90*/  WARPSYNC.ALL ;  /* 0x0000000000007948 */ /* 0x000fea0003800000 */
[----:B---3--:R-:W-:-:S05]  /*8aa0*/  SHF.R.U32.HI R0, RZ, 0x7, R0 ;  /* 0x00000007ff007819 */ /* 0x008fca0000011600 */
[----:B------:R-:W-:Y:S01]  /*8ab0*/  VIADD R21, R0, 0x8 ;  /* 0x0000000800157836 */ /* 0x000fe20000000000 */
[----:B------:R-:W-:-:S04]  /*8ac0*/  MOV R0, UR44 ;  /* 0x0000002c00007c02 */ /* 0x000fc80008000f00 */
[----:B------:R3:W-:Y:S01]  /*8ad0*/  BAR.SYNC.DEFER_BLOCKING R21, 0x100 ;  /* 0x000400150000751d */ /* 0x0007e20000010000 */
[----:B------:R-:W-:-:S13]  /*8ae0*/  ISETP.NE.AND P0, PT, R0, 0x3, PT ;  /* 0x000000030000780c */ /* 0x000fda0003f05270 */
[----:B---3--:R-:W-:Y:S05]  /*8af0*/  @!P0 BRA `(.L_x_3849) ;  /* 0x0000000000048947 */ /* 0x008fea0003800000 */
[----:B------:R-:W-:Y:S01]  /*8b00*/  BPT.TRAP 0x1 ;  /* 0x000000040000795c */ /* 0x000fe20000300000 */
.L_x_3849:
[----:B------:R-:W-:Y:S01]  /*8b10*/  IMAD R20, R22, 0x8, R18 ;  /* 0x0000000816147824 */ /* 0x000fe200078e0212 */
[----:B------:R-:W-:-:S04]  /*8b20*/  SHF.L.U32 R73, R23, 0x1f, RZ ;  /* 0x0000001f17497819 */ /* 0x000fc800000006ff */
[----:B------:R3:W4:Y:S01]  /*8b30*/  SYNCS.PHASECHK.TRANS64.TRYWAIT P1, [R20+URZ+0x22830], R73 ;  /* 0x02283049140075a7 */ /* 0x000722000802017f */
[----:B------:R-:W-:Y:S05]  /*8b40*/  @!P0 BRA `(.L_x_3850) ;  /* 0x0000000000048947 */ /* 0x000fea0003800000 */
[----:B------:R-:W-:Y:S01]  /*8b50*/  BPT.TRAP 0x1 ;  /* 0x000000040000795c */ /* 0x000fe20000300000 */
.L_x_3850:
[----:B------:R-:W-:Y:S01]  /*8b60*/  VIADD R0, R18, 0x1c400 ;  /* 0x0001c40012007836 */ /* 0x000fe20000000000 */
[----:B--2---:R-:W-:Y:S01]  /*8b70*/  LOP3.LUT R4, R40, 0x10000, RZ, 0xfc, !PT ;  /* 0x0001000028047812 */ /* 0x004fe200078efcff */
[----:B------:R-:W-:-:S03]  /*8b80*/  IMAD.MOV.U32 R5, RZ, RZ, 0x40000040 ;  /* 0x40000040ff057424 */ /* 0x000fc600078e00ff */
[----:B------:R-:W-:-:S04]  /*8b90*/  SHF.R.U32.HI R0, RZ, 0x4, R0 ;  /* 0x00000004ff007819 */ /* 0x000fc80000011600 */
[----:B------:R-:W-:-:S04]  /*8ba0*/  LOP3.LUT R0, R0, 0x3fff, RZ, 0xc0, !PT ;  /* 0x00003fff00007812 */ /* 0x000fc800078ec0ff */
[----:B------:R-:W-:Y:S01]  /*8bb0*/  LOP3.LUT R9, R0, 0x10000, RZ, 0xfc, !PT ;  /* 0x0001000000097812 */ /* 0x000fe200078efcff */
[----:B----4-:R-:W-:Y:S06]  /*8bc0*/  @P1 BRA `(.L_x_3851) ;  /* 0x0000000000081947 */ /* 0x010fec0003800000 */
[----:B------:R-:W2:Y:S02]  /*8bd0*/  SYNCS.PHASECHK.TRANS64.TRYWAIT P1, [R20+URZ+0x22830], R73 ;  /* 0x02283049140075a7 */ /* 0x000ea4000802017f */
[----:B--2---:R-:W-:Y:S05]  /*8be0*/  @!P1 BRA `(.L_x_3852) ;  /* 0x000000fc00649947 */ /* 0x004fea0003800000 */
.L_x_3851:
[----:B------:R-:W-:Y:S01]  /*8bf0*/  IMAD R6, R22, 0x300, R9 ;  /* 0x0000030016067824 */ /* 0x000fe200078e0209 */
[----:B------:R-:W-:Y:S05]  /*8c00*/  WARPSYNC.ALL ;  /* 0x0000000000007948 */ /* 0x000fea0003800000 */
[----:B-1----:R-:W-:Y:S01]  /*8c10*/  IMAD.MOV.U32 R7, RZ, RZ, 0x40000040 ;  /* 0x40000040ff077424 */ /* 0x002fe200078e00ff */
[C---:B------:R-:W-:Y:S01]  /*8c20*/  R2UR UR4, R4.reuse ;  /* 0x00000000040472ca */ /* 0x040fe200000e0000 */
[----:B-----5:R-:W-:Y:S01]  /*8c30*/  WARPGROUP.ARRIVE ;  /* 0x00000000000079c5 */ /* 0x020fe20000000000 */
[----:B------:R-:W-:Y:S01]  /*8c40*/  R2UR UR5, R5 ;  /* 0x00000000050572ca */ /* 0x000fe200000e0000 */
[----:B------:R-:W-:Y:S01]  /*8c50*/  VIADD R14, R4, 0x2 ;  /* 0x00000002040e7836 */ /* 0x000fe20000000000 */
[C---:B------:R-:W-:Y:S01]  /*8c60*/  R2UR UR6, R6.reuse ;  /* 0x00000000060672ca */ /* 0x040fe200000e0000 */
[----:B------:R-:W-:Y:S01]  /*8c70*/  IMAD.MOV.U32 R15, RZ, RZ, 0x40000040 ;  /* 0x40000040ff0f7424 */ /* 0x000fe200078e00ff */
[----:B------:R-:W-:Y:S01]  /*8c80*/  R2UR UR7, R7 ;  /* 0x00000000070772ca */ /* 0x000fe200000e0000 */
[----:B------:R-:W-:Y:S01]  /*8c90*/  IMAD.MOV.U32 R11, RZ, RZ, 0x40000040 ;  /* 0x40000040ff0b7424 */ /* 0x000fe200078e00ff */
[----:B------:R-:W-:Y:S01]  /*8ca0*/  IADD3 R10, R6, 0x2, RZ ;  /* 0x00000002060a7810 */ /* 0x000fe20007ffe0ff */
[----:B------:R-:W-:Y:S01]  /*8cb0*/  VIADD R12, R4, 0x4 ;  /* 0x00000004040c7836 */ /* 0x000fe20000000000 */
[----:B------:R-:W1:Y:S01]  /*8cc0*/  S2R R72, SR_TID.X ;  /* 0x0000000000487919 */ /* 0x000e620000002100 */
[----:B------:R-:W-:-:S02]  /*8cd0*/  IMAD.MOV.U32 R13, RZ, RZ, 0x40000040 ;  /* 0x40000040ff0d7424 */ /* 0x000fc400078e00ff */
[----:B------:R-:W-:Y:S02]  /*8ce0*/  IMAD.MOV.U32 R7, RZ, RZ, 0x40000040 ;  /* 0x40000040ff077424 */ /* 0x000fe400078e00ff */
[----:B------:R-:W-:-:S04]  /*8cf0*/  IMAD R3, R176, -0x60, R204 ;  /* 0xffffffa0b0037824 */ /* 0x000fc800078e02cc */
[----:B------:R-:W-:Y:S01]  /*8d00*/  HGMMA.64x96x16.F32 R24, gdesc[UR4], RZ, !UPT, gsb0 ;  /* 0x01600000041879f0 */ /* 0x000fe2000c0008ff */
[----:B------:R-:W-:Y:S02]  /*8d10*/  R2UR UR4, R14 ;  /* 0x000000000e0472ca */ /* 0x000fe400000e0000 */
[----:B------:R-:W-:Y:S02]  /*8d20*/  R2UR UR5, R15 ;  /* 0x000000000f0572ca */ /* 0x000fe400000e0000 */
[----:B------:R-:W-:Y:S01]  /*8d30*/  R2UR UR6, R10 ;  /* 0x000000000a0672ca */ /* 0x000fe200000e0000 */
[C---:B------:R-:W-:Y:S01]  /*8d40*/  VIADD R10, R6.reuse, 0x4 ;  /* 0x00000004060a7836 */ /* 0x040fe20000000000 */
[----:B------:R-:W-:Y:S01]  /*8d50*/  R2UR UR7, R11 ;  /* 0x000000000b0772ca */ /* 0x000fe200000e0000 */
[----:B------:R-:W-:Y:S01]  /*8d60*/  VIADD R6, R6, 0x6 ;  /* 0x0000000606067836 */ /* 0x000fe20000000000 */
[----:B------:R-:W-:Y:S02]  /*8d70*/  MOV R11, 0x40000040 ;  /* 0x40000040000b7802 */ /* 0x000fe40000000f00 */
[----:B-1----:R-:W-:Y:S01]  /*8d80*/  LOP3.LUT R72, R72, 0x7f, RZ, 0xc0, !PT ;  /* 0x0000007f48487812 */ /* 0x002fe200078ec0ff */
[----:B------:R-:W-:-:S02]  /*8d90*/  WARPGROUP.DEPBAR.LE gsb0, 0x0 ;  /* 0x00008000000079c5 */ /* 0x000fc40000010000 */
[----:B------:R-:W-:-:S06]  /*8da0*/  WARPGROUP.ARRIVE ;  /* 0x00000000000079c5 */ /* 0x000fcc0000000000 */
[----:B------:R-:W-:Y:S01]  /*8db0*/  HGMMA.64x96x16.F32 R24, gdesc[UR4], R24, gsb0 ;  /* 0x01600000041879f0 */ /* 0x000fe20008000818 */
[----:B------:R-:W-:Y:S02]  /*8dc0*/  R2UR UR4, R12 ;  /* 0x000000000c0472ca */ /* 0x000fe400000e0000 */
[----:B------:R-:W-:Y:S02]  /*8dd0*/  R2UR UR5, R13 ;  /* 0x000000000d0572ca */ /* 0x000fe400000e0000 */
[----:B------:R-:W-:Y:S01]  /*8de0*/  R2UR UR6, R10 ;  /* 0x000000000a0672ca */ /* 0x000fe200000e0000 */
[----:B------:R-:W-:Y:S01]  /*8df0*/  VIADD R10, R4, 0x6 ;  /* 0x00000006040a7836 */ /* 0x000fe20000000000 */
[----:B------:R-:W-:Y:S01]  /*8e00*/  R2UR UR7, R11 ;  /* 0x000000000b0772ca */ /* 0x000fe200000e0000 */
[----:B------:R-:W-:Y:S01]  /*8e10*/  IMAD.MOV.U32 R11, RZ, RZ, 0x40000040 ;  /* 0x40000040ff0b7424 */ /* 0x000fe200078e00ff */
[----:B------:R-:W-:Y:S02]  /*8e20*/  WARPGROUP.DEPBAR.LE gsb0, 0x0 ;  /* 0x00008000000079c5 */ /* 0x000fe40000010000 */
[----:B------:R-:W-:-:S09]  /*8e30*/  WARPGROUP.ARRIVE ;  /* 0x00000000000079c5 */ /* 0x000fd20000000000 */
[----:B------:R-:W-:Y:S01]  /*8e40*/  HGMMA.64x96x16.F32 R24, gdesc[UR4], R24, gsb0 ;  /* 0x01600000041879f0 */ /* 0x000fe20008000818 */
[----:B------:R-:W-:Y:S02]  /*8e50*/  R2UR UR4, R10 ;  /* 0x000000000a0472ca */ /* 0x000fe400000e0000 */
[----:B------:R-:W-:Y:S02]  /*8e60*/  R2UR UR5, R11 ;  /* 0x000000000b0572ca */ /* 0x000fe400000e0000 */
[----:B------:R-:W-:Y:S02]  /*8e70*/  R2UR UR6, R6 ;  /* 0x00000000060672ca */ /* 0x000fe400000e0000 */
[----:B------:R-:W-:Y:S02]  /*8e80*/  R2UR UR7, R7 ;  /* 0x00000000070772ca */ /* 0x000fe400000e0000 */
[----:B------:R-:W-:Y:S01]  /*8e90*/  IADD3 R7, -R202, 0x61, R3 ;  /* 0x00000061ca077810 */ /* 0x000fe20007ffe103 */
[----:B------:R-:W-:-:S04]  /*8ea0*/  VIADD R3, R3, 0x60 ;  /* 0x0000006003037836 */ /* 0x000fc80000000000 */
[C---:B------:R-:W-:Y:S01]  /*8eb0*/  IMAD R0, R212.reuse, -0x2, R7 ;  /* 0xfffffffed4007824 */ /* 0x040fe200078e0207 */
[----:B------:R-:W-:Y:S01]  /*8ec0*/  LEA R7, R205, R213, 0x7 ;  /* 0x000000d5cd077211 */ /* 0x000fe200078e38ff */
        /* <DEDUP_REMOVED lines=13> */
[----:B------:R-:W-:Y:S02]  /*8fa0*/  FSEL R75, R26, -INF , P1 ;  /* 0xff8000001a4b7808 */ /* 0x000fe40000800000 */
[----:B------:R-:W-:Y:S02]  /*8fb0*/  FSEL R26, R27, -INF , P2 ;  /* 0xff8000001b1a7808 */ /* 0x000fe40001000000 */
[----:B------:R-:W-:Y:S02]  /*8fc0*/  ISETP.GT.AND P1, PT, R6, 0x9, PT ;  /* 0x000000090600780c */ /* 0x000fe40003f24270 */
[----:B------:R-:W-:-:S02]  /*8fd0*/  FSEL R77, R30, -INF , P3 ;  /* 0xff8000001e4d7808 */ /* 0x000fc40001800000 */
[----:B------:R-:W-:Y:S02]  /*8fe0*/  FMNMX.FTZ R8, R75, R26, !PT ;  /* 0x0000001a4b087209 */ /* 0x000fe40007810000 */
[C---:B------:R-:W-:Y:S02]  /*8ff0*/  ISETP.GT.AND P2, PT, R6.reuse, 0x10, PT ;  /* 0x000000100600780c */ /* 0x040fe40003f44270 */
[----:B------:R-:W-:Y:S02]  /*9000*/  FSEL R79, R31, -INF , P1 ;  /* 0xff8000001f4f7808 */ /* 0x000fe40000800000 */
[----:B------:R-:W-:Y:S02]  /*9010*/  FMNMX.FTZ R8, R77, R8, !PT ;  /* 0x000000084d087209 */ /* 0x000fe40007810000 */
        /* <DEDUP_REMOVED lines=57> */
[----:B------:R-:W-:Y:S02]  /*93b0*/  FSEL R119, R71, -INF , P1 ;  /* 0xff80000047777808 */ /* 0x000fe40000800000 */
[----:B------:R-:W-:Y:S02]  /*93c0*/  FMNMX.FTZ R8, R117, R8, !PT ;  /* 0x0000000875087209 */ /* 0x000fe40007810000 */
[----:B------:R-:W-:Y:S02]  /*93d0*/  ISETP.GT.AND P2, PT, R3, RZ, PT ;  /* 0x000000ff0300720c */ /* 0x000fe40003f44270 */
[----:B------:R-:W-:Y:S02]  /*93e0*/  FMNMX.FTZ R27, R119, R8, !PT ;  /* 0x00000008771b7209 */ /* 0x000fe40007810000 */
[----:B------:R-:W-:-:S02]  /*93f0*/  ISETP.GT.AND P3, PT, R3, 0x1, PT ;  /* 0x000000010300780c */ /* 0x000fc40003f64270 */
[----:B------:R-:W-:Y:S01]  /*9400*/  ISETP.GT.AND P1, PT, R3, 0x9, PT ;  /* 0x000000090300780c */ /* 0x000fe20003f24270 */
[----:B------:R-:W1:Y:S01]  /*9410*/  SHFL.BFLY PT, R6, R27, 0x2, 0x1f ;  /* 0x0c401f001b067f89 */ /* 0x000e6200000e0000 */
[----:B------:R-:W-:Y:S02]  /*9420*/  FSEL R25, R25, -INF , P3 ;  /* 0xff80000019197808 */ /* 0x000fe40001800000 */
        /* <DEDUP_REMOVED lines=8> */
[----:B-1----:R-:W-:Y:S01]  /*94b0*/  FMNMX.FTZ R30, R27, R6, !PT ;  /* 0x000000061b1e7209 */ /* 0x002fe20007810000 */
[----:B------:R-:W-:Y:S01]  /*94c0*/  IMAD.U32 R6, RZ, RZ, UR4 ;  /* 0x00000004ff067e24 */ /* 0x000fe2000f8e00ff */
[----:B------:R-:W-:Y:S02]  /*94d0*/  FSEL R27, R24, -INF , P2 ;  /* 0xff800000181b7808 */ /* 0x000fe40001000000 */
[----:B------:R-:W-:Y:S01]  /*94e0*/  ISETP.GT.AND P2, PT, R3, 0x10, PT ;  /* 0x000000100300780c */ /* 0x000fe20003f44270 */
[----:B------:R-:W1:Y:S01]  /*94f0*/  SHFL.BFLY PT, R31, R30, 0x1, 0x1f ;  /* 0x0c201f001e1f7f89 */ /* 0x000e6200000e0000 */
[----:B------:R-:W-:-:S02]  /*9500*/  FMNMX.FTZ R0, R27, R25, !PT ;  /* 0x000000191b007209 */ /* 0x000fc40007810000 */
[----:B------:R-:W-:Y:S02]  /*9510*/  FSEL R35, R32, -INF , P2 ;  /* 0xff80000020237808 */ /* 0x000fe40001000000 */
[----:B------:R-:W-:Y:S02]  /*9520*/  ISETP.GT.AND P2, PT, R3, 0x18, PT ;  /* 0x000000180300780c */ /* 0x000fe40003f44270 */
        /* <DEDUP_REMOVED lines=8> */
[----:B------:R-:W-:Y:S02]  /*95b0*/  ISETP.GT.AND P2, PT, R3, 0x30, PT ;  /* 0x000000300300780c */ /* 0x000fe40003f44270 */
[----:B-1----:R-:W-:-:S02]  /*95c0*/  FMNMX.FTZ R8, R30, R31, !PT ;  /* 0x0000001f1e087209 */ /* 0x002fc40007810000 */
[----:B------:R-:W-:Y:S02]  /*95d0*/  FSEL R31, R28, -INF , P4 ;  /* 0xff8000001c1f7808 */ /* 0x000fe40002000000 */
[C---:B------:R-:W-:Y:S01]  /*95e0*/  FSETP.NEU.FTZ.AND P3, PT, R8.reuse, -INF , PT ;  /* 0xff8000000800780b */ /* 0x040fe20003f7d000 */
[----:B------:R-:W-:Y:S01]  /*95f0*/  FMUL.FTZ R7, R8, R6 ;  /* 0x0000000608077220 */ /* 0x000fe20000410000 */
[----:B------:R-:W-:Y:S02]  /*9600*/  FMNMX.FTZ R0, R31, R0, !PT ;  /* 0x000000001f007209 */ /* 0x000fe40007810000 */
[----:B------:R-:W-:Y:S02]  /*9610*/  FSEL R51, R48, -INF , P2 ;  /* 0xff80000030337808 */ /* 0x000fe40001000000 */
[----:B------:R-:W-:Y:S02]  /*9620*/  FMNMX.FTZ R0, R29, R0, !PT ;  /* 0x000000001d007209 */ /* 0x000fe40007810000 */
[----:B------:R-:W-:-:S02]  /*9630*/  FSEL R30, R7, RZ, P3 ;  /* 0x000000ff071e7208 */ /* 0x000fc40001800000 */
[----:B------:R-:W-:Y:S02]  /*9640*/  FMNMX.FTZ R0, R35, R0, !PT ;  /* 0x0000000023007209 */ /* 0x000fe40007810000 */
[----:B------:R-:W-:Y:S01]  /*9650*/  ISETP.GT.AND P2, PT, R3, 0x38, PT ;  /* 0x000000380300780c */ /* 0x000fe20003f44270 */
[--C-:B------:R-:W-:Y:S01]  /*9660*/  FFMA.FTZ R26, R26, R6, -R30.reuse ;  /* 0x000000061a1a7223 */ /* 0x100fe2000001081e */
[----:B------:R-:W-:Y:S01]  /*9670*/  FMNMX.FTZ R24, R33, R0, !PT ;  /* 0x0000000021187209 */ /* 0x000fe20007810000 */
[--C-:B------:R-:W-:Y:S01]  /*9680*/  FFMA.FTZ R153, R75, R6, -R30.reuse ;  /* 0x000000064b997223 */ /* 0x100fe2000001081e */
[----:B------:R-:W-:Y:S01]  /*9690*/  ISETP.GT.AND P1, PT, R3, 0x39, PT ;  /* 0x000000390300780c */ /* 0x000fe20003f24270 */
[----:B------:R1:W-:Y:S01]  /*96a0*/  MUFU.EX2 R0, R26 ;  /* 0x0000001a00007308 */ /* 0x0003e20000000800 */
[----:B------:R-:W-:Y:S01]  /*96b0*/  FMNMX.FTZ R24, R39, R24, !PT ;  /* 0x0000001827187209 */ /* 0x000fe20007810000 */
[-CC-:B------:R-:W-:Y:S01]  /*96c0*/  FFMA.FTZ R155, R77, R6.reuse, -R30.reuse ;  /* 0x000000064d9b7223 */ /* 0x180fe2000001081e */
[----:B------:R-:W-:Y:S01]  /*96d0*/  FSEL R55, R52, -INF , P2 ;  /* 0xff80000034377808 */ /* 0x000fe20001000000 */
[--C-:B------:R-:W-:Y:S01]  /*96e0*/  FFMA.FTZ R79, R79, R6, -R30.reuse ;  /* 0x000000064f4f7223 */ /* 0x100fe2000001081e */
[----:B------:R-:W-:Y:S01]  /*96f0*/  FMNMX.FTZ R24, R37, R24, !PT ;  /* 0x0000001825187209 */ /* 0x000fe20007810000 */
[--C-:B------:R-:W-:Y:S01]  /*9700*/  FFMA.FTZ R157, R81, R6, -R30.reuse ;  /* 0x00000006519d7223 */ /* 0x100fe2000001081e */
[----:B------:R-:W-:Y:S01]  /*9710*/  ISETP.GT.AND P2, PT, R3, 0x40, PT ;  /* 0x000000400300780c */ /* 0x000fe20003f44270 */
[----:B------:R-:W4:Y:S01]  /*9720*/  MUFU.EX2 R153, R153 ;  /* 0x0000009900997308 */ /* 0x000f220000000800 */
[----:B------:R-:W-:Y:S01]  /*9730*/  FMNMX.FTZ R24, R43, R24, !PT ;  /* 0x000000182b187209 */ /* 0x000fe20007810000 */
[-CC-:B------:R-:W-:Y:S01]  /*9740*/  FFMA.FTZ R83, R83, R6.reuse, -R30.reuse ;  /* 0x0000000653537223 */ /* 0x180fe2000001081e */
[----:B------:R-:W-:Y:S01]  /*9750*/  FSEL R53, R53, -INF , P1 ;  /* 0xff80000035357808 */ /* 0x000fe20000800000 */
[--C-:B------:R-:W-:Y:S01]  /*9760*/  FFMA.FTZ R159, R85, R6, -R30.reuse ;  /* 0x00000006559f7223 */ /* 0x100fe2000001081e */
[----:B-1----:R-:W-:Y:S01]  /*9770*/  FMNMX.FTZ R26, R41, R24, !PT ;  /* 0x00000018291a7209 */ /* 0x002fe20007810000 */
[--C-:B------:R-:W-:Y:S01]  /*9780*/  FFMA.FTZ R87, R87, R6, -R30.reuse ;  /* 0x0000000657577223 */ /* 0x100fe2000001081e */
[----:B------:R-:W-:Y:S01]  /*9790*/  ISETP.GT.AND P1, PT, R3, 0x41, PT ;  /* 0x000000410300780c */ /* 0x000fe20003f24270 */
[----:B------:R-:W-:Y:S01]  /*97a0*/  MUFU.EX2 R155, R155 ;  /* 0x0000009b009b7308 */ /* 0x000fe20000000800 */
[----:B------:R-:W-:Y:S01]  /*97b0*/  FMNMX.FTZ R26, R47, R26, !PT ;  /* 0x0000001a2f1a7209 */ /* 0x000fe20007810000 */
[-CC-:B------:R-:W-:Y:S01]  /*97c0*/  FFMA.FTZ R89, R89, R6.reuse, -R30.reuse ;  /* 0x0000000659597223 */ /* 0x180fe2000001081e */
[----:B------:R-:W-:Y:S01]  /*97d0*/  FSEL R59, R56, -INF , P2 ;  /* 0xff800000383b7808 */ /* 0x000fe20001000000 */
[--C-:B------:R-:W-:Y:S01]  /*97e0*/  FFMA.FTZ R91, R91, R6, -R30.reuse ;  /* 0x000000065b5b7223 */ /* 0x100fe2000001081e */
[----:B------:R-:W-:Y:S01]  /*97f0*/  FMNMX.FTZ R26, R45, R26, !PT ;  /* 0x0000001a2d1a7209 */ /* 0x000fe20007810000 */
[----:B------:R-:W-:Y:S01]  /*9800*/  FFMA.FTZ R93, R93, R6, -R30 ;  /* 0x000000065d5d7223 */ /* 0x000fe2000001081e */
[----:B------:R-:W-:Y:S01]  /*9810*/  ISETP.GT.AND P2, PT, R3, 0x48, PT ;  /* 0x000000480300780c */ /* 0x000fe20003f44270 */
[----:B------:R-:W-:Y:S01]  /*9820*/  MUFU.EX2 R24, R79 ;  /* 0x0000004f00187308 */ /* 0x000fe20000000800 */
[----:B------:R-:W-:Y:S01]  /*9830*/  FMNMX.FTZ R26, R51, R26, !PT ;  /* 0x0000001a331a7209 */ /* 0x000fe20007810000 */
[----:B----4-:R-:W-:Y:S01]  /*9840*/  FADD.FTZ R48, R153, R0 ;  /* 0x0000000099307221 */ /* 0x010fe20000010000 */
[----:B------:R-:W-:Y:S01]  /*9850*/  FSEL R57, R57, -INF , P1 ;  /* 0xff80000039397808 */ /* 0x000fe20000800000 */
[--C-:B------:R-:W-:Y:S01]  /*9860*/  FFMA.FTZ R95, R95, R6, -R30.reuse ;  /* 0x000000065f5f7223 */ /* 0x100fe2000001081e */
[----:B------:R-:W-:Y:S01]  /*9870*/  FMNMX.FTZ R28, R49, R26, !PT ;  /* 0x0000001a311c7209 */ /* 0x000fe20007810000 */
        /* <DEDUP_REMOVED lines=24> */
[-CC-:B------:R-:W-:Y:S01]  /*9a00*/  FFMA.FTZ R115, R115, R6.reuse, -R30.reuse ;  /* 0x0000000673737223 */ /* 0x180fe2000001081e */
[----:B------:R-:W-:Y:S01]  /*9a10*/  ISETP.GT.AND P2, PT, R3, 0x58, PT ;  /* 0x000000580300780c */ /* 0x000fe20003f44270 */
[----:B------:R-:W-:Y:S01]  /*9a20*/  MUFU.EX2 R32, R87 ;  /* 0x0000005700207308 */ /* 0x000fe20000000800 */
[----:B------:R-:W-:Y:S01]  /*9a30*/  FSEL R65, R65, -INF , P1 ;  /* 0xff80000041417808 */ /* 0x000fe20000800000 */
[--C-:B------:R-:W-:Y:S01]  /*9a40*/  FFMA.FTZ R117, R117, R6, -R30.reuse ;  /* 0x0000000675757223 */ /* 0x100fe2000001081e */
[----:B------:R-:W-:Y:S01]  /*9a50*/  FMNMX.FTZ R28, R67, R28, !PT ;  /* 0x0000001c431c7209 */ /* 0x000fe20007810000 */
[----:B------:R-:W-:Y:S01]  /*9a60*/  FFMA.FTZ R30, R119, R6, -R30 ;  /* 0x00000006771e7223 */ /* 0x000fe2000001081e */
[----:B------:R-:W-:-:S02]  /*9a70*/  ISETP.GT.AND P1, PT, R3, 0x59, PT ;  /* 0x000000590300780c */ /* 0x000fc40003f24270 */
[----:B------:R-:W-:Y:S01]  /*9a80*/  FSEL R71, R68, -INF , P2 ;  /* 0xff80000044477808 */ /* 0x000fe20001000000 */
[----:B------:R-:W-:Y:S01]  /*9a90*/  MUFU.EX2 R89, R89 ;  /* 0x0000005900597308 */ /* 0x000fe20000000800 */
[----:B------:R-:W-:Y:S02]  /*9aa0*/  FMNMX.FTZ R28, R65, R28, !PT ;  /* 0x0000001c411c7209 */ /* 0x000fe40007810000 */
[----:B------:R-:W-:Y:S02]  /*9ab0*/  FSEL R69, R69, -INF , P1 ;  /* 0xff80000045457808 */ /* 0x000fe40000800000 */
[----:B------:R-:W-:Y:S02]  /*9ac0*/  FMNMX.FTZ R28, R71, R28, !PT ;  /* 0x0000001c471c7209 */ /* 0x000fe40007810000 */
[----:B------:R-:W-:Y:S01]  /*9ad0*/  F2FP.F16.F32.PACK_AB R153, R0, R153 ;  /* 0x000000990099723e */ /* 0x000fe200000000ff */
[----:B------:R-:W1:Y:S01]  /*9ae0*/  MUFU.EX2 R34, R91 ;  /* 0x0000005b00227308 */ /* 0x000e620000000800 */
[----:B------:R-:W-:-:S05]  /*9af0*/  FMNMX.FTZ R28, R69, R28, !PT ;  /* 0x0000001c451c7209 */ /* 0x000fca0007810000 */
[----:B------:R-:W4:Y:S02]  /*9b00*/  SHFL.BFLY PT, R3, R28, 0x2, 0x1f ;  /* 0x0c401f001c037f89 */ /* 0x000f2400000e0000 */
[----:B------:R-:W-:Y:S08]  /*9b10*/  MUFU.EX2 R93, R93 ;  /* 0x0000005d005d7308 */ /* 0x000ff00000000800 */
[----:B------:R-:W0:Y:S01]  /*9b20*/  MUFU.EX2 R36, R95 ;  /* 0x0000005f00247308 */ /* 0x000e220000000800 */
[----:B-1----:R-:W-:-:S07]  /*9b30*/  F2FP.F16.F32.PACK_AB R161, R34, R89 ;  /* 0x0000005922a1723e */ /* 0x002fce00000000ff */
[----:B------:R-:W-:Y:S01]  /*9b40*/  MUFU.EX2 R97, R97 ;  /* 0x0000006100617308 */ /* 0x000fe20000000800 */
[----:B----4-:R-:W-:-:S07]  /*9b50*/  FMNMX.FTZ R3, R28, R3, !PT ;  /* 0x000000031c037209 */ /* 0x010fce0007810000 */
[----:B------:R-:W1:Y:S01]  /*9b60*/  MUFU.EX2 R38, R99 ;  /* 0x0000006300267308 */ /* 0x000e620000000800 */
[----:B0-----:R-:W-:Y:S01]  /*9b70*/  F2FP.F16.F32.PACK_AB R163, R36, R93 ;  /* 0x0000005d24a3723e */ /* 0x001fe200000000ff */
[----:B------:R-:W0:Y:S06]  /*9b80*/  SHFL.BFLY PT, R28, R3, 0x1, 0x1f ;  /* 0x0c201f00031c7f89 */ /* 0x000e2c00000e0000 */
[----:B------:R-:W-:Y:S08]  /*9b90*/  MUFU.EX2 R101, R101 ;  /* 0x0000006500657308 */ /* 0x000ff00000000800 */
[----:B------:R-:W4:Y:S01]  /*9ba0*/  MUFU.EX2 R40, R103 ;  /* 0x0000006700287308 */ /* 0x000f220000000800 */
[----:B-1----:R-:W-:-:S07]  /*9bb0*/  F2FP.F16.F32.PACK_AB R165, R38, R97 ;  /* 0x0000006126a5723e */ /* 0x002fce00000000ff */
[----:B------:R-:W-:Y:S01]  /*9bc0*/  MUFU.EX2 R105, R105 ;  /* 0x0000006900697308 */ /* 0x000fe20000000800 */
[----:B0-----:R-:W-:-:S04]  /*9bd0*/  FMNMX.FTZ R7, R3, R28, !PT ;  /* 0x0000001c03077209 */ /* 0x001fc80007810000 */
[C---:B------:R-:W-:Y:S01]  /*9be0*/  FSETP.NEU.FTZ.AND P1, PT, R7.reuse, -INF , PT ;  /* 0xff8000000700780b */ /* 0x040fe20003f3d000 */
[-C--:B------:R-:W-:Y:S02]  /*9bf0*/  FMUL.FTZ R3, R7, R6.reuse ;  /* 0x0000000607037220 */ /* 0x080fe40000410000 */
[----:B------:R-:W-:Y:S01]  /*9c00*/  MUFU.EX2 R42, R107 ;  /* 0x0000006b002a7308 */ /* 0x000fe20000000800 */
[----:B----4-:R-:W-:Y:S02]  /*9c10*/  F2FP.F16.F32.PACK_AB R167, R40, R101 ;  /* 0x0000006528a7723e */ /* 0x010fe400000000ff */
[----:B------:R-:W-:Y:S01]  /*9c20*/  FSEL R28, R3, RZ, P1 ;  /* 0x000000ff031c7208 */ /* 0x000fe20000800000 */
[----:B------:R-:W-:Y:S01]  /*9c30*/  FADD.FTZ R3, R155, R48 ;  /* 0x000000309b037221 */ /* 0x000fe20000010000 */
[----:B------:R-:W-:Y:S02]  /*9c40*/  ISETP.NE.AND P1, PT, R72, RZ, PT ;  /* 0x000000ff4800720c */ /* 0x000fe40003f25270 */
[----:B------:R-:W0:Y:S01]  /*9c50*/  S2R R72, SR_TID.X ;  /* 0x0000000000487919 */ /* 0x000e220000002100 */
[-CC-:B------:R-:W-:Y:S01]  /*9c60*/  FFMA.FTZ R27, R27, R6.reuse, -R28.reuse ;  /* 0x000000061b1b7223 */ /* 0x180fe2000001081c */
[-CC-:B------:R-:W-:Y:S01]  /*9c70*/  FFMA.FTZ R25, R25, R6.reuse, -R28.reuse ;  /* 0x0000000619197223 */ /* 0x180fe2000001081c */
[-CC-:B------:R-:W-:Y:S01]  /*9c80*/  FFMA.FTZ R31, R31, R6.reuse, -R28.reuse ;  /* 0x000000061f1f7223 */ /* 0x180fe2000001081c */
[-CC-:B------:R-:W-:Y:S01]  /*9c90*/  FFMA.FTZ R29, R29, R6.reuse, -R28.reuse ;  /* 0x000000061d1d7223 */ /* 0x180fe2000001081c */
[-CC-:B------:R-:W-:Y:S01]  /*9ca0*/  FFMA.FTZ R35, R35, R6.reuse, -R28.reuse ;  /* 0x0000000623237223 */ /* 0x180fe2000001081c */
[----:B------:R1:W-:Y:S01]  /*9cb0*/  MUFU.EX2 R152, R25 ;  /* 0x0000001900987308 */ /* 0x0003e20000000800 */
[-CC-:B------:R-:W-:Y:S01]  /*9cc0*/  FFMA.FTZ R33, R33, R6.reuse, -R28.reuse ;  /* 0x0000000621217223 */ /* 0x180fe2000001081c */
[----:B------:R-:W-:Y:S01]  /*9cd0*/  FADD.FTZ R48, R24, R3 ;  /* 0x0000000318307221 */ /* 0x000fe20000010000 */
[-CC-:B------:R-:W-:Y:S01]  /*9ce0*/  FFMA.FTZ R39, R39, R6.reuse, -R28.reuse ;  /* 0x0000000627277223 */ /* 0x180fe2000001081c */
[-CC-:B------:R-:W-:Y:S01]  /*9cf0*/  FFMA.FTZ R37, R37, R6.reuse, -R28.reuse ;  /* 0x0000000625257223 */ /* 0x180fe2000001081c */
[-C--:B------:R-:W-:Y:S01]  /*9d00*/  FFMA.FTZ R43, R43, R6.reuse, -R28 ;  /* 0x000000062b2b7223 */ /* 0x080fe2000001081c */
[----:B------:R-:W-:Y:S01]  /*9d10*/  FADD.FTZ R3, R157, R48 ;  /* 0x000000309d037221 */ /* 0x000fe20000010000 */
[-CC-:B------:R-:W-:Y:S01]  /*9d20*/  FFMA.FTZ R41, R41, R6.reuse, -R28.reuse ;  /* 0x0000000629297223 */ /* 0x180fe2000001081c */
[----:B------:R-:W4:Y:S01]  /*9d30*/  MUFU.EX2 R27, R27 ;  /* 0x0000001b001b7308 */ /* 0x000f220000000800 */
[-CC-:B------:R-:W-:Y:S01]  /*9d40*/  FFMA.FTZ R47, R47, R6.reuse, -R28.reuse ;  /* 0x000000062f2f7223 */ /* 0x180fe2000001081c */
[----:B------:R-:W-:Y:S01]  /*9d50*/  FADD.FTZ R50, R26, R3 ;  /* 0x000000031a327221 */ /* 0x000fe20000010000 */
[-CC-:B------:R-:W-:Y:S01]  /*9d60*/  FFMA.FTZ R45, R45, R6.reuse, -R28.reuse ;  /* 0x000000062d2d7223 */ /* 0x180fe2000001081c */
[-CC-:B------:R-:W-:Y:S01]  /*9d70*/  FFMA.FTZ R51, R51, R6.reuse, -R28.reuse ;  /* 0x0000000633337223 */ /* 0x180fe2000001081c */
[-C--:B------:R-:W-:Y:S01]  /*9d80*/  FFMA.FTZ R49, R49, R6.reuse, -R28 ;  /* 0x0000000631317223 */ /* 0x080fe2000001081c */
[----:B-1----:R-:W-:Y:S01]  /*9d90*/  FADD.FTZ R25, R159, R50 ;  /* 0x000000329f197221 */ /* 0x002fe20000010000 */
[-CC-:B------:R-:W-:Y:S01]  /*9da0*/  FFMA.FTZ R55, R55, R6.reuse, -R28.reuse ;  /* 0x0000000637377223 */ /* 0x180fe2000001081c */
[----:B------:R-:W1:Y:S01]  /*9db0*/  MUFU.EX2 R31, R31 ;  /* 0x0000001f001f7308 */ /* 0x000e620000000800 */
[-CC-:B------:R-:W-:Y:S01]  /*9dc0*/  FFMA.FTZ R53, R53, R6.reuse, -R28.reuse ;  /* 0x0000000635357223 */ /* 0x180fe2000001081c */
[----:B------:R-:W-:Y:S01]  /*9dd0*/  FADD.FTZ R50, R32, R25 ;  /* 0x0000001920327221 */ /* 0x000fe20000010000 */
[-CC-:B------:R-:W-:Y:S01]  /*9de0*/  FFMA.FTZ R59, R59, R6.reuse, -R28.reuse ;  /* 0x000000063b3b7223 */ /* 0x180fe2000001081c */
[-CC-:B------:R-:W-:Y:S01]  /*9df0*/  FFMA.FTZ R57, R57, R6.reuse, -R28.reuse ;  /* 0x0000000639397223 */ /* 0x180fe2000001081c */
[-CC-:B------:R-:W-:Y:S01]  /*9e00*/  FFMA.FTZ R63, R63, R6.reuse, -R28.reuse ;  /* 0x000000063f3f7223 */ /* 0x180fe2000001081c */
[----:B------:R-:W-:Y:S01]  /*9e10*/  F2FP.F16.F32.PACK_AB R155, R24, R155 ;  /* 0x0000009b189b723e */ /* 0x000fe200000000ff */
[-C--:B------:R-:W-:Y:S01]  /*9e20*/  FFMA.FTZ R61, R61, R6.reuse, -R28 ;  /* 0x000000063d3d7223 */ /* 0x080fe2000001081c */
[----:B------:R2:W3:Y:S01]  /*9e30*/  MUFU.EX2 R154, R29 ;  /* 0x0000001d009a7308 */ /* 0x0004e20000000800 */
[----:B----4-:R-:W-:Y:S01]  /*9e40*/  FADD.FTZ R48, R27, R152 ;  /* 0x000000981b307221 */ /* 0x010fe20000010000 */
[----:B0-----:R-:W-:Y:S01]  /*9e50*/  SHF.R.U32.HI R72, RZ, 0x7, R72 ;  /* 0x00000007ff487819 */ /* 0x001fe20000011648 */
[-CC-:B------:R-:W-:Y:S01]  /*9e60*/  FFMA.FTZ R67, R67, R6.reuse, -R28.reuse ;  /* 0x0000000643437223 */ /* 0x180fe2000001081c */
[-CC-:B------:R-:W-:Y:S01]  /*9e70*/  FFMA.FTZ R65, R65, R6.reuse, -R28.reuse ;  /* 0x0000000641417223 */ /* 0x180fe2000001081c */
[-CC-:B------:R-:W-:Y:S01]  /*9e80*/  FFMA.FTZ R71, R71, R6.reuse, -R28.reuse ;  /* 0x0000000647477223 */ /* 0x180fe2000001081c */
[----:B------:R-:W-:Y:S01]  /*9e90*/  IADD3 R177, -R72, 0xb, RZ ;  /* 0x0000000b48b17810 */ /* 0x000fe20007ffe1ff */
[----:B------:R-:W-:Y:S01]  /*9ea0*/  FFMA.FTZ R28, R69, R6, -R28 ;  /* 0x00000006451c7223 */ /* 0x000fe2000001081c */
[----:B------:R-:W0:Y:S01]  /*9eb0*/  MUFU.EX2 R35, R35 ;  /* 0x0000002300237308 */ /* 0x000e220000000800 */
[----:B-1----:R-:W-:Y:S01]  /*9ec0*/  FADD.FTZ R3, R31, R48 ;  /* 0x000000301f037221 */ /* 0x002fe20000010000 */
[----:B--2---:R-:W-:Y:S01]  /*9ed0*/  FADD.FTZ R29, R89, R50 ;  /* 0x00000032591d7221 */ /* 0x004fe20000010000 */
[----:B------:R-:W-:-:S02]  /*9ee0*/  F2FP.F16.F32.PACK_AB R157, R26, R157 ;  /* 0x0000009d1a9d723e */ /* 0x000fc400000000ff */
[----:B------:R-:W-:Y:S01]  /*9ef0*/  F2FP.F16.F32.PACK_AB R159, R32, R159 ;  /* 0x0000009f209f723e */ /* 0x000fe200000000ff */
[----:B------:R-:W-:Y:S01]  /*9f00*/  FADD.FTZ R50, R34, R29 ;  /* 0x0000001d22327221 */ /* 0x000fe20000010000 */
[----:B------:R-:W-:Y:S01]  /*9f10*/  F2FP.F16.F32.PACK_AB R169, R42, R105 ;  /* 0x000000692aa9723e */ /* 0x000fe200000000ff */
[----:B------:R-:W1:Y:S01]  /*9f20*/  MUFU.EX2 R156, R33 ;  /* 0x00000021009c7308 */ /* 0x000e620000000800 */
[----:B---3--:R-:W-:Y:S01]  /*9f30*/  FADD.FTZ R48, R154, R3 ;  /* 0x000000039a307221 */ /* 0x008fe20000010000 */
[----:B------:R-:W-:Y:S02]  /*9f40*/  @!P1 VIADD R3, R20, 0x22840 ;  /* 0x0002284014039836 */ /* 0x000fe40000000000 */
[----:B------:R-:W-:Y:S01]  /*9f50*/  FADD.FTZ R29, R93, R50 ;  /* 0x000000325d1d7221 */ /* 0x000fe20000010000 */
[----:B------:R-:W-:Y:S02]  /*9f60*/  F2FP.F16.F32.PACK_AB R152, R152, R27 ;  /* 0x0000001b9898723e */ /* 0x000fe400000000ff */
[----:B------:R-:W-:Y:S01]  /*9f70*/  F2FP.F16.F32.PACK_AB R154, R154, R31 ;  /* 0x0000001f9a9a723e */ /* 0x000fe200000000ff */
[----:B------:R-:W-:Y:S01]  /*9f80*/  FADD.FTZ R50, R36, R29 ;  /* 0x0000001d24327221 */ /* 0x000fe20000010000 */
[----:B------:R-:W2:Y:S01]  /*9f90*/  MUFU.EX2 R39, R39 ;  /* 0x0000002700277308 */ /* 0x000ea20000000800 */
[----:B0-----:R-:W-:Y:S01]  /*9fa0*/  FADD.FTZ R25, R35, R48 ;  /* 0x0000003023197221 */ /* 0x001fe20000010000 */
[----:B------:R-:W-:Y:S01]  /*9fb0*/  @!P1 PRMT R3, RZ, 0x654, R3 ;  /* 0x00000654ff039816 */ /* 0x000fe20000000003 */
[----:B------:R0:W-:Y:S06]  /*9fc0*/  BAR.ARV R177, 0x100 ;  /* 0x000400b10000751d */ /* 0x0001ec0000002000 */
[----:B------:R-:W3:Y:S01]  /*9fd0*/  MUFU.EX2 R158, R37 ;  /* 0x00000025009e7308 */ /* 0x000ee20000000800 */
[C---:B-1----:R-:W-:Y:S01]  /*9fe0*/  FADD.FTZ R48, R156.reuse, R25 ;  /* 0x000000199c307221 */ /* 0x042fe20000010000 */
[----:B------:R1:W-:Y:S01]  /*9ff0*/  @!P1 SYNCS.ARRIVE.TRANS64.RED.A1T0 RZ, [R3+URZ], RZ ;  /* 0x000000ff03ff99a7 */ /* 0x0003e2000810043f */
[----:B------:R-:W-:-:S05]  /*a000*/  F2FP.F16.F32.PACK_AB R156, R156, R35 ;  /* 0x000000239c9c723e */ /* 0x000fca00000000ff */
[----:B------:R-:W1:Y:S01]  /*a010*/  MUFU.EX2 R43, R43 ;  /* 0x0000002b002b7308 */ /* 0x000e620000000800 */
[----:B--2---:R-:W-:-:S07]  /*a020*/  FADD.FTZ R25, R39, R48 ;  /* 0x0000003027197221 */ /* 0x004fce0000010000 */
[----:B------:R-:W2:Y:S01]  /*a030*/  MUFU.EX2 R160, R41 ;  /* 0x0000002900a07308 */ /* 0x000ea20000000800 */
[C---:B---3--:R-:W-:Y:S01]  /*a040*/  FADD.FTZ R48, R158.reuse, R25 ;  /* 0x000000199e307221 */ /* 0x048fe20000010000 */
[----:B------:R-:W-:Y:S01]  /*a050*/  FADD.FTZ R25, R97, R50 ;  /* 0x0000003261197221 */ /* 0x000fe20000010000 */
[----:B------:R-:W-:-:S03]  /*a060*/  F2FP.F16.F32.PACK_AB R158, R158, R39 ;  /* 0x000000279e9e723e */ /* 0x000fc600000000ff */
[----:B------:R-:W-:Y:S02]  /*a070*/  FADD.FTZ R50, R38, R25 ;  /* 0x0000001926327221 */ /* 0x000fe40000010000 */
[----:B------:R-:W3:Y:S01]  /*a080*/  MUFU.EX2 R47, R47 ;  /* 0x0000002f002f7308 */ /* 0x000ee20000000800 */
[----:B-1----:R-:W-:Y:S01]  /*a090*/  FADD.FTZ R3, R43, R48 ;  /* 0x000000302b037221 */ /* 0x002fe20000010000 */
[----:B------:R-:W-:-:S04]  /*a0a0*/  FADD.FTZ R25, R101, R50 ;  /* 0x0000003265197221 */ /* 0x000fc80000010000 */
[----:B------:R-:W-:Y:S02]  /*a0b0*/  FADD.FTZ R50, R40, R25 ;  /* 0x0000001928327221 */ /* 0x000fe40000010000 */
[----:B------:R-:W1:Y:S01]  /*a0c0*/  MUFU.EX2 R162, R45 ;  /* 0x0000002d00a27308 */ /* 0x000e620000000800 */
[C---:B--2---:R-:W-:Y:S01]  /*a0d0*/  FADD.FTZ R48, R160.reuse, R3 ;  /* 0x00000003a0307221 */ /* 0x044fe20000010000 */
[----:B------:R-:W-:Y:S01]  /*a0e0*/  FADD.FTZ R25, R105, R50 ;  /* 0x0000003269197221 */ /* 0x000fe20000010000 */
[----:B------:R-:W-:-:S03]  /*a0f0*/  F2FP.F16.F32.PACK_AB R160, R160, R43 ;  /* 0x0000002ba0a0723e */ /* 0x000fc600000000ff */
[----:B------:R-:W-:Y:S02]  /*a100*/  FADD.FTZ R24, R42, R25 ;  /* 0x000000192a187221 */ /* 0x000fe40000010000 */
[----:B------:R-:W2:Y:S01]  /*a110*/  MUFU.EX2 R51, R51 ;  /* 0x0000003300337308 */ /* 0x000ea20000000800 */
[----:B---3--:R-:W-:-:S07]  /*a120*/  FADD.FTZ R3, R47, R48 ;  /* 0x000000302f037221 */ /* 0x008fce0000010000 */
[----:B------:R-:W3:Y:S01]  /*a130*/  MUFU.EX2 R164, R49 ;  /* 0x0000003100a47308 */ /* 0x000ee20000000800 */
[C---:B-1----:R-:W-:Y:S01]  /*a140*/  FADD.FTZ R48, R162.reuse, R3 ;  /* 0x00000003a2307221 */ /* 0x042fe20000010000 */
[----:B------:R-:W-:-:S06]  /*a150*/  F2FP.F16.F32.PACK_AB R162, R162, R47 ;  /* 0x0000002fa2a2723e */ /* 0x000fcc00000000ff */
[----:B------:R-:W1:Y:S01]  /*a160*/  MUFU.EX2 R55, R55 ;  /* 0x0000003700377308 */ /* 0x000e620000000800 */
[----:B--2---:R-:W-:-:S07]  /*a170*/  FADD.FTZ R3, R51, R48 ;  /* 0x0000003033037221 */ /* 0x004fce0000010000 */
[----:B------:R-:W2:Y:S01]  /*a180*/  MUFU.EX2 R109, R109 ;  /* 0x0000006d006d7308 */ /* 0x000ea20000000800 */
[C---:B---3--:R-:W-:Y:S01]  /*a190*/  FADD.FTZ R0, R164.reuse, R3 ;  /* 0x00000003a4007221 */ /* 0x048fe20000010000 */
[----:B------:R-:W-:-:S06]  /*a1a0*/  F2FP.F16.F32.PACK_AB R164, R164, R51 ;  /* 0x00000033a4a4723e */ /* 0x000fcc00000000ff */
[----:B------:R-:W3:Y:S01]  /*a1b0*/  MUFU.EX2 R166, R53 ;  /* 0x0000003500a67308 */ /* 0x000ee20000000800 */
[----:B-1----:R-:W-:-:S07]  /*a1c0*/  FADD.FTZ R3, R55, R0 ;  /* 0x0000000037037221 */ /* 0x002fce0000010000 */
[----:B------:R-:W1:Y:S01]  /*a1d0*/  MUFU.EX2 R44, R111 ;  /* 0x0000006f002c7308 */ /* 0x000e620000000800 */
[----:B--2---:R-:W-:-:S07]  /*a1e0*/  FADD.FTZ R25, R109, R24 ;  /* 0x000000186d197221 */ /* 0x004fce0000010000 */
[----:B------:R-:W2:Y:S01]  /*a1f0*/  MUFU.EX2 R59, R59 ;  /* 0x0000003b003b7308 */ /* 0x000ea20000000800 */
[C---:B---3--:R-:W-:Y:S01]  /*a200*/  FADD.FTZ R0, R166.reuse, R3 ;  /* 0x00000003a6007221 */ /* 0x048fe20000010000 */
[----:B------:R-:W-:-:S06]  /*a210*/  F2FP.F16.F32.PACK_AB R166, R166, R55 ;  /* 0x00000037a6a6723e */ /* 0x000fcc00000000ff */
[----:B------:R-:W3:Y:S01]  /*a220*/  MUFU.EX2 R113, R113 ;  /* 0x0000007100717308 */ /* 0x000ee20000000800 */
[C---:B-1----:R-:W-:Y:S01]  /*a230*/  FADD.FTZ R24, R44.reuse, R25 ;  /* 0x000000192c187221 */ /* 0x042fe20000010000 */
[----:B------:R-:W-:-:S06]  /*a240*/  F2FP.F16.F32.PACK_AB R171, R44, R109 ;  /* 0x0000006d2cab723e */ /* 0x000fcc00000000ff */
[----:B------:R-:W1:Y:S01]  /*a250*/  MUFU.EX2 R168, R57 ;  /* 0x0000003900a87308 */ /* 0x000e620000000800 */
[----:B--2---:R-:W-:-:S07]  /*a260*/  FADD.FTZ R3, R59, R0 ;  /* 0x000000003b037221 */ /* 0x004fce0000010000 */
[----:B------:R-:W2:Y:S01]  /*a270*/  MUFU.EX2 R46, R115 ;  /* 0x00000073002e7308 */ /* 0x000ea20000000800 */
[----:B---3--:R-:W-:-:S07]  /*a280*/  FADD.FTZ R25, R113, R24 ;  /* 0x0000001871197221 */ /* 0x008fce0000010000 */
[----:B------:R-:W3:Y:S01]  /*a290*/  MUFU.EX2 R63, R63 ;  /* 0x0000003f003f7308 */ /* 0x000ee20000000800 */
[C---:B-1----:R-:W-:Y:S01]  /*a2a0*/  FADD.FTZ R0, R168.reuse, R3 ;  /* 0x00000003a8007221 */ /* 0x042fe20000010000 */
[----:B------:R-:W-:-:S06]  /*a2b0*/  F2FP.F16.F32.PACK_AB R168, R168, R59 ;  /* 0x0000003ba8a8723e */ /* 0x000fcc00000000ff */
        /* <DEDUP_REMOVED lines=9> */
[----:B------:R-:W-:-:S06]  /*a350*/  F2FP.F16.F32.PACK_AB R170, R170, R63 ;  /* 0x0000003faaaa723e */ /* 0x000fcc00000000ff */
[----:B------:R-:W2:Y:S01]  /*a360*/  MUFU.EX2 R71, R71 ;  /* 0x0000004700477308 */ /* 0x000ea20000000800 */
[----:B---3--:R-:W-:-:S07]  /*a370*/  FADD.FTZ R3, R67, R24 ;  /* 0x0000001843037221 */ /* 0x008fce0000010000 */
[----:B------:R-:W3:Y:S01]  /*a380*/  MUFU.EX2 R30, R30 ;  /* 0x0000001e001e7308 */ /* 0x000ee20000000800 */
[C---:B-1----:R-:W-:Y:S01]  /*a390*/  FADD.FTZ R24, R172.reuse, R3 ;  /* 0x00000003ac187221 */ /* 0x042fe20000010000 */
[----:B------:R-:W-:-:S06]  /*a3a0*/  F2FP.F16.F32.PACK_AB R172, R172, R67 ;  /* 0x00000043acac723e */ /* 0x000fcc00000000ff */
[----:B------:R-:W1:Y:S01]  /*a3b0*/  MUFU.EX2 R28, R28 ;  /* 0x0000001c001c7308 */ /* 0x000e620000000800 */
[----:B--2---:R-:W-:Y:S01]  /*a3c0*/  FADD.FTZ R3, R71, R24 ;  /* 0x0000001847037221 */ /* 0x004fe20000010000 */
[C---:B---3--:R-:W-:Y:S01]  /*a3d0*/  FADD.FTZ R0, R30.reuse, R25 ;  /* 0x000000191e007221 */ /* 0x048fe20000010000 */
[----:B------:R-:W-:Y:S02]  /*a3e0*/  F2FP.F16.F32.PACK_AB R175, R30, R117 ;  /* 0x000000751eaf723e */ /* 0x000fe400000000ff */
[C---:B-1----:R-:W-:Y:S01]  /*a3f0*/  FADD.FTZ R3, R28.reuse, R3 ;  /* 0x000000031c037221 */ /* 0x042fe20000010000 */
[----:B------:R-:W-:Y:S01]  /*a400*/  F2FP.F16.F32.PACK_AB R174, R28, R71 ;  /* 0x000000471cae723e */ /* 0x000fe200000000ff */
[----:B0-----:R-:W-:Y:S06]  /*a410*/  @!P0 BRA `(.L_x_3853) ;  /* 0x0000000000048947 */ /* 0x001fec0003800000 */
[----:B------:R-:W-:Y:S01]  /*a420*/  BPT.TRAP 0x1 ;  /* 0x000000040000795c */ /* 0x000fe20000300000 */
.L_x_3853:
[----:B------:R0:W1:Y:S01]  /*a430*/  SYNCS.PHASECHK.TRANS64.TRYWAIT P2, [R20+URZ+0x22850], R73 ;  /* 0x02285049140075a7 */ /* 0x000062000804017f */
[----:B------:R-:W-:Y:S05]  /*a440*/  @!P0 BRA `(.L_x_3854) ;  /* 0x0000000000048947 */ /* 0x000fea0003800000 */
[----:B------:R-:W-:Y:S01]  /*a450*/  BPT.TRAP 0x1 ;  /* 0x000000040000795c */ /* 0x000fe20000300000 */
.L_x_3854:
[----:B------:R-:W-:Y:S04]  /*a460*/  BSSY B0, `(.L_x_3855) ;  /* 0x0000004000007945 */ /* 0x000fe80003800000 */
[----:B-1----:R-:W-:Y:S05]  /*a470*/  @P2 BRA `(.L_x_3856) ;  /* 0x0000000000082947 */ /* 0x002fea0003800000 */
[----:B------:R-:W1:Y:S02]  /*a480*/  SYNCS.PHASECHK.TRANS64.TRYWAIT P2, [R20+URZ+0x22850], R73 ;  /* 0x02285049140075a7 */ /* 0x000e64000804017f */
[----:B-1----:R-:W-:Y:S05]  /*a490*/  @!P2 BRA `(.L_x_3857) ;  /* 0x000000e4004ca947 */ /* 0x002fea0003800000 */
.L_x_3856:
[----:B------:R-:W-:Y:S05]  /*a4a0*/  BSYNC B0 ;  /* 0x0000000000007941 */ /* 0x000fea0003800000 */
.L_x_3855:
[----:B------:R-:W-:Y:S05]  /*a4b0*/  WARPSYNC.ALL ;  /* 0x0000000000007948 */ /* 0x000fea0003800000 */
[----:B------:R-:W-:Y:S01]  /*a4c0*/  R2UR UR4, R18 ;  /* 0x00000000120472ca */ /* 0x000fe200000e0000 */
[----:B------:R2:W-:Y:S01]  /*a4d0*/  BAR.SYNC.DEFER_BLOCKING R21, 0x100 ;  /* 0x000400150000751d */ /* 0x0005e20000010000 */
[----:B------:R-:W-:Y:S01]  /*a4e0*/  IMAD.MOV.U32 R179, RZ, RZ, 0xc00 ;  /* 0x00000c00ffb37424 */ /* 0x000fe200078e00ff */
[----:B------:R-:W-:Y:S01]  /*a4f0*/  IADD3 R206, R176, -0x2, RZ ;  /* 0xfffffffeb0ce7810 */ /* 0x000fe20007ffe0ff */
[----:B01----:R-:W-:-:S03]  /*a500*/  @!P1 VIADD R20, R20, 0x22860 ;  /* 0x0002286014149836 */ /* 0x003fc60000000000 */
[----:B------:R-:W-:Y:S01]  /*a510*/  ULDC UR46, c[0x0][0x988] ;  /* 0x00026200002e7ab9 */ /* 0x000fe20000000800 */
[----:B------:R-:W-:Y:S01]  /*a520*/  ULDC UR47, c[0x0][0x988] ;  /* 0x00026200002f7ab9 */ /* 0x000fe20000000800 */
        /* <DEDUP_REMOVED lines=9> */
[----:B------:R-:W-:Y:S01]  /*a5c0*/  R2UR UR7, R179 ;  /* 0x00000000b30772ca */ /* 0x000fe200000e0000 */
[----:B------:R-:W-:-:S12]  /*a5d0*/  IMAD.MOV.U32 R179, RZ, RZ, 0x40000040 ;  /* 0x40000040ffb37424 */ /* 0x000fd800078e00ff */
[----:B------:R-:W-:Y:S03]  /*a5e0*/  HGMMA.64x256x16.F32 R24, R152, gdesc[UR4].tnspB, RZ, !UPT, gsb0 ;  /* 0x43e0000498187df0 */ /* 0x000fe6000c0008ff */
[----:B------:R-:W-:Y:S02]  /*a5f0*/  WARPGROUP.DEPBAR.LE gsb0, 0x0 ;  /* 0x00008000000079c5 */ /* 0x000fe40000010000 */
[----:B------:R-:W-:Y:S01]  /*a600*/  VIADD R152, R178, 0x80 ;  /* 0x00000080b2987836 */ /* 0x000fe20000000000 */
[----:B------:R-:W-:Y:S01]  /*a610*/  MOV R153, 0x40000040 ;  /* 0x4000004000997802 */ /* 0x000fe20000000f00 */
[----:B------:R-:W-:-:S03]  /*a620*/  WARPGROUP.ARRIVE ;  /* 0x00000000000079c5 */ /* 0x000fc60000000000 */
        /* <DEDUP_REMOVED lines=16> */
[----:B------:R-:W-:Y:S01]  /*a730*/  VIADD R178, R178, 0x280 ;  /* 0x00000280b2b27836 */ /* 0x000fe20000000000 */
[----:B------:R-:W-:Y:S01]  /*a740*/  MOV R153, 0x40000040 ;  /* 0x4000004000997802 */ /* 0x000fe20000000f00 */
[----:B------:R-:W-:Y:S02]  /*a750*/  WARPGROUP.DEPBAR.LE gsb0, 0x0 ;  /* 0x00008000000079c5 */ /* 0x000fe40000010000 */
[----:B------:R-:W-:-:S15]  /*a760*/  WARPGROUP.ARRIVE ;  /* 0x00000000000079c5 */ /* 0x000fde0000000000 */
[----:B------:R-:W-:-:S05]  /*a770*/  NOP ;  /* 0x0000000000007918 */ /* 0x000fca0000000000 */
[----:B------:R-:W-:Y:S01]  /*a780*/  HGMMA.64x256x16.F32 R24, R164, gdesc[UR4].tnspB, R24, gsb0 ;  /* 0x43e00004a4187df0 */ /* 0x000fe20008000818 */
[----:B------:R-:W-:Y:S01]  /*a790*/  R2UR UR6, R152 ;  /* 0x00000000980672ca */ /* 0x000fe200000e0000 */
[----:B------:R-:W-:Y:S01]  /*a7a0*/  IMAD.IADD R152, R204, 0x1, -R202 ;  /* 0x00000001cc987824 */ /* 0x000fe200078e0aca */
[----:B------:R-:W-:-:S03]  /*a7b0*/  R2UR UR7, R153 ;  /* 0x00000000990772ca */ /* 0x000fc600000e0000 */
[----:B------:R-:W-:-:S04]  /*a7c0*/  IMAD R152, R205, 0x80, R152 ;  /* 0x00000080cd987824 */ /* 0x000fc800078e0298 */
[----:B------:R-:W-:-:S05]  /*a7d0*/  IMAD.HI R152, R152, 0x2aaaaaab, RZ ;  /* 0x2aaaaaab98987827 */ /* 0x000fca00078e02ff */
[----:B--2---:R-:W-:-:S04]  /*a7e0*/  SHF.R.U32.HI R21, RZ, 0x1f, R152 ;  /* 0x0000001fff157819 */ /* 0x004fc80000011698 */
[----:B------:R-:W-:-:S04]  /*a7f0*/  LEA.HI.SX32 R21, R152, R21, 0x1c ;  /* 0x0000001598157211 */ /* 0x000fc800078fe2ff */
[----:B------:R-:W-:-:S04]  /*a800*/  VIMNMX R207, RZ, R21, !PT ;  /* 0x00000015ffcf7248 */ /* 0x000fc80007fe0100 */
[----:B------:R-:W-:Y:S01]  /*a810*/  ISETP.GE.AND P2, PT, R206, R207, PT ;  /* 0x000000cfce00720c */ /* 0x000fe20003f46270 */
[----:B------:R-:W-:Y:S02]  /*a820*/  WARPGROUP.DEPBAR.LE gsb0, 0x0 ;  /* 0x00008000000079c5 */ /* 0x000fe40000010000 */
[----:B------:R-:W-:-:S06]  /*a830*/  WARPGROUP.ARRIVE ;  /* 0x00000000000079c5 */ /* 0x000fcc0000000000 */
        /* <DEDUP_REMOVED lines=10> */
[----:B------:R-:W-:Y:S02]  /*a8e0*/  IMAD.MOV.U32 R219, RZ, RZ, R8 ;  /* 0x000000ffffdb7224 */ /* 0x000fe400078e0008 */
[----:B------:R-:W-:-:S07]  /*a8f0*/  IMAD.MOV.U32 R220, RZ, RZ, R7 ;  /* 0x000000ffffdc7224 */ /* 0x000fce00078e0007 */
.L_x_3868:
        /* <DEDUP_REMOVED lines=8> */
.L_x_3859:
[----:B------:R-:W-:Y:S01]  /*a980*/  IMAD R21, R22, 0x8, R18 ;  /* 0x0000000816157824 */ /* 0x000fe200078e0212 */
[----:B0-----:R-:W-:-:S04]  /*a990*/  SHF.L.U32 R20, R23, 0x1f, RZ ;  /* 0x0000001f17147819 */ /* 0x001fc800000006ff */
[----:B------:R0:W1:Y:S01]  /*a9a0*/  SYNCS.PHASECHK.TRANS64.TRYWAIT P2, [R21+URZ+0x22830], R20 ;  /* 0x02283014150075a7 */ /* 0x000062000804017f */
[----:B------:R-:W-:Y:S05]  /*a9b0*/  @!P0 BRA `(.L_x_3860) ;  /* 0x0000000000048947 */ /* 0x000fea0003800000 */
[----:B------:R-:W-:Y:S01]  /*a9c0*/  BPT.TRAP 0x1 ;  /* 0x000000040000795c */ /* 0x000fe20000300000 */
.L_x_3860:
[----:B------:R-:W-:Y:S02]  /*a9d0*/  IMAD R6, R22, 0x300, R9 ;  /* 0x0000030016067824 */ /* 0x000fe400078e0209 */
[----:B------:R-:W-:Y:S01]  /*a9e0*/  IMAD.MOV.U32 R7, RZ, RZ, 0x40000040 ;  /* 0x40000040ff077424 */ /* 0x000fe200078e00ff */
[----:B-1----:R-:W-:Y:S06]  /*a9f0*/  @P2 BRA `(.L_x_3861) ;  /* 0x0000000000082947 */ /* 0x002fec0003800000 */
[----:B------:R-:W1:Y:S02]  /*aa00*/  SYNCS.PHASECHK.TRANS64.TRYWAIT P2, [R21+URZ+0x22830], R20 ;  /* 0x02283014150075a7 */ /* 0x000e64000804017f */
[----:B-1----:R-:W-:Y:S05]  /*aa10*/  @!P2 BRA `(.L_x_3862) ;  /* 0x000000e00000a947 */ /* 0x002fea0003800000 */
.L_x_3861:
[----:B------:R-:W-:Y:S05]  /*aa20*/  WARPSYNC.ALL ;  /* 0x0000000000007948 */ /* 0x000fea0003800000 */
[----:B------:R-:W-:Y:S01]  /*aa30*/  R2UR UR6, R6 ;  /* 0x00000000060672ca */ /* 0x000fe200000e0000 */
[----:B------:R-:W2:Y:S01]  /*aa40*/  LDL.LU R222, [R1] ;  /* 0x0000000001de7983 */ /* 0x000ea20000300800 */
[----:B------:R-:W-:Y:S01]  /*aa50*/  R2UR UR7, R7 ;  /* 0x00000000070772ca */ /* 0x000fe200000e0000 */
[----:B------:R-:W-:Y:S01]  /*aa60*/  WARPGROUP.ARRIVE ;  /* 0x00000000000079c5 */ /* 0x000fe20000000000 */
[----:B------:R-:W-:Y:S01]  /*aa70*/  R2UR UR4, R4 ;  /* 0x00000000040472ca */ /* 0x000fe200000e0000 */
[----:B------:R-:W-:Y:S01]  /*aa80*/  IMAD.MOV.U32 R215, RZ, RZ, 0x40000040 ;  /* 0x40000040ffd77424 */ /* 0x000fe200078e00ff */
[----:B------:R-:W-:Y:S01]  /*aa90*/  R2UR UR5, R5 ;  /* 0x00000000050572ca */ /* 0x000fe200000e0000 */
[----:B------:R-:W-:Y:S01]  /*aaa0*/  IMAD.MOV.U32 R7, RZ, RZ, 0x40000040 ;  /* 0x40000040ff077424 */ /* 0x000fe200078e00ff */
[----:B------:R-:W-:-:S11]  /*aab0*/  IADD3 R214, R6, 0x2, RZ ;  /* 0x0000000206d67810 */ /* 0x000fd60007ffe0ff */
        /* <DEDUP_REMOVED lines=22> */
[----:B------:R-:W-:-:S05]  /*ac20*/  SHF.L.U32 R7, R205, 0x7, RZ ;  /* 0x00000007cd077819 */ /* 0x000fca00000006ff */
[----:B------:R-:W-:-:S05]  /*ac30*/  IMAD R7, R206, -0x60, R7 ;  /* 0xffffffa0ce077824 */ /* 0x000fca00078e0207 */
[----:B------:R-:W-:-:S05]  /*ac40*/  IADD3 R7, R7, 0x1, R204 ;  /* 0x0000000107077810 */ /* 0x000fca0007ffe0cc */
[----:B------:R-:W-:-:S04]  /*ac50*/  IMAD.IADD R7, R7, 0x1, -R202 ;  /* 0x0000000107077824 */ /* 0x000fc800078e0aca */
[----:B------:R-:W-:-:S04]  /*ac60*/  IMAD R6, R212, -0x2, R7 ;  /* 0xfffffffed4067824 */ /* 0x000fc800078e0207 */
[----:B------:R-:W-:-:S05]  /*ac70*/  IMAD.IADD R6, R213, 0x1, R6 ;  /* 0x00000001d5067824 */ /* 0x000fca00078e0206 */
[C---:B------:R-:W-:Y:S02]  /*ac80*/  ISETP.GT.AND P2, PT, R6.reuse, RZ, PT ;  /* 0x000000ff0600720c */ /* 0x040fe40003f44270 */
[----:B------:R-:W-:Y:S02]  /*ac90*/  ISETP.GT.AND P3, PT, R6, 0x1, PT ;  /* 0x000000010600780c */ /* 0x000fe40003f64270 */
[----:B--2---:R-:W-:-:S04]  /*aca0*/  LOP3.LUT R222, R222, 0xfffffeff, RZ, 0xc0, !PT ;  /* 0xfffffeffdede7812 */ /* 0x004fc800078ec0ff */
[----:B------:R-:W-:-:S04]  /*acb0*/  @P1 LOP3.LUT R222, R222, 0x100, RZ, 0xfc, !PT ;  /* 0x00000100dede1812 */ /* 0x000fc800078efcff */
[----:B------:R-:W-:-:S04]  /*acc0*/  LOP3.LUT R222, R222, 0xffffff7f, RZ, 0xc0, !PT ;  /* 0xffffff7fdede7812 */ /* 0x000fc800078ec0ff */
[----:B------:R-:W-:-:S04]  /*acd0*/  @P0 LOP3.LUT R222, R222, 0x80, RZ, 0xfc, !PT ;  /* 0x00000080dede0812 */ /* 0x000fc800078efcff */
[----:B------:R-:W-:Y:S01]  /*ace0*/  LOP3.LUT R222, R222, 0xfffffdff, RZ, 0xc0, !PT ;  /* 0xfffffdffdede7812 */ /* 0x000fe200078ec0ff */
        /* <DEDUP_REMOVED lines=71> */
[----:B------:R-:W-:Y:S02]  /*b160*/  FSEL R197, R197, -INF , P3 ;  /* 0xff800000c5c57808 */ /* 0x000fe40001800000 */
[----:B------:R-:W-:-:S04]  /*b170*/  FMNMX.FTZ R8, R196, R7, !PT ;  /* 0x00000007c4087209 */ /* 0x000fc80007810000 */
[----:B------:R-:W-:-:S05]  /*b180*/  FMNMX.FTZ R215, R197, R8, !PT ;  /* 0x00000008c5d77209 */ /* 0x000fca0007810000 */
[----:B------:R-:W2:Y:S02]  /*b190*/  SHFL.BFLY PT, R8, R215, 0x2, 0x1f ;  /* 0x0c401f00d7087f89 */ /* 0x000ea400000e0000 */
[----:B--2---:R-:W-:-:S05]  /*b1a0*/  FMNMX.FTZ R221, R215, R8, !PT ;  /* 0x00000008d7dd7209 */ /* 0x004fca0007810000 */
[----:B------:R-:W2:Y:S02]  /*b1b0*/  SHFL.BFLY PT, R8, R221, 0x1, 0x1f ;  /* 0x0c201f00dd087f89 */ /* 0x000ea400000e0000 */
[----:B--2---:R-:W-:Y:S01]  /*b1c0*/  FMNMX.FTZ R7, R221, R8, !PT ;  /* 0x00000008dd077209 */ /* 0x004fe20007810000 */
[----:B------:R-:W-:Y:S02]  /*b1d0*/  VIADD R8, R6, 0x8 ;  /* 0x0000000806087836 */ /* 0x000fe40000000000 */
[----:B------:R-:W-:Y:S01]  /*b1e0*/  IMAD.U32 R6, RZ, RZ, UR47 ;  /* 0x0000002fff067e24 */ /* 0x000fe2000f8e00ff */
[C---:B------:R-:W-:Y:S02]  /*b1f0*/  FSETP.NEU.FTZ.AND P2, PT, R7.reuse, -INF , PT ;  /* 0xff8000000700780b */ /* 0x040fe40003f5d000 */
[C---:B------:R-:W-:Y:S01]  /*b200*/  ISETP.GT.AND P3, PT, R8.reuse, RZ, PT ;  /* 0x000000ff0800720c */ /* 0x040fe20003f64270 */
[----:B------:R-:W-:Y:S01]  /*b210*/  FMUL.FTZ R215, R7, R6 ;  /* 0x0000000607d77220 */ /* 0x000fe20000410000 */
[----:B------:R-:W-:-:S02]  /*b220*/  ISETP.GT.AND P5, PT, R8, 0x1, PT ;  /* 0x000000010800780c */ /* 0x000fc40003fa4270 */
[----:B------:R-:W-:Y:S02]  /*b230*/  FSEL R154, R154, -INF , P3 ;  /* 0xff8000009a9a7808 */ /* 0x000fe40001800000 */
[C---:B------:R-:W-:Y:S02]  /*b240*/  ISETP.GT.AND P4, PT, R8.reuse, 0x8, PT ;  /* 0x000000080800780c */ /* 0x040fe40003f84270 */
        /* <DEDUP_REMOVED lines=8> */
[----:B------:R-:W-:Y:S02]  /*b2d0*/  FSEL R163, R163, -INF , P4 ;  /* 0xff800000a3a37808 */ /* 0x000fe40002000000 */
[----:B------:R-:W-:-:S02]  /*b2e0*/  FSEL R166, R166, -INF , P3 ;  /* 0xff800000a6a67808 */ /* 0x000fc40001800000 */
[C---:B------:R-:W-:Y:S02]  /*b2f0*/  ISETP.GT.AND P5, PT, R8.reuse, 0x19, PT ;  /* 0x000000190800780c */ /* 0x040fe40003fa4270 */
[C---:B------:R-:W-:Y:S02]  /*b300*/  ISETP.GT.AND P4, PT, R8.reuse, 0x20, PT ;  /* 0x000000200800780c */ /* 0x040fe40003f84270 */
[C---:B------:R-:W-:Y:S02]  /*b310*/  ISETP.GT.AND P3, PT, R8.reuse, 0x21, PT ;  /* 0x000000210800780c */ /* 0x040fe40003f64270 */
[----:B------:R-:W-:Y:S02]  /*b320*/  ISETP.GT.AND P1, PT, R8, 0x41, PT ;  /* 0x000000410800780c */ /* 0x000fe40003f24270 */
[----:B------:R-:W-:Y:S02]  /*b330*/  FSEL R167, R167, -INF , P5 ;  /* 0xff800000a7a77808 */ /* 0x000fe40002800000 */
[----:B------:R-:W-:-:S02]  /*b340*/  FSEL R170, R170, -INF , P4 ;  /* 0xff800000aaaa7808 */ /* 0x000fc40002000000 */
[----:B------:R-:W-:Y:S02]  /*b350*/  FSEL R171, R171, -INF , P3 ;  /* 0xff800000abab7808 */ /* 0x000fe40001800000 */
        /* <DEDUP_REMOVED lines=9> */
[----:B------:R-:W-:Y:S02]  /*b3f0*/  FSEL R223, R7, RZ, P2 ;  /* 0x000000ff07df7208 */ /* 0x000fe40001000000 */
[----:B------:R-:W-:-:S02]  /*b400*/  FSEL R179, R179, -INF , P5 ;  /* 0xff800000b3b37808 */ /* 0x000fc40002800000 */
[----:B------:R-:W-:Y:S01]  /*b410*/  FSEL R182, R182, -INF , P4 ;  /* 0xff800000b6b67808 */ /* 0x000fe20002000000 */
[----:B------:R-:W-:Y:S01]  /*b420*/  FADD.FTZ R214, -R223, R220 ;  /* 0x000000dcdfd67221 */ /* 0x000fe20000010100 */
[----:B------:R-:W-:Y:S02]  /*b430*/  @P1 LOP3.LUT R222, R222, 0x200, RZ, 0xfc, !PT ;  /* 0x00000200dede1812 */ /* 0x000fe400078efcff */
[----:B------:R-:W-:Y:S02]  /*b440*/  FSEL R183, R183, -INF , P3 ;  /* 0xff800000b7b77808 */ /* 0x000fe40001800000 */
[----:B------:R-:W-:Y:S01]  /*b450*/  FSEL R215, R215, RZ, P2 ;  /* 0x000000ffd7d77208 */ /* 0x000fe20001000000 */
[----:B------:R-:W-:Y:S01]  /*b460*/  STL [R1], R222 ;  /* 0x000000de01007387 */ /* 0x000fe20000100800 */
[C---:B------:R-:W-:Y:S02]  /*b470*/  ISETP.GT.AND P0, PT, R8.reuse, 0x48, PT ;  /* 0x000000480800780c */ /* 0x040fe40003f04270 */
[----:B------:R-:W-:Y:S01]  /*b480*/  ISETP.GT.AND P3, PT, R8, 0x50, PT ;  /* 0x000000500800780c */ /* 0x000fe20003f64270 */
[-CC-:B------:R-:W-:Y:S01]  /*b490*/  FFMA.FTZ R152, R152, R6.reuse, -R215.reuse ;  /* 0x0000000698987223 */ /* 0x180fe200000108d7 */
[C---:B------:R-:W-:Y:S01]  /*b4a0*/  ISETP.GT.AND P4, PT, R8.reuse, 0x51, PT ;  /* 0x000000510800780c */ /* 0x040fe20003f84270 */
[-CC-:B------:R-:W-:Y:S01]  /*b4b0*/  FFMA.FTZ R153, R153, R6.reuse, -R215.reuse ;  /* 0x0000000699997223 */ /* 0x180fe200000108d7 */
[----:B------:R-:W-:Y:S01]  /*b4c0*/  ISETP.GT.AND P5, PT, R8, 0x58, PT ;  /* 0x000000580800780c */ /* 0x000fe20003fa4270 */
[-CC-:B------:R-:W-:Y:S01]  /*b4d0*/  FFMA.FTZ R156, R156, R6.reuse, -R215.reuse ;  /* 0x000000069c9c7223 */ /* 0x180fe200000108d7 */
[C---:B------:R-:W-:Y:S01]  /*b4e0*/  ISETP.GT.AND P6, PT, R8.reuse, 0x59, PT ;  /* 0x000000590800780c */ /* 0x040fe20003fc4270 */
[-CC-:B------:R-:W-:Y:S01]  /*b4f0*/  FFMA.FTZ R157, R157, R6.reuse, -R215.reuse ;  /* 0x000000069d9d7223 */ /* 0x180fe200000108d7 */
[----:B------:R-:W-:Y:S01]  /*b500*/  ISETP.GT.AND P1, PT, R8, 0x40, PT ;  /* 0x000000400800780c */ /* 0x000fe20003f24270 */
[-CC-:B------:R-:W-:Y:S01]  /*b510*/  FFMA.FTZ R160, R160, R6.reuse, -R215.reuse ;  /* 0x00000006a0a07223 */ /* 0x180fe200000108d7 */
[----:B------:R-:W-:Y:S01]  /*b520*/  ISETP.GT.AND P2, PT, R8, 0x49, PT ;  /* 0x000000490800780c */ /* 0x000fe20003f44270 */
[-CC-:B------:R-:W-:Y:S01]  /*b530*/  FFMA.FTZ R161, R161, R6.reuse, -R215.reuse ;  /* 0x00000006a1a17223 */ /* 0x180fe200000108d7 */
        /* <DEDUP_REMOVED lines=19> */
[----:B------:R-:W-:Y:S01]  /*b670*/  FMNMX.FTZ R215, R155, R8, !PT ;  /* 0x000000089bd77209 */ /* 0x000fe20007810000 */
[----:B------:R2:W-:Y:S01]  /*b680*/  MUFU.EX2 R220, R189 ;  /* 0x000000bd00dc7308 */ /* 0x0005e20000000800 */
[----:B------:R-:W-:-:S02]  /*b690*/  FSEL R186, R186, -INF , P1 ;  /* 0xff800000baba7808 */ /* 0x000fc40000800000 */
[----:B------:R-:W-:Y:S02]  /*b6a0*/  FMNMX.FTZ R8, R158, R215, !PT ;  /* 0x000000d79e087209 */ /* 0x000fe40007810000 */
[----:B------:R-:W-:Y:S02]  /*b6b0*/  LOP3.LUT P1, RZ, R222, 0x200, RZ, 0xc0, !PT ;  /* 0x00000200deff7812 */ /* 0x000fe4000782c0ff */
[----:B------:R-:W-:Y:S01]  /*b6c0*/  FMNMX.FTZ R215, R159, R8, !PT ;  /* 0x000000089fd77209 */ /* 0x000fe20007810000 */
[----:B------:R-:W-:Y:S01]  /*b6d0*/  MUFU.EX2 R152, R152 ;  /* 0x0000009800987308 */ /* 0x000fe20000000800 */
[----:B------:R-:W-:Y:S01]  /*b6e0*/  FSEL R187, R187, -INF , P1 ;  /* 0xff800000bbbb7808 */ /* 0x000fe20000800000 */
[----:B--2---:R-:W-:Y:S01]  /*b6f0*/  FMUL.FTZ R189, R214, R6 ;  /* 0x00000006d6bd7220 */ /* 0x004fe20000410000 */
[----:B------:R-:W-:Y:S02]  /*b700*/  FMNMX.FTZ R8, R162, R215, !PT ;  /* 0x000000d7a2087209 */ /* 0x000fe40007810000 */
[----:B------:R-:W-:-:S02]  /*b710*/  FSEL R190, R190, -INF , P0 ;  /* 0xff800000bebe7808 */ /* 0x000fc40000000000 */
[----:B------:R-:W-:Y:S01]  /*b720*/  FMNMX.FTZ R215, R163, R8, !PT ;  /* 0x00000008a3d77209 */ /* 0x000fe20007810000 */
[----:B------:R-:W2:Y:S01]  /*b730*/  MUFU.EX2 R189, R189 ;  /* 0x000000bd00bd7308 */ /* 0x000ea20000000800 */
[----:B------:R-:W-:Y:S02]  /*b740*/  FSEL R191, R191, -INF , P2 ;  /* 0xff800000bfbf7808 */ /* 0x000fe40001000000 */
[----:B------:R-:W-:Y:S02]  /*b750*/  FMNMX.FTZ R8, R166, R215, !PT ;  /* 0x000000d7a6087209 */ /* 0x000fe40007810000 */
[----:B------:R-:W-:Y:S02]  /*b760*/  FSEL R194, R194, -INF , P3 ;  /* 0xff800000c2c27808 */ /* 0x000fe40001800000 */
[----:B------:R-:W-:Y:S01]  /*b770*/  FMNMX.FTZ R215, R167, R8, !PT ;  /* 0x00000008a7d77209 */ /* 0x000fe20007810000 */
[----:B------:R-:W3:Y:S01]  /*b780*/  MUFU.EX2 R153, R153 ;  /* 0x0000009900997308 */ /* 0x000ee20000000800 */
[----:B------:R-:W-:-:S02]  /*b790*/  FSEL R195, R195, -INF , P4 ;  /* 0xff800000c3c37808 */ /* 0x000fc40002000000 */
[----:B------:R-:W-:Y:S02]  /*b7a0*/  FMNMX.FTZ R8, R170, R215, !PT ;  /* 0x000000d7aa087209 */ /* 0x000fe40007810000 */
[----:B------:R-:W-:Y:S02]  /*b7b0*/  FSEL R198, R198, -INF , P5 ;  /* 0xff800000c6c67808 */ /* 0x000fe40002800000 */
[----:B------:R-:W-:Y:S01]  /*b7c0*/  FMNMX.FTZ R215, R171, R8, !PT ;  /* 0x00000008abd77209 */ /* 0x000fe20007810000 */
[----:B------:R-:W-:Y:S01]  /*b7d0*/  MUFU.EX2 R156, R156 ;  /* 0x0000009c009c7308 */ /* 0x000fe20000000800 */
[----:B------:R-:W-:Y:S01]  /*b7e0*/  FSEL R199, R199, -INF , P6 ;  /* 0xff800000c7c77808 */ /* 0x000fe20003000000 */
[----:B--2---:R-:W-:Y:S01]  /*b7f0*/  FFMA.FTZ R3, R189, R3, R152 ;  /* 0x00000003bd037223 */ /* 0x004fe20000010098 */
[----:B------:R-:W-:Y:S01]  /*b800*/  FMNMX.FTZ R8, R174, R215, !PT ;  /* 0x000000d7ae087209 */ /* 0x000fe20007810000 */
[-C--:B------:R-:W-:Y:S01]  /*b810*/  FMUL.FTZ R24, R24, R189.reuse ;  /* 0x000000bd18187220 */ /* 0x080fe20000410000 */
[----:B------:R-:W-:Y:S01]  /*b820*/  LOP3.LUT P1, RZ, R222, 0x100, RZ, 0xc0, !PT ;  /* 0x00000100deff7812 */ /* 0x000fe2000782c0ff */
[-C--:B------:R-:W-:Y:S01]  /*b830*/  FMUL.FTZ R25, R25, R189.reuse ;  /* 0x000000bd19197220 */ /* 0x080fe20000410000 */
[----:B------:R-:W-:Y:S01]  /*b840*/  FMNMX.FTZ R215, R175, R8, !PT ;  /* 0x00000008afd77209 */ /* 0x000fe20007810000 */
[----:B------:R-:W-:Y:S01]  /*b850*/  MUFU.EX2 R157, R157 ;  /* 0x0000009d009d7308 */ /* 0x000fe20000000800 */
[C---:B---3--:R-:W-:Y:S01]  /*b860*/  FADD.FTZ R3, R153.reuse, R3 ;  /* 0x0000000399037221 */ /* 0x048fe20000010000 */
[----:B------:R-:W-:Y:S01]  /*b870*/  F2FP.F16.F32.PACK_AB R152, R153, R152 ;  /* 0x000000989998723e */ /* 0x000fe200000000ff */
[----:B------:R-:W-:Y:S01]  /*b880*/  FMUL.FTZ R28, R28, R189 ;  /* 0x000000bd1c1c7220 */ /* 0x000fe20000410000 */
[----:B------:R-:W-:Y:S01]  /*b890*/  FMNMX.FTZ R8, R178, R215, !PT ;  /* 0x000000d7b2087209 */ /* 0x000fe20007810000 */
[-C--:B------:R-:W-:Y:S01]  /*b8a0*/  FMUL.FTZ R29, R29, R189.reuse ;  /* 0x000000bd1d1d7220 */ /* 0x080fe20000410000 */
[----:B------:R-:W-:Y:S01]  /*b8b0*/  LOP3.LUT P0, RZ, R222, 0x80, RZ, 0xc0, !PT ;  /* 0x00000080deff7812 */ /* 0x000fe2000780c0ff */
[-C--:B------:R-:W-:Y:S01]  /*b8c0*/  FMUL.FTZ R32, R32, R189.reuse ;  /* 0x000000bd20207220 */ /* 0x080fe20000410000 */
[----:B------:R-:W-:Y:S01]  /*b8d0*/  FMNMX.FTZ R215, R179, R8, !PT ;  /* 0x00000008b3d77209 */ /* 0x000fe20007810000 */
[----:B------:R-:W-:Y:S01]  /*b8e0*/  MUFU.EX2 R160, R160 ;  /* 0x000000a000a07308 */ /* 0x000fe20000000800 */
[-C--:B------:R-:W-:Y:S01]  /*b8f0*/  FMUL.FTZ R33, R33, R189.reuse ;  /* 0x000000bd21217220 */ /* 0x080fe20000410000 */
[----:B------:R-:W-:Y:S01]  /*b900*/  FMUL.FTZ R36, R36, R189 ;  /* 0x000000bd24247220 */ /* 0x000fe20000410000 */
[----:B------:R-:W-:Y:S01]  /*b910*/  FMNMX.FTZ R8, R182, R215, !PT ;  /* 0x000000d7b6087209 */ /* 0x000fe20007810000 */
[-C--:B------:R-:W-:Y:S01]  /*b920*/  FMUL.FTZ R37, R37, R189.reuse ;  /* 0x000000bd25257220 */ /* 0x080fe20000410000 */
[-C--:B------:R-:W-:Y:S01]  /*b930*/  FMUL.FTZ R40, R40, R189.reuse ;  /* 0x000000bd28287220 */ /* 0x080fe20000410000 */
        /* <DEDUP_REMOVED lines=61> */
[----:B------:R-:W-:Y:S01]  /*bd10*/  FMUL.FTZ R128, R128, R189 ;  /* 0x000000bd80807220 */ /* 0x000fe20000410000 */
[----:B--2---:R-:W-:Y:S01]  /*bd20*/  FMNMX.FTZ R8, R8, R215, !PT ;  /* 0x000000d708087209 */ /* 0x004fe20007810000 */
[-C--:B------:R-:W-:Y:S01]  /*bd30*/  FMUL.FTZ R129, R129, R189.reuse ;  /* 0x000000bd81817220 */ /* 0x080fe20000410000 */
[-C--:B------:R-:W-:Y:S01]  /*bd40*/  FMUL.FTZ R132, R132, R189.reuse ;  /* 0x000000bd84847220 */ /* 0x080fe20000410000 */
[-C--:B------:R-:W-:Y:S01]  /*bd50*/  FMUL.FTZ R133, R133, R189.reuse ;  /* 0x000000bd85857220 */ /* 0x080fe20000410000 */
[----:B------:R2:W-:Y:S01]  /*bd60*/  MUFU.EX2 R215, R177 ;  /* 0x000000b100d77308 */ /* 0x0005e20000000800 */
[----:B------:R-:W3:Y:S01]  /*bd70*/  SHFL.BFLY PT, R221, R8, 0x1, 0x1f ;  /* 0x0c201f0008dd7f89 */ /* 0x000ee200000e0000 */
        /* <DEDUP_REMOVED lines=8> */
[----:B------:R-:W-:-:S06]  /*be00*/  FMUL.FTZ R149, R149, R189 ;  /* 0x000000bd95957220 */ /* 0x000fcc0000410000 */
[----:B------:R-:W-:Y:S08]  /*be10*/  MUFU.EX2 R181, R181 ;  /* 0x000000b500b57308 */ /* 0x000ff00000000800 */
[----:B------:R-:W-:Y:S01]  /*be20*/  MUFU.EX2 R184, R184 ;  /* 0x000000b800b87308 */ /* 0x000fe20000000800 */
[----:B---3--:R-:W-:-:S04]  /*be30*/  FMNMX.FTZ R8, R8, R221, !PT ;  /* 0x000000dd08087209 */ /* 0x008fc80007810000 */
[C---:B------:R-:W-:Y:S01]  /*be40*/  FSETP.NEU.FTZ.AND P2, PT, R8.reuse, -INF , PT ;  /* 0xff8000000800780b */ /* 0x040fe20003f5d000 */
[----:B------:R-:W-:Y:S02]  /*be50*/  FMUL.FTZ R221, R8, R6 ;  /* 0x0000000608dd7220 */ /* 0x000fe40000410000 */
[----:B------:R-:W-:Y:S03]  /*be60*/  MUFU.EX2 R185, R185 ;  /* 0x000000b900b97308 */ /* 0x000fe60000000800 */
[----:B--2---:R-:W-:-:S05]  /*be70*/  FSEL R177, R221, RZ, P2 ;  /* 0x000000ffddb17208 */ /* 0x004fca0001000000 */
        /* <DEDUP_REMOVED lines=25> */
[----:B------:R-:W2:Y:S07]  /*c010*/  S2R R177, SR_TID.X ;  /* 0x0000000000b17919 */ /* 0x000eae0000002100 */
[----:B------:R3:W-:Y:S08]  /*c020*/  MUFU.EX2 R197, R154 ;  /* 0x0000009a00c57308 */ /* 0x0007f00000000800 */
[----:B------:R-:W-:Y:S01]  /*c030*/  MUFU.EX2 R221, R158 ;  /* 0x0000009e00dd7308 */ /* 0x000fe20000000800 */
[----:B---3--:R-:W-:-:S05]  /*c040*/  FSEL R154, R8, RZ, P2 ;  /* 0x000000ff089a7208 */ /* 0x008fca0001000000 */
[----:B------:R-:W-:Y:S01]  /*c050*/  FADD.FTZ R153, -R154, R219 ;  /* 0x000000db9a997221 */ /* 0x000fe20000010100 */
[----:B------:R-:W-:Y:S01]  /*c060*/  @!P1 VIADD R154, R21, 0x22840 ;  /* 0x00022840159a9836 */ /* 0x000fe20000000000 */
[----:B------:R-:W-:Y:S02]  /*c070*/  MUFU.EX2 R219, R214 ;  /* 0x000000d600db7308 */ /* 0x000fe40000000800 */
[----:B------:R-:W-:Y:S02]  /*c080*/  FMUL.FTZ R153, R153, R6 ;  /* 0x0000000699997220 */ /* 0x000fe40000410000 */
[----:B------:R-:W-:-:S04]  /*c090*/  @!P1 PRMT R154, RZ, 0x654, R154 ;  /* 0x00000654ff9a9816 */ /* 0x000fc8000000009a */
[----:B------:R-:W3:Y:S01]  /*c0a0*/  MUFU.EX2 R214, R153 ;  /* 0x0000009900d67308 */ /* 0x000ee20000000800 */
[----:B--2---:R-:W-:-:S04]  /*c0b0*/  SHF.R.U32.HI R177, RZ, 0x7, R177 ;  /* 0x00000007ffb17819 */ /* 0x004fc800000116b1 */
[----:B------:R-:W-:-:S03]  /*c0c0*/  IADD3 R177, -R177, 0xb, RZ ;  /* 0x0000000bb1b17810 */ /* 0x000fc60007ffe1ff */
[----:B------:R-:W2:Y:S02]  /*c0d0*/  MUFU.EX2 R155, R155 ;  /* 0x0000009b009b7308 */ /* 0x000ea40000000800 */
[----:B------:R4:W-:Y:S06]  /*c0e0*/  BAR.ARV R177, 0x100 ;  /* 0x000400b10000751d */ /* 0x0009ec0000002000 */
[----:B------:R5:W-:Y:S01]  /*c0f0*/  @!P1 SYNCS.ARRIVE.TRANS64.RED.A1T0 RZ, [R154+URZ], RZ ;  /* 0x000000ff9aff99a7 */ /* 0x000be2000810043f */
[----:B------:R-:W0:Y:S01]  /*c100*/  MUFU.EX2 R159, R159 ;  /* 0x0000009f009f7308 */ /* 0x000e220000000800 */
[----:B---3--:R-:W-:Y:S01]  /*c110*/  FFMA.FTZ R0, R214, R0, R197 ;  /* 0x00000000d6007223 */ /* 0x008fe200000100c5 */
[-C--:B------:R-:W-:Y:S01]  /*c120*/  FMUL.FTZ R26, R26, R214.reuse ;  /* 0x000000d61a1a7220 */ /* 0x080fe20000410000 */
[-C--:B------:R-:W-:Y:S01]  /*c130*/  FMUL.FTZ R27, R27, R214.reuse ;  /* 0x000000d61b1b7220 */ /* 0x080fe20000410000 */
[-C--:B------:R-:W-:Y:S01]  /*c140*/  FMUL.FTZ R30, R30, R214.reuse ;  /* 0x000000d61e1e7220 */ /* 0x080fe20000410000 */
[-C--:B------:R-:W-:Y:S01]  /*c150*/  FMUL.FTZ R31, R31, R214.reuse ;  /* 0x000000d61f1f7220 */ /* 0x080fe20000410000 */
[-C--:B------:R-:W-:Y:S01]  /*c160*/  FMUL.FTZ R34, R34, R214.reuse ;  /* 0x000000d622227220 */ /* 0x080fe20000410000 */
[----:B-----5:R-:W-:Y:S01]  /*c170*/  FADD.FTZ R154, R156, R3 ;  /* 0x000000039c9a7221 */ /* 0x020fe20000010000 */
[----:B------:R3:W5:Y:S01]  /*c180*/  MUFU.EX2 R222, R162 ;  /* 0x000000a200de7308 */ /* 0x0007620000000800 */
[----:B--2---:R-:W-:Y:S01]  /*c190*/  FADD.FTZ R0, R155, R0 ;  /* 0x000000009b007221 */ /* 0x004fe20000010000 */
[----:B------:R-:W-:Y:S01]  /*c1a0*/  FMUL.FTZ R35, R35, R214 ;  /* 0x000000d623237220 */ /* 0x000fe20000410000 */
[C---:B------:R-:W-:Y:S01]  /*c1b0*/  FADD.FTZ R3, R157.reuse, R154 ;  /* 0x0000009a9d037221 */ /* 0x040fe20000010000 */
[----:B------:R-:W-:Y:S01]  /*c1c0*/  F2FP.F16.F32.PACK_AB R154, R157, R156 ;  /* 0x0000009c9d9a723e */ /* 0x000fe200000000ff */
[----:B------:R-:W-:Y:S01]  /*c1d0*/  FADD.FTZ R0, R221, R0 ;  /* 0x00000000dd007221 */ /* 0x000fe20000010000 */
[-C--:B------:R-:W-:Y:S01]  /*c1e0*/  FMUL.FTZ R38, R38, R214.reuse ;  /* 0x000000d626267220 */ /* 0x080fe20000410000 */
[----:B------:R-:W-:Y:S01]  /*c1f0*/  FADD.FTZ R156, R160, R3 ;  /* 0x00000003a09c7221 */ /* 0x000fe20000010000 */
[----:B------:R-:W2:Y:S01]  /*c200*/  MUFU.EX2 R163, R163 ;  /* 0x000000a300a37308 */ /* 0x000ea20000000800 */
[-C--:B------:R-:W-:Y:S01]  /*c210*/  FMUL.FTZ R39, R39, R214.reuse ;  /* 0x000000d627277220 */ /* 0x080fe20000410000 */
[----:B------:R-:W-:Y:S01]  /*c220*/  FMUL.FTZ R42, R42, R214 ;  /* 0x000000d62a2a7220 */ /* 0x000fe20000410000 */
[C---:B------:R-:W-:Y:S01]  /*c230*/  FADD.FTZ R3, R161.reuse, R156 ;  /* 0x0000009ca1037221 */ /* 0x040fe20000010000 */
[----:B------:R-:W-:Y:S01]  /*c240*/  F2FP.F16.F32.PACK_AB R156, R161, R160 ;  /* 0x000000a0a19c723e */ /* 0x000fe200000000ff */
[-C--:B------:R-:W-:Y:S01]  /*c250*/  FMUL.FTZ R43, R43, R214.reuse ;  /* 0x000000d62b2b7220 */ /* 0x080fe20000410000 */
[-C--:B------:R-:W-:Y:S01]  /*c260*/  FMUL.FTZ R46, R46, R214.reuse ;  /* 0x000000d62e2e7220 */ /* 0x080fe20000410000 */
[----:B------:R-:W-:Y:S01]  /*c270*/  FADD.FTZ R158, R164, R3 ;  /* 0x00000003a49e7221 */ /* 0x000fe20000010000 */
[----:B------:R1:W4:Y:S01]  /*c280*/  MUFU.EX2 R223, R166 ;  /* 0x000000a600df7308 */ /* 0x0003220000000800 */
[-C--:B------:R-:W-:Y:S01]  /*c290*/  FMUL.FTZ R47, R47, R214.reuse ;  /* 0x000000d62f2f7220 */ /* 0x080fe20000410000 */
[----:B------:R-:W-:Y:S01]  /*c2a0*/  FMUL.FTZ R50, R50, R214 ;  /* 0x000000d632327220 */ /* 0x000fe20000410000 */
[C---:B------:R-:W-:Y:S01]  /*c2b0*/  FADD.FTZ R3, R165.reuse, R158 ;  /* 0x0000009ea5037221 */ /* 0x040fe20000010000 */
[----:B------:R-:W-:Y:S01]  /*c2c0*/  F2FP.F16.F32.PACK_AB R158, R165, R164 ;  /* 0x000000a4a59e723e */ /* 0x000fe200000000ff */
[-C--:B------:R-:W-:Y:S01]  /*c2d0*/  FMUL.FTZ R51, R51, R214.reuse ;  /* 0x000000d633337220 */ /* 0x080fe20000410000 */
[-C--:B------:R-:W-:Y:S01]  /*c2e0*/  FMUL.FTZ R54, R54, R214.reuse ;  /* 0x000000d636367220 */ /* 0x080fe20000410000 */
[----:B------:R-:W-:Y:S01]  /*c2f0*/  FADD.FTZ R160, R168, R3 ;  /* 0x00000003a8a07221 */ /* 0x000fe20000010000 */
[----:B------:R-:W4:Y:S01]  /*c300*/  MUFU.EX2 R167, R167 ;  /* 0x000000a700a77308 */ /* 0x000f220000000800 */
[-C--:B------:R-:W-:Y:S01]  /*c310*/  FMUL.FTZ R55, R55, R214.reuse ;  /* 0x000000d637377220 */ /* 0x080fe20000410000 */
[----:B------:R-:W-:Y:S01]  /*c320*/  FMUL.FTZ R58, R58, R214 ;  /* 0x000000d63a3a7220 */ /* 0x000fe20000410000 */
[C---:B------:R-:W-:Y:S01]  /*c330*/  FADD.FTZ R3, R169.reuse, R160 ;  /* 0x000000a0a9037221 */ /* 0x040fe20000010000 */
[----:B------:R-:W-:Y:S01]  /*c340*/  F2FP.F16.F32.PACK_AB R160, R169, R168 ;  /* 0x000000a8a9a0723e */ /* 0x000fe200000000ff */
[-C--:B------:R-:W-:Y:S01]  /*c350*/  FMUL.FTZ R59, R59, R214.reuse ;  /* 0x000000d63b3b7220 */ /* 0x080fe20000410000 */
[-C--:B------:R-:W-:Y:S01]  /*c360*/  FMUL.FTZ R62, R62, R214.reuse ;  /* 0x000000d63e3e7220 */ /* 0x080fe20000410000 */
[----:B---3--:R-:W-:Y:S01]  /*c370*/  FADD.FTZ R162, R172, R3 ;  /* 0x00000003aca27221 */ /* 0x008fe20000010000 */
[----:B------:R-:W-:Y:S01]  /*c380*/  MUFU.EX2 R224, R170 ;  /* 0x000000aa00e07308 */ /* 0x000fe20000000800 */
[-C--:B------:R-:W-:Y:S01]  /*c390*/  FMUL.FTZ R63, R63, R214.reuse ;  /* 0x000000d63f3f7220 */ /* 0x080fe20000410000 */
[----:B------:R-:W-:Y:S01]  /*c3a0*/  FMUL.FTZ R66, R66, R214 ;  /* 0x000000d642427220 */ /* 0x000fe20000410000 */
[C---:B------:R-:W-:Y:S01]  /*c3b0*/  FADD.FTZ R3, R173.reuse, R162 ;  /* 0x000000a2ad037221 */ /* 0x040fe20000010000 */
[----:B------:R-:W-:Y:S01]  /*c3c0*/  F2FP.F16.F32.PACK_AB R162, R173, R172 ;  /* 0x000000acada2723e */ /* 0x000fe200000000ff */
[-C--:B------:R-:W-:Y:S01]  /*c3d0*/  FMUL.FTZ R67, R67, R214.reuse ;  /* 0x000000d643437220 */ /* 0x080fe20000410000 */
[-C--:B------:R-:W-:Y:S01]  /*c3e0*/  FMUL.FTZ R70, R70, R214.reuse ;  /* 0x000000d646467220 */ /* 0x080fe20000410000 */
[----:B------:R-:W-:Y:S01]  /*c3f0*/  FADD.FTZ R164, R176, R3 ;  /* 0x00000003b0a47221 */ /* 0x000fe20000010000 */
[----:B0-----:R-:W-:Y:S01]  /*c400*/  FADD.FTZ R3, R159, R0 ;  /* 0x000000009f037221 */ /* 0x001fe20000010000 */
[----:B------:R-:W0:Y:S01]  /*c410*/  MUFU.EX2 R188, R188 ;  /* 0x000000bc00bc7308 */ /* 0x000e220000000800 */
[----:B------:R-:W-:Y:S01]  /*c420*/  FMUL.FTZ R71, R71, R214 ;  /* 0x000000d647477220 */ /* 0x000fe20000410000 */
[C---:B------:R-:W-:Y:S01]  /*c430*/  FADD.FTZ R153, R215.reuse, R164 ;  /* 0x000000a4d7997221 */ /* 0x040fe20000010000 */
[----:B-----5:R-:W-:Y:S01]  /*c440*/  FADD.FTZ R0, R222, R3 ;  /* 0x00000003de007221 */ /* 0x020fe20000010000 */
[----:B------:R-:W-:Y:S01]  /*c450*/  F2FP.F16.F32.PACK_AB R164, R215, R176 ;  /* 0x000000b0d7a4723e */ /* 0x000fe200000000ff */
[-C--:B------:R-:W-:Y:S01]  /*c460*/  FMUL.FTZ R74, R74, R214.reuse ;  /* 0x000000d64a4a7220 */ /* 0x080fe20000410000 */
[----:B-1----:R-:W-:Y:S01]  /*c470*/  FADD.FTZ R166, R180, R153 ;  /* 0x00000099b4a67221 */ /* 0x002fe20000010000 */
[----:B--2---:R-:W-:Y:S01]  /*c480*/  FADD.FTZ R0, R163, R0 ;  /* 0x00000000a3007221 */ /* 0x004fe20000010000 */
[----:B------:R-:W1:Y:S01]  /*c490*/  MUFU.EX2 R171, R171 ;  /* 0x000000ab00ab7308 */ /* 0x000e620000000800 */
[----:B------:R-:W-:Y:S01]  /*c4a0*/  FMUL.FTZ R75, R75, R214 ;  /* 0x000000d64b4b7220 */ /* 0x000fe20000410000 */
[----:B------:R-:W-:Y:S01]  /*c4b0*/  FADD.FTZ R3, R181, R166 ;  /* 0x000000a6b5037221 */ /* 0x000fe20000010000 */
[----:B----4-:R-:W-:Y:S01]  /*c4c0*/  FADD.FTZ R0, R223, R0 ;  /* 0x00000000df007221 */ /* 0x010fe20000010000 */
[----:B------:R-:W-:Y:S01]  /*c4d0*/  F2FP.F16.F32.PACK_AB R166, R181, R180 ;  /* 0x000000b4b5a6723e */ /* 0x000fe200000000ff */
[----:B------:R-:W-:Y:S01]  /*c4e0*/  FMUL.FTZ R78, R78, R214 ;  /* 0x000000d64e4e7220 */ /* 0x000fe20000410000 */
[----:B------:R-:W-:Y:S01]  /*c4f0*/  FADD.FTZ R168, R184, R3 ;  /* 0x00000003b8a87221 */ /* 0x000fe20000010000 */
[----:B------:R-:W-:Y:S01]  /*c500*/  FADD.FTZ R3, R167, R0 ;  /* 0x00000000a7037221 */ /* 0x000fe20000010000 */
[----:B------:R-:W2:Y:S01]  /*c510*/  MUFU.EX2 R192, R192 ;  /* 0x000000c000c07308 */ /* 0x000ea20000000800 */
[----:B0-----:R-:W-:Y:S01]  /*c520*/  F2FP.F16.F32.PACK_AB R170, R220, R188 ;  /* 0x000000bcdcaa723e */ /* 0x001fe200000000ff */
[C---:B------:R-:W-:Y:S01]  /*c530*/  FADD.FTZ R153, R185.reuse, R168 ;  /* 0x000000a8b9997221 */ /* 0x040fe20000010000 */
[----:B------:R-:W-:Y:S01]  /*c540*/  FADD.FTZ R0, R224, R3 ;  /* 0x00000003e0007221 */ /* 0x000fe20000010000 */
[----:B------:R-:W-:Y:S01]  /*c550*/  F2FP.F16.F32.PACK_AB R168, R185, R184 ;  /* 0x000000b8b9a8723e */ /* 0x000fe200000000ff */
[-C--:B------:R-:W-:Y:S01]  /*c560*/  FMUL.FTZ R79, R79, R214.reuse ;  /* 0x000000d64f4f7220 */ /* 0x080fe20000410000 */
[----:B------:R-:W-:Y:S01]  /*c570*/  FADD.FTZ R153, R188, R153 ;  /* 0x00000099bc997221 */ /* 0x000fe20000010000 */
[----:B------:R-:W-:Y:S01]  /*c580*/  FMUL.FTZ R82, R82, R214 ;  /* 0x000000d652527220 */ /* 0x000fe20000410000 */
[----:B------:R-:W0:Y:S01]  /*c590*/  MUFU.EX2 R175, R175 ;  /* 0x000000af00af7308 */ /* 0x000e220000000800 */
[C---:B-1----:R-:W-:Y:S01]  /*c5a0*/  FADD.FTZ R0, R171.reuse, R0 ;  /* 0x00000000ab007221 */ /* 0x042fe20000010000 */
[----:B------:R-:W-:Y:S01]  /*c5b0*/  FADD.FTZ R153, R220, R153 ;  /* 0x00000099dc997221 */ /* 0x000fe20000010000 */
[----:B------:R-:W-:Y:S01]  /*c5c0*/  F2FP.F16.F32.PACK_AB R161, R171, R224 ;  /* 0x000000e0aba1723e */ /* 0x000fe200000000ff */
        /* <DEDUP_REMOVED lines=40> */
[----:B------:R-:W-:Y:S01]  /*c850*/  FMUL.FTZ R139, R139, R214 ;  /* 0x000000d68b8b7220 */ /* 0x000fe20000410000 */
[C---:B------:R-:W-:Y:S01]  /*c860*/  FADD.FTZ R3, R174.reuse, R3 ;  /* 0x00000003ae037221 */ /* 0x040fe20000010000 */
[----:B------:R-:W-:Y:S01]  /*c870*/  F2FP.F16.F32.PACK_AB R174, R174, R196 ;  /* 0x000000c4aeae723e */ /* 0x000fe200000000ff */
        /* <DEDUP_REMOVED lines=8> */
[----:B------:R-:W-:Y:S01]  /*c900*/  FMUL.FTZ R151, R151, R214 ;  /* 0x000000d697977220 */ /* 0x000fe20000410000 */
[----:B------:R-:W1:Y:S01]  /*c910*/  MUFU.EX2 R169, R186 ;  /* 0x000000ba00a97308 */ /* 0x000e620000000800 */
[----:B--2---:R-:W-:Y:S01]  /*c920*/  FADD.FTZ R176, R182, R153 ;  /* 0x00000099b6b07221 */ /* 0x004fe20000010000 */
[----:B------:R-:W-:-:S02]  /*c930*/  F2FP.F16.F32.PACK_AB R153, R155, R197 ;  /* 0x000000c59b99723e */ /* 0x000fc400000000ff */
[----:B------:R-:W-:Y:S02]  /*c940*/  F2FP.F16.F32.PACK_AB R155, R159, R221 ;  /* 0x000000dd9f9b723e */ /* 0x000fe400000000ff */
[----:B------:R-:W-:Y:S02]  /*c950*/  F2FP.F16.F32.PACK_AB R159, R167, R223 ;  /* 0x000000dfa79f723e */ /* 0x000fe400000000ff */
        /* <DEDUP_REMOVED lines=9> */
[----:B0-----:R-:W-:Y:S01]  /*c9f0*/  FADD.FTZ R176, R190, R157 ;  /* 0x0000009dbeb07221 */ /* 0x001fe20000010000 */
[----:B------:R-:W-:-:S06]  /*ca00*/  F2FP.F16.F32.PACK_AB R157, R163, R222 ;  /* 0x000000dea39d723e */ /* 0x000fcc00000000ff */
[----:B------:R-:W0:Y:S01]  /*ca10*/  MUFU.EX2 R0, R195 ;  /* 0x000000c300007308 */ /* 0x000e220000000800 */
[----:B-1----:R-:W-:-:S07]  /*ca20*/  FADD.FTZ R176, R191, R176 ;  /* 0x000000b0bfb07221 */ /* 0x002fce0000010000 */
[----:B------:R-:W1:Y:S01]  /*ca30*/  MUFU.EX2 R198, R198 ;  /* 0x000000c600c67308 */ /* 0x000e620000000800 */
[----:B--2---:R-:W-:-:S07]  /*ca40*/  FADD.FTZ R163, R173, R176 ;  /* 0x000000b0ada37221 */ /* 0x004fce0000010000 */
[----:B------:R-:W2:Y:S01]  /*ca50*/  MUFU.EX2 R199, R199 ;  /* 0x000000c700c77308 */ /* 0x000ea20000000800 */
[C---:B0-----:R-:W-:Y:S01]  /*ca60*/  FADD.FTZ R171, R0.reuse, R163 ;  /* 0x000000a300ab7221 */ /* 0x041fe20000010000 */
[----:B------:R-:W-:Y:S02]  /*ca70*/  F2FP.F16.F32.PACK_AB R163, R175, R219 ;  /* 0x000000dbafa3723e */ /* 0x000fe400000000ff */
[----:B------:R-:W-:Y:S01]  /*ca80*/  F2FP.F16.F32.PACK_AB R173, R0, R173 ;  /* 0x000000ad00ad723e */ /* 0x000fe200000000ff */
[----:B-1----:R-:W-:Y:S01]  /*ca90*/  FADD.FTZ R176, R198, R171 ;  /* 0x000000abc6b07221 */ /* 0x002fe20000010000 */
[----:B------:R-:W-:-:S03]  /*caa0*/  F2FP.F16.F32.PACK_AB R171, R191, R190 ;  /* 0x000000bebfab723e */ /* 0x000fc600000000ff */
[C---:B--2---:R-:W-:Y:S01]  /*cab0*/  FADD.FTZ R0, R199.reuse, R176 ;  /* 0x000000b0c7007221 */ /* 0x044fe20000010000 */
[----:B------:R-:W-:Y:S01]  /*cac0*/  F2FP.F16.F32.PACK_AB R175, R199, R198 ;  /* 0x000000c6c7af723e */ /* 0x000fe200000000ff */
[----:B------:R-:W-:Y:S06]  /*cad0*/  @!P0 BRA `(.L_x_3863) ;  /* 0x0000000000048947 */ /* 0x000fec0003800000 */
[----:B------:R-:W-:Y:S01]  /*cae0*/  BPT.TRAP 0x1 ;  /* 0x000000040000795c */ /* 0x000fe20000300000 */
.L_x_3863:
[----:B------:R0:W1:Y:S01]  /*caf0*/  SYNCS.PHASECHK.TRANS64.TRYWAIT P2, [R21+URZ+0x22850], R20 ;  /* 0x02285014150075a7 */ /* 0x000062000804017f */
[----:B------:R-:W-:Y:S05]  /*cb00*/  @!P0 BRA `(.L_x_3864) ;  /* 0x0000000000048947 */ /* 0x000fea0003800000 */
[----:B------:R-:W-:Y:S01]  /*cb10*/  BPT.TRAP 0x1 ;  /* 0x000000040000795c */ /* 0x000fe20000300000 */
.L_x_3864:
[----:B------:R-:W-:Y:S04]  /*cb20*/  BSSY B0, `(.L_x_3865) ;  /* 0x0000004000007945 */ /* 0x000fe80003800000 */
[----:B-1----:R-:W-:Y:S05]  /*cb30*/  @P2 BRA `(.L_x_3866) ;  /* 0x0000000000082947 */ /* 0x002fea0003800000 */
[----:B------:R-:W1:Y:S02]  /*cb40*/  SYNCS.PHASECHK.TRANS64.TRYWAIT P2, [R21+URZ+0x22850], R20 ;  /* 0x02285014150075a7 */ /* 0x000e64000804017f */
[----:B-1----:R-:W-:Y:S05]  /*cb50*/  @!P2 BRA `(.L_x_3867) ;  /* 0x000000bc00c4a947 */ /* 0x002fea0003800000 */
.L_x_3866:
[----:B------:R-:W-:Y:S05]  /*cb60*/  BSYNC B0 ;  /* 0x0000000000007941 */ /* 0x000fea0003800000 */
.L_x_3865:
[----:B------:R-:W2:Y:S01]  /*cb70*/  S2R R176, SR_TID.X ;  /* 0x0000000000b07919 */ /* 0x000ea20000002100 */
[----:B------:R-:W-:Y:S05]  /*cb80*/  WARPSYNC.ALL ;  /* 0x0000000000007948 */ /* 0x000fea0003800000 */
[----:B------:R-:W-:Y:S01]  /*cb90*/  MOV R179, 0xc00 ;  /* 0x00000c0000b37802 */ /* 0x000fe20000000f00 */
[----:B01----:R-:W-:Y:S01]  /*cba0*/  @!P1 VIADD R21, R21, 0x22860 ;  /* 0x0002286015159836 */ /* 0x003fe20000000000 */
[C---:B------:R-:W-:Y:S01]  /*cbb0*/  ISETP.GT.AND P2, PT, R206.reuse, R207, PT ;  /* 0x000000cfce00720c */ /* 0x040fe20003f44270 */
[----:B------:R-:W-:Y:S02]  /*cbc0*/  VIADD R206, R206, 0xffffffff ;  /* 0xffffffffcece7836 */ /* 0x000fe40000000000 */
[----:B------:R-:W-:Y:S01]  /*cbd0*/  IMAD R178, R22, R179, UR37 ;  /* 0x0000002516b27e24 */ /* 0x000fe2000f8e02b3 */
[----:B------:R-:W-:Y:S01]  /*cbe0*/  @!P1 PRMT R21, RZ, 0x654, R21 ;  /* 0x00000654ff159816 */ /* 0x000fe20000000015 */
[----:B------:R-:W-:-:S02]  /*cbf0*/  IMAD.MOV.U32 R179, RZ, RZ, 0x40000040 ;  /* 0x40000040ffb37424 */ /* 0x000fc400078e00ff */
[----:B------:R-:W-:Y:S01]  /*cc00*/  IMAD.MOV.U32 R219, RZ, RZ, R8 ;  /* 0x000000ffffdb7224 */ /* 0x000fe200078e0008 */
[----:B------:R-:W-:Y:S01]  /*cc10*/  R2UR UR6, R178 ;  /* 0x00000000b20672ca */ /* 0x000fe200000e0000 */
[----:B------:R-:W-:Y:S01]  /*cc20*/  IMAD.MOV.U32 R220, RZ, RZ, R7 ;  /* 0x000000ffffdc7224 */ /* 0x000fe200078e0007 */
[----:B------:R-:W-:Y:S02]  /*cc30*/  R2UR UR7, R179 ;  /* 0x00000000b30772ca */ /* 0x000fe400000e0000 */
[----:B------:R-:W-:Y:S02]  /*cc40*/  MOV R179, 0x40000040 ;  /* 0x4000004000b37802 */ /* 0x000fe40000000f00 */
[----:B--2---:R-:W-:-:S05]  /*cc50*/  SHF.R.U32.HI R176, RZ, 0x7, R176 ;  /* 0x00000007ffb07819 */ /* 0x004fca00000116b0 */
        /* <DEDUP_REMOVED lines=45> */
.L_x_3858:
[----:B------:R-:W-:-:S13]  /*cf30*/  ISETP.GE.AND P2, PT, R206, RZ, PT ;  /* 0x000000ffce00720c */ /* 0x000fda0003f46270 */
[----:B------:R-:W-:Y:S05]  /*cf40*/  @!P2 BRA `(.L_x_3869) ;  /* 0x0000001c00b4a947 */ /* 0x000fea0003800000 */
[----:B------:R-:W-:Y:S01]  /*cf50*/  IMAD.MOV.U32 R202, RZ, RZ, R8 ;  /* 0x000000ffffca7224 */ /* 0x000fe200078e0008 */
[----:B------:R-:W-:-:S07]  /*cf60*/  MOV R207, R7 ;  /* 0x0000000700cf7202 */ /* 0x000fce0000000f00 */
.L_x_3879:
[----:B------:R-:W-:Y:S01]  /*cf70*/  VIADD R22, R22, 0x1 ;  /* 0x0000000116167836 */ /* 0x000fe20000000000 */
[----:B------:R-:W-:Y:S05]  /*cf80*/  YIELD ;  /* 0x0000000000007946 */ /* 0x000fea0003800000 */
[----:B------:R-:W-:-:S04]  /*cf90*/  ISETP.NE.AND P2, PT, R22, 0x2, PT ;  /* 0x000000021600780c */ /* 0x000fc80003f45270 */
[----:B------:R-:W-:Y:S02]  /*cfa0*/  SEL R6, RZ, 0x1, P2 ;  /* 0x00000001ff067807 */ /* 0x000fe40001000000 */
[----:B------:R-:W-:Y:S02]  /*cfb0*/  SEL R22, R22, RZ, P2 ;  /* 0x000000ff16167207 */ /* 0x000fe40001000000 */
[----:B------:R-:W-:Y:S01]  /*cfc0*/  LOP3.LUT R23, R23, R6, RZ, 0x3c, !PT ;  /* 0x0000000617177212 */ /* 0x000fe200078e3cff */
[----:B--2---:R-:W-:Y:S06]  /*cfd0*/  @!P0 BRA `(.L_x_3870) ;  /* 0x0000000000048947 */ /* 0x004fec0003800000 */
[----:B------:R-:W-:Y:S01]  /*cfe0*/  BPT.TRAP 0x1 ;  /* 0x000000040000795c */ /* 0x000fe20000300000 */
.L_x_3870:
[----:B01----:R-:W-:Y:S01]  /*cff0*/  IMAD R20, R22, 0x8, R18 ;  /* 0x0000000816147824 */ /* 0x003fe200078e0212 */
[----:B------:R-:W-:-:S04]  /*d000*/  SHF.L.U32 R21, R23, 0x1f, RZ ;  /* 0x0000001f17157819 */ /* 0x000fc800000006ff */
[----:B------:R0:W1:Y:S01]  /*d010*/  SYNCS.PHASECHK.TRANS64.TRYWAIT P2, [R20+URZ+0x22830], R21 ;  /* 0x02283015140075a7 */ /* 0x000062000804017f */
[----:B------:R-:W-:Y:S05]  /*d020*/  @!P0 BRA `(.L_x_3871) ;  /* 0x0000000000048947 */ /* 0x000fea0003800000 */
[----:B------:R-:W-:Y:S01]  /*d030*/  BPT.TRAP 0x1 ;  /* 0x000000040000795c */ /* 0x000fe20000300000 */
.L_x_3871:
[----:B------:R-:W-:Y:S02]  /*d040*/  IMAD R6, R22, 0x300, R9 ;  /* 0x0000030016067824 */ /* 0x000fe400078e0209 */
[----:B------:R-:W-:Y:S01]  /*d050*/  IMAD.MOV.U32 R7, RZ, RZ, 0x40000040 ;  /* 0x40000040ff077424 */ /* 0x000fe200078e00ff */
[----:B-1----:R-:W-:Y:S06]  /*d060*/  @P2 BRA `(.L_x_3872) ;  /* 0x0000000000082947 */ /* 0x002fec0003800000 */
[----:B------:R-:W1:Y:S02]  /*d070*/  SYNCS.PHASECHK.TRANS64.TRYWAIT P2, [R20+URZ+0x22830], R21 ;  /* 0x02283015140075a7 */ /* 0x000e64000804017f */
[----:B-1----:R-:W-:Y:S05]  /*d080*/  @!P2 BRA `(.L_x_3873) ;  /* 0x000000b8008ca947 */ /* 0x002fea0003800000 */
.L_x_3872:
        /* <DEDUP_REMOVED lines=11> */
[----:B------:R-:W-:-:S02]  /*d140*/  R2UR UR6, R204 ;  /* 0x00000000cc0672ca */ /* 0x000fc400000e0000 */
[----:B------:R-:W-:Y:S01]  /*d150*/  R2UR UR7, R205 ;  /* 0x00000000cd0772ca */ /* 0x000fe200000e0000 */
[----:B------:R-:W-:Y:S01]  /*d160*/  IMAD.MOV.U32 R205, RZ, RZ, 0x40000040 ;  /* 0x40000040ffcd7424 */ /* 0x000fe200078e00ff */
[----:B------:R-:W-:Y:S02]  /*d170*/  R2UR UR4, R14 ;  /* 0x000000000e0472ca */ /* 0x000fe400000e0000 */
[----:B------:R-:W-:Y:S02]  /*d180*/  R2UR UR5, R15 ;  /* 0x000000000f0572ca */ /* 0x000fe400000e0000 */
[C---:B------:R-:W-:Y:S01]  /*d190*/  IADD3 R204, R6.reuse, 0x4, RZ ;  /* 0x0000000406cc7810 */ /* 0x040fe20007ffe0ff */
[----:B------:R-:W-:Y:S01]  /*d1a0*/  VIADD R6, R6, 0x6 ;  /* 0x0000000606067836 */ /* 0x000fe20000000000 */
[----:B--2---:R-:W-:Y:S01]  /*d1b0*/  SHF.R.U32.HI R223, RZ, 0x7, R220 ;  /* 0x00000007ffdf7819 */ /* 0x004fe200000116dc */
        /* <DEDUP_REMOVED lines=44> */
[----:B--2---:R-:W-:-:S05]  /*d480*/  FMNMX.FTZ R215, R214, R7, !PT ;  /* 0x00000007d6d77209 */ /* 0x004fca0007810000 */
[----:B------:R-:W2:Y:S02]  /*d490*/  SHFL.BFLY PT, R6, R215, 0x1, 0x1f ;  /* 0x0c201f00d7067f89 */ /* 0x000ea400000e0000 */
[----:B--2---:R-:W-:Y:S01]  /*d4a0*/  FMNMX.FTZ R7, R215, R6, !PT ;  /* 0x00000006d7077209 */ /* 0x004fe20007810000 */
[----:B------:R-:W-:-:S04]  /*d4b0*/  IMAD.U32 R6, RZ, RZ, UR46 ;  /* 0x0000002eff067e24 */ /* 0x000fc8000f8e00ff */
[----:B------:R-:W-:Y:S01]  /*d4c0*/  FADD.FTZ R205, -R7, R207 ;  /* 0x000000cf07cd7221 */ /* 0x000fe20000010100 */
[----:B------:R-:W-:-:S03]  /*d4d0*/  FMNMX.FTZ R207, R155, R8, !PT ;  /* 0x000000089bcf7209 */ /* 0x000fc60007810000 */
[-C--:B------:R-:W-:Y:S01]  /*d4e0*/  FMUL.FTZ R204, R205, R6.reuse ;  /* 0x00000006cdcc7220 */ /* 0x080fe20000410000 */
[----:B------:R-:W-:Y:S01]  /*d4f0*/  FMNMX.FTZ R8, R158, R207, !PT ;  /* 0x000000cf9e087209 */ /* 0x000fe20007810000 */
[----:B------:R-:W-:-:S03]  /*d500*/  FMUL.FTZ R205, R7, R6 ;  /* 0x0000000607cd7220 */ /* 0x000fc60000410000 */
        /* <DEDUP_REMOVED lines=30> */
[----:B------:R-:W-:Y:S01]  /*d6f0*/  FFMA.FTZ R215, R197, R6, -R205 ;  /* 0x00000006c5d77223 */ /* 0x000fe200000108cd */
[----:B------:R-:W2:Y:S01]  /*d700*/  MUFU.EX2 R204, R204 ;  /* 0x000000cc00cc7308 */ /* 0x000ea20000000800 */
[----:B------:R-:W-:-:S04]  /*d710*/  FMNMX.FTZ R207, R175, R8, !PT ;  /* 0x00000008afcf7209 */ /* 0x000fc80007810000 */
[----:B------:R-:W-:-:S03]  /*d720*/  FMNMX.FTZ R8, R178, R207, !PT ;  /* 0x000000cfb2087209 */ /* 0x000fc60007810000 */
[----:B------:R-:W-:Y:S01]  /*d730*/  MUFU.EX2 R152, R152 ;  /* 0x0000009800987308 */ /* 0x000fe20000000800 */
[----:B------:R-:W-:-:S04]  /*d740*/  FMNMX.FTZ R207, R179, R8, !PT ;  /* 0x00000008b3cf7209 */ /* 0x000fc80007810000 */
[----:B------:R-:W-:-:S03]  /*d750*/  FMNMX.FTZ R8, R182, R207, !PT ;  /* 0x000000cfb6087209 */ /* 0x000fc60007810000 */
[----:B------:R-:W-:Y:S01]  /*d760*/  MUFU.EX2 R153, R153 ;  /* 0x0000009900997308 */ /* 0x000fe20000000800 */
[----:B------:R-:W-:Y:S01]  /*d770*/  FMNMX.FTZ R207, R183, R8, !PT ;  /* 0x00000008b7cf7209 */ /* 0x000fe20007810000 */
[-C--:B--2---:R-:W-:Y:S01]  /*d780*/  FMUL.FTZ R24, R24, R204.reuse ;  /* 0x000000cc18187220 */ /* 0x084fe20000410000 */
[-C--:B------:R-:W-:Y:S01]  /*d790*/  FMUL.FTZ R25, R25, R204.reuse ;  /* 0x000000cc19197220 */ /* 0x080fe20000410000 */
[-C--:B------:R-:W-:Y:S01]  /*d7a0*/  FMUL.FTZ R28, R28, R204.reuse ;  /* 0x000000cc1c1c7220 */ /* 0x080fe20000410000 */
[----:B------:R-:W-:Y:S01]  /*d7b0*/  FMNMX.FTZ R8, R186, R207, !PT ;  /* 0x000000cfba087209 */ /* 0x000fe20007810000 */
[-C--:B------:R-:W-:Y:S01]  /*d7c0*/  FMUL.FTZ R29, R29, R204.reuse ;  /* 0x000000cc1d1d7220 */ /* 0x080fe20000410000 */
[----:B------:R-:W-:Y:S01]  /*d7d0*/  FMUL.FTZ R32, R32, R204 ;  /* 0x000000cc20207220 */ /* 0x000fe20000410000 */
        /* <DEDUP_REMOVED lines=20> */
[----:B------:R-:W-:Y:S01]  /*d920*/  FMUL.FTZ R57, R57, R204 ;  /* 0x000000cc39397220 */ /* 0x000fe20000410000 */
[----:B------:R-:W-:Y:S01]  /*d930*/  FMNMX.FTZ R8, R198, R207, !PT ;  /* 0x000000cfc6087209 */ /* 0x000fe20007810000 */
[----:B------:R-:W-:Y:S01]  /*d940*/  FFMA.FTZ R207, R177, R6, -R205 ;  /* 0x00000006b1cf7223 */ /* 0x000fe200000108cd */
[----:B------:R-:W-:Y:S01]  /*d950*/  FMUL.FTZ R60, R60, R204 ;  /* 0x000000cc3c3c7220 */ /* 0x000fe20000410000 */
[----:B------:R-:W-:Y:S01]  /*d960*/  MUFU.EX2 R161, R161 ;  /* 0x000000a100a17308 */ /* 0x000fe20000000800 */
[----:B------:R-:W-:Y:S01]  /*d970*/  FMNMX.FTZ R8, R199, R8, !PT ;  /* 0x00000008c7087209 */ /* 0x000fe20007810000 */
[-C--:B------:R-:W-:Y:S01]  /*d980*/  FMUL.FTZ R61, R61, R204.reuse ;  /* 0x000000cc3d3d7220 */ /* 0x080fe20000410000 */
[-C--:B------:R-:W-:Y:S01]  /*d990*/  FMUL.FTZ R64, R64, R204.reuse ;  /* 0x000000cc40407220 */ /* 0x080fe20000410000 */
[-C--:B------:R-:W-:Y:S01]  /*d9a0*/  FMUL.FTZ R65, R65, R204.reuse ;  /* 0x000000cc41417220 */ /* 0x080fe20000410000 */
[-C--:B------:R-:W-:Y:S01]  /*d9b0*/  FMUL.FTZ R68, R68, R204.reuse ;  /* 0x000000cc44447220 */ /* 0x080fe20000410000 */
[----:B------:R-:W2:Y:S01]  /*d9c0*/  SHFL.BFLY PT, R214, R8, 0x2, 0x1f ;  /* 0x0c401f0008d67f89 */ /* 0x000ea200000e0000 */
        /* <DEDUP_REMOVED lines=22> */
[----:B------:R-:W-:Y:S01]  /*db30*/  FMUL.FTZ R108, R108, R204 ;  /* 0x000000cc6c6c7220 */ /* 0x000fe20000410000 */
[----:B--2---:R-:W-:Y:S01]  /*db40*/  FMNMX.FTZ R8, R8, R214, !PT ;  /* 0x000000d608087209 */ /* 0x004fe20007810000 */
[-C--:B------:R-:W-:Y:S01]  /*db50*/  FMUL.FTZ R109, R109, R204.reuse ;  /* 0x000000cc6d6d7220 */ /* 0x080fe20000410000 */
[----:B------:R-:W-:Y:S01]  /*db60*/  MUFU.EX2 R169, R169 ;  /* 0x000000a900a97308 */ /* 0x000fe20000000800 */
[-C--:B------:R-:W-:Y:S01]  /*db70*/  FMUL.FTZ R112, R112, R204.reuse ;  /* 0x000000cc70707220 */ /* 0x080fe20000410000 */
[-C--:B------:R-:W-:Y:S01]  /*db80*/  FMUL.FTZ R113, R113, R204.reuse ;  /* 0x000000cc71717220 */ /* 0x080fe20000410000 */
[----:B------:R-:W2:Y:S01]  /*db90*/  SHFL.BFLY PT, R177, R8, 0x1, 0x1f ;  /* 0x0c201f0008b17f89 */ /* 0x000ea200000e0000 */
        /* <DEDUP_REMOVED lines=21> */
[----:B--2---:R-:W-:-:S05]  /*dcf0*/  FMNMX.FTZ R8, R8, R177, !PT ;  /* 0x000000b108087209 */ /* 0x004fca0007810000 */
[CC--:B------:R-:W-:Y:S01]  /*dd00*/  FMUL.FTZ R221, R8.reuse, R6.reuse ;  /* 0x0000000608dd7220 */ /* 0x0c0fe20000410000 */
[----:B------:R-:W-:Y:S01]  /*dd10*/  FADD.FTZ R177, -R8, R202 ;  /* 0x000000ca08b17221 */ /* 0x000fe20000010100 */
[----:B------:R-:W-:Y:S02]  /*dd20*/  MUFU.EX2 R207, R207 ;  /* 0x000000cf00cf7308 */ /* 0x000fe40000000800 */
[-CC-:B------:R-:W-:Y:S01]  /*dd30*/  FFMA.FTZ R205, R154, R6.reuse, -R221.reuse ;  /* 0x000000069acd7223 */ /* 0x180fe200000108dd */
[-C--:B------:R-:W-:Y:S01]  /*dd40*/  FMUL.FTZ R177, R177, R6.reuse ;  /* 0x00000006b1b17220 */ /* 0x080fe20000410000 */
[-CC-:B------:R-:W-:Y:S01]  /*dd50*/  FFMA.FTZ R155, R155, R6.reuse, -R221.reuse ;  /* 0x000000069b9b7223 */ /* 0x180fe200000108dd */
[-CC-:B------:R-:W-:Y:S01]  /*dd60*/  FFMA.FTZ R214, R158, R6.reuse, -R221.reuse ;  /* 0x000000069ed67223 */ /* 0x180fe200000108dd */
[-CC-:B------:R-:W-:Y:S01]  /*dd70*/  FFMA.FTZ R159, R159, R6.reuse, -R221.reuse ;  /* 0x000000069f9f7223 */ /* 0x180fe200000108dd */
[-CC-:B------:R-:W-:Y:S01]  /*dd80*/  FFMA.FTZ R163, R163, R6.reuse, -R221.reuse ;  /* 0x00000006a3a37223 */ /* 0x180fe200000108dd */
[----:B------:R2:W-:Y:S01]  /*dd90*/  MUFU.EX2 R197, R177 ;  /* 0x000000b100c57308 */ /* 0x0005e20000000800 */
[-CC-:B------:R-:W-:Y:S01]  /*dda0*/  FFMA.FTZ R219, R166, R6.reuse, -R221.reuse ;  /* 0x00000006a6db7223 */ /* 0x180fe200000108dd */
[-CC-:B------:R-:W-:Y:S01]  /*ddb0*/  FFMA.FTZ R166, R175, R6.reuse, -R221.reuse ;  /* 0x00000006afa67223 */ /* 0x180fe200000108dd */
[-CC-:B------:R-:W-:Y:S01]  /*ddc0*/  FFMA.FTZ R167, R167, R6.reuse, -R221.reuse ;  /* 0x00000006a7a77223 */ /* 0x180fe200000108dd */
[-CC-:B------:R-:W-:Y:S01]  /*ddd0*/  FFMA.FTZ R222, R170, R6.reuse, -R221.reuse ;  /* 0x00000006aade7223 */ /* 0x180fe200000108dd */
[-CC-:B------:R-:W-:Y:S01]  /*dde0*/  FFMA.FTZ R170, R178, R6.reuse, -R221.reuse ;  /* 0x00000006b2aa7223 */ /* 0x180fe200000108dd */
[-CC-:B------:R-:W-:Y:S01]  /*ddf0*/  FFMA.FTZ R220, R171, R6.reuse, -R221.reuse ;  /* 0x00000006abdc7223 */ /* 0x180fe200000108dd */
[----:B------:R-:W-:Y:S01]  /*de00*/  @!P1 VIADD R154, R20, 0x22840 ;  /* 0x00022840149a9836 */ /* 0x000fe20000000000 */
[----:B------:R-:W3:Y:S01]  /*de10*/  MUFU.EX2 R205, R205 ;  /* 0x000000cd00cd7308 */ /* 0x000ee20000000800 */
[----:B--2---:R-:W-:Y:S01]  /*de20*/  IADD3 R177, -R223, 0xb, RZ ;  /* 0x0000000bdfb17810 */ /* 0x004fe20007ffe1ff */
[-CC-:B------:R-:W-:Y:S01]  /*de30*/  FFMA.FTZ R174, R174, R6.reuse, -R221.reuse ;  /* 0x00000006aeae7223 */ /* 0x180fe200000108dd */
[-CC-:B------:R-:W-:Y:S01]  /*de40*/  FFMA.FTZ R158, R183, R6.reuse, -R221.reuse ;  /* 0x00000006b79e7223 */ /* 0x180fe200000108dd */
[----:B------:R-:W-:Y:S01]  /*de50*/  @!P1 PRMT R154, RZ, 0x654, R154 ;  /* 0x00000654ff9a9816 */ /* 0x000fe2000000009a */
[-CC-:B------:R-:W-:Y:S01]  /*de60*/  FFMA.FTZ R186, R186, R6.reuse, -R221.reuse ;  /* 0x00000006baba7223 */ /* 0x180fe200000108dd */
[----:B------:R2:W-:Y:S06]  /*de70*/  BAR.ARV R177, 0x100 ;  /* 0x000400b10000751d */ /* 0x0005ec0000002000 */
[----:B------:R-:W4:Y:S01]  /*de80*/  MUFU.EX2 R155, R155 ;  /* 0x0000009b009b7308 */ /* 0x000f220000000800 */
[----:B------:R5:W-:Y:S01]  /*de90*/  @!P1 SYNCS.ARRIVE.TRANS64.RED.A1T0 RZ, [R154+URZ], RZ ;  /* 0x000000ff9aff99a7 */ /* 0x000be2000810043f */
[-CC-:B------:R-:W-:Y:S01]  /*dea0*/  FFMA.FTZ R187, R187, R6.reuse, -R221.reuse ;  /* 0x00000006bbbb7223 */ /* 0x180fe200000108dd */
[-CC-:B------:R-:W-:Y:S01]  /*deb0*/  FFMA.FTZ R190, R190, R6.reuse, -R221.reuse ;  /* 0x00000006bebe7223 */ /* 0x180fe200000108dd */
[----:B------:R-:W-:Y:S01]  /*dec0*/  FFMA.FTZ R191, R191, R6, -R221 ;  /* 0x00000006bfbf7223 */ /* 0x000fe200000108dd */
[----:B---3--:R-:W-:Y:S01]  /*ded0*/  FFMA.FTZ R0, R197, R0, R205 ;  /* 0x00000000c5007223 */ /* 0x008fe200000100cd */
[-CC-:B------:R-:W-:Y:S01]  /*dee0*/  FFMA.FTZ R194, R194, R6.reuse, -R221.reuse ;  /* 0x00000006c2c27223 */ /* 0x180fe200000108dd */
[-CC-:B------:R-:W-:Y:S01]  /*def0*/  FFMA.FTZ R195, R195, R6.reuse, -R221.reuse ;  /* 0x00000006c3c37223 */ /* 0x180fe200000108dd */
[----:B------:R-:W3:Y:S01]  /*df00*/  MUFU.EX2 R214, R214 ;  /* 0x000000d600d67308 */ /* 0x000ee20000000800 */
[-CC-:B-----5:R-:W-:Y:S01]  /*df10*/  FFMA.FTZ R154, R179, R6.reuse, -R221.reuse ;  /* 0x00000006b39a7223 */ /* 0x1a0fe200000108dd */
[-CC-:B------:R-:W-:Y:S01]  /*df20*/  FFMA.FTZ R198, R198, R6.reuse, -R221.reuse ;  /* 0x00000006c6c67223 */ /* 0x180fe200000108dd */
[-CC-:B------:R-:W-:Y:S01]  /*df30*/  FFMA.FTZ R199, R199, R6.reuse, -R221.reuse ;  /* 0x00000006c7c77223 */ /* 0x180fe200000108dd */
        /* <DEDUP_REMOVED lines=12> */
[----:B------:R-:W0:Y:S01]  /*e000*/  MUFU.EX2 R159, R159 ;  /* 0x0000009f009f7308 */ /* 0x000e220000000800 */
[-CC-:B-----5:R-:W-:Y:S01]  /*e010*/  FFMA.FTZ R215, R162, R6.reuse, -R221.reuse ;  /* 0x00000006a2d77223 */ /* 0x1a0fe200000108dd */
[----:B------:R-:W-:Y:S01]  /*e020*/  FFMA.FTZ R162, R182, R6, -R221 ;  /* 0x00000006b6a27223 */ /* 0x000fe200000108dd */
[----:B------:R-:W-:Y:S01]  /*e030*/  FFMA.FTZ R182, R204, R3, R152 ;  /* 0x00000003ccb67223 */ /* 0x000fe20000010098 */
[----:B------:R-:W-:Y:S01]  /*e040*/  F2FP.F16.F32.PACK_AB R152, R153, R152 ;  /* 0x000000989998723e */ /* 0x000fe200000000ff */
[-C--:B------:R-:W-:Y:S01]  /*e050*/  FMUL.FTZ R47, R47, R197.reuse ;  /* 0x000000c52f2f7220 */ /* 0x080fe20000410000 */
[-C--:B------:R-:W-:Y:S01]  /*e060*/  FMUL.FTZ R50, R50, R197.reuse ;  /* 0x000000c532327220 */ /* 0x080fe20000410000 */
[----:B------:R-:W-:Y:S01]  /*e070*/  FADD.FTZ R3, R153, R182 ;  /* 0x000000b699037221 */ /* 0x000fe20000010000 */
[----:B------:R-:W5:Y:S01]  /*e080*/  MUFU.EX2 R215, R215 ;  /* 0x000000d700d77308 */ /* 0x000f620000000800 */
[----:B----4-:R-:W-:Y:S01]  /*e090*/  FADD.FTZ R153, R155, R0 ;  /* 0x000000009b997221 */ /* 0x010fe20000010000 */
[-C--:B------:R-:W-:Y:S01]  /*e0a0*/  FMUL.FTZ R51, R51, R197.reuse ;  /* 0x000000c533337220 */ /* 0x080fe20000410000 */
[-C--:B------:R-:W-:Y:S01]  /*e0b0*/  FMUL.FTZ R54, R54, R197.reuse ;  /* 0x000000c536367220 */ /* 0x080fe20000410000 */
[-C--:B------:R-:W-:Y:S01]  /*e0c0*/  FMUL.FTZ R55, R55, R197.reuse ;  /* 0x000000c537377220 */ /* 0x080fe20000410000 */
[----:B---3--:R-:W-:Y:S01]  /*e0d0*/  FADD.FTZ R0, R214, R153 ;  /* 0x00000099d6007221 */ /* 0x008fe20000010000 */
        /* <DEDUP_REMOVED lines=11> */
[----:B-----5:R-:W-:Y:S01]  /*e190*/  FADD.FTZ R0, R215, R0 ;  /* 0x00000000d7007221 */ /* 0x020fe20000010000 */
        /* <DEDUP_REMOVED lines=30> */
[----:B------:R-:W4:Y:S01]  /*e380*/  MUFU.EX2 R220, R220 ;  /* 0x000000dc00dc7308 */ /* 0x000f220000000800 */
[----:B------:R-:W-:Y:S01]  /*e390*/  FADD.FTZ R166, R164, R3 ;  /* 0x00000003a4a67221 */ /* 0x000fe20000010000 */
[----:B---3--:R-:W-:Y:S01]  /*e3a0*/  FADD.FTZ R0, R167, R0 ;  /* 0x00000000a7007221 */ /* 0x008fe20000010000 */
[-C--:B------:R-:W-:Y:S01]  /*e3b0*/  FMUL.FTZ R115, R115, R197.reuse ;  /* 0x000000c573737220 */ /* 0x080fe20000410000 */
[-C--:B------:R-:W-:Y:S01]  /*e3c0*/  FMUL.FTZ R118, R118, R197.reuse ;  /* 0x000000c576767220 */ /* 0x080fe20000410000 */
[----:B------:R-:W-:Y:S01]  /*e3d0*/  FADD.FTZ R3, R165, R166 ;  /* 0x000000a6a5037221 */ /* 0x000fe20000010000 */
        /* <DEDUP_REMOVED lines=19> */
[----:B0-----:R-:W-:Y:S01]  /*e510*/  F2FP.F16.F32.PACK_AB R154, R157, R156 ;  /* 0x0000009c9d9a723e */ /* 0x001fe200000000ff */
[----:B---3--:R-:W-:Y:S01]  /*e520*/  FADD.FTZ R153, R175, R0 ;  /* 0x00000000af997221 */ /* 0x008fe20000010000 */
[----:B------:R-:W-:Y:S01]  /*e530*/  F2FP.F16.F32.PACK_AB R156, R161, R160 ;  /* 0x000000a0a19c723e */ /* 0x000fe200000000ff */
[----:B------:R-:W-:Y:S01]  /*e540*/  FADD.FTZ R160, R168, R3 ;  /* 0x00000003a8a07221 */ /* 0x000fe20000010000 */
[----:B------:R-:W-:Y:S01]  /*e550*/  F2FP.F16.F32.PACK_AB R161, R220, R171 ;  /* 0x000000abdca1723e */ /* 0x000fe200000000ff */
[C---:B------:R-:W-:Y:S01]  /*e560*/  FADD.FTZ R0, R178.reuse, R153 ;  /* 0x00000099b2007221 */ /* 0x040fe20000010000 */
[----:B------:R-:W-:Y:S01]  /*e570*/  F2FP.F16.F32.PACK_AB R157, R163, R215 ;  /* 0x000000d7a39d723e */ /* 0x000fe200000000ff */
[C---:B------:R-:W-:Y:S01]  /*e580*/  FADD.FTZ R3, R169.reuse, R160 ;  /* 0x000000a0a9037221 */ /* 0x040fe20000010000 */
[----:B------:R0:W-:Y:S01]  /*e590*/  MUFU.EX2 R204, R158 ;  /* 0x0000009e00cc7308 */ /* 0x0001e20000000800 */
[----:B------:R-:W-:Y:S01]  /*e5a0*/  F2FP.F16.F32.PACK_AB R160, R169, R168 ;  /* 0x000000a8a9a0723e */ /* 0x000fe200000000ff */
[----:B------:R-:W-:Y:S01]  /*e5b0*/  FMUL.FTZ R147, R147, R197 ;  /* 0x000000c593937220 */ /* 0x000fe20000410000 */
[----:B------:R-:W-:Y:S01]  /*e5c0*/  F2FP.F16.F32.PACK_AB R163, R178, R175 ;  /* 0x000000afb2a3723e */ /* 0x000fe200000000ff */
[-C--:B------:R-:W-:Y:S01]  /*e5d0*/  FMUL.FTZ R150, R150, R197.reuse ;  /* 0x000000c596967220 */ /* 0x080fe20000410000 */
[----:B------:R-:W-:-:S03]  /*e5e0*/  FMUL.FTZ R151, R151, R197 ;  /* 0x000000c597977220 */ /* 0x000fc60000410000 */
[----:B------:R-:W3:Y:S01]  /*e5f0*/  MUFU.EX2 R180, R180 ;  /* 0x000000b400b47308 */ /* 0x000ee20000000800 */
[----:B0-----:R-:W-:Y:S01]  /*e600*/  F2FP.F16.F32.PACK_AB R158, R165, R164 ;  /* 0x000000a4a59e723e */ /* 0x001fe200000000ff */
[----:B------:R-:W-:Y:S01]  /*e610*/  FADD.FTZ R164, R172, R3 ;  /* 0x00000003aca47221 */ /* 0x000fe20000010000 */
[----:B----4-:R-:W-:-:S03]  /*e620*/  FADD.FTZ R153, R179, R0 ;  /* 0x00000000b3997221 */ /* 0x010fc60000010000 */
[----:B------:R-:W-:Y:S01]  /*e630*/  FADD.FTZ R3, R173, R164 ;  /* 0x000000a4ad037221 */ /* 0x000fe20000010000 */
[----:B------:R-:W-:Y:S01]  /*e640*/  FADD.FTZ R0, R182, R153 ;  /* 0x00000099b6007221 */ /* 0x000fe20000010000 */
[----:B------:R0:W4:Y:S02]  /*e650*/  MUFU.EX2 R183, R162 ;  /* 0x000000a200b77308 */ /* 0x0001240000000800 */
[----:B------:R-:W-:-:S04]  /*e660*/  FADD.FTZ R164, R176, R3 ;  /* 0x00000003b0a47221 */ /* 0x000fc80000010000 */
[C---:B------:R-:W-:Y:S01]  /*e670*/  FADD.FTZ R3, R207.reuse, R164 ;  /* 0x000000a4cf037221 */ /* 0x040fe20000010000 */
[----:B------:R-:W-:Y:S01]  /*e680*/  F2FP.F16.F32.PACK_AB R164, R207, R176 ;  /* 0x000000b0cfa4723e */ /* 0x000fe200000000ff */
[----:B------:R-:W5:Y:S01]  /*e690*/  MUFU.EX2 R181, R181 ;  /* 0x000000b500b57308 */ /* 0x000f620000000800 */
[----:B0-----:R-:W-:Y:S01]  /*e6a0*/  F2FP.F16.F32.PACK_AB R162, R173, R172 ;  /* 0x000000acada2723e */ /* 0x001fe200000000ff */
[----:B---3--:R-:W-:-:S06]  /*e6b0*/  FADD.FTZ R166, R180, R3 ;  /* 0x00000003b4a67221 */ /* 0x008fcc0000010000 */
[----:B------:R-:W0:Y:S01]  /*e6c0*/  MUFU.EX2 R184, R184 ;  /* 0x000000b800b87308 */ /* 0x000e220000000800 */
[----:B----4-:R-:W-:-:S04]  /*e6d0*/  FADD.FTZ R153, R183, R0 ;  /* 0x00000000b7997221 */ /* 0x010fc80000010000 */
[----:B------:R-:W-:-:S03]  /*e6e0*/  FADD.FTZ R153, R204, R153 ;  /* 0x00000099cc997221 */ /* 0x000fc60000010000 */
[----:B------:R-:W3:Y:S01]  /*e6f0*/  MUFU.EX2 R186, R186 ;  /* 0x000000ba00ba7308 */ /* 0x000ee20000000800 */
[C---:B-----5:R-:W-:Y:S01]  /*e700*/  FADD.FTZ R3, R181.reuse, R166 ;  /* 0x000000a6b5037221 */ /* 0x060fe20000010000 */
[----:B------:R-:W-:-:S06]  /*e710*/  F2FP.F16.F32.PACK_AB R166, R181, R180 ;  /* 0x000000b4b5a6723e */ /* 0x000fcc00000000ff */
[----:B------:R-:W4:Y:S01]  /*e720*/  MUFU.EX2 R185, R185 ;  /* 0x000000b900b97308 */ /* 0x000f220000000800 */
[----:B0-----:R-:W-:-:S07]  /*e730*/  FADD.FTZ R168, R184, R3 ;  /* 0x00000003b8a87221 */ /* 0x001fce0000010000 */
[----:B------:R-:W0:Y:S01]  /*e740*/  MUFU.EX2 R169, R187 ;  /* 0x000000bb00a97308 */ /* 0x000e220000000800 */
[----:B---3--:R-:W-:-:S07]  /*e750*/  FADD.FTZ R0, R186, R153 ;  /* 0x00000099ba007221 */ /* 0x008fce0000010000 */
[----:B------:R-:W3:Y:S01]  /*e760*/  MUFU.EX2 R188, R188 ;  /* 0x000000bc00bc7308 */ /* 0x000ee20000000800 */
[C---:B----4-:R-:W-:Y:S01]  /*e770*/  FADD.FTZ R3, R185.reuse, R168 ;  /* 0x000000a8b9037221 */ /* 0x050fe20000010000 */
[----:B------:R-:W-:-:S06]  /*e780*/  F2FP.F16.F32.PACK_AB R168, R185, R184 ;  /* 0x000000b8b9a8723e */ /* 0x000fcc00000000ff */
[----:B------:R-:W4:Y:S01]  /*e790*/  MUFU.EX2 R190, R190 ;  /* 0x000000be00be7308 */ /* 0x000f220000000800 */
[C---:B0-----:R-:W-:Y:S01]  /*e7a0*/  FADD.FTZ R153, R169.reuse, R0 ;  /* 0x00000000a9997221 */ /* 0x041fe20000010000 */
[----:B------:R-:W-:-:S06]  /*e7b0*/  F2FP.F16.F32.PACK_AB R169, R169, R186 ;  /* 0x000000baa9a9723e */ /* 0x000fcc00000000ff */
[----:B------:R-:W0:Y:S01]  /*e7c0*/  MUFU.EX2 R189, R189 ;  /* 0x000000bd00bd7308 */ /* 0x000e220000000800 */
[----:B---3--:R-:W-:-:S07]  /*e7d0*/  FADD.FTZ R170, R188, R3 ;  /* 0x00000003bcaa7221 */ /* 0x008fce0000010000 */
[----:B------:R-:W3:Y:S01]  /*e7e0*/  MUFU.EX2 R191, R191 ;  /* 0x000000bf00bf7308 */ /* 0x000ee20000000800 */
[----:B----4-:R-:W-:Y:S01]  /*e7f0*/  FADD.FTZ R0, R190, R153 ;  /* 0x00000099be007221 */ /* 0x010fe20000010000 */
[----:B------:R-:W-:Y:S02]  /*e800*/  F2FP.F16.F32.PACK_AB R153, R155, R205 ;  /* 0x000000cd9b99723e */ /* 0x000fe400000000ff */
[----:B------:R-:W-:Y:S02]  /*e810*/  F2FP.F16.F32.PACK_AB R155, R159, R214 ;  /* 0x000000d69f9b723e */ /* 0x000fe400000000ff */
[----:B------:R-:W-:Y:S02]  /*e820*/  F2FP.F16.F32.PACK_AB R159, R167, R219 ;  /* 0x000000dba79f723e */ /* 0x000fe400000000ff */
[----:B------:R-:W4:Y:S01]  /*e830*/  MUFU.EX2 R192, R192 ;  /* 0x000000c000c07308 */ /* 0x000f220000000800 */
[C---:B0-----:R-:W-:Y:S01]  /*e840*/  FADD.FTZ R3, R189.reuse, R170 ;  /* 0x000000aabd037221 */ /* 0x041fe20000010000 */
[----:B------:R-:W-:-:S02]  /*e850*/  F2FP.F16.F32.PACK_AB R170, R189, R188 ;  /* 0x000000bcbdaa723e */ /* 0x000fc400000000ff */
[----:B------:R-:W-:-:S04]  /*e860*/  F2FP.F16.F32.PACK_AB R167, R204, R183 ;  /* 0x000000b7cca7723e */ /* 0x000fc800000000ff */
[----:B------:R-:W0:Y:S01]  /*e870*/  MUFU.EX2 R173, R194 ;  /* 0x000000c200ad7308 */ /* 0x000e220000000800 */
[----:B---3--:R-:W-:-:S07]  /*e880*/  FADD.FTZ R0, R191, R0 ;  /* 0x00000000bf007221 */ /* 0x008fce0000010000 */
[----:B------:R-:W3:Y:S01]  /*e890*/  MUFU.EX2 R193, R193 ;  /* 0x000000c100c17308 */ /* 0x000ee20000000800 */
[----:B----4-:R-:W-:-:S07]  /*e8a0*/  FADD.FTZ R172, R192, R3 ;  /* 0x00000003c0ac7221 */ /* 0x010fce0000010000 */
[----:B------:R-:W4:Y:S01]  /*e8b0*/  MUFU.EX2 R176, R195 ;  /* 0x000000c300b07308 */ /* 0x000f220000000800 */
[----:B0-----:R-:W-:-:S07]  /*e8c0*/  FADD.FTZ R165, R173, R0 ;  /* 0x00000000ada57221 */ /* 0x001fce0000010000 */
[----:B------:R-:W0:Y:S01]  /*e8d0*/  MUFU.EX2 R196, R196 ;  /* 0x000000c400c47308 */ /* 0x000e220000000800 */
[C---:B---3--:R-:W-:Y:S01]  /*e8e0*/  FADD.FTZ R3, R193.reuse, R172 ;  /* 0x000000acc1037221 */ /* 0x048fe20000010000 */
[----:B------:R-:W-:-:S06]  /*e8f0*/  F2FP.F16.F32.PACK_AB R172, R193, R192 ;  /* 0x000000c0c1ac723e */ /* 0x000fcc00000000ff */
[----:B------:R-:W3:Y:S01]  /*e900*/  MUFU.EX2 R198, R198 ;  /* 0x000000c600c67308 */ /* 0x000ee20000000800 */
[----:B----4-:R-:W-:Y:S01]  /*e910*/  FADD.FTZ R171, R176, R165 ;  /* 0x000000a5b0ab7221 */ /* 0x010fe20000010000 */
[----:B------:R-:W-:Y:S02]  /*e920*/  F2FP.F16.F32.PACK_AB R165, R182, R179 ;  /* 0x000000b3b6a5723e */ /* 0x000fe400000000ff */
[----:B------:R-:W-:-:S04]  /*e930*/  F2FP.F16.F32.PACK_AB R173, R176, R173 ;  /* 0x000000adb0ad723e */ /* 0x000fc800000000ff */
[----:B------:R-:W4:Y:S01]  /*e940*/  MUFU.EX2 R199, R199 ;  /* 0x000000c700c77308 */ /* 0x000f220000000800 */
[----:B0-----:R-:W-:Y:S01]  /*e950*/  FADD.FTZ R3, R196, R3 ;  /* 0x00000003c4037221 */ /* 0x001fe20000010000 */
[----:B------:R-:W-:-:S03]  /*e960*/  F2FP.F16.F32.PACK_AB R174, R202, R196 ;  /* 0x000000c4caae723e */ /* 0x000fc600000000ff */
[----:B------:R-:W-:Y:S01]  /*e970*/  FADD.FTZ R3, R202, R3 ;  /* 0x00000003ca037221 */ /* 0x000fe20000010000 */
[----:B---3--:R-:W-:Y:S01]  /*e980*/  FADD.FTZ R0, R198, R171 ;  /* 0x000000abc6007221 */ /* 0x008fe20000010000 */
[----:B------:R-:W-:-:S03]  /*e990*/  F2FP.F16.F32.PACK_AB R171, R191, R190 ;  /* 0x000000bebfab723e */ /* 0x000fc600000000ff */
[C---:B----4-:R-:W-:Y:S01]  /*e9a0*/  FADD.FTZ R0, R199.reuse, R0 ;  /* 0x00000000c7007221 */ /* 0x050fe20000010000 */
[----:B------:R-:W-:Y:S01]  /*e9b0*/  F2FP.F16.F32.PACK_AB R175, R199, R198 ;  /* 0x000000c6c7af723e */ /* 0x000fe200000000ff */
[----:B--2---:R-:W-:Y:S06]  /*e9c0*/  @!P0 BRA `(.L_x_3874) ;  /* 0x0000000000048947 */ /* 0x004fec0003800000 */
[----:B------:R-:W-:Y:S01]  /*e9d0*/  BPT.TRAP 0x1 ;  /* 0x000000040000795c */ /* 0x000fe20000300000 */
.L_x_3874:
[----:B------:R0:W2:Y:S01]  /*e9e0*/  SYNCS.PHASECHK.TRANS64.TRYWAIT P2, [R20+URZ+0x22850], R21 ;  /* 0x02285015140075a7 */ /* 0x0000a2000804017f */
[----:B------:R-:W-:Y:S05]  /*e9f0*/  @!P0 BRA `(.L_x_3875) ;  /* 0x0000000000048947 */ /* 0x000fea0003800000 */
[----:B------:R-:W-:Y:S01]  /*ea00*/  BPT.TRAP 0x1 ;  /* 0x000000040000795c */ /* 0x000fe20000300000 */
.L_x_3875:
[----:B------:R-:W-:Y:S04]  /*ea10*/  BSSY B0, `(.L_x_3876) ;  /* 0x0000004000007945 */ /* 0x000fe80003800000 */
[----:B--2---:R-:W-:Y:S05]  /*ea20*/  @P2 BRA `(.L_x_3877) ;  /* 0x0000000000082947 */ /* 0x004fea0003800000 */
[----:B------:R-:W2:Y:S02]  /*ea30*/  SYNCS.PHASECHK.TRANS64.TRYWAIT P2, [R20+URZ+0x22850], R21 ;  /* 0x02285015140075a7 */ /* 0x000ea4000804017f */
[----:B--2---:R-:W-:Y:S05]  /*ea40*/  @!P2 BRA `(.L_x_3878) ;  /* 0x000000a00030a947 */ /* 0x004fea0003800000 */
.L_x_3877:
[----:B------:R-:W-:Y:S05]  /*ea50*/  BSYNC B0 ;  /* 0x0000000000007941 */ /* 0x000fea0003800000 */
.L_x_3876:
[----:B------:R-:W3:Y:S01]  /*ea60*/  S2R R176, SR_TID.X ;  /* 0x0000000000b07919 */ /* 0x000ee20000002100 */
[----:B------:R-:W-:Y:S05]  /*ea70*/  WARPSYNC.ALL ;  /* 0x0000000000007948 */ /* 0x000fea0003800000 */
[----:B------:R-:W-:Y:S01]  /*ea80*/  MOV R179, 0xc00 ;  /* 0x00000c0000b37802 */ /* 0x000fe20000000f00 */
[----:B012---:R-:W-:Y:S01]  /*ea90*/  @!P1 VIADD R20, R20, 0x22860 ;  /* 0x0002286014149836 */ /* 0x007fe20000000000 */
[C---:B------:R-:W-:Y:S01]  /*eaa0*/  ISETP.GT.AND P2, PT, R206.reuse, RZ, PT ;  /* 0x000000ffce00720c */ /* 0x040fe20003f44270 */
        /* <DEDUP_REMOVED lines=55> */
.L_x_3869:
[----:B------:R-:W-:Y:S05]  /*ee20*/  WARPSYNC.ALL ;  /* 0x0000000000007948 */ /* 0x000fea0003800000 */
[----:B------:R-:W3:Y:S01]  /*ee30*/  SHFL.BFLY PT, R4, R3, 0x2, 0x1f ;  /* 0x0c401f0003047f89 */ /* 0x000ee200000e0000 */
[----:B------:R-:W-:Y:S01]  /*ee40*/  IADD3 R22, R22, 0x1, RZ ;  /* 0x0000000116167810 */ /* 0x000fe20007ffe0ff */
[----:B------:R-:W-:Y:S01]  /*ee50*/  VIADD R227, R227, 0x1 ;  /* 0x00000001e3e37836 */ /* 0x000fe20000000000 */
[----:B------:R4:W-:Y:S08]  /*ee60*/  BAR.ARV R177, 0x100 ;  /* 0x000400b10000751d */ /* 0x0009f00000002000 */
[----:B------:R-:W-:Y:S06]  /*ee70*/  BAR.ARV 0x8, 0x120 ;  /* 0x0204800000007b1d */ /* 0x000fec0000002000 */
[----:B------:R-:W-:Y:S01]  /*ee80*/  ISETP.NE.AND P0, PT, R22, 0x2, PT ;  /* 0x000000021600780c */ /* 0x000fe20003f05270 */
[----:B------:R-:W5:Y:S01]  /*ee90*/  SHFL.BFLY PT, R9, R0, 0x2, 0x1f ;  /* 0x0c401f0000097f89 */ /* 0x000f6200000e0000 */
[----:B------:R-:W-:-:S02]  /*eea0*/  PLOP3.LUT P1, PT, PT, PT, PT, 0x8, 0x0 ;  /* 0x000000000000781c */ /* 0x000fc40003f2e170 */
[----:B------:R-:W-:Y:S01]  /*eeb0*/  SEL R22, R22, RZ, P0 ;  /* 0x000000ff16167207 */ /* 0x000fe20000000000 */
[----:B---3--:R-:W-:Y:S01]  /*eec0*/  FADD.FTZ R10, R4, R3 ;  /* 0x00000003040a7221 */ /* 0x008fe20000010000 */
[----:B------:R-:W-:Y:S02]  /*eed0*/  IMAD.MOV.U32 R4, RZ, RZ, RZ ;  /* 0x000000ffff047224 */ /* 0x000fe400078e00ff */
[----:B------:R-:W-:Y:S02]  /*eee0*/  IMAD.MOV.U32 R3, RZ, RZ, -0x800000 ;  /* 0xff800000ff037424 */ /* 0x000fe400078e00ff */
[----:B------:R-:W3:Y:S01]  /*eef0*/  SHFL.BFLY PT, R5, R10, 0x1, 0x1f ;  /* 0x0c201f000a057f89 */ /* 0x000ee200000e0000 */
[----:B-----5:R-:W-:Y:S01]  /*ef00*/  FADD.FTZ R11, R9, R0 ;  /* 0x00000000090b7221 */ /* 0x020fe20000010000 */
[----:B------:R-:W-:-:S04]  /*ef10*/  IMAD.MOV.U32 R0, RZ, RZ, RZ ;  /* 0x000000ffff007224 */ /* 0x000fc800078e00ff */
[----:B------:R-:W5:Y:S01]  /*ef20*/  SHFL.BFLY PT, R12, R11, 0x1, 0x1f ;  /* 0x0c201f000b0c7f89 */ /* 0x000f6200000e0000 */
[----:B---3--:R-:W-:Y:S01]  /*ef30*/  FADD.FTZ R5, R10, R5 ;  /* 0x000000050a057221 */ /* 0x008fe20000010000 */
[----:B------:R-:W-:-:S04]  /*ef40*/  SEL R10, RZ, 0x1, P0 ;  /* 0x00000001ff0a7807 */ /* 0x000fc80000000000 */
[----:B------:R-:W-:Y:S02]  /*ef50*/  FSETP.NE.FTZ.AND P2, PT, R5, RZ, PT ;  /* 0x000000ff0500720b */ /* 0x000fe40003f55000 */
[----:B------:R-:W-:-:S11]  /*ef60*/  LOP3.LUT R23, R23, R10, RZ, 0x3c, !PT ;  /* 0x0000000a17177212 */ /* 0x000fd600078e3cff */
        /* <DEDUP_REMOVED lines=8> */
[----:B------:R-:W3:Y:S01]  /*eff0*/  @P3 MUFU.LG2 R14, R9 ;  /* 0x00000009000e3308 */ /* 0x000ee20000000c00 */
[----:B------:R-:W-:Y:S01]  /*f000*/  @P3 FMUL.FTZ R11, R6, 0.69314718246459960938 ;  /* 0x3f317218060b3820 */ /* 0x000fe20000410000 */
[-C--:B------:R-:W-:Y:S01]  /*f010*/  FMUL.FTZ R25, R25, R4.reuse ;  /* 0x0000000419197220 */ /* 0x080fe20000410000 */
[-C--:B------:R-:W-:Y:S01]  /*f020*/  FMUL.FTZ R28, R28, R4.reuse ;  /* 0x000000041c1c7220 */ /* 0x080fe20000410000 */
[-C--:B------:R-:W-:Y:S01]  /*f030*/  FMUL.FTZ R29, R29, R4.reuse ;  /* 0x000000041d1d7220 */ /* 0x080fe20000410000 */
[----:B-----5:R-:W-:Y:S01]  /*f040*/  @P2 FMUL.FTZ R13, R12, 0.69314718246459960938 ;  /* 0x3f3172180c0d2820 */ /* 0x020fe20000410000 */
[-C--:B------:R-:W-:Y:S01]  /*f050*/  FMUL.FTZ R32, R32, R4.reuse ;  /* 0x0000000420207220 */ /* 0x080fe20000410000 */
[-C--:B------:R-:W-:Y:S01]  /*f060*/  FMUL.FTZ R33, R33, R4.reuse ;  /* 0x0000000421217220 */ /* 0x080fe20000410000 */
[----:B------:R-:W5:Y:S01]  /*f070*/  @P3 MUFU.RCP R0, R9 ;  /* 0x0000000900003308 */ /* 0x000f620000001000 */
        /* <DEDUP_REMOVED lines=15> */
[----:B------:R-:W-:Y:S01]  /*f170*/  FMUL.FTZ R64, R64, R4 ;  /* 0x0000000440407220 */ /* 0x000fe20000410000 */
[-C--:B-----5:R-:W-:Y:S01]  /*f180*/  FMUL.FTZ R68, R35, R0.reuse ;  /* 0x0000000023447220 */ /* 0x0a0fe20000410000 */
        /* <DEDUP_REMOVED lines=106> */
[----:B----4-:R-:W-:-:S07]  /*f830*/  @P3 FFMA.FTZ R3, R11, R8, R14 ;  /* 0x000000080b033223 */ /* 0x010fce000001000e */
.L_x_3803:
[----:B------:R-:W-:Y:S05]  /*f840*/  WARPSYNC.ALL ;  /* 0x0000000000007948 */ /* 0x000fea0003800000 */
[----:B------:R-:W3:Y:S08]  /*f850*/  S2UR UR5, SR_CgaCtaId ;  /* 0x00000000000579c3 */ /* 0x000ef00000008800 */
[----:B------:R-:W-:Y:S06]  /*f860*/  BAR.SYNC.DEFER_BLOCKING 0x5, 0x120 ;  /* 0x0144800000007b1d */ /* 0x000fec0000010000 */
[----:B------:R-:W-:Y:S01]  /*f870*/  UMOV UR4, 0x400 ;  /* 0x0000040000047882 */ /* 0x000fe20000000000 */
[----:B------:R-:W-:Y:S01]  /*f880*/  BSSY B0, `(.L_x_3880) ;  /* 0x0000292000007945 */ /* 0x000fe20003800000 */
[----:B---3--:R-:W-:-:S06]  /*f890*/  ULEA UR4, UR5, UR4, 0x18 ;  /* 0x0000000405047291 */ /* 0x008fcc000f8ec03f */
[----:B------:R-:W-:-:S05]  /*f8a0*/  IMAD.U32 R18, RZ, RZ, UR4 ;  /* 0x00000004ff127e24 */ /* 0x000fca000f8e00ff */
[----:B------:R3:W4:Y:S01]  /*f8b0*/  LDS.128 R204, [R18+0x228d0] ;  /* 0x0228d00012cc7984 */ /* 0x0007220000000c00 */
[----:B------:R-:W-:Y:S06]  /*f8c0*/  BAR.ARV 0x4, 0x120 ;  /* 0x0104800000007b1d */ /* 0x000fec0000002000 */
[----:B------:R-:W-:Y:S05]  /*f8d0*/  @P1 BRA `(.L_x_3881) ;  /* 0x0000001c004c1947 */ /* 0x000fea0003800000 */
[----:B------:R-:W0:Y:S01]  /*f8e0*/  S2R R7, SR_SWINHI ;  /* 0x0000000000077919 */ /* 0x000e220000002f00 */
        /* <DEDUP_REMOVED lines=24> */
[C---:B------:R-:W-:Y:S02]  /*fa70*/  IADD3 R175, P2, R130.reuse, 0x40, RZ ;  /* 0x0000004082af7810 */ /* 0x040fe40007f5e0ff */
[----:B------:R-:W-:-:S02]  /*fa80*/  IADD3 R177, P3, R130, 0x60, RZ ;  /* 0x0000006082b17810 */ /* 0x000fc40007f7e0ff */
[----:B-12---:R-:W-:Y:S01]  /*fa90*/  LOP3.LUT R20, R151, 0x380, RZ, 0xc0, !PT ;  /* 0x0000038097147812 */ /* 0x006fe200078ec0ff */
[--C-:B-----5:R-:W-:Y:S01]  /*faa0*/  IMAD.X R31, RZ, RZ, R131.reuse, P2 ;  /* 0x000000ffff1f7224 */ /* 0x120fe200010e0683 */
[----:B------:R-:W-:Y:S01]  /*fab0*/  LOP3.LUT R30, R175, 0x380, RZ, 0xc0, !PT ;  /* 0x00000380af1e7812 */ /* 0x000fe200078ec0ff */
[--C-:B------:R-:W-:Y:S01]  /*fac0*/  IMAD.X R87, RZ, RZ, R131.reuse, P3 ;  /* 0x000000ffff577224 */ /* 0x100fe200018e0683 */
[----:B------:R-:W-:Y:S02]  /*fad0*/  IADD3 R179, P4, R130, 0x4000, RZ ;  /* 0x0000400082b37810 */ /* 0x000fe40007f9e0ff */
[----:B------:R-:W-:Y:S02]  /*fae0*/  SHF.R.U64 R20, R20, 0x3, RZ ;  /* 0x0000000314147819 */ /* 0x000fe400000012ff */
[----:B------:R-:W-:Y:S01]  /*faf0*/  IADD3 R106, P2, R130, 0x8000, RZ ;  /* 0x00008000826a7810 */ /* 0x000fe20007f5e0ff */
[----:B------:R-:W-:Y:S01]  /*fb00*/  IMAD.X R91, RZ, RZ, R131, P4 ;  /* 0x000000ffff5b7224 */ /* 0x000fe200020e0683 */
[----:B------:R-:W-:-:S02]  /*fb10*/  LOP3.LUT R86, R177, 0x380, RZ, 0xc0, !PT ;  /* 0x00000380b1567812 */ /* 0x000fc400078ec0ff */
[----:B------:R-:W-:Y:S01]  /*fb20*/  SHF.R.U64 R30, R30, 0x3, RZ ;  /* 0x000000031e1e7819 */ /* 0x000fe200000012ff */
[--C-:B------:R-:W-:Y:S01]  /*fb30*/  IMAD.X R107, RZ, RZ, R131.reuse, P2 ;  /* 0x000000ffff6b7224 */ /* 0x100fe200010e0683 */
[----:B------:R-:W-:Y:S02]  /*fb40*/  IADD3 R110, P3, R130, 0x8020, RZ ;  /* 0x00008020826e7810 */ /* 0x000fe40007f7e0ff */
[----:B------:R-:W-:Y:S02]  /*fb50*/  IADD3.X R21, RZ, R131, RZ, P1, !PT ;  /* 0x00000083ff157210 */ /* 0x000fe40000ffe4ff */
[----:B------:R-:W-:Y:S01]  /*fb60*/  LOP3.LUT R20, R20, R151, RZ, 0x3c, !PT ;  /* 0x0000009714147212 */ /* 0x000fe200078e3cff */
[----:B------:R-:W-:Y:S01]  /*fb70*/  IMAD.X R111, RZ, RZ, R131, P3 ;  /* 0x000000ffff6f7224 */ /* 0x000fe200018e0683 */
[----:B------:R-:W-:Y:S02]  /*fb80*/  IADD3 R185, P1, R130, 0x4060, RZ ;  /* 0x0000406082b97810 */ /* 0x000fe40007f3e0ff */
[----:B------:R-:W-:-:S02]  /*fb90*/  SHF.R.U64 R86, R86, 0x3, RZ ;  /* 0x0000000356567819 */ /* 0x000fc400000012ff */
[----:B------:R-:W-:Y:S02]  /*fba0*/  LOP3.LUT R30, R30, R175, RZ, 0x3c, !PT ;  /* 0x000000af1e1e7212 */ /* 0x000fe400078e3cff */
[----:B------:R-:W-:Y:S02]  /*fbb0*/  LOP3.LUT R151, R106, 0x380, RZ, 0xc0, !PT ;  /* 0x000003806a977812 */ /* 0x000fe400078ec0ff */
[----:B------:R-:W-:Y:S02]  /*fbc0*/  IADD3 R114, P4, R130, 0x8040, RZ ;  /* 0x0000804082727810 */ /* 0x000fe40007f9e0ff */
[----:B------:R-:W-:Y:S02]  /*fbd0*/  LOP3.LUT R175, R110, 0x380, RZ, 0xc0, !PT ;  /* 0x000003806eaf7812 */ /* 0x000fe400078ec0ff */
[----:B------:R-:W-:Y:S01]  /*fbe0*/  IADD3.X R103, RZ, R131, RZ, P1, !PT ;  /* 0x00000083ff677210 */ /* 0x000fe20000ffe4ff */
[----:B------:R-:W-:Y:S01]  /*fbf0*/  IMAD.X R115, RZ, RZ, R131, P4 ;  /* 0x000000ffff737224 */ /* 0x000fe200020e0683 */
[----:B------:R-:W-:-:S02]  /*fc00*/  LOP3.LUT R86, R86, R177, RZ, 0x3c, !PT ;  /* 0x000000b156567212 */ /* 0x000fc400078e3cff */
[----:B------:R-:W-:Y:S02]  /*fc10*/  SHF.R.U64 R151, R151, 0x3, RZ ;  /* 0x0000000397977819 */ /* 0x000fe400000012ff */
[C---:B------:R-:W-:Y:S02]  /*fc20*/  LOP3.LUT R15, R130.reuse, 0x380, RZ, 0xc0, !PT ;  /* 0x00000380820f7812 */ /* 0x040fe400078ec0ff */
[----:B------:R-:W-:Y:S02]  /*fc30*/  IADD3 R10, P1, R130, 0xc020, RZ ;  /* 0x0000c020820a7810 */ /* 0x000fe40007f3e0ff */
[----:B------:R-:W-:Y:S02]  /*fc40*/  LOP3.LUT R177, R114, 0x380, RZ, 0xc0, !PT ;  /* 0x0000038072b17812 */ /* 0x000fe400078ec0ff */
[----:B------:R-:W-:Y:S02]  /*fc50*/  SHF.R.U64 R175, R175, 0x3, RZ ;  /* 0x00000003afaf7819 */ /* 0x000fe400000012ff */
[----:B------:R-:W-:-:S02]  /*fc60*/  IADD3 R181, P5, R130, 0x4020, RZ ;  /* 0x0000402082b57810 */ /* 0x000fc40007fbe0ff */
[C---:B------:R-:W-:Y:S02]  /*fc70*/  IADD3 R183, P0, R130.reuse, 0x4040, RZ ;  /* 0x0000404082b77810 */ /* 0x040fe40007f1e0ff */
[----:B------:R-:W-:Y:S01]  /*fc80*/  IADD3 R14, P2, R130, 0xc040, RZ ;  /* 0x0000c040820e7810 */ /* 0x000fe20007f5e0ff */
[--C-:B------:R-:W-:Y:S01]  /*fc90*/  IMAD.X R95, RZ, RZ, R131.reuse, P5 ;  /* 0x000000ffff5f7224 */ /* 0x100fe200028e0683 */
[----:B------:R-:W-:Y:S01]  /*fca0*/  LOP3.LUT R106, R151, R106, RZ, 0x3c, !PT ;  /* 0x0000006a976a7212 */ /* 0x000fe200078e3cff */
[--C-:B------:R-:W-:Y:S01]  /*fcb0*/  IMAD.X R99, RZ, RZ, R131.reuse, P0 ;  /* 0x000000ffff637224 */ /* 0x100fe200000e0683 */
[----:B------:R-:W-:Y:S01]  /*fcc0*/  SHF.R.U64 R15, R15, 0x3, RZ ;  /* 0x000000030f0f7819 */ /* 0x000fe200000012ff */
[----:B------:R-:W-:Y:S01]  /*fcd0*/  IMAD.X R11, RZ, RZ, R131, P2 ;  /* 0x000000ffff0b7224 */ /* 0x000fe200010e0683 */
[----:B------:R-:W-:Y:S02]  /*fce0*/  LOP3.LUT R90, R179, 0x380, RZ, 0xc0, !PT ;  /* 0x00000380b35a7812 */ /* 0x000fe400078ec0ff */
[----:B------:R-:W-:-:S02]  /*fcf0*/  SHF.R.U64 R177, R177, 0x3, RZ ;  /* 0x00000003b1b17819 */ /* 0x000fc400000012ff */
[----:B------:R-:W-:Y:S02]  /*fd00*/  LOP3.LUT R110, R175, R110, RZ, 0x3c, !PT ;  /* 0x0000006eaf6e7212 */ /* 0x000fe400078e3cff */
[----:B------:R-:W-:Y:S02]  /*fd10*/  LOP3.LUT R151, R10, 0x380, RZ, 0xc0, !PT ;  /* 0x000003800a977812 */ /* 0x000fe400078ec0ff */
[----:B------:R-:W-:Y:S02]  /*fd20*/  IADD3 R8, P3, R130, 0xc060, RZ ;  /* 0x0000c06082087810 */ /* 0x000fe40007f7e0ff */
[----:B------:R-:W-:Y:S02]  /*fd30*/  LOP3.LUT R94, R181, 0x380, RZ, 0xc0, !PT ;  /* 0x00000380b55e7812 */ /* 0x000fe400078ec0ff */
[----:B------:R-:W-:Y:S02]  /*fd40*/  LOP3.LUT R175, R14, 0x380, RZ, 0xc0, !PT ;  /* 0x000003800eaf7812 */ /* 0x000fe400078ec0ff */
[----:B------:R-:W-:-:S02]  /*fd50*/  LOP3.LUT R98, R183, 0x380, RZ, 0xc0, !PT ;  /* 0x00000380b7627812 */ /* 0x000fc400078ec0ff */
[C---:B------:R-:W-:Y:S02]  /*fd60*/  IADD3 R118, P5, R130.reuse, 0x8060, RZ ;  /* 0x0000806082767810 */ /* 0x040fe40007fbe0ff */
[----:B------:R-:W-:Y:S02]  /*fd70*/  IADD3 R7, P0, R130, 0xc000, RZ ;  /* 0x0000c00082077810 */ /* 0x000fe40007f1e0ff */
[----:B------:R-:W-:Y:S01]  /*fd80*/  LOP3.LUT R130, R15, R130, RZ, 0x3c, !PT ;  /* 0x000000820f827212 */ /* 0x000fe200078e3cff */
[--C-:B------:R-:W-:Y:S01]  /*fd90*/  IMAD.X R119, RZ, RZ, R131.reuse, P5 ;  /* 0x000000ffff777224 */ /* 0x100fe200028e0683 */
[----:B------:R-:W-:Y:S01]  /*fda0*/  SHF.R.U64 R90, R90, 0x3, RZ ;  /* 0x000000035a5a7819 */ /* 0x000fe200000012ff */
[--C-:B------:R-:W-:Y:S01]  /*fdb0*/  IMAD.X R123, RZ, RZ, R131.reuse, P0 ;  /* 0x000000ffff7b7224 */ /* 0x100fe200000e0683 */
[----:B------:R-:W-:Y:S01]  /*fdc0*/  LOP3.LUT R114, R177, R114, RZ, 0x3c, !PT ;  /* 0x00000072b1727212 */ /* 0x000fe200078e3cff */
[----:B------:R-:W-:Y:S01]  /*fdd0*/  IMAD.X R15, RZ, RZ, R131, P3 ;  /* 0x000000ffff0f7224 */ /* 0x000fe200018e0683 */
[----:B------:R-:W-:-:S02]  /*fde0*/  SHF.R.U64 R151, R151, 0x3, RZ ;  /* 0x0000000397977819 */ /* 0x000fc400000012ff */
[----:B------:R-:W-:Y:S02]  /*fdf0*/  LOP3.LUT R102, R185, 0x380, RZ, 0xc0, !PT ;  /* 0x00000380b9667812 */ /* 0x000fe400078ec0ff */
[----:B------:R-:W-:Y:S02]  /*fe00*/  SHF.R.U64 R94, R94, 0x3, RZ ;  /* 0x000000035e5e7819 */ /* 0x000fe400000012ff */
[----:B------:R-:W-:Y:S02]  /*fe10*/  LOP3.LUT R177, R8, 0x380, RZ, 0xc0, !PT ;  /* 0x0000038008b17812 */ /* 0x000fe400078ec0ff */
[----:B------:R-:W-:Y:S02]  /*fe20*/  SHF.R.U64 R175, R175, 0x3, RZ ;  /* 0x00000003afaf7819 */ /* 0x000fe400000012ff */
[----:B------:R-:W-:Y:S02]  /*fe30*/  SHF.R.U64 R98, R98, 0x3, RZ ;  /* 0x0000000362627819 */ /* 0x000fe400000012ff */
[----:B------:R-:W-:-:S02]  /*fe40*/  LOP3.LUT R90, R90, R179, RZ, 0x3c, !PT ;  /* 0x000000b35a5a7212 */ /* 0x000fc400078e3cff */
[----:B------:R-:W-:Y:S02]  /*fe50*/  LOP3.LUT R126, R151, R10, RZ, 0x3c, !PT ;  /* 0x0000000a977e7212 */ /* 0x000fe400078e3cff */
[----:B------:R-:W-:Y:S02]  /*fe60*/  MOV R130, R130 ;  /* 0x0000008200827202 */ /* 0x000fe40000000f00 */
[----:B------:R-:W-:Y:S02]  /*fe70*/  SHF.R.U64 R102, R102, 0x3, RZ ;  /* 0x0000000366667819 */ /* 0x000fe400000012ff */
[----:B------:R-:W-:Y:S01]  /*fe80*/  LOP3.LUT R94, R94, R181, RZ, 0x3c, !PT ;  /* 0x000000b55e5e7212 */ /* 0x000fe200078e3cff */
[----:B------:R0:W-:Y:S01]  /*fe90*/  STSM.16.M88.4 [R130], R24 ;  /* 0x0000001882007844 */ /* 0x0001e20000000200 */
[----:B------:R-:W-:Y:S02]  /*fea0*/  SHF.R.U64 R177, R177, 0x3, RZ ;  /* 0x00000003b1b17819 */ /* 0x000fe400000012ff */
[----:B------:R-:W-:-:S02]  /*feb0*/  LOP3.LUT R10, R175, R14, RZ, 0x3c, !PT ;  /* 0x0000000eaf0a7212 */ /* 0x000fc400078e3cff */
[----:B------:R-:W-:Y:S02]  /*fec0*/  MOV R21, R20 ;  /* 0x0000001400157202 */ /* 0x000fe40000000f00 */
[----:B------:R-:W-:Y:S02]  /*fed0*/  LOP3.LUT R98, R98, R183, RZ, 0x3c, !PT ;  /* 0x000000b762627212 */ /* 0x000fe400078e3cff */
[----:B------:R-:W-:Y:S01]  /*fee0*/  MOV R30, R30 ;  /* 0x0000001e001e7202 */ /* 0x000fe20000000f00 */
[----:B------:R-:W-:Y:S01]  /*fef0*/  STSM.16.M88.4 [R21], R32 ;  /* 0x0000002015007844 */ /* 0x000fe20000000200 */
[----:B------:R-:W-:Y:S02]  /*ff00*/  MOV R86, R86 ;  /* 0x0000005600567202 */ /* 0x000fe40000000f00 */
[----:B------:R-:W-:Y:S01]  /*ff10*/  F2FP.F16.F32.PACK_AB R57, R5, R58 ;  /* 0x0000003a0539723e */ /* 0x000fe200000000ff */
[----:B------:R1:W-:Y:S01]  /*ff20*/  STSM.16.M88.4 [R30], R40 ;  /* 0x000000281e007844 */ /* 0x0003e20000000200 */
[----:B------:R-:W-:-:S02]  /*ff30*/  F2FP.F16.F32.PACK_AB R64, R65, R64 ;  /* 0x000000404140723e */ /* 0x000fc400000000ff */
[----:B------:R-:W-:Y:S01]  /*ff40*/  MOV R90, R90 ;  /* 0x0000005a005a7202 */ /* 0x000fe20000000f00 */
[----:B------:R-:W-:Y:S01]  /*ff50*/  STSM.16.M88.4 [R86], R48 ;  /* 0x0000003056007844 */ /* 0x000fe20000000200 */
[----:B------:R-:W-:Y:S02]  /*ff60*/  F2FP.F16.F32.PACK_AB R58, R61, R60 ;  /* 0x0000003c3d3a723e */ /* 0x000fe400000000ff */
[----:B------:R-:W-:Y:S02]  /*ff70*/  F2FP.F16.F32.PACK_AB R59, R59, R62 ;  /* 0x0000003e3b3b723e */ /* 0x000fe400000000ff */
[----:B------:R-:W-:Y:S02]  /*ff80*/  F2FP.F16.F32.PACK_AB R65, R67, R66 ;  /* 0x000000424341723e */ /* 0x000fe400000000ff */
[----:B------:R-:W-:Y:S01]  /*ff90*/  LOP3.LUT R102, R102, R185, RZ, 0x3c, !PT ;  /* 0x000000b966667212 */ /* 0x000fe200078e3cff */
[----:B------:R-:W-:Y:S01]  /*ffa0*/  STSM.16.M88.4 [R90], R56 ;  /* 0x000000385a007844 */ /* 0x000fe20000000200 */
[----:B------:R-:W-:-:S02]  /*ffb0*/  LOP3.LUT R179, R118, 0x380, RZ, 0xc0, !PT ;  /* 0x0000038076b37812 */ /* 0x000fc400078ec0ff */
[----:B------:R-:W-:Y:S02]  /*ffc0*/  LOP3.LUT R14, R177, R8, RZ, 0x3c, !PT ;  /* 0x00000008b10e7212 */ /* 0x000fe400078e3cff */
[----:B------:R-:W-:Y:S02]  /*ffd0*/  MOV R94, R94 ;  /* 0x0000005e005e7202 */ /* 0x000fe40000000f00 */
[----:B------:R-:W-:Y:S02]  /*ffe0*/  MOV R20, R10 ;  /* 0x0000000a00147202 */ /* 0x000fe40000000f00 */
[----:B------:R-:W-:Y:S02]  /*fff0*/  F2FP.F16.F32.PACK_AB R66, R69, R159 ;  /* 0x0000009f4542723e */ /* 0x000fe400000000ff */
[----:B------:R-:W-:Y:S02]  /*10000*/  F2FP.F16.F32.PACK_AB R67, R71, R70 ;  /* 0x000000464743723e */ /* 0x000fe400000000ff */
[----:B------:R-:W-:-:S02]  /*10010*/  LOP3.LUT R122, R7, 0x380, RZ, 0xc0, !PT ;  /* 0x00000380077a7812 */ /* 0x000fc400078ec0ff */
[----:B------:R-:W-:Y:S01]  /*10020*/  MOV R98, R98 ;  /* 0x0000006200627202 */ /* 0x000fe20000000f00 */
[----:B------:R-:W-:Y:S01]  /*10030*/  STSM.16.M88.4 [R94], R64 ;  /* 0x000000405e007844 */ /* 0x000fe20000000200 */
[----:B------:R-:W-:Y:S02]  /*10040*/  F2FP.F16.F32.PACK_AB R8, R73, R160 ;  /* 0x000000a04908723e */ /* 0x000fe400000000ff */
[----:B------:R-:W-:Y:S02]  /*10050*/  F2FP.F16.F32.PACK_AB R9, R75, R74 ;  /* 0x0000004a4b09723e */ /* 0x000fe400000000ff */
[----:B------:R-:W-:Y:S02]  /*10060*/  F2FP.F16.F32.PACK_AB R10, R77, R161 ;  /* 0x000000a14d0a723e */ /* 0x000fe400000000ff */
[----:B------:R-:W-:Y:S01]  /*10070*/  F2FP.F16.F32.PACK_AB R11, R79, R78 ;  /* 0x0000004e4f0b723e */ /* 0x000fe200000000ff */
[----:B------:R-:W-:Y:S01]  /*10080*/  IMAD.MOV.U32 R79, RZ, RZ, RZ ;  /* 0x000000ffff4f7224 */ /* 0x000fe200078e00ff */
[----:B------:R-:W-:-:S02]  /*10090*/  SHF.R.U64 R179, R179, 0x3, RZ ;  /* 0x00000003b3b37819 */ /* 0x000fc400000012ff */
[----:B------:R-:W-:Y:S01]  /*100a0*/  MOV R102, R102 ;  /* 0x0000006600667202 */ /* 0x000fe20000000f00 */
[----:B------:R2:W-:Y:S01]  /*100b0*/  STSM.16.M88.4 [R98], R8 ;  /* 0x0000000862007844 */ /* 0x0005e20000000200 */
[----:B0-----:R-:W-:Y:S02]  /*100c0*/  F2FP.F16.F32.PACK_AB R24, R81, R162 ;  /* 0x000000a25118723e */ /* 0x001fe400000000ff */
[----:B------:R-:W-:Y:S02]  /*100d0*/  F2FP.F16.F32.PACK_AB R25, R83, R82 ;  /* 0x000000525319723e */ /* 0x000fe400000000ff */
[----:B------:R-:W-:Y:S02]  /*100e0*/  F2FP.F16.F32.PACK_AB R26, R85, R163 ;  /* 0x000000a3551a723e */ /* 0x000fe400000000ff */
[----:B------:R-:W-:Y:S02]  /*100f0*/  F2FP.F16.F32.PACK_AB R27, R46, R38 ;  /* 0x000000262e1b723e */ /* 0x000fe400000000ff */
[----:B------:R-:W-:-:S02]  /*10100*/  SHF.R.U64 R122, R122, 0x3, RZ ;  /* 0x000000037a7a7819 */ /* 0x000fc400000012ff */
[----:B------:R-:W-:Y:S01]  /*10110*/  MOV R106, R106 ;  /* 0x0000006a006a7202 */ /* 0x000fe20000000f00 */
[----:B------:R0:W-:Y:S01]  /*10120*/  STSM.16.M88.4 [R102], R24 ;  /* 0x0000001866007844 */ /* 0x0001e20000000200 */
[----:B------:R-:W-:Y:S02]  /*10130*/  F2FP.F16.F32.PACK_AB R28, R89, R164 ;  /* 0x000000a4591c723e */ /* 0x000fe400000000ff */
[----:B------:R-:W-:Y:S02]  /*10140*/  F2FP.F16.F32.PACK_AB R29, R63, R54 ;  /* 0x000000363f1d723e */ /* 0x000fe400000000ff */
[----:B-1----:R-:W-:Y:S02]  /*10150*/  F2FP.F16.F32.PACK_AB R30, R93, R165 ;  /* 0x000000a55d1e723e */ /* 0x002fe400000000ff */
[----:B------:R-:W-:Y:S02]  /*10160*/  F2FP.F16.F32.PACK_AB R31, R84, R80 ;  /* 0x00000050541f723e */ /* 0x000fe400000000ff */
[----:B------:R-:W-:-:S02]  /*10170*/  MOV R110, R110 ;  /* 0x0000006e006e7202 */ /* 0x000fc40000000f00 */
[----:B------:R-:W-:Y:S01]  /*10180*/  F2FP.F16.F32.PACK_AB R32, R97, R166 ;  /* 0x000000a66120723e */ /* 0x000fe200000000ff */
[----:B------:R-:W-:Y:S01]  /*10190*/  STSM.16.M88.4 [R106], R28 ;  /* 0x0000001c6a007844 */ /* 0x000fe20000000200 */
[----:B------:R-:W-:Y:S02]  /*101a0*/  F2FP.F16.F32.PACK_AB R33, R92, R88 ;  /* 0x000000585c21723e */ /* 0x000fe400000000ff */
[----:B------:R-:W-:Y:S02]  /*101b0*/  F2FP.F16.F32.PACK_AB R34, R101, R167 ;  /* 0x000000a76522723e */ /* 0x000fe400000000ff */
[----:B------:R-:W-:Y:S02]  /*101c0*/  F2FP.F16.F32.PACK_AB R35, R100, R96 ;  /* 0x000000606423723e */ /* 0x000fe400000000ff */
[----:B------:R-:W-:Y:S02]  /*101d0*/  MOV R114, R114 ;  /* 0x0000007200727202 */ /* 0x000fe40000000f00 */
[----:B--2---:R-:W-:Y:S01]  /*101e0*/  F2FP.F16.F32.PACK_AB R8, R105, R168 ;  /* 0x000000a86908723e */ /* 0x004fe200000000ff */
[----:B------:R-:W-:Y:S01]  /*101f0*/  STSM.16.M88.4 [R110], R32 ;  /* 0x000000206e007844 */ /* 0x000fe20000000200 */
[----:B------:R-:W-:-:S02]  /*10200*/  F2FP.F16.F32.PACK_AB R9, R108, R104 ;  /* 0x000000686c09723e */ /* 0x000fc400000000ff */
[----:B------:R-:W-:Y:S02]  /*10210*/  F2FP.F16.F32.PACK_AB R10, R109, R169 ;  /* 0x000000a96d0a723e */ /* 0x000fe400000000ff */
[----:B------:R-:W-:Y:S02]  /*10220*/  F2FP.F16.F32.PACK_AB R11, R116, R112 ;  /* 0x00000070740b723e */ /* 0x000fe400000000ff */
[----:B------:R-:W-:Y:S02]  /*10230*/  LOP3.LUT R118, R179, R118, RZ, 0x3c, !PT ;  /* 0x00000076b3767212 */ /* 0x000fe400078e3cff */
[----:B------:R-:W-:Y:S01]  /*10240*/  LOP3.LUT R122, R122, R7, RZ, 0x3c, !PT ;  /* 0x000000077a7a7212 */ /* 0x000fe200078e3cff */
[----:B------:R1:W-:Y:S01]  /*10250*/  STSM.16.M88.4 [R114], R8 ;  /* 0x0000000872007844 */ /* 0x0003e20000000200 */
[----:B------:R-:W-:Y:S02]  /*10260*/  IADD3.X R127, RZ, R131, RZ, P1, !PT ;  /* 0x00000083ff7f7210 */ /* 0x000fe40000ffe4ff */
[----:B------:R-:W-:-:S02]  /*10270*/  MOV R118, R118 ;  /* 0x0000007600767202 */ /* 0x000fc40000000f00 */
[----:B0-----:R-:W-:Y:S02]  /*10280*/  F2FP.F16.F32.PACK_AB R24, R113, R170 ;  /* 0x000000aa7118723e */ /* 0x001fe400000000ff */
[----:B------:R-:W-:Y:S02]  /*10290*/  F2FP.F16.F32.PACK_AB R25, R124, R120 ;  /* 0x000000787c19723e */ /* 0x000fe400000000ff */
[----:B------:R-:W-:Y:S02]  /*102a0*/  F2FP.F16.F32.PACK_AB R26, R117, R171 ;  /* 0x000000ab751a723e */ /* 0x000fe400000000ff */
[----:B------:R-:W-:Y:S02]  /*102b0*/  F2FP.F16.F32.PACK_AB R27, R152, R128 ;  /* 0x00000080981b723e */ /* 0x000fe400000000ff */
[----:B------:R-:W-:Y:S02]  /*102c0*/  F2FP.F16.F32.PACK_AB R153, R154, R153 ;  /* 0x000000999a99723e */ /* 0x000fe400000000ff */
[----:B------:R-:W-:Y:S01]  /*102d0*/  MOV R122, R122 ;  /* 0x0000007a007a7202 */ /* 0x000fe20000000f00 */
[----:B------:R0:W-:Y:S01]  /*102e0*/  STSM.16.M88.4 [R118], R24 ;  /* 0x0000001876007844 */ /* 0x0001e20000000200 */
[----:B------:R-:W-:-:S02]  /*102f0*/  F2FP.F16.F32.PACK_AB R152, R121, R172 ;  /* 0x000000ac7998723e */ /* 0x000fc400000000ff */
[----:B------:R-:W-:Y:S02]  /*10300*/  F2FP.F16.F32.PACK_AB R154, R125, R173 ;  /* 0x000000ad7d9a723e */ /* 0x000fe400000000ff */
[----:B------:R-:W-:Y:S02]  /*10310*/  F2FP.F16.F32.PACK_AB R155, R156, R155 ;  /* 0x0000009b9c9b723e */ /* 0x000fe400000000ff */
[----:B------:R-:W-:Y:S02]  /*10320*/  F2FP.F16.F32.PACK_AB R157, R158, R157 ;  /* 0x0000009d9e9d723e */ /* 0x000fe400000000ff */
[----:B------:R-:W-:Y:S01]  /*10330*/  F2FP.F16.F32.PACK_AB R136, R137, R136 ;  /* 0x000000888988723e */ /* 0x000fe200000000ff */
[----:B------:R0:W-:Y:S01]  /*10340*/  STSM.16.M88.4 [R122], R152 ;  /* 0x000000987a007844 */ /* 0x0001e20000000200 */
[----:B------:R-:W-:Y:S02]  /*10350*/  ISETP.NE.U32.AND P0, PT, RZ, UR4, PT ;  /* 0x00000004ff007c0c */ /* 0x000fe4000bf05070 */
[----:B-1----:R-:W-:-:S02]  /*10360*/  IADD3 R8, P1, R217, UR4, RZ ;  /* 0x00000004d9087c10 */ /* 0x002fc4000ff3e0ff */
[----:B------:R-:W-:Y:S02]  /*10370*/  MOV R126, R126 ;  /* 0x0000007e007e7202 */ /* 0x000fe40000000f00 */
        /* <DEDUP_REMOVED lines=13> */
[----:B------:R-:W-:-:S02]  /*10450*/  ISETP.NE.AND.EX P0, PT, RZ, UR5, PT, P0 ;  /* 0x00000005ff007c0c */ /* 0x000fc4000bf05300 */
        /* <DEDUP_REMOVED lines=14> */
[----:B------:R-:W-:Y:S01]  /*10540*/  IADD3 R15, P4, R12, 0x1000, RZ ;  /* 0x000010000c0f7810 */ /* 0x000fe20007f9e0ff */
[----:B------:R-:W-:-:S12]  /*10550*/  @P1 BRA `(.L_x_3882) ;  /* 0x0000000000101947 */ /* 0x000fd80003800000 */
[----:B------:R-:W-:Y:S05]  /*10560*/  @!P0 BRA `(.L_x_3882) ;  /* 0x00000000000c8947 */ /* 0x000fea0003800000 */
[----:B------:R-:W2:Y:S04]  /*10570*/  LDG.E R5, desc[UR40][R8.64] ;  /* 0x0000002808057981 */ /* 0x000ea8000c1e1900 */
[----:B-----5:R-:W2:Y:S02]  /*10580*/  LDG.E R0, desc[UR40][R8.64+0x4] ;  /* 0x0000042808007981 */ /* 0x020ea4000c1e1900 */
[----:B--2---:R-:W-:-:S07]  /*10590*/  IADD3 R0, -R5, R0, RZ ;  /* 0x0000000005007210 */ /* 0x004fce0007ffe1ff */
.L_x_3882:
[----:B------:R-:W-:Y:S01]  /*105a0*/  SHF.R.S32.HI R80, RZ, 0x1f, R216 ;  /* 0x0000001fff507819 */ /* 0x000fe200000114d8 */
[----:B------:R-:W-:Y:S01]  /*105b0*/  ULDC.64 UR4, c[0x0][0xb70] ;  /* 0x0002dc0000047ab9 */ /* 0x000fe20000000a00 */
[--C-:B-----5:R-:W-:Y:S01]  /*105c0*/  SHF.R.S32.HI R21, RZ, 0x1f, R79.reuse ;  /* 0x0000001fff157819 */ /* 0x120fe2000001144f */
[----:B0-----:R-:W-:Y:S01]  /*105d0*/  IMAD.MOV.U32 R20, RZ, RZ, R79 ;  /* 0x000000ffff147224 */ /* 0x001fe200078e004f */
[----:B------:R-:W-:Y:S01]  /*105e0*/  SEL R231, R231, RZ, !P0 ;  /* 0x000000ffe7e77207 */ /* 0x000fe20004000000 */
[----:B------:R-:W-:Y:S01]  /*105f0*/  IMAD R5, R80, UR4, RZ ;  /* 0x0000000450057c24 */ /* 0x000fe2000f8e02ff */
[----:B------:R-:W-:Y:S01]  /*10600*/  SEL R225, R225, RZ, !P0 ;  /* 0x000000ffe1e17207 */ /* 0x000fe20004000000 */
[----:B------:R-:W-:Y:S01]  /*10610*/  IMAD.WIDE.U32 R6, R216, UR4, R20 ;  /* 0x00000004d8067c25 */ /* 0x000fe2000f8e0014 */
[C---:B------:R-:W-:Y:S02]  /*10620*/  IADD3 R29, P0, R12.reuse, 0x3000, RZ ;  /* 0x000030000c1d7810 */ /* 0x040fe40007f1e0ff */
[----:B------:R-:W-:Y:S01]  /*10630*/  IADD3 R25, P5, R12, 0x2000, RZ ;  /* 0x000020000c197810 */ /* 0x000fe20007fbe0ff */
[----:B------:R-:W-:Y:S01]  /*10640*/  IMAD R5, R216, UR5, R5 ;  /* 0x00000005d8057c24 */ /* 0x000fe2000f8e0205 */
[----:B------:R-:W-:Y:S01]  /*10650*/  ULDC.64 UR4, c[0x0][0xb78] ;  /* 0x0002de0000047ab9 */ /* 0x000fe20000000a00 */
[----:B------:R-:W-:Y:S01]  /*10660*/  IMAD R9, R229, 0x80, R213 ;  /* 0x00000080e5097824 */ /* 0x000fe200078e02d5 */
[C---:B------:R-:W-:Y:S01]  /*10670*/  IADD3 R37, P2, R12.reuse, 0x5000, RZ ;  /* 0x000050000c257810 */ /* 0x040fe20007f5e0ff */
[----:B------:R-:W-:Y:S01]  /*10680*/  IMAD.IADD R7, R7, 0x1, R5 ;  /* 0x0000000107077824 */ /* 0x000fe200078e0205 */
[----:B------:R-:W-:Y:S01]  /*10690*/  IADD3 R33, P1, R12, 0x4000, RZ ;  /* 0x000040000c217810 */ /* 0x000fe20007f3e0ff */
[----:B------:R-:W-:Y:S01]  /*106a0*/  IMAD R5, R231, UR4, RZ ;  /* 0x00000004e7057c24 */ /* 0x000fe2000f8e02ff */
[----:B------:R-:W-:Y:S01]  /*106b0*/  LOP3.LUT R28, R29, 0x380, RZ, 0xc0, !PT ;  /* 0x000003801d1c7812 */ /* 0x000fe200078ec0ff */
[----:B------:R-:W-:Y:S01]  /*106c0*/  IMAD.WIDE.U32 R6, R225, UR4, R6 ;  /* 0x00000004e1067c25 */ /* 0x000fe2000f8e0006 */
[----:B------:R-:W-:-:S02]  /*106d0*/  LOP3.LUT R14, R15, 0x380, RZ, 0xc0, !PT ;  /* 0x000003800f0e7812 */ /* 0x000fc400078ec0ff */
[----:B------:R-:W-:Y:S01]  /*106e0*/  LOP3.LUT R24, R25, 0x380, RZ, 0xc0, !PT ;  /* 0x0000038019187812 */ /* 0x000fe200078ec0ff */
[----:B------:R-:W-:Y:S01]  /*106f0*/  IMAD R8, R225, UR5, R5 ;  /* 0x00000005e1087c24 */ /* 0x000fe2000f8e0205 */
[----:B------:R-:W-:Y:S01]  /*10700*/  SHF.R.S32.HI R5, RZ, 0x1f, R9 ;  /* 0x0000001fff057819 */ /* 0x000fe20000011409 */
[----:B------:R-:W-:Y:S01]  /*10710*/  ULDC.64 UR4, c[0x0][0xb40] ;  /* 0x0002d00000047ab9 */ /* 0x000fe20000000a00 */
[----:B------:R-:W-:Y:S02]  /*10720*/  IADD3 R6, P3, R9, R6, RZ ;  /* 0x0000000609067210 */ /* 0x000fe40007f7e0ff */
[----:B------:R-:W-:Y:S02]  /*10730*/  LOP3.LUT R36, R37, 0x380, RZ, 0xc0, !PT ;  /* 0x0000038025247812 */ /* 0x000fe400078ec0ff */
[----:B------:R-:W-:Y:S02]  /*10740*/  LOP3.LUT R32, R33, 0x380, RZ, 0xc0, !PT ;  /* 0x0000038021207812 */ /* 0x000fe400078ec0ff */
[----:B------:R-:W-:-:S02]  /*10750*/  SHF.R.U64 R28, R28, 0x3, RZ ;  /* 0x000000031c1c7819 */ /* 0x000fc400000012ff */
[----:B------:R-:W-:Y:S02]  /*10760*/  SHF.R.U64 R14, R14, 0x3, RZ ;  /* 0x000000030e0e7819 */ /* 0x000fe400000012ff */
[----:B------:R-:W-:Y:S02]  /*10770*/  SHF.R.U64 R24, R24, 0x3, RZ ;  /* 0x0000000318187819 */ /* 0x000fe400000012ff */
[----:B------:R-:W-:Y:S02]  /*10780*/  IADD3.X R5, R5, R7, R8, P3, !PT ;  /* 0x0000000705057210 */ /* 0x000fe40001ffe408 */
[----:B------:R-:W-:Y:S02]  /*10790*/  SHF.R.U64 R36, R36, 0x3, RZ ;  /* 0x0000000324247819 */ /* 0x000fe400000012ff */
[----:B------:R-:W-:Y:S02]  /*107a0*/  LEA R54, P3, R6, UR4, 0x2 ;  /* 0x0000000406367c11 */ /* 0x000fe4000f8610ff */
[----:B------:R-:W-:-:S02]  /*107b0*/  SHF.R.U64 R32, R32, 0x3, RZ ;  /* 0x0000000320207819 */ /* 0x000fc400000012ff */
        /* <DEDUP_REMOVED lines=8> */
[----:B------:R-:W-:Y:S01]  /*10840*/  LEA.HI.X R55, R6, UR5, R5, 0x2, P3 ;  /* 0x0000000506377c11 */ /* 0x000fe200098f1405 */
[----:B------:R-:W-:Y:S01]  /*10850*/  VIADD R5, R9, 0x8 ;  /* 0x0000000809057836 */ /* 0x000fe20000000000 */
[C---:B------:R-:W-:Y:S01]  /*10860*/  IADD3 R7, P0, R12.reuse, 0x9000, RZ ;  /* 0x000090000c077810 */ /* 0x040fe20007f1e0ff */
[----:B------:R-:W-:Y:S01]  /*10870*/  ULDC.64 UR4, c[0x0][0xaa0] ;  /* 0x0002a80000047ab9 */ /* 0x000fe20000000a00 */
[----:B------:R-:W-:-:S02]  /*10880*/  IADD3 R41, P3, R12, 0x6000, RZ ;  /* 0x000060000c297810 */ /* 0x000fc40007f7e0ff */
[C---:B------:R-:W-:Y:S02]  /*10890*/  IADD3 R45, P4, R12.reuse, 0x7000, RZ ;  /* 0x000070000c2d7810 */ /* 0x040fe40007f9e0ff */
[----:B------:R-:W-:Y:S02]  /*108a0*/  IADD3 R49, P5, R12, 0x8000, RZ ;  /* 0x000080000c317810 */ /* 0x000fe40007fbe0ff */
[----:B------:R-:W-:Y:S01]  /*108b0*/  LOP3.LUT R32, R32, R33, RZ, 0x3c, !PT ;  /* 0x0000002120207212 */ /* 0x000fe200078e3cff */
[----:B------:R-:W-:Y:S01]  /*108c0*/  IMAD.X R33, RZ, RZ, R13, P1 ;  /* 0x000000ffff217224 */ /* 0x000fe200008e060d */
[C---:B------:R-:W-:Y:S02]  /*108d0*/  IADD3 R57, P2, R12.reuse, 0xb000, RZ ;  /* 0x0000b0000c397810 */ /* 0x040fe40007f5e0ff */
[----:B------:R-:W-:Y:S02]  /*108e0*/  LOP3.LUT R6, R7, 0x380, RZ, 0xc0, !PT ;  /* 0x0000038007067812 */ /* 0x000fe400078ec0ff */
[----:B------:R-:W-:-:S02]  /*108f0*/  IADD3 R53, P1, R12, 0xa000, RZ ;  /* 0x0000a0000c357810 */ /* 0x000fc40007f3e0ff */
[----:B------:R-:W-:Y:S02]  /*10900*/  LOP3.LUT R40, R41, 0x380, RZ, 0xc0, !PT ;  /* 0x0000038029287812 */ /* 0x000fe400078ec0ff */
[----:B------:R-:W-:Y:S02]  /*10910*/  LOP3.LUT R44, R45, 0x380, RZ, 0xc0, !PT ;  /* 0x000003802d2c7812 */ /* 0x000fe400078ec0ff */
[----:B------:R-:W-:Y:S02]  /*10920*/  LOP3.LUT R48, R49, 0x380, RZ, 0xc0, !PT ;  /* 0x0000038031307812 */ /* 0x000fe400078ec0ff */
[----:B------:R-:W-:Y:S02]  /*10930*/  LOP3.LUT R56, R57, 0x380, RZ, 0xc0, !PT ;  /* 0x0000038039387812 */ /* 0x000fe400078ec0ff */
[----:B------:R-:W-:Y:S02]  /*10940*/  SHF.R.U64 R6, R6, 0x3, RZ ;  /* 0x0000000306067819 */ /* 0x000fe400000012ff */
[----:B------:R-:W-:-:S02]  /*10950*/  LOP3.LUT R52, R53, 0x380, RZ, 0xc0, !PT ;  /* 0x0000038035347812 */ /* 0x000fc400078ec0ff */
[----:B------:R-:W-:Y:S02]  /*10960*/  SHF.R.U64 R40, R40, 0x3, RZ ;  /* 0x0000000328287819 */ /* 0x000fe400000012ff */
[----:B------:R-:W-:Y:S02]  /*10970*/  SHF.R.U64 R44, R44, 0x3, RZ ;  /* 0x000000032c2c7819 */ /* 0x000fe400000012ff */
[----:B------:R-:W-:Y:S02]  /*10980*/  SHF.R.U64 R48, R48, 0x3, RZ ;  /* 0x0000000330307819 */ /* 0x000fe400000012ff */
[----:B------:R-:W-:Y:S02]  /*10990*/  SHF.R.U64 R56, R56, 0x3, RZ ;  /* 0x0000000338387819 */ /* 0x000fe400000012ff */
[----:B------:R-:W-:Y:S02]  /*109a0*/  LOP3.LUT R6, R6, R7, RZ, 0x3c, !PT ;  /* 0x0000000706067212 */ /* 0x000fe400078e3cff */
[----:B------:R-:W-:-:S02]  /*109b0*/  SHF.R.U64 R52, R52, 0x3, RZ ;  /* 0x0000000334347819 */ /* 0x000fc400000012ff */
[----:B------:R-:W-:Y:S01]  /*109c0*/  LOP3.LUT R40, R40, R41, RZ, 0x3c, !PT ;  /* 0x0000002928287212 */ /* 0x000fe200078e3cff */
[--C-:B------:R-:W-:Y:S01]  /*109d0*/  IMAD.X R41, RZ, RZ, R13.reuse, P3 ;  /* 0x000000ffff297224 */ /* 0x100fe200018e060d */
[----:B------:R-:W-:Y:S01]  /*109e0*/  LOP3.LUT R44, R44, R45, RZ, 0x3c, !PT ;  /* 0x0000002d2c2c7212 */ /* 0x000fe200078e3cff */
[--C-:B------:R-:W-:Y:S01]  /*109f0*/  IMAD.X R45, RZ, RZ, R13.reuse, P4 ;  /* 0x000000ffff2d7224 */ /* 0x100fe200020e060d */
[----:B------:R-:W-:Y:S01]  /*10a00*/  LOP3.LUT R48, R48, R49, RZ, 0x3c, !PT ;  /* 0x0000003130307212 */ /* 0x000fe200078e3cff */
[--C-:B------:R-:W-:Y:S01]  /*10a10*/  IMAD.X R49, RZ, RZ, R13.reuse, P5 ;  /* 0x000000ffff317224 */ /* 0x100fe200028e060d */
[----:B------:R-:W-:Y:S02]  /*10a20*/  IADD3.X R7, RZ, R13, RZ, P0, !PT ;  /* 0x0000000dff077210 */ /* 0x000fe400007fe4ff */
[----:B------:R-:W-:Y:S01]  /*10a30*/  LOP3.LUT R56, R56, R57, RZ, 0x3c, !PT ;  /* 0x0000003938387212 */ /* 0x000fe200078e3cff */
[----:B------:R-:W-:Y:S01]  /*10a40*/  IMAD.X R57, RZ, RZ, R13, P2 ;  /* 0x000000ffff397224 */ /* 0x000fe200010e060d */
[----:B------:R-:W-:-:S02]  /*10a50*/  LOP3.LUT P0, RZ, R233, 0x3, RZ, 0xc0, !PT ;  /* 0x00000003e9ff7812 */ /* 0x000fc4000780c0ff */
[C---:B------:R-:W-:Y:S02]  /*10a60*/  IADD3 R61, P3, R12.reuse, 0xc000, RZ ;  /* 0x0000c0000c3d7810 */ /* 0x040fe40007f7e0ff */
[C---:B------:R-:W-:Y:S02]  /*10a70*/  IADD3 R65, P4, R12.reuse, 0xd000, RZ ;  /* 0x0000d0000c417810 */ /* 0x040fe40007f9e0ff */
[----:B------:R-:W-:Y:S02]  /*10a80*/  IADD3 R69, P5, R12, 0xe000, RZ ;  /* 0x0000e0000c457810 */ /* 0x000fe40007fbe0ff */
[----:B------:R-:W-:Y:S01]  /*10a90*/  LOP3.LUT R52, R52, R53, RZ, 0x3c, !PT ;  /* 0x0000003534347212 */ /* 0x000fe200078e3cff */
[----:B------:R-:W-:Y:S01]  /*10aa0*/  IMAD.X R53, RZ, RZ, R13, P1 ;  /* 0x000000ffff357224 */ /* 0x000fe200008e060d */
[----:B------:R-:W-:Y:S02]  /*10ab0*/  IADD3 R10, P2, R12, 0xf000, RZ ;  /* 0x0000f0000c0a7810 */ /* 0x000fe40007f5e0ff */
[----:B------:R-:W-:-:S02]  /*10ac0*/  ISETP.GE.OR P1, PT, R9, R0, P0 ;  /* 0x000000000900720c */ /* 0x000fc40000726670 */
[----:B------:R-:W-:Y:S01]  /*10ad0*/  LOP3.LUT R60, R61, 0x380, RZ, 0xc0, !PT ;  /* 0x000003803d3c7812 */ /* 0x000fe200078ec0ff */
[----:B------:R-:W-:Y:S01]  /*10ae0*/  IMAD.X R73, RZ, RZ, R13, P2 ;  /* 0x000000ffff497224 */ /* 0x000fe200010e060d */
[----:B------:R-:W-:Y:S02]  /*10af0*/  LOP3.LUT R64, R65, 0x380, RZ, 0xc0, !PT ;  /* 0x0000038041407812 */ /* 0x000fe400078ec0ff */
[----:B------:R-:W-:Y:S02]  /*10b00*/  LOP3.LUT R68, R69, 0x380, RZ, 0xc0, !PT ;  /* 0x0000038045447812 */ /* 0x000fe400078ec0ff */
[----:B------:R-:W-:Y:S02]  /*10b10*/  LOP3.LUT R9, R12, 0x380, RZ, 0xc0, !PT ;  /* 0x000003800c097812 */ /* 0x000fe400078ec0ff */
[----:B------:R-:W-:Y:S02]  /*10b20*/  ISETP.GE.OR P0, PT, R5, R0, P0 ;  /* 0x000000000500720c */ /* 0x000fe40000706670 */
[----:B------:R-:W-:Y:S01]  /*10b30*/  LOP3.LUT R5, R10, 0x380, RZ, 0xc0, !PT ;  /* 0x000003800a057812 */ /* 0x000fe200078ec0ff */
[----:B------:R-:W-:Y:S01]  /*10b40*/  IMAD.MOV.U32 R76, RZ, RZ, R201 ;  /* 0x000000ffff4c7224 */ /* 0x000fe200078e00c9 */
[----:B------:R-:W-:Y:S01]  /*10b50*/  SHF.R.U64 R60, R60, 0x3, RZ ;  /* 0x000000033c3c7819 */ /* 0x000fe200000012ff */
[----:B------:R0:W-:Y:S01]  /*10b60*/  @!P1 STG.E desc[UR40][R54.64], R4 ;  /* 0x0000000436009986 */ /* 0x0001e2000c101928 */
[----:B------:R-:W-:-:S02]  /*10b70*/  SHF.R.U64 R64, R64, 0x3, RZ ;  /* 0x0000000340407819 */ /* 0x000fc400000012ff */
[----:B------:R-:W-:Y:S02]  /*10b80*/  SHF.R.U64 R68, R68, 0x3, RZ ;  /* 0x0000000344447819 */ /* 0x000fe400000012ff */
[----:B------:R-:W-:Y:S02]  /*10b90*/  SHF.R.U64 R9, R9, 0x3, RZ ;  /* 0x0000000309097819 */ /* 0x000fe400000012ff */
[----:B------:R-:W-:Y:S01]  /*10ba0*/  SHF.R.U64 R5, R5, 0x3, RZ ;  /* 0x0000000305057819 */ /* 0x000fe200000012ff */
[----:B------:R1:W-:Y:S01]  /*10bb0*/  @!P0 STG.E desc[UR40][R54.64+0x20], R3 ;  /* 0x0000200336008986 */ /* 0x0003e2000c101928 */
[----:B------:R-:W-:Y:S01]  /*10bc0*/  LOP3.LUT R60, R60, R61, RZ, 0x3c, !PT ;  /* 0x0000003d3c3c7212 */ /* 0x000fe200078e3cff */
[--C-:B------:R-:W-:Y:S01]  /*10bd0*/  IMAD.X R61, RZ, RZ, R13.reuse, P3 ;  /* 0x000000ffff3d7224 */ /* 0x100fe200018e060d */
[----:B------:R-:W-:Y:S01]  /*10be0*/  LOP3.LUT R64, R64, R65, RZ, 0x3c, !PT ;  /* 0x0000004140407212 */ /* 0x000fe200078e3cff */
[----:B------:R-:W-:Y:S01]  /*10bf0*/  IMAD.X R65, RZ, RZ, R13, P4 ;  /* 0x000000ffff417224 */ /* 0x000fe200020e060d */
[----:B------:R-:W-:-:S02]  /*10c00*/  LOP3.LUT R68, R68, R69, RZ, 0x3c, !PT ;  /* 0x0000004544447212 */ /* 0x000fc400078e3cff */
[----:B------:R-:W-:Y:S01]  /*10c10*/  SHF.R.S32.HI R77, RZ, 0x1f, R201 ;  /* 0x0000001fff4d7819 */ /* 0x000fe200000114c9 */
[----:B------:R-:W-:Y:S01]  /*10c20*/  IMAD R78, R21, UR4, RZ ;  /* 0x00000004154e7c24 */ /* 0x000fe2000f8e02ff */
[----:B------:R-:W-:Y:S01]  /*10c30*/  LOP3.LUT R8, R9, R12, RZ, 0x3c, !PT ;  /* 0x0000000c09087212 */ /* 0x000fe200078e3cff */
[----:B------:R-:W-:Y:S01]  /*10c40*/  IMAD.MOV.U32 R9, RZ, RZ, R13 ;  /* 0x000000ffff097224 */ /* 0x000fe200078e000d */
[----:B------:R-:W-:Y:S01]  /*10c50*/  IADD3.X R69, RZ, R13, RZ, P5, !PT ;  /* 0x0000000dff457210 */ /* 0x000fe20002ffe4ff */
[----:B------:R-:W5:Y:S01]  /*10c60*/  LD.E.128 R24, desc[UR40][R24.64] ;  /* 0x0000002818187980 */ /* 0x000f62000c101d00 */
[----:B------:R-:W-:Y:S01]  /*10c70*/  LOP3.LUT R72, R5, R10, RZ, 0x3c, !PT ;  /* 0x0000000a05487212 */ /* 0x000fe200078e3cff */
[C---:B------:R-:W-:Y:S02]  /*10c80*/  IMAD.WIDE.U32 R20, R79.reuse, UR4, R76 ;  /* 0x000000044f147c25 */ /* 0x040fe4000f8e004c */
[----:B------:R-:W5:Y:S04]  /*10c90*/  LD.E.128 R8, desc[UR40][R8.64] ;  /* 0x0000002808087980 */ /* 0x000f68000c101d00 */
[----:B------:R-:W5:Y:S01]  /*10ca0*/  LD.E.128 R12, desc[UR40][R14.64] ;  /* 0x000000280e0c7980 */ /* 0x000f62000c101d00 */
[----:B------:R-:W-:Y:S01]  /*10cb0*/  IMAD R79, R79, UR5, R78 ;  /* 0x000000054f4f7c24 */ /* 0x000fe2000f8e024e */
[----:B------:R-:W-:-:S02]  /*10cc0*/  ULDC.64 UR4, c[0x0][0xae0] ;  /* 0x0002b80000047ab9 */ /* 0x000fc40000000a00 */
[----:B------:R-:W5:Y:S04]  /*10cd0*/  LD.E.128 R28, desc[UR40][R28.64] ;  /* 0x000000281c1c7980 */ /* 0x000f68000c101d00 */
[----:B------:R-:W5:Y:S04]  /*10ce0*/  LD.E.128 R32, desc[UR40][R32.64] ;  /* 0x0000002820207980 */ /* 0x000f68000c101d00 */
[----:B------:R-:W5:Y:S04]  /*10cf0*/  LD.E.128 R36, desc[UR40][R36.64] ;  /* 0x0000002824247980 */ /* 0x000f68000c101d00 */
[----:B------:R-:W5:Y:S04]  /*10d00*/  LD.E.128 R40, desc[UR40][R40.64] ;  /* 0x0000002828287980 */ /* 0x000f68000c101d00 */
[----:B------:R-:W5:Y:S04]  /*10d10*/  LD.E.128 R44, desc[UR40][R44.64] ;  /* 0x000000282c2c7980 */ /* 0x000f68000c101d00 */
[----:B------:R-:W5:Y:S04]  /*10d20*/  LD.E.128 R48, desc[UR40][R48.64] ;  /* 0x0000002830307980 */ /* 0x000f68000c101d00 */
[----:B0-----:R-:W5:Y:S04]  /*10d30*/  LD.E.128 R4, desc[UR40][R6.64] ;  /* 0x0000002806047980 */ /* 0x001f68000c101d00 */
[----:B-1----:R-:W5:Y:S04]  /*10d40*/  LD.E.128 R52, desc[UR40][R52.64] ;  /* 0x0000002834347980 */ /* 0x002f68000c101d00 */
[----:B------:R-:W5:Y:S04]  /*10d50*/  LD.E.128 R56, desc[UR40][R56.64] ;  /* 0x0000002838387980 */ /* 0x000f68000c101d00 */
[----:B------:R-:W5:Y:S04]  /*10d60*/  LD.E.128 R60, desc[UR40][R60.64] ;  /* 0x000000283c3c7980 */ /* 0x000f68000c101d00 */
[----:B------:R-:W5:Y:S04]  /*10d70*/  LD.E.128 R64, desc[UR40][R64.64] ;  /* 0x0000002840407980 */ /* 0x000f68000c101d00 */
[----:B------:R-:W5:Y:S04]  /*10d80*/  LD.E.128 R68, desc[UR40][R68.64] ;  /* 0x0000002844447980 */ /* 0x000f68000c101d00 */
[----:B------:R-:W5:Y:S01]  /*10d90*/  LD.E.128 R72, desc[UR40][R72.64] ;  /* 0x0000002848487980 */ /* 0x000f62000c101d00 */
[----:B------:R-:W-:Y:S01]  /*10da0*/  @!PT LDS RZ, [RZ] ;  /* 0x00000000fffff984 */ /* 0x000fe20000000800 */
[----:B------:R-:W-:Y:S01]  /*10db0*/  @!PT LDS RZ, [RZ] ;  /* 0x00000000fffff984 */ /* 0x000fe20000000800 */
[----:B------:R-:W-:Y:S01]  /*10dc0*/  @!PT LDS RZ, [RZ] ;  /* 0x00000000fffff984 */ /* 0x000fe20000000800 */
[----:B------:R-:W-:Y:S01]  /*10dd0*/  @!PT LDS RZ, [RZ] ;  /* 0x00000000fffff984 */ /* 0x000fe20000000800 */
[----:B------:R0:W-:Y:S06]  /*10de0*/  MEMBAR.ALL.CTA ;  /* 0x0000000000007992 */ /* 0x0001ec0000008000 */
[----:B0-----:R-:W0:Y:S01]  /*10df0*/  FENCE.VIEW.ASYNC.S ;  /* 0x00000000000073c6 */ /* 0x001e220000000000 */
[----:B------:R-:W-:-:S02]  /*10e00*/  IMAD.IADD R21, R21, 0x1, R79 ;  /* 0x0000000115157824 */ /* 0x000fc400078e024f */
[----:B------:R-:W-:Y:S01]  /*10e10*/  IMAD R79, R229, -0x80, R0 ;  /* 0xffffff80e54f7824 */ /* 0x000fe200078e0200 */
[----:B------:R-:W-:Y:S01]  /*10e20*/  IADD3 R0, R208, 0x40, RZ ;  /* 0x00000040d0007810 */ /* 0x000fe20007ffe0ff */
[----:B------:R-:W-:Y:S02]  /*10e30*/  IMAD R77, R80, UR4, RZ ;  /* 0x00000004504d7c24 */ /* 0x000fe4000f8e02ff */
[C---:B------:R-:W-:Y:S01]  /*10e40*/  VIADD R3, R208.reuse, 0x20 ;  /* 0x00000020d0037836 */ /* 0x040fe20000000000 */
[-C--:B------:R-:W-:Y:S01]  /*10e50*/  ISETP.GE.AND P3, PT, R208, R79.reuse, PT ;  /* 0x0000004fd000720c */ /* 0x080fe20003f66270 */
[----:B------:R-:W-:Y:S01]  /*10e60*/  IMAD R77, R216, UR5, R77 ;  /* 0x00000005d84d7c24 */ /* 0x000fe2000f8e024d */
[----:B------:R-:W-:Y:S01]  /*10e70*/  ISETP.GE.AND P0, PT, R0, R79, PT ;  /* 0x0000004f0000720c */ /* 0x000fe20003f06270 */
        /* <DEDUP_REMOVED lines=10> */
[----:B------:R-:W-:Y:S01]  /*10f20*/  SHF.R.S32.HI R209, RZ, 0x1f, R208 ;  /* 0x0000001fffd17819 */ /* 0x000fe200000114d0 */
[----:B0-----:R0:W-:Y:S01]  /*10f30*/  SYNCS.ARRIVE.TRANS64.RED.A1T0 RZ, [R0+URZ], RZ ;  /* 0x000000ff00ff79a7 */ /* 0x0011e2000810043f */
[----:B------:R-:W-:Y:S01]  /*10f40*/  BSSY B1, `(.L_x_3883) ;  /* 0x000001b000017945 */ /* 0x000fe20003800000 */
[----:B------:R-:W-:-:S02]  /*10f50*/  IMAD R3, R225, UR5, R3 ;  /* 0x00000005e1037c24 */ /* 0x000fc4000f8e0203 */
[----:B------:R-:W-:-:S04]  /*10f60*/  IMAD.WIDE R76, R229, 0x80, R208 ;  /* 0x00000080e54c7825 */ /* 0x000fc800078e02d0 */
[----:B------:R-:W-:Y:S01]  /*10f70*/  IMAD.IADD R83, R79, 0x1, R3 ;  /* 0x000000014f537824 */ /* 0x000fe200078e0203 */
[----:B0-----:R-:W-:Y:S06]  /*10f80*/  @P3 BRA `(.L_x_3884) ;  /* 0x0000000000583947 */ /* 0x001fec0003800000 */
[----:B------:R-:W-:Y:S01]  /*10f90*/  MOV R21, R83 ;  /* 0x0000005300157202 */ /* 0x000fe20000000f00 */
[----:B------:R-:W-:Y:S01]  /*10fa0*/  ULDC.64 UR4, c[0x0][0xad8] ;  /* 0x0002b60000047ab9 */ /* 0x000fe20000000a00 */
[----:B------:R-:W-:Y:S01]  /*10fb0*/  IMAD.MOV.U32 R20, RZ, RZ, R78 ;  /* 0x000000ffff147224 */ /* 0x000fe200078e004e */
[----:B------:R-:W-:Y:S01]  /*10fc0*/  ULDC.64 UR6, c[0x0][0xa80] ;  /* 0x0002a00000067ab9 */ /* 0x000fe20000000a00 */
        /* <DEDUP_REMOVED lines=18> */
.L_x_3884:
[----:B------:R-:W-:Y:S05]  /*110f0*/  BSYNC B1 ;  /* 0x0000000000017941 */ /* 0x000fea0003800000 */
.L_x_3883:
[----:B------:R-:W-:Y:S04]  /*11100*/  BSSY B1, `(.L_x_3885) ;  /* 0x000001a000017945 */ /* 0x000fe80003800000 */
[----:B------:R-:W-:Y:S05]  /*11110*/  @P2 BRA `(.L_x_3886) ;  /* 0x0000000000602947 */ /* 0x000fea0003800000 */
[----:B------:R-:W-:Y:S01]  /*11120*/  IADD3 R3, P2, R76, 0x20, RZ ;  /* 0x000000204c037810 */ /* 0x000fe20007f5e0ff */
[----:B------:R-:W-:Y:S01]  /*11130*/  ULDC.64 UR6, c[0x0][0xad8] ;  /* 0x0002b60000067ab9 */ /* 0x000fe20000000a00 */
[----:B0----5:R-:W-:Y:S01]  /*11140*/  IMAD.MOV.U32 R8, RZ, RZ, R78 ;  /* 0x000000ffff087224 */ /* 0x021fe200078e004e */
[----:B------:R-:W-:Y:S01]  /*11150*/  IADD3 R10, R201, 0x40, RZ ;  /* 0x00000040c90a7810 */ /* 0x000fe20007ffe0ff */
[----:B------:R-:W-:Y:S01]  /*11160*/  IMAD.MOV.U32 R9, RZ, RZ, R83 ;  /* 0x000000ffff097224 */ /* 0x000fe200078e0053 */
[----:B------:R-:W-:Y:S01]  /*11170*/  ULDC UR4, c[0x0][0xa8c] ;  /* 0x0002a30000047ab9 */ /* 0x000fe20000000800 */
[----:B------:R-:W-:Y:S01]  /*11180*/  IMAD.X R0, RZ, RZ, R77, P2 ;  /* 0x000000ffff007224 */ /* 0x000fe200010e064d */
[----:B------:R-:W-:Y:S01]  /*11190*/  ISETP.GE.AND P3, PT, R10, UR4, PT ;  /* 0x000000040a007c0c */ /* 0x000fe2000bf66270 */
[----:B------:R-:W-:Y:S01]  /*111a0*/  IMAD.WIDE.U32 R8, R3, UR6, R8 ;  /* 0x0000000603087c25 */ /* 0x000fe2000f8e0008 */
[----:B------:R-:W-:-:S03]  /*111b0*/  ISETP.GE.AND P4, PT, R201, UR4, PT ;  /* 0x00000004c9007c0c */ /* 0x000fc6000bf86270 */
[----:B------:R-:W-:-:S04]  /*111c0*/  IMAD R0, R0, UR6, RZ ;  /* 0x0000000600007c24 */ /* 0x000fc8000f8e02ff */
        /* <DEDUP_REMOVED lines=13> */
.L_x_3886:
[----:B------:R-:W-:Y:S05]  /*112a0*/  BSYNC B1 ;  /* 0x0000000000017941 */ /* 0x000fea0003800000 */
.L_x_3885:
[----:B------:R-:W-:Y:S04]  /*112b0*/  BSSY B1, `(.L_x_3887) ;  /* 0x000001a000017945 */ /* 0x000fe80003800000 */
[----:B------:R-:W-:Y:S05]  /*112c0*/  @P0 BRA `(.L_x_3888) ;  /* 0x0000000000600947 */ /* 0x000fea0003800000 */
[----:B------:R-:W-:Y:S01]  /*112d0*/  IADD3 R3, P0, R76, 0x40, RZ ;  /* 0x000000404c037810 */ /* 0x000fe20007f1e0ff */
[C---:B-1---5:R-:W-:Y:S01]  /*112e0*/  VIADD R5, R201.reuse, 0x80 ;  /* 0x00000080c9057836 */ /* 0x062fe20000000000 */
        /* <DEDUP_REMOVED lines=15> */
[----:B------:R-:W-:Y:S02]  /*113e0*/  LEA R6, P0, R4, UR6, 0x1 ;  /* 0x0000000604067c11 */ /* 0x000fe4000f8008ff */
[----:B------:R-:W-:-:S04]  /*113f0*/  IADD3 R3, R5, R3, RZ ;  /* 0x0000000305037210 */ /* 0x000fc80007ffe0ff */
[----:B------:R-:W-:-:S05]  /*11400*/  LEA.HI.X R7, R4, UR7, R3, 0x1, P0 ;  /* 0x0000000704077c11 */ /* 0x000fca00080f0c03 */
[----:B------:R2:W-:Y:S04]  /*11410*/  @!P2 STG.E.128 desc[UR40][R6.64], R24 ;  /* 0x000000180600a986 */ /* 0x0005e8000c101d28 */
[----:B------:R2:W-:Y:S04]  /*11420*/  @!P3 STG.E.128 desc[UR40][R6.64+0x80], R40 ;  /* 0x000080280600b986 */ /* 0x0005e8000c101d28 */
[----:B------:R2:W-:Y:S04]  /*11430*/  @!P4 STG.E.128 desc[UR40][R6.64+0x100], R52 ;  /* 0x000100340600c986 */ /* 0x0005e8000c101d28 */
[----:B------:R2:W-:Y:S02]  /*11440*/  @!P5 STG.E.128 desc[UR40][R6.64+0x180], R68 ;  /* 0x000180440600d986 */ /* 0x0005e4000c101d28 */
.L_x_3888:
[----:B------:R-:W-:Y:S05]  /*11450*/  BSYNC B1 ;  /* 0x0000000000017941 */ /* 0x000fea0003800000 */
.L_x_3887:
[----:B------:R-:W-:Y:S05]  /*11460*/  @P1 BRA `(.L_x_3889) ;  /* 0x0000000c004c1947 */ /* 0x000fea0003800000 */
[----:B------:R-:W-:Y:S01]  /*11470*/  IADD3 R3, P0, R76, 0x60, RZ ;  /* 0x000000604c037810 */ /* 0x000fe20007f1e0ff */
[C---:B------:R-:W-:Y:S01]  /*11480*/  VIADD R0, R201.reuse, 0x40 ;  /* 0x00000040c9007836 */ /* 0x040fe20000000000 */
[----:B------:R-:W-:Y:S01]  /*11490*/  ULDC UR4, c[0x0][0xa8c] ;  /* 0x0002a30000047ab9 */ /* 0x000fe20000000800 */
[----:B------:R-:W-:Y:S01]  /*114a0*/  ULDC.64 UR6, c[0x0][0xad8] ;  /* 0x0002b60000067ab9 */ /* 0x000fe20000000a00 */
[----:B-1---5:R-:W-:Y:S01]  /*114b0*/  IMAD.MOV.U32 R4, RZ, RZ, R78 ;  /* 0x000000ffff047224 */ /* 0x022fe200078e004e */
        /* <DEDUP_REMOVED lines=11> */
[----:B--2---:R-:W-:Y:S02]  /*11570*/  LEA R6, P0, R4, UR6, 0x1 ;  /* 0x0000000604067c11 */ /* 0x004fe4000f8008ff */
[----:B------:R-:W-:-:S04]  /*11580*/  IADD3 R3, R5, R3, RZ ;  /* 0x0000000305037210 */ /* 0x000fc80007ffe0ff */
        /* <DEDUP_REMOVED lines=8> */
.L_x_3881:
[----:B------:R-:W0:Y:S01]  /*11610*/  S2R R0, SR_TID.X ;  /* 0x0000000000007919 */ /* 0x000e220000002100 */
[----:B------:R-:W-:Y:S01]  /*11620*/  ULDC.64 UR4, c[0x0][0xbd8] ;  /* 0x0002f60000047ab9 */ /* 0x000fe20000000a00 */
[----:B------:R-:W-:Y:S01]  /*11630*/  IMAD.MOV.U32 R3, RZ, RZ, RZ ;  /* 0x000000ffff037224 */ /* 0x000fe200078e00ff */
[----:B------:R-:W-:Y:S02]  /*11640*/  ISETP.NE.U32.AND P0, PT, RZ, UR4, PT ;  /* 0x00000004ff007c0c */ /* 0x000fe4000bf05070 */
[----:B------:R-:W-:Y:S02]  /*11650*/  IADD3 R4, P1, R217, UR4, RZ ;  /* 0x00000004d9047c10 */ /* 0x000fe4000ff3e0ff */
[----:B------:R-:W-:Y:S02]  /*11660*/  ISETP.NE.AND.EX P0, PT, RZ, UR5, PT, P0 ;  /* 0x00000005ff007c0c */ /* 0x000fe4000bf05300 */
[----:B------:R-:W-:Y:S01]  /*11670*/  IADD3.X R5, R218, UR5, RZ, P1, !PT ;  /* 0x00000005da057c10 */ /* 0x000fe20008ffe4ff */
[----:B------:R-:W-:-:S02]  /*11680*/  ULDC.64 UR4, c[0x0][0xbe0] ;  /* 0x0002f80000047ab9 */ /* 0x000fc40000000a00 */
[----:B------:R-:W-:-:S04]  /*11690*/  ISETP.NE.U32.AND P1, PT, RZ, UR4, PT ;  /* 0x00000004ff007c0c */ /* 0x000fc8000bf25070 */
[----:B------:R-:W-:-:S04]  /*116a0*/  ISETP.NE.AND.EX P1, PT, RZ, UR5, PT, P1 ;  /* 0x00000005ff007c0c */ /* 0x000fc8000bf25310 */
[----:B------:R0:W5:Y:S09]  /*116b0*/  @P0 LDG.E R3, desc[UR40][R4.64] ;  /* 0x0000002804030981 */ /* 0x000172000c1e1900 */
[----:B------:R-:W-:Y:S01]  /*116c0*/  @P1 IADD3 R6, P2, R217, UR4, RZ ;  /* 0x00000004d9061c10 */ /* 0x000fe2000ff5e0ff */
[----:B------:R-:W-:Y:S01]  /*116d0*/  ULDC UR4, c[0x0][0xa88] ;  /* 0x0002a20000047ab9 */ /* 0x000fe20000000800 */
[----:B0-----:R-:W-:-:S02]  /*116e0*/  VIADD R8, R0, 0xffffff80 ;  /* 0xffffff8000087836 */ /* 0x001fc40000000000 */
[----:B------:R-:W-:Y:S01]  /*116f0*/  @P1 IADD3.X R7, R218, UR5, RZ, P2, !PT ;  /* 0x00000005da071c10 */ /* 0x000fe200097fe4ff */
[----:B------:R-:W-:-:S06]  /*11700*/  IMAD.U32 R0, RZ, RZ, UR4 ;  /* 0x00000004ff007e24 */ /* 0x000fcc000f8e00ff */
[----:B------:R0:W5:Y:S01]  /*11710*/  @P1 LDG.E R0, desc[UR40][R6.64] ;  /* 0x0000002806001981 */ /* 0x000162000c1e1900 */
[----:B------:R-:W-:Y:S01]  /*11720*/  ISETP.GT.AND P2, PT, R8, 0x7f, PT ;  /* 0x0000007f0800780c */ /* 0x000fe20003f44270 */
[----:B------:R-:W-:-:S12]  /*11730*/  @P1 BRA `(.L_x_3890) ;  /* 0x0000000000101947 */ /* 0x000fd80003800000 */
[----:B------:R-:W-:Y:S05]  /*11740*/  @!P0 BRA `(.L_x_3890) ;  /* 0x00000000000c8947 */ /* 0x000fea0003800000 */
[----:B0-----:R-:W2:Y:S04]  /*11750*/  LDG.E R7, desc[UR40][R4.64] ;  /* 0x0000002804077981 */ /* 0x001ea8000c1e1900 */
[----:B-----5:R-:W2:Y:S02]  /*11760*/  LDG.E R0, desc[UR40][R4.64+0x4] ;  /* 0x0000042804007981 */ /* 0x020ea4000c1e1900 */
[----:B--2---:R-:W-:-:S07]  /*11770*/  IMAD.IADD R0, R0, 0x1, -R7 ;  /* 0x0000000100007824 */ /* 0x004fce00078e0a07 */
.L_x_3890:
[----:B------:R-:W-:Y:S01]  /*11780*/  BSSY B1, `(.L_x_3891) ;  /* 0x000001d000017945 */ /* 0x000fe20003800000 */
[----:B------:R-:W-:Y:S02]  /*11790*/  SHF.R.S32.HI R9, RZ, 0x1f, R216 ;  /* 0x0000001fff097819 */ /* 0x000fe400000114d8 */
[----:B------:R-:W-:Y:S02]  /*117a0*/  SHF.R.S32.HI R10, RZ, 0x1f, R201 ;  /* 0x0000001fff0a7819 */ /* 0x000fe400000114c9 */
[----:B------:R-:W-:Y:S02]  /*117b0*/  SEL R225, R225, RZ, !P0 ;  /* 0x000000ffe1e17207 */ /* 0x000fe40004000000 */
[----:B------:R-:W-:Y:S02]  /*117c0*/  SEL R231, R231, RZ, !P0 ;  /* 0x000000ffe7e77207 */ /* 0x000fe40004000000 */
[----:B-----5:R-:W-:Y:S01]  /*117d0*/  SHF.R.S32.HI R8, RZ, 0x1f, R3 ;  /* 0x0000001fff087819 */ /* 0x020fe20000011403 */
[----:B------:R-:W-:Y:S06]  /*117e0*/  @P2 BRA `(.L_x_3892) ;  /* 0x0000000000582947 */ /* 0x000fec0003800000 */
[----:B------:R-:W5:Y:S02]  /*117f0*/  S2R R4, SR_TID.X ;  /* 0x0000000000047919 */ /* 0x000f640000002100 */
[----:B-----5:R-:W-:-:S05]  /*11800*/  LEA R4, R229, R4, 0x7 ;  /* 0x00000004e5047211 */ /* 0x020fca00078e38ff */
[----:B------:R-:W-:-:S05]  /*11810*/  VIADD R5, R4, 0xffffff80 ;  /* 0xffffff8004057836 */ /* 0x000fca0000000000 */
[----:B------:R-:W-:-:S13]  /*11820*/  ISETP.GE.AND P0, PT, R5, R0, PT ;  /* 0x000000000500720c */ /* 0x000fda0003f06270 */
[----:B------:R-:W-:Y:S05]  /*11830*/  @P0 BRA `(.L_x_3892) ;  /* 0x0000000000440947 */ /* 0x000fea0003800000 */
[----:B------:R-:W-:Y:S01]  /*11840*/  IADD3 R4, P0, R5, R3, RZ ;  /* 0x0000000305047210 */ /* 0x000fe20007f1e0ff */
[----:B------:R-:W-:Y:S02]  /*11850*/  ULDC.64 UR4, c[0x0][0xb70] ;  /* 0x0002dc0000047ab9 */ /* 0x000fe40000000a00 */
[----:B0-----:R-:W-:Y:S01]  /*11860*/  IMAD R7, R9, UR4, RZ ;  /* 0x0000000409077c24 */ /* 0x001fe2000f8e02ff */
        /* <DEDUP_REMOVED lines=14> */
.L_x_3892:
[----:B------:R-:W-:Y:S05]  /*11950*/  BSYNC B1 ;  /* 0x0000000000017941 */ /* 0x000fea0003800000 */
.L_x_3891:
[----:B------:R-:W-:Y:S01]  /*11960*/  ULDC.64 UR4, c[0x0][0xaa0] ;  /* 0x0002a80000047ab9 */ /* 0x000fe20000000a00 */
[----:B0-----:R-:W-:Y:S01]  /*11970*/  MOV R5, R10 ;  /* 0x0000000a00057202 */ /* 0x001fe20000000f00 */
        /* <DEDUP_REMOVED lines=47> */
.L_x_3894:
[----:B------:R-:W-:Y:S05]  /*11c70*/  BSYNC B1 ;  /* 0x0000000000017941 */ /* 0x000fea0003800000 */
.L_x_3893:
        /* <DEDUP_REMOVED lines=28> */
.L_x_3896:
[----:B------:R-:W-:Y:S05]  /*11e40*/  BSYNC B1 ;  /* 0x0000000000017941 */ /* 0x000fea0003800000 */
.L_x_3895:
        /* <DEDUP_REMOVED lines=27> */
.L_x_3898:
[----:B------:R-:W-:Y:S05]  /*12000*/  BSYNC B1 ;  /* 0x0000000000017941 */ /* 0x000fea0003800000 */
.L_x_3897:
        /* <DEDUP_REMOVED lines=25> */
.L_x_3889:
[----:B------:R-:W-:Y:S05]  /*121a0*/  BSYNC B0 ;  /* 0x0000000000007941 */ /* 0x000fea0003800000 */
.L_x_3880:
[----:B------:R-:W-:Y:S02]  /*121b0*/  ULDC UR4, c[0x0][0xc14] ;  /* 0x0003050000047ab9 */ /* 0x000fe40000000800 */
[----:B----4-:R-:W-:-:S13]  /*121c0*/  ISETP.GE.AND P0, PT, R207, UR4, PT ;  /* 0x00000004cf007c0c */ /* 0x010fda000bf06270 */
[----:B------:R-:W-:Y:S05]  /*121d0*/  @!P0 BRA `(.L_x_3899) ;  /* 0xfffffeec00748947 */ /* 0x000fea000383ffff */
[----:B------:R-:W-:Y:S05]  /*121e0*/  BRA `(.L_x_3745) ;  /* 0x0000005800bc7947 */ /* 0x000fea0003800000 */
.L_x_3743:
[----:B------:R-:W-:-:S08]  /*121f0*/  NOP ;  /* 0x0000000000007918 */ /* 0x000fd00000000000 */
[----:B------:R-:W0:-:S00]  /*12200*/  USETMAXREG.DEALLOC.CTAPOOL 0x18 ;  /* 0x00000018000079c8 */ /* 0x000e0000080e0500 */
[----:B0-----:R-:W-:-:S06]  /*12210*/  LOP3.LUT R0, R0, 0x3, RZ, 0xc0, !PT ;  /* 0x0000000300007812 */ /* 0x001fcc00078ec0ff */
[----:B------:R-:W0:Y:S02]  /*12220*/  SHFL.IDX PT, R0, R0, RZ, 0x1f ;  /* 0x00001fff00007589 */ /* 0x000e2400000e0000 */
[----:B0-----:R-:W-:-:S13]  /*12230*/  ISETP.NE.AND P0, PT, R0, RZ, PT ;  /* 0x000000ff0000720c */ /* 0x001fda0003f05270 */
[----:B------:R-:W-:Y:S05]  /*12240*/  @P0 BRA `(.L_x_3745) ;  /* 0x0000005800a40947 */ /* 0x000fea0003800000 */
[----:B------:R-:W2:Y:S01]  /*12250*/  LDL.LU R6, [R1] ;  /* 0x0000000001067983 */ /* 0x000ea20000300800 */
        /* <DEDUP_REMOVED lines=25> */
[----:B0-----:R-:W-:-:S04]  /*123f0*/  SEL R5, R4, RZ, P0 ;  /* 0x000000ff04057207 */ /* 0x001fc80000000000 */
[----:B------:R-:W-:-:S05]  /*12400*/  IADD3 R5, R0, R5, RZ ;  /* 0x0000000500057210 */ /* 0x000fca0007ffe0ff */
        /* <DEDUP_REMOVED lines=18> */
[----:B------:R2:W-:Y:S01]  /*12530*/  STL [R1], R6 ;  /* 0x0000000601007387 */ /* 0x0005e20000100800 */
[----:B0-----:R-:W-:-:S05]  /*12540*/  IMAD R4, R2, UR4, RZ ;  /* 0x0000000402047c24 */ /* 0x001fca000f8e02ff */
[----:B-1----:R-:W-:Y:S01]  /*12550*/  ISETP.GT.AND P0, PT, R4, UR6, PT ;  /* 0x0000000604007c0c */ /* 0x002fe2000bf04270 */
[----:B------:R-:W-:-:S12]  /*12560*/  IMAD.MOV.U32 R5, RZ, RZ, R4 ;  /* 0x000000ffff057224 */ /* 0x000fd800078e0004 */
[----:B--2---:R-:W-:Y:S05]  /*12570*/  @P0 BRA `(.L_x_3900) ;  /* 0x0000000000bc0947 */ /* 0x004fea0003800000 */
[----:B------:R-:W-:Y:S01]  /*12580*/  MOV R4, R5 ;  /* 0x0000000500047202 */ /* 0x000fe20000000f00 */
[----:B------:R-:W-:Y:S01]  /*12590*/  IMAD.MOV.U32 R19, RZ, RZ, RZ ;  /* 0x000000ffff137224 */ /* 0x000fe200078e00ff */
[----:B------:R-:W-:Y:S01]  /*125a0*/  ULDC UR5, c[0x0][0xc14] ;  /* 0x0003050000057ab9 */ /* 0x000fe20000000800 */
[----:B------:R-:W-:Y:S01]  /*125b0*/  ULDC UR7, c[0x0][0xc14] ;  /* 0x0003050000077ab9 */ /* 0x000fe20000000800 */
[----:B------:R-:W-:-:S05]  /*125c0*/  ULDC UR4, c[0x0][0xc10] ;  /* 0x0003040000047ab9 */ /* 0x000fca0000000800 */
.L_x_3904:
[----:B------:R-:W-:Y:S02]  /*125d0*/  VIADD R0, R19, 0x1f ;  /* 0x0000001f13007836 */ /* 0x000fe40000000000 */
[----:B------:R-:W-:-:S03]  /*125e0*/  IMAD.U32 R19, RZ, RZ, UR7 ;  /* 0x00000007ff137e24 */ /* 0x000fc6000f8e00ff */
[----:B------:R-:W-:-:S13]  /*125f0*/  ISETP.GE.AND P0, PT, R0, UR5, PT ;  /* 0x0000000500007c0c */ /* 0x000fda000bf06270 */
[----:B------:R-:W-:Y:S05]  /*12600*/  @P0 BRA `(.L_x_3901) ;  /* 0x0000000400c80947 */ /* 0x000fea0003800000 */
[----:B------:R-:W0:Y:S01]  /*12610*/  S2R R2, SR_TID.X ;  /* 0x0000000000027919 */ /* 0x000e220000002100 */
[----:B------:R-:W-:Y:S01]  /*12620*/  IMAD.MOV.U32 R19, RZ, RZ, R0 ;  /* 0x000000ffff137224 */ /* 0x000fe200078e0000 */
[----:B------:R-:W-:Y:S01]  /*12630*/  BSSY B0, `(.L_x_3902) ;  /* 0x000000a000007945 */ /* 0x000fe20003800000 */
[----:B------:R-:W-:Y:S02]  /*12640*/  MOV R17, RZ ;  /* 0x000000ff00117202 */ /* 0x000fe40000000f00 */
        /* <DEDUP_REMOVED lines=8> */
.L_x_3903:
[----:B------:R-:W-:Y:S05]  /*126d0*/  BSYNC B0 ;  /* 0x0000000000007941 */ /* 0x000fea0003800000 */
.L_x_3902:
        /* <DEDUP_REMOVED lines=21> */
[----:B0-----:R-:W-:-:S05]  /*12830*/  IMAD R5, R6, UR4, RZ ;  /* 0x0000000406057c24 */ /* 0x001fca000f8e02ff */
[----:B------:R-:W-:-:S04]  /*12840*/  IADD3 R4, R5, R4, RZ ;  /* 0x0000000405047210 */ /* 0x000fc80007ffe0ff */
[----:B------:R-:W-:-:S13]  /*12850*/  ISETP.GT.AND P0, PT, R4, UR6, PT ;  /* 0x0000000604007c0c */ /* 0x000fda000bf04270 */
[----:B------:R-:W-:Y:S05]  /*12860*/  @!P0 BRA `(.L_x_3904) ;  /* 0xfffffffc00588947 */ /* 0x000fea000383ffff */
.L_x_3900:
        /* <DEDUP_REMOVED lines=20> */
.L_x_3905:
[----:B-12---:R-:W-:Y:S01]  /*129b0*/  IMAD.MOV R0, RZ, RZ, -R3 ;  /* 0x000000ffff007224 */ /* 0x006fe200078e0a03 */
[----:B------:R-:W-:Y:S01]  /*129c0*/  MOV R2, RZ ;  /* 0x000000ff00027202 */ /* 0x000fe20000000f00 */
[----:B---3--:R-:W-:Y:S02]  /*129d0*/  IMAD R16, R16, UR4, R5 ;  /* 0x0000000410107c24 */ /* 0x008fe4000f8e0205 */
[----:B------:R-:W-:Y:S01]  /*129e0*/  IMAD R5, R0, R9, RZ ;  /* 0x0000000900057224 */ /* 0x000fe200078e02ff */
[----:B------:R-:W-:-:S03]  /*129f0*/  IABS R0, R6 ;  /* 0x0000000600007213 */ /* 0x000fc60000000000 */
        /* <DEDUP_REMOVED lines=17> */
[----:B------:R-:W-:-:S03]  /*12b10*/  IMAD.MOV R2, RZ, RZ, -R2 ;  /* 0x000000ffff027224 */ /* 0x000fc600078e0a02 */
[----:B------:R-:W-:Y:S01]  /*12b20*/  IADD3 R3, -R0, RZ, RZ ;  /* 0x000000ff00037210 */ /* 0x000fe20007ffe1ff */
        /* <DEDUP_REMOVED lines=17> */
[----:B------:R-:W-:Y:S01]  /*12c40*/  @!P0 IMAD.IADD R3, R3, 0x1, -R4 ;  /* 0x0000000103038824 */ /* 0x000fe200078e0a04 */
[----:B------:R-:W-:-:S04]  /*12c50*/  @!P0 IADD3 R2, R2, 0x1, RZ ;  /* 0x0000000102028810 */ /* 0x000fc80007ffe0ff */
        /* <DEDUP_REMOVED lines=10> */
[----:B------:R-:W-:-:S04]  /*12d00*/  LOP3.LUT R2, RZ, R2, RZ, 0x33, !PT ;  /* 0x00000002ff027212 */ /* 0x000fc800078e33ff */
[----:B------:R-:W-:Y:S01]  /*12d10*/  IADD3 R17, R17, R2, RZ ;  /* 0x0000000211117210 */ /* 0x000fe20007ffe0ff */
[----:B------:R-:W-:Y:S06]  /*12d20*/  BRA `(.L_x_3906) ;  /* 0x00000000000c7947 */ /* 0x000fec0003800000 */
.L_x_3901:
[----:B------:R-:W-:Y:S02]  /*12d30*/  IMAD.MOV.U32 R17, RZ, RZ, RZ ;  /* 0x000000ffff117224 */ /* 0x000fe400078e00ff */
[----:B------:R-:W-:Y:S02]  /*12d40*/  IMAD.U32 R16, RZ, RZ, UR6 ;  /* 0x00000006ff107e24 */ /* 0x000fe4000f8e00ff */
[----:B------:R-:W-:-:S07]  /*12d50*/  IMAD.MOV.U32 R18, RZ, RZ, RZ ;  /* 0x000000ffff127224 */ /* 0x000fce00078e00ff */
.L_x_3906:
        /* <DEDUP_REMOVED lines=16> */
[----:B------:R-:W-:Y:S01]  /*12e60*/  ULDC.64 UR38, c[0x0][0x198] ;  /* 0x0000660000267ab9 */ /* 0x000fe20000000a00 */
[----:B------:R-:W-:Y:S02]  /*12e70*/  ULDC UR37, c[0x0][0xc] ;  /* 0x0000030000257ab9 */ /* 0x000fe40000000800 */
[----:B------:R1:W-:Y:S04]  /*12e80*/  STL [R1+0x8], R0 ;  /* 0x0000080001007387 */ /* 0x0003e80000100800 */
[----:B------:R1:W-:Y:S04]  /*12e90*/  STL [R1+0x4], RZ ;  /* 0x000004ff01007387 */ /* 0x0003e80000100800 */
[----:B------:R1:W-:Y:S04]  /*12ea0*/  STL [R1+0xc], R0 ;  /* 0x00000c0001007387 */ /* 0x0003e80000100800 */
[----:B------:R1:W-:Y:S02]  /*12eb0*/  STL [R1+0x28], RZ ;  /* 0x000028ff01007387 */ /* 0x0003e40000100800 */
.L_x_3991:
[----:B--2---:R-:W2:Y:S02]  /*12ec0*/  LDC.64 R2, c[0x0][0xc60] ;  /* 0x00031800ff027b82 */ /* 0x004ea40000000a00 */
[----:B--2---:R-:W-:-:S05]  /*12ed0*/  IMAD.WIDE R2, R19, 0x4, R2 ;  /* 0x0000000413027825 */ /* 0x004fca00078e0202 */
[----:B01----:R-:W1:Y:S01]  /*12ee0*/  LDG.E R11, desc[UR40][R2.64] ;  /* 0x00000028020b7981 */ /* 0x003e62000c1e1900 */
[----:B------:R-:W-:Y:S05]  /*12ef0*/  YIELD ;  /* 0x0000000000007946 */ /* 0x000fea0003800000 */
[----:B------:R-:W-:Y:S01]  /*12f00*/  ULDC.64 UR4, c[0x0][0xa28] ;  /* 0x00028a0000047ab9 */ /* 0x000fe20000000a00 */
[----:B------:R-:W-:Y:S02]  /*12f10*/  CS2R R8, SRZ ;  /* 0x0000000000087805 */ /* 0x000fe4000001ff00 */
[----:B------:R-:W-:Y:S01]  /*12f20*/  ISETP.NE.U32.AND P0, PT, RZ, UR4, PT ;  /* 0x00000004ff007c0c */ /* 0x000fe2000bf05070 */
[----:B------:R-:W-:Y:S01]  /*12f30*/  ULDC.64 UR8, c[0x0][0xa08] ;  /* 0x0002820000087ab9 */ /* 0x000fe20000000a00 */
[----:B------:R-:W-:-:S02]  /*12f40*/  ULDC.64 UR10, c[0x0][0xa10] ;  /* 0x00028400000a7ab9 */ /* 0x000fc40000000a00 */
[----:B------:R-:W-:Y:S02]  /*12f50*/  ISETP.NE.AND.EX P0, PT, RZ, UR5, PT, P0 ;  /* 0x00000005ff007c0c */ /* 0x000fe4000bf05300 */
[----:B-1----:R-:W-:Y:S01]  /*12f60*/  SHF.R.S32.HI R0, RZ, 0x1f, R11 ;  /* 0x0000001fff007819 */ /* 0x002fe2000001140b */
[----:B------:R-:W-:Y:S10]  /*12f70*/  STL [R1+0x18], R11 ;  /* 0x0000180b01007387 */ /* 0x000ff40000100800 */
[----:B------:R-:W-:-:S04]  /*12f80*/  @P0 LEA R2, P1, R11, UR4, 0x2 ;  /* 0x000000040b020c11 */ /* 0x000fc8000f8210ff */
[----:B------:R-:W-:Y:S01]  /*12f90*/  @P0 LEA.HI.X R3, R11, UR5, R0, 0x2, P1 ;  /* 0x000000050b030c11 */ /* 0x000fe200088f1400 */
[----:B------:R-:W-:-:S04]  /*12fa0*/  ULDC.64 UR4, c[0x0][0xa18] ;  /* 0x0002860000047ab9 */ /* 0x000fc80000000a00 */
[----:B------:R0:W5:Y:S01]  /*12fb0*/  @P0 LDG.E R8, desc[UR40][R2.64] ;  /* 0x0000002802080981 */ /* 0x000162000c1e1900 */
[----:B------:R-:W-:Y:S02]  /*12fc0*/  ISETP.NE.U32.AND P0, PT, RZ, UR4, PT ;  /* 0x00000004ff007c0c */ /* 0x000fe4000bf05070 */
[C---:B------:R-:W-:Y:S02]  /*12fd0*/  SHF.L.U32 R15, R11.reuse, 0x2, RZ ;  /* 0x000000020b0f7819 */ /* 0x040fe400000006ff */
[----:B------:R-:W-:Y:S02]  /*12fe0*/  ISETP.NE.AND.EX P0, PT, RZ, UR5, PT, P0 ;  /* 0x00000005ff007c0c */ /* 0x000fe4000bf05300 */
[----:B------:R-:W-:Y:S01]  /*12ff0*/  SHF.L.U64.HI R14, R11, 0x2, R0 ;  /* 0x000000020b0e7819 */ /* 0x000fe20000010200 */
[----:B------:R-:W-:Y:S01]  /*13000*/  STL [R1+0x20], R15 ;  /* 0x0000200f01007387 */ /* 0x000fe20000100800 */
[----:B------:R-:W-:-:S03]  /*13010*/  ULDC UR6, c[0x0][0x338] ;  /* 0x0000ce0000067ab9 */ /* 0x000fc60000000800 */
[----:B------:R-:W-:Y:S06]  /*13020*/  STL [R1+0x24], R14 ;  /* 0x0000240e01007387 */ /* 0x000fec0000100800 */
[----:B------:R-:W-:-:S04]  /*13030*/  @P0 IADD3 R12, P1, R15, UR4, RZ ;  /* 0x000000040f0c0c10 */ /* 0x000fc8000ff3e0ff */
[C---:B------:R-:W-:Y:S01]  /*13040*/  @P0 IADD3.X R13, R14.reuse, UR5, RZ, P1, !PT ;  /* 0x000000050e0d0c10 */ /* 0x040fe20008ffe4ff */
[----:B------:R-:W-:Y:S02]  /*13050*/  ULDC.64 UR4, c[0x0][0xa00] ;  /* 0x0002800000047ab9 */ /* 0x000fe40000000a00 */
[----:B------:R-:W-:Y:S02]  /*13060*/  ISETP.NE.U32.AND P2, PT, RZ, UR4, PT ;  /* 0x00000004ff007c0c */ /* 0x000fe4000bf45070 */
[C---:B0-----:R-:W-:Y:S02]  /*13070*/  IADD3 R2, P1, R15.reuse, UR4, RZ ;  /* 0x000000040f027c10 */ /* 0x041fe4000ff3e0ff */
[----:B------:R-:W-:Y:S02]  /*13080*/  ISETP.NE.AND.EX P2, PT, RZ, UR5, PT, P2 ;  /* 0x00000005ff007c0c */ /* 0x000fe4000bf45320 */
[----:B------:R-:W-:Y:S01]  /*13090*/  IADD3.X R3, R14, UR5, RZ, P1, !PT ;  /* 0x000000050e037c10 */ /* 0x000fe20008ffe4ff */
[----:B------:R-:W-:Y:S01]  /*130a0*/  ULDC UR4, c[0x0][0x288] ;  /* 0x0000a20000047ab9 */ /* 0x000fe20000000800 */
[----:B------:R-:W-:Y:S01]  /*130b0*/  IADD3 R6, P1, R15, UR8, RZ ;  /* 0x000000080f067c10 */ /* 0x000fe2000ff3e0ff */
[----:B------:R-:W-:Y:S01]  /*130c0*/  IMAD.U32 R10, RZ, RZ, UR4 ;  /* 0x00000004ff0a7e24 */ /* 0x000fe2000f8e00ff */
[----:B------:R-:W-:-:S02]  /*130d0*/  ULDC.64 UR4, c[0x0][0x3f8] ;  /* 0x0000fe0000047ab9 */ /* 0x000fc40000000a00 */
[----:B------:R-:W-:-:S03]  /*130e0*/  IADD3.X R7, R14, UR9, RZ, P1, !PT ;  /* 0x000000090e077c10 */ /* 0x000fc60008ffe4ff */
[----:B------:R0:W5:Y:S04]  /*130f0*/  @P0 LDG.E R10, desc[UR40][R12.64] ;  /* 0x000000280c0a0981 */ /* 0x000168000c1e1900 */
[----:B------:R-:W2:Y:S01]  /*13100*/  @P2 LDG.E R9, desc[UR40][R2.64] ;  /* 0x0000002802092981 */ /* 0x000ea2000c1e1900 */
[----:B------:R-:W-:Y:S01]  /*13110*/  UISETP.NE.U32.AND UP0, UPT, UR4, URZ, UPT ;  /* 0x0000003f0400728c */ /* 0x000fe2000bf05070 */
[----:B------:R-:W-:Y:S02]  /*13120*/  IADD3 R4, P1, R15, UR10, RZ ;  /* 0x0000000a0f047c10 */ /* 0x000fe4000ff3e0ff */
[----:B------:R-:W-:Y:S01]  /*13130*/  ULDC UR4, c[0x0][0x404] ;  /* 0x0001010000047ab9 */ /* 0x000fe20000000800 */
[----:B------:R-:W-:Y:S01]  /*13140*/  UISETP.NE.AND.EX UP0, UPT, UR5, URZ, UPT, UP0 ;  /* 0x0000003f0500728c */ /* 0x000fe2000bf05300 */
[----:B------:R-:W-:-:S02]  /*13150*/  IADD3.X R5, R14, UR11, RZ, P1, !PT ;  /* 0x0000000b0e057c10 */ /* 0x000fc40008ffe4ff */
[----:B------:R-:W-:Y:S01]  /*13160*/  ISETP.NE.U32.AND P1, PT, RZ, UR8, PT ;  /* 0x00000008ff007c0c */ /* 0x000fe2000bf25070 */
[----:B------:R-:W-:Y:S01]  /*13170*/  USEL UR4, UR4, 0x1, UP0 ;  /* 0x0000000104047887 */ /* 0x000fe20008000000 */
[----:B------:R-:W-:Y:S02]  /*13180*/  ULDC UR5, c[0x0][0x2e0] ;  /* 0x0000b80000057ab9 */ /* 0x000fe40000000800 */
[----:B------:R-:W-:Y:S01]  /*13190*/  ISETP.NE.AND.EX P3, PT, RZ, UR9, PT, P1 ;  /* 0x00000009ff007c0c */ /* 0x000fe2000bf65310 */
[----:B------:R-:W-:Y:S01]  /*131a0*/  UIMAD UR4, UR4, UR5, URZ ;  /* 0x00000005040472a4 */ /* 0x000fe2000f8e023f */
[----:B------:R-:W-:Y:S01]  /*131b0*/  ISETP.NE.U32.AND P1, PT, RZ, UR10, PT ;  /* 0x0000000aff007c0c */ /* 0x000fe2000bf25070 */
[----:B------:R-:W-:-:S03]  /*131c0*/  IMAD.U32 R0, RZ, RZ, UR6 ;  /* 0x00000006ff007e24 */ /* 0x000fc6000f8e00ff */
[----:B------:R-:W-:Y:S01]  /*131d0*/  ISETP.NE.AND.EX P1, PT, RZ, UR11, PT, P1 ;  /* 0x0000000bff007c0c */ /* 0x000fe2000bf25310 */
[----:B--2---:R1:W-:Y:S02]  /*131e0*/  STL [R1+0x2c], R9 ;  /* 0x00002c0901007387 */ /* 0x0043e40000100800 */
[----:B-1----:R-:W-:Y:S01]  /*131f0*/  IMAD.U32 R9, RZ, RZ, UR4 ;  /* 0x00000004ff097e24 */ /* 0x002fe2000f8e00ff */
[----:B0-----:R-:W-:Y:S09]  /*13200*/  @P0 BRA `(.L_x_3908) ;  /* 0x0000000000100947 */ /* 0x001ff20003800000 */
[----:B------:R-:W-:Y:S05]  /*13210*/  @!P2 BRA `(.L_x_3908) ;  /* 0x00000000000ca947 */ /* 0x000fea0003800000 */
[----:B-----5:R-:W2:Y:S04]  /*13220*/  LDG.E R10, desc[UR40][R2.64] ;  /* 0x00000028020a7981 */ /* 0x020ea8000c1e1900 */
[----:B------:R-:W2:Y:S02]  /*13230*/  LDG.E R2, desc[UR40][R2.64+0x4] ;  /* 0x0000042802027981 */ /* 0x000ea4000c1e1900 */
[----:B--2---:R-:W-:-:S07]  /*13240*/  IMAD.IADD R10, R2, 0x1, -R10 ;  /* 0x00000001020a7824 */ /* 0x004fce00078e0a0a */
.L_x_3908:
[----:B------:R-:W-:Y:S01]  /*13250*/  IMAD.MOV.U32 R2, RZ, RZ, RZ ;  /* 0x000000ffff027224 */ /* 0x000fe200078e00ff */
[----:B------:R-:W-:Y:S01]  /*13260*/  MOV R20, RZ ;  /* 0x000000ff00147202 */ /* 0x000fe20000000f00 */
[----:B------:R-:W-:-:S04]  /*13270*/  ULDC.64 UR4, c[0x0][0xa20] ;  /* 0x0002880000047ab9 */ /* 0x000fc80000000a00 */
[----:B------:R-:W2:Y:S04]  /*13280*/  @P3 LDG.E R2, desc[UR40][R6.64] ;  /* 0x0000002806023981 */ /* 0x000ea8000c1e1900 */
[----:B------:R0:W5:Y:S01]  /*13290*/  @P1 LDG.E R20, desc[UR40][R4.64] ;  /* 0x0000002804141981 */ /* 0x000162000c1e1900 */
[----:B------:R-:W-:-:S04]  /*132a0*/  ISETP.NE.U32.AND P0, PT, RZ, UR4, PT ;  /* 0x00000004ff007c0c */ /* 0x000fc8000bf05070 */
[----:B------:R-:W-:Y:S01]  /*132b0*/  ISETP.NE.AND.EX P0, PT, RZ, UR5, PT, P0 ;  /* 0x00000005ff007c0c */ /* 0x000fe2000bf05300 */
[----:B--2--5:R-:W-:-:S05]  /*132c0*/  IMAD.IADD R2, R2, 0x1, R8 ;  /* 0x0000000102027824 */ /* 0x024fca00078e0208 */
[----:B------:R0:W-:Y:S07]  /*132d0*/  STL [R1+0x10], R2 ;  /* 0x0000100201007387 */ /* 0x0001ee0000100800 */
[----:B------:R-:W-:Y:S05]  /*132e0*/  @!P0 BRA `(.L_x_3909) ;  /* 0x0000000000108947 */ /* 0x000fea0003800000 */
[----:B0-----:R-:W-:-:S04]  /*132f0*/  IADD3 R2, P0, R15, UR4, RZ ;  /* 0x000000040f027c10 */ /* 0x001fc8000ff1e0ff */
[----:B------:R-:W-:-:S05]  /*13300*/  IADD3.X R3, R14, UR5, RZ, P0, !PT ;  /* 0x000000050e037c10 */ /* 0x000fca00087fe4ff */
[----:B------:R0:W5:Y:S01]  /*13310*/  LDG.E R9, desc[UR40][R2.64] ;  /* 0x0000002802097981 */ /* 0x000162000c1e1900 */
[----:B------:R-:W-:Y:S05]  /*13320*/  BRA `(.L_x_3910) ;  /* 0x0000000000107947 */ /* 0x000fea0003800000 */
.L_x_3909:
[----:B------:R-:W-:Y:S05]  /*13330*/  @!P3 BRA `(.L_x_3910) ;  /* 0x00000000000cb947 */ /* 0x000fea0003800000 */
[----:B------:R-:W2:Y:S04]  /*13340*/  LDG.E R9, desc[UR40][R6.64] ;  /* 0x0000002806097981 */ /* 0x000ea8000c1e1900 */
[----:B------:R-:W2:Y:S02]  /*13350*/  LDG.E R6, desc[UR40][R6.64+0x4] ;  /* 0x0000042806067981 */ /* 0x000ea4000c1e1900 */
[----:B--2---:R-:W-:-:S07]  /*13360*/  IMAD.IADD R9, R6, 0x1, -R9 ;  /* 0x0000000106097824 */ /* 0x004fce00078e0a09 */
.L_x_3910:
[----:B0-----:R-:W2:Y:S01]  /*13370*/  @P1 LDG.E R2, desc[UR40][R4.64] ;  /* 0x0000002804021981 */ /* 0x001ea2000c1e1900 */
[----:B-----5:R-:W-:-:S03]  /*13380*/  IMAD.IADD R9, R9, 0x1, -R8 ;  /* 0x0000000109097824 */ /* 0x020fc600078e0a08 */
[----:B------:R-:W2:Y:S01]  /*13390*/  @P1 LDG.E R4, desc[UR40][R4.64+0x4] ;  /* 0x0000042804041981 */ /* 0x000ea2000c1e1900 */
[----:B------:R-:W-:Y:S01]  /*133a0*/  LEA R3, R17, 0xdf, 0x7 ;  /* 0x000000df11037811 */ /* 0x000fe200078e38ff */
[----:B------:R-:W-:Y:S01]  /*133b0*/  BSSY B0, `(.L_x_3911) ;  /* 0x00000ee000007945 */ /* 0x000fe20003800000 */
[----:B------:R-:W-:Y:S01]  /*133c0*/  PLOP3.LUT P2, PT, PT, PT, PT, 0x80, 0x0 ;  /* 0x000000000000781c */ /* 0x000fe20003f4f070 */
[----:B--2---:R-:W-:-:S04]  /*133d0*/  @P1 IMAD.IADD R0, R4, 0x1, -R2 ;  /* 0x0000000104001824 */ /* 0x004fc800078e0a02 */
[----:B------:R-:W-:-:S05]  /*133e0*/  IMAD.IADD R2, R9, 0x1, R0 ;  /* 0x0000000109027824 */ /* 0x000fca00078e0200 */
[C---:B------:R-:W-:Y:S02]  /*133f0*/  IADD3 R3, R2.reuse, R3, -R10 ;  /* 0x0000000302037210 */ /* 0x040fe40007ffe80a */
[----:B------:R-:W-:-:S05]  /*13400*/  IADD3 R2, R2, 0x5f, RZ ;  /* 0x0000005f02027810 */ /* 0x000fca0007ffe0ff */
[----:B------:R-:W-:-:S04]  /*13410*/  IMAD.HI R2, R2, 0x2aaaaaab, RZ ;  /* 0x2aaaaaab02027827 */ /* 0x000fc800078e02ff */
[----:B------:R-:W-:Y:S01]  /*13420*/  IMAD.HI R3, R3, 0x2aaaaaab, RZ ;  /* 0x2aaaaaab03037827 */ /* 0x000fe200078e02ff */
[----:B------:R-:W-:-:S04]  /*13430*/  SHF.R.U32.HI R4, RZ, 0x1f, R2 ;  /* 0x0000001fff047819 */ /* 0x000fc80000011602 */
[----:B------:R-:W-:Y:S02]  /*13440*/  LEA.HI.SX32 R4, R2, R4, 0x1c ;  /* 0x0000000402047211 */ /* 0x000fe400078fe2ff */
[----:B------:R-:W-:-:S04]  /*13450*/  SHF.R.U32.HI R2, RZ, 0x1f, R3 ;  /* 0x0000001fff027819 */ /* 0x000fc80000011603 */
[----:B------:R-:W-:-:S04]  /*13460*/  LEA.HI.SX32 R2, R3, R2, 0x1c ;  /* 0x0000000203027211 */ /* 0x000fc800078fe2ff */
[----:B------:R-:W-:-:S05]  /*13470*/  VIMNMX R6, R4, R2, PT ;  /* 0x0000000204067248 */ /* 0x000fca0003fe0100 */
[--C-:B------:R-:W-:Y:S02]  /*13480*/  IMAD R2, R6, 0x60, -R9.reuse ;  /* 0x0000006006027824 */ /* 0x100fe400078e0a09 */
[----:B------:R-:W-:-:S03]  /*13490*/  IMAD.MOV R9, RZ, RZ, -R9 ;  /* 0x000000ffff097224 */ /* 0x000fc600078e0a09 */
[----:B------:R-:W-:Y:S02]  /*134a0*/  VIMNMX R2, R2, R0, PT ;  /* 0x0000000002027248 */ /* 0x000fe40003fe0100 */
[----:B------:R-:W-:-:S04]  /*134b0*/  VIMNMX R9, RZ, R9, !PT ;  /* 0x00000009ff097248 */ /* 0x000fc80007fe0100 */
[----:B------:R-:W-:Y:S01]  /*134c0*/  ISETP.GT.AND P0, PT, R2, R9, PT ;  /* 0x000000090200720c */ /* 0x000fe20003f04270 */
[----:B------:R0:W-:-:S12]  /*134d0*/  STL [R1+0x1c], R6 ;  /* 0x00001c0601007387 */ /* 0x0001d80000100800 */
[----:B------:R-:W-:Y:S02]  /*134e0*/  @P0 VIADD R4, R2, 0x5f ;  /* 0x0000005f02040836 */ /* 0x000fe40000000000 */
[----:B------:R-:W-:-:S04]  /*134f0*/  IMAD.WIDE.U32 R2, R9, -0x55555555, RZ ;  /* 0xaaaaaaab09027825 */ /* 0x000fc800078e00ff */
[----:B------:R-:W-:Y:S01]  /*13500*/  @P0 IMAD.HI R4, R4, 0x2aaaaaab, RZ ;  /* 0x2aaaaaab04040827 */ /* 0x000fe200078e02ff */
[----:B------:R-:W-:-:S04]  /*13510*/  SHF.R.U32.HI R0, RZ, 0x6, R3 ;  /* 0x00000006ff007819 */ /* 0x000fc80000011603 */
[----:B------:R-:W-:Y:S01]  /*13520*/  @P0 SHF.R.U32.HI R3, RZ, 0x1f, R4 ;  /* 0x0000001fff030819 */ /* 0x000fe20000011604 */
[----:B------:R-:W-:-:S03]  /*13530*/  IMAD.MOV.U32 R2, RZ, RZ, R0 ;  /* 0x000000ffff027224 */ /* 0x000fc600078e0000 */
[----:B------:R-:W-:-:S04]  /*13540*/  @P0 LEA.HI.SX32 R2, R4, R3, 0x1c ;  /* 0x0000000304020211 */ /* 0x000fc800078fe2ff */
[----:B------:R-:W-:-:S13]  /*13550*/  ISETP.GT.AND P0, PT, R2, R0, PT ;  /* 0x000000000200720c */ /* 0x000fda0003f04270 */
[----:B0-----:R-:W-:Y:S05]  /*13560*/  @!P0 BRA `(.L_x_3912) ;  /* 0x0000000c00488947 */ /* 0x001fea0003800000 */
[----:B------:R-:W0:Y:S01]  /*13570*/  LDC R3, c[0x0][0x428] ;  /* 0x00010a00ff037b82 */ /* 0x000e220000000800 */
[----:B------:R-:W-:Y:S01]  /*13580*/  UMOV UR4, 0xffffffff ;  /* 0xffffffff00047882 */ /* 0x000fe20000000000 */
[----:B0-----:R-:W-:Y:S01]  /*13590*/  ISETP.NE.AND P0, PT, R3, 0x1, PT ;  /* 0x000000010300780c */ /* 0x001fe20003f05270 */
[----:B------:R-:W-:-:S12]  /*135a0*/  IMAD.MOV.U32 R3, RZ, RZ, R18 ;  /* 0x000000ffff037224 */ /* 0x000fd800078e0012 */
[----:B------:R-:W0:Y:S08]  /*135b0*/  @P0 LDC R4, c[0x0][0x42c] ;  /* 0x00010b00ff040b82 */ /* 0x000e300000000800 */
[----:B------:R-:W1:Y:S01]  /*135c0*/  @P0 LDC R5, c[0x0][0x430] ;  /* 0x00010c00ff050b82 */ /* 0x000e620000000800 */
[----:B0-----:R-:W-:-:S05]  /*135d0*/  @P0 IMAD.HI.U32 R4, R18, R4, RZ ;  /* 0x0000000412040227 */ /* 0x001fca00078e00ff */
[----:B-1----:R-:W-:Y:S02]  /*135e0*/  @P0 SHF.R.U32.HI R3, RZ, R5, R4 ;  /* 0x00000005ff030219 */ /* 0x002fe40000011604 */
[----:B------:R-:W-:Y:S01]  /*135f0*/  SEL R4, R11, RZ, !P1 ;  /* 0x000000ff0b047207 */ /* 0x000fe20004800000 */
[----:B------:R-:W-:Y:S06]  /*13600*/  BRA.DIV UR4, `(.L_x_3913) ;  /* 0x0000005604547947 */ /* 0x000fec000b800000 */
.L_x_4061:
[----:B------:R-:W-:-:S03]  /*13610*/  UMOV UR4, 0xffffffff ;  /* 0xffffffff00047882 */ /* 0x000fc60000000000 */
[----:B------:R-:W-:Y:S05]  /*13620*/  BRA.DIV UR4, `(.L_x_3914) ;  /* 0x0000005604807947 */ /* 0x000fea000b800000 */
[----:B------:R-:W-:-:S13]  /*13630*/  ELECT P6, URZ, PT ;  /* 0x00000000003f782f */ /* 0x000fda00038c0000 */
.L_x_4064:
[----:B------:R-:W2:Y:S01]  /*13640*/  LDL R5, [R1+0x28] ;  /* 0x0000280001057983 */ /* 0x000ea20000100800 */
[----:B------:R-:W-:Y:S01]  /*13650*/  BSSY B1, `(.L_x_3915) ;  /* 0x000000b000017945 */ /* 0x000fe20003800000 */
[----:B------:R-:W0:Y:S01]  /*13660*/  S2R R9, SR_CgaCtaId ;  /* 0x0000000000097919 */ /* 0x000e220000008800 */
[----:B--2---:R-:W-:-:S05]  /*13670*/  VIADD R5, R5, 0x1 ;  /* 0x0000000105057836 */ /* 0x004fca0000000000 */
[----:B------:R-:W-:-:S04]  /*13680*/  LEA.HI R6, R5, R5, RZ, 0x1 ;  /* 0x0000000505067211 */ /* 0x000fc800078f08ff */
[----:B------:R-:W-:-:S04]  /*13690*/  LOP3.LUT R6, R6, 0xfffffffe, RZ, 0xc0, !PT ;  /* 0xfffffffe06067812 */ /* 0x000fc800078ec0ff */
[----:B------:R-:W-:Y:S02]  /*136a0*/  IADD3 R5, R5, -R6, RZ ;  /* 0x8000000605057210 */ /* 0x000fe40007ffe0ff */
[----:B------:R-:W-:Y:S02]  /*136b0*/  MOV R6, 0x400 ;  /* 0x0000040000067802 */ /* 0x000fe40000000f00 */
[----:B------:R-:W-:Y:S02]  /*136c0*/  SHF.L.U32 R5, R5, 0x1f, RZ ;  /* 0x0000001f05057819 */ /* 0x000fe400000006ff */
[----:B0-----:R-:W-:-:S04]  /*136d0*/  LEA R9, R9, R6, 0x18 ;  /* 0x0000000609097211 */ /* 0x001fc800078ec0ff */
[----:B------:R-:W0:Y:S02]  /*136e0*/  SYNCS.PHASECHK.TRANS64.TRYWAIT P0, [R9+URZ+0x22820], R5 ;  /* 0x02282005090075a7 */ /* 0x000e24000800017f */
[----:B0-----:R-:W-:Y:S05]  /*136f0*/  @!P0 BRA `(.L_x_3916) ;  /* 0x00000054006c8947 */ /* 0x001fea0003800000 */
.L_x_4065:
[----:B------:R-:W-:Y:S05]  /*13700*/  BSYNC B1 ;  /* 0x0000000000017941 */ /* 0x000fea0003800000 */
.L_x_3915:
        /* <DEDUP_REMOVED lines=8> */
.L_x_4066:
        /* <DEDUP_REMOVED lines=11> */
.L_x_3920:
        /* <DEDUP_REMOVED lines=19> */
.L_x_4067:
        /* <DEDUP_REMOVED lines=8> */
.L_x_3922:
        /* <DEDUP_REMOVED lines=31> */
.L_x_3918:
[----:B------:R-:W-:Y:S05]  /*13be0*/  BSYNC B1 ;  /* 0x0000000000017941 */ /* 0x000fea0003800000 */
.L_x_3917:
        /* <DEDUP_REMOVED lines=12> */
[----:B0-----:R-:W-:Y:S05]  /*13cb0*/  @!P0 BRA `(.L_x_3912) ;  /* 0x0000000400748947 */ /* 0x001fea0003800000 */
[C---:B------:R-:W-:Y:S02]  /*13cc0*/  IMAD R5, R2.reuse, 0x60, R20 ;  /* 0x0000006002057824 */ /* 0x040fe400078e0214 */
[----:B------:R-:W-:Y:S02]  /*13cd0*/  VIADD R2, R2, 0xffffffff ;  /* 0xffffffff02027836 */ /* 0x000fe40000000000 */
[----:B------:R-:W-:-:S07]  /*13ce0*/  VIADD R5, R5, 0xffffff40 ;  /* 0xffffff4005057836 */ /* 0x000fce0000000000 */
.L_x_3929:
[----:B------:R-:W-:Y:S05]  /*13cf0*/  YIELD ;  /* 0x0000000000007946 */ /* 0x000fea0003800000 */
[----:B------:R-:W-:Y:S04]  /*13d00*/  BSSY B1, `(.L_x_3923) ;  /* 0x000004b000017945 */ /* 0x000fe80003800000 */
[----:B0-----:R-:W-:Y:S05]  /*13d10*/  @!P6 BRA `(.L_x_3924) ;  /* 0x000000040024e947 */ /* 0x001fea0003800000 */
[----:B------:R-:W2:Y:S04]  /*13d20*/  LDL R6, [R1+0x4] ;  /* 0x0000040001067983 */ /* 0x000ea80000100800 */
[----:B------:R-:W3:Y:S01]  /*13d30*/  LDL R7, [R1+0xc] ;  /* 0x00000c0001077983 */ /* 0x000ee20000100800 */
[----:B--2---:R-:W-:Y:S01]  /*13d40*/  IMAD R6, R6, 0x8, R9 ;  /* 0x0000000806067824 */ /* 0x004fe200078e0209 */
[----:B---3--:R-:W-:-:S04]  /*13d50*/  SHF.L.U32 R7, R7, 0x1f, RZ ;  /* 0x0000001f07077819 */ /* 0x008fc800000006ff */
[----:B------:R-:W0:Y:S02]  /*13d60*/  SYNCS.PHASECHK.TRANS64.TRYWAIT P0, [R6+URZ+0x228a0], R7 ;  /* 0x0228a007060075a7 */ /* 0x000e24000800017f */
[----:B0-----:R-:W-:Y:S05]  /*13d70*/  @!P0 BRA `(.L_x_3925) ;  /* 0x0000005000088947 */ /* 0x001fea0003800000 */
.L_x_4068:
        /* <DEDUP_REMOVED lines=11> */
.L_x_3926:
        /* <DEDUP_REMOVED lines=17> */
.L_x_4069:
        /* <DEDUP_REMOVED lines=8> */
.L_x_3928:
        /* <DEDUP_REMOVED lines=31> */
.L_x_3924:
[----:B------:R-:W-:Y:S05]  /*141b0*/  BSYNC B1 ;  /* 0x0000000000017941 */ /* 0x000fea0003800000 */
.L_x_3923:
        /* <DEDUP_REMOVED lines=13> */
.L_x_3912:
[----:B------:R-:W-:Y:S05]  /*14290*/  BSYNC B0 ;  /* 0x0000000000007941 */ /* 0x000fea0003800000 */
.L_x_3911:
[----:B------:R-:W2:Y:S01]  /*142a0*/  LDL R6, [R1+0x1c] ;  /* 0x00001c0001067983 */ /* 0x000ea20000100800 */
        /* <DEDUP_REMOVED lines=9> */
[----:B0-----:R-:W0:Y:S01]  /*14340*/  S2R R7, SR_LANEID ;  /* 0x0000000000077919 */ /* 0x001e220000000000 */
[----:B------:R-:W-:Y:S01]  /*14350*/  VOTEU.ANY UR4, UPT, PT ;  /* 0x0000000000047886 */ /* 0x000fe200038e0100 */
[----:B------:R-:W1:Y:S01]  /*14360*/  LDC.64 R2, c[0x0][0xc38] ;  /* 0x00030e00ff027b82 */ /* 0x000e620000000a00 */
[----:B------:R-:W0:Y:S08]  /*14370*/  FLO.U32 R0, UR4 ;  /* 0x0000000400007d00 */ /* 0x000e3000080e0000 */
[----:B------:R-:W1:Y:S01]  /*14380*/  POPC R5, UR4 ;  /* 0x0000000400057d09 */ /* 0x000e620008000000 */
[----:B0-----:R-:W-:-:S13]  /*14390*/  ISETP.EQ.U32.AND P0, PT, R0, R7, PT ;  /* 0x000000070000720c */ /* 0x001fda0003f02070 */
[----:B-1----:R-:W2:Y:S01]  /*143a0*/  @P0 ATOMG.E.ADD.STRONG.GPU PT, R3, desc[UR40][R2.64], R5 ;  /* 0x00000005020309a8 */ /* 0x002ea200081ee1e8 */
[----:B------:R-:W0:Y:S02]  /*143b0*/  S2R R4, SR_LTMASK ;  /* 0x0000000000047919 */ /* 0x000e240000003900 */
[----:B0-----:R-:W-:-:S04]  /*143c0*/  LOP3.LUT R4, R4, UR4, RZ, 0xc0, !PT ;  /* 0x0000000404047c12 */ /* 0x001fc8000f8ec0ff */
[----:B------:R-:W0:Y:S01]  /*143d0*/  POPC R7, R4 ;  /* 0x0000000400077309 */ /* 0x000e220000000000 */
[----:B--2---:R-:W0:Y:S02]  /*143e0*/  SHFL.IDX PT, R0, R3, R0, 0x1f ;  /* 0x00001f0003007589 */ /* 0x004e2400000e0000 */
[----:B0-----:R-:W-:Y:S01]  /*143f0*/  IADD3 R16, R0, UR37, R7 ;  /* 0x0000002500107c10 */ /* 0x001fe2000fffe007 */
[----:B------:R-:W-:Y:S06]  /*14400*/  BRA `(.L_x_3932) ;  /* 0x0000002800447947 */ /* 0x000fec0003800000 */
.L_x_3931:
        /* <DEDUP_REMOVED lines=11> */
[----:B------:R-:W-:Y:S01]  /*144c0*/  IMAD.U32 R4, RZ, RZ, UR6 ;  /* 0x00000006ff047e24 */ /* 0x000fe2000f8e00ff */
[----:B------:R-:W-:Y:S01]  /*144d0*/  MOV R6, UR8 ;  /* 0x0000000800067c02 */ /* 0x000fe20008000f00 */
[----:B------:R-:W1:Y:S01]  /*144e0*/  LDC.64 R2, c[0x4][R2] ;  /* 0x0100000002027b82 */ /* 0x000e620000000a00 */
[----:B------:R-:W-:Y:S01]  /*144f0*/  IMAD.U32 R5, RZ, RZ, UR7 ;  /* 0x00000007ff057e24 */ /* 0x000fe2000f8e00ff */
[----:B------:R-:W-:Y:S01]  /*14500*/  MOV R13, RZ ;  /* 0x000000ff000d7202 */ /* 0x000fe20000000f00 */
[----:B0-----:R-:W-:Y:S02]  /*14510*/  IMAD.U32 R7, RZ, RZ, UR9 ;  /* 0x00000009ff077e24 */ /* 0x001fe4000f8e00ff */
[----:B------:R-:W-:-:S02]  /*14520*/  IMAD.U32 R10, RZ, RZ, UR4 ;  /* 0x00000004ff0a7e24 */ /* 0x000fc4000f8e00ff */
[----:B------:R-:W-:Y:S02]  /*14530*/  IMAD.U32 R11, RZ, RZ, UR5 ;  /* 0x00000005ff0b7e24 */ /* 0x000fe4000f8e00ff */
[----:B------:R-:W-:Y:S02]  /*14540*/  IMAD.MOV.U32 R8, RZ, RZ, 0x70 ;  /* 0x00000070ff087424 */ /* 0x000fe400078e00ff */
[----:B------:R-:W-:-:S07]  /*14550*/  IMAD.MOV.U32 R12, RZ, RZ, 0x1 ;  /* 0x00000001ff0c7424 */ /* 0x000fce00078e00ff */
[----:B------:R-:W-:-:S07]  /*14560*/  LEPC R20, `(.L_x_3933) ;  /* 0x000000001014794e */ /* 0x000fce0000000000 */
[----:B-1----:R-:W-:Y:S05]  /*14570*/  CALL.ABS.NOINC R2 ;  /* 0x0000000002007343 */ /* 0x002fea0003c00000 */
.L_x_3933:
        /* <DEDUP_REMOVED lines=13> */
[----:B0-----:R-:W-:-:S02]  /*14650*/  IMAD.U32 R7, RZ, RZ, UR9 ;  /* 0x00000009ff077e24 */ /* 0x001fc4000f8e00ff */
[----:B------:R-:W-:Y:S02]  /*14660*/  IMAD.U32 R11, RZ, RZ, UR5 ;  /* 0x00000005ff0b7e24 */ /* 0x000fe4000f8e00ff */
[----:B------:R-:W-:Y:S02]  /*14670*/  IMAD.MOV.U32 R8, RZ, RZ, 0x70 ;  /* 0x00000070ff087424 */ /* 0x000fe400078e00ff */
[----:B------:R-:W-:Y:S02]  /*14680*/  IMAD.MOV.U32 R12, RZ, RZ, 0x1 ;  /* 0x00000001ff0c7424 */ /* 0x000fe400078e00ff */
[----:B-1----:R-:W-:-:S07]  /*14690*/  IMAD.MOV.U32 R13, RZ, RZ, RZ ;  /* 0x000000ffff0d7224 */ /* 0x002fce00078e00ff */
[----:B------:R-:W-:-:S07]  /*146a0*/  LEPC R20, `(.L_x_3935) ;  /* 0x000000001014794e */ /* 0x000fce0000000000 */
[----:B--2---:R-:W-:Y:S05]  /*146b0*/  CALL.ABS.NOINC R2 ;  /* 0x0000000002007343 */ /* 0x004fea0003c00000 */
.L_x_3935:
        /* <DEDUP_REMOVED lines=16> */
.L_x_3934:
[----:B------:R-:W2:Y:S01]  /*147c0*/  LDL.LU R2, [R1+0x20] ;  /* 0x0000200001027983 */ /* 0x000ea20000300800 */
[----:B------:R-:W-:-:S03]  /*147d0*/  ULDC.64 UR4, c[0x0][0x9f8] ;  /* 0x00027e0000047ab9 */ /* 0x000fc60000000a00 */
[----:B------:R-:W3:Y:S04]  /*147e0*/  LDL.LU R0, [R1+0x24] ;  /* 0x0000240001007983 */ /* 0x000ee80000300800 */
[----:B------:R-:W4:Y:S04]  /*147f0*/  LDL.LU R4, [R1+0x2c] ;  /* 0x00002c0001047983 */ /* 0x000f280000300800 */
[----:B0-----:R-:W4:Y:S01]  /*14800*/  LDL.LU R7, [R1+0x18] ;  /* 0x0000180001077983 */ /* 0x001f220000300800 */
        /* <DEDUP_REMOVED lines=26> */
.L_x_3936:
        /* <DEDUP_REMOVED lines=19> */
.L_x_4072:
[----:B------:R-:W-:Y:S01]  /*14ae0*/  UMOV UR4, 0xffffffff ;  /* 0xffffffff00047882 */ /* 0x000fe20000000000 */
[----:B------:R-:W-:Y:S02]  /*14af0*/  SHF.R.S32.HI R8, RZ, 0x1f, R0 ;  /* 0x0000001fff087819 */ /* 0x000fe40000011400 */
[----:B------:R-:W-:Y:S05]  /*14b00*/  BRA.DIV UR4, `(.L_x_3938) ;  /* 0x0000004604007947 */ /* 0x000fea000b800000 */
[----:B------:R-:W-:-:S13]  /*14b10*/  ELECT P6, URZ, PT ;  /* 0x00000000003f782f */ /* 0x000fda00038c0000 */
.L_x_4075:
[----:B------:R-:W-:Y:S05]  /*14b20*/  @!P6 BRA `(.L_x_3939) ;  /* 0x0000000000fce947 */ /* 0x000fea0003800000 */
[----:B------:R-:W-:-:S04]  /*14b30*/  ISETP.NE.U32.AND P0, PT, R20, RZ, PT ;  /* 0x000000ff1400720c */ /* 0x000fc80003f05070 */
[----:B------:R-:W-:-:S13]  /*14b40*/  ISETP.NE.AND.EX P0, PT, R21, RZ, PT, P0 ;  /* 0x000000ff1500720c */ /* 0x000fda0003f05300 */
[----:B------:R-:W-:Y:S05]  /*14b50*/  @!P0 BRA `(.L_x_3940) ;  /* 0x0000000000488947 */ /* 0x000fea0003800000 */
[----:B------:R-:W0:Y:S01]  /*14b60*/  LDC R9, c[0x0][0x41c] ;  /* 0x00010700ff097b82 */ /* 0x000e220000000800 */
[----:B------:R-:W-:Y:S01]  /*14b70*/  MOV R5, R3 ;  /* 0x0000000300057202 */ /* 0x000fe20000000f00 */
        /* <DEDUP_REMOVED lines=16> */
.L_x_3940:
        /* <DEDUP_REMOVED lines=9> */
.L_x_4076:
        /* <DEDUP_REMOVED lines=11> */
.L_x_3942:
        /* <DEDUP_REMOVED lines=22> */
.L_x_3939:
        /* <DEDUP_REMOVED lines=30> */
.L_x_4077:
[----:B------:R-:W-:Y:S05]  /*15100*/  BSYNC B0 ;  /* 0x0000000000007941 */ /* 0x000fea0003800000 */
.L_x_3943:
        /* <DEDUP_REMOVED lines=11> */
.L_x_4078:
        /* <DEDUP_REMOVED lines=11> */
.L_x_3948:
        /* <DEDUP_REMOVED lines=37> */
.L_x_3946:
[----:B------:R-:W-:Y:S05]  /*154c0*/  BSYNC B0 ;  /* 0x0000000000007941 */ /* 0x000fea0003800000 */
.L_x_3945:
[----:B------:R-:W2:Y:S01]  /*154d0*/  LDL R3, [R1+0x1c] ;  /* 0x00001c0001037983 */ /* 0x000ea20000100800 */
[----:B------:R-:W-:Y:S01]  /*154e0*/  BSSY B0, `(.L_x_3949) ;  /* 0x0000168000007945 */ /* 0x000fe20003800000 */
[----:B--2---:R-:W-:-:S13]  /*154f0*/  ISETP.GE.AND P0, PT, R3, 0x2, PT ;  /* 0x000000020300780c */ /* 0x004fda0003f06270 */
[----:B------:R-:W-:Y:S05]  /*15500*/  @!P0 BRA `(.L_x_3950) ;  /* 0x0000001400948947 */ /* 0x000fea0003800000 */
[C---:B0-----:R-:W-:Y:S01]  /*15510*/  LOP3.LUT R2, R3.reuse, 0x1, RZ, 0xc0, !PT ;  /* 0x0000000103027812 */ /* 0x041fe200078ec0ff */
[----:B------:R-:W-:Y:S01]  /*15520*/  VIADD R7, R3, 0xfffffffe ;  /* 0xfffffffe03077836 */ /* 0x000fe20000000000 */
[----:B------:R-:W-:Y:S02]  /*15530*/  BSSY B1, `(.L_x_3951) ;  /* 0x0000079000017945 */ /* 0x000fe40003800000 */
[----:B------:R-:W-:Y:S02]  /*15540*/  ISETP.NE.U32.AND P0, PT, R2, 0x1, PT ;  /* 0x000000010200780c */ /* 0x000fe40003f05070 */
[----:B------:R-:W-:-:S11]  /*15550*/  MOV R5, R7 ;  /* 0x0000000700057202 */ /* 0x000fd60000000f00 */
        /* <DEDUP_REMOVED lines=24> */
[--C-:B------:R-:W-:Y:S01]  /*156e0*/  SHF.R.S32.HI R3, RZ, 0x1f, R2.reuse ;  /* 0x0000001fff037819 */ /* 0x100fe20000011402 */
        /* <DEDUP_REMOVED lines=8> */
.L_x_3955:
[----:B------:R-:W2:Y:S01]  /*15770*/  S2R R5, SR_CgaCtaId ;  /* 0x0000000000057919 */ /* 0x000ea20000008800 */
[----:B------:R-:W-:-:S04]  /*15780*/  MOV R3, 0x400 ;  /* 0x0000040000037802 */ /* 0x000fc80000000f00 */
[----:B--2---:R-:W-:Y:S02]  /*15790*/  LEA R3, R5, R3, 0x18 ;  /* 0x0000000305037211 */ /* 0x004fe400078ec0ff */
[----:B------:R-:W-:Y:S02]  /*157a0*/  SHF.L.U32 R5, R9, 0x1f, RZ ;  /* 0x0000001f09057819 */ /* 0x000fe400000006ff */
[----:B------:R-:W-:-:S04]  /*157b0*/  LEA R3, R12, R3, 0x3 ;  /* 0x000000030c037211 */ /* 0x000fc800078e18ff */
[----:B------:R-:W2:Y:S02]  /*157c0*/  SYNCS.PHASECHK.TRANS64.TRYWAIT P0, [R3+URZ+0x22840], R5 ;  /* 0x02284005030075a7 */ /* 0x000ea4000800017f */
[----:B--2---:R-:W-:Y:S05]  /*157d0*/  @!P0 BRA `(.L_x_3956) ;  /* 0x0000003800348947 */ /* 0x004fea0003800000 */
.L_x_4079:
        /* <DEDUP_REMOVED lines=11> */
.L_x_3957:
[----:B0-----:R-:W3:Y:S01]  /*15890*/  LDL R9, [R1] ;  /* 0x0000000001097983 */ /* 0x001ee20000100800 */
[----:B------:R-:W-:-:S03]  /*158a0*/  MOV R11, 0x400 ;  /* 0x00000400000b7802 */ /* 0x000fc60000000f00 */
        /* <DEDUP_REMOVED lines=20> */
.L_x_4080:
        /* <DEDUP_REMOVED lines=8> */
.L_x_3959:
[----:B0-2---:R-:W2:Y:S01]  /*15a70*/  LDL R5, [R1] ;  /* 0x0000000001057983 */ /* 0x005ea20000100800 */
[----:B------:R-:W-:Y:S01]  /*15a80*/  MOV R9, 0x400 ;  /* 0x0000040000097802 */ /* 0x000fe20000000f00 */
[----:B------:R-:W0:Y:S01]  /*15a90*/  S2R R10, SR_CgaCtaId ;  /* 0x00000000000a7919 */ /* 0x000e220000008800 */
[----:B------:R-:W-:Y:S02]  /*15aa0*/  R2UR UR11, R2 ;  /* 0x00000000020b72ca */ /* 0x000fe400000e0000 */
[----:B------:R-:W-:Y:S01]  /*15ab0*/  R2UR UR9, R3 ;  /* 0x00000000030972ca */ /* 0x000fe200000e0000 */
[----:B------:R-:W-:Y:S01]  /*15ac0*/  UIADD3 UR4, UP0, UR38, 0x470, URZ ;  /* 0x0000047026047890 */ /* 0x000fe2000ff1e03f */
[----:B------:R-:W-:Y:S02]  /*15ad0*/  R2UR UR12, R4 ;  /* 0x00000000040c72ca */ /* 0x000fe400000e0000 */
[----:B------:R-:W-:Y:S01]  /*15ae0*/  R2UR UR13, R6 ;  /* 0x00000000060d72ca */ /* 0x000fe200000e0000 */
[----:B------:R-:W-:Y:S01]  /*15af0*/  UIADD3.X UR5, URZ, UR39, URZ, UP0, !UPT ;  /* 0x000000273f057290 */ /* 0x000fe200087fe43f */
[----:B0-----:R-:W-:-:S07]  /*15b00*/  LEA R9, R10, R9, 0x18 ;  /* 0x000000090a097211 */ /* 0x001fce00078ec0ff */
        /* <DEDUP_REMOVED lines=24> */
.L_x_3954:
[----:B------:R-:W-:Y:S05]  /*15c90*/  BSYNC B2 ;  /* 0x0000000000027941 */ /* 0x000fea0003800000 */
.L_x_3953:
[----:B------:R-:W2:Y:S02]  /*15ca0*/  LDL.LU R2, [R1+0x1c] ;  /* 0x00001c0001027983 */ /* 0x000ea40000300800 */
[----:B--2---:R-:W-:-:S07]  /*15cb0*/  VIADD R5, R2, 0xfffffffd ;  /* 0xfffffffd02057836 */ /* 0x004fce0000000000 */
.L_x_3952:
[----:B------:R-:W-:Y:S05]  /*15cc0*/  BSYNC B1 ;  /* 0x0000000000017941 */ /* 0x000fea0003800000 */
.L_x_3951:
[----:B------:R-:W-:-:S13]  /*15cd0*/  ISETP.NE.AND P0, PT, R7, RZ, PT ;  /* 0x000000ff0700720c */ /* 0x000fda0003f05270 */
[----:B------:R-:W-:Y:S05]  /*15ce0*/  @!P0 BRA `(.L_x_3950) ;  /* 0x0000000c009c8947 */ /* 0x000fea0003800000 */
.L_x_3974:
[----:B0-----:R-:W0:Y:S04]  /*15cf0*/  LDL.LU R3, [R1] ;  /* 0x0000000001037983 */ /* 0x001e280000300800 */
[----:B------:R-:W2:Y:S01]  /*15d00*/  LDL.LU R2, [R1+0x8] ;  /* 0x0000080001027983 */ /* 0x000ea20000300800 */
[----:B------:R-:W-:Y:S05]  /*15d10*/  YIELD ;  /* 0x0000000000007946 */ /* 0x000fea0003800000 */
[----:B------:R-:W-:Y:S01]  /*15d20*/  BSSY B1, `(.L_x_3960) ;  /* 0x000006d000017945 */ /* 0x000fe20003800000 */
[----:B0-----:R-:W-:-:S05]  /*15d30*/  VIADD R9, R3, 0x1 ;  /* 0x0000000103097836 */ /* 0x001fca0000000000 */
[----:B------:R-:W-:-:S04]  /*15d40*/  ISETP.NE.AND P0, PT, R9, 0x2, PT ;  /* 0x000000020900780c */ /* 0x000fc80003f05270 */
[----:B------:R-:W-:Y:S02]  /*15d50*/  SEL R10, RZ, 0x1, P0 ;  /* 0x00000001ff0a7807 */ /* 0x000fe40000000000 */
[----:B------:R-:W-:Y:S02]  /*15d60*/  SEL R9, R9, RZ, P0 ;  /* 0x000000ff09097207 */ /* 0x000fe40000000000 */
[----:B--2---:R-:W-:Y:S01]  /*15d70*/  LOP3.LUT R10, R2, R10, RZ, 0x3c, !PT ;  /* 0x0000000a020a7212 */ /* 0x004fe200078e3cff */
[----:B------:R-:W-:Y:S06]  /*15d80*/  @!P6 BRA `(.L_x_3961) ;  /* 0x000000040098e947 */ /* 0x000fec0003800000 */
[----:B------:R-:W-:Y:S01]  /*15d90*/  ULDC.64 UR4, c[0x0][0x3f8] ;  /* 0x0000fe0000047ab9 */ /* 0x000fe20000000a00 */
[----:B------:R-:W-:Y:S01]  /*15da0*/  IMAD.MOV.U32 R11, RZ, RZ, R5 ;  /* 0x000000ffff0b7224 */ /* 0x000fe200078e0005 */
[----:B------:R-:W-:-:S04]  /*15db0*/  ISETP.NE.U32.AND P0, PT, RZ, UR4, PT ;  /* 0x00000004ff007c0c */ /* 0x000fc8000bf05070 */
[----:B------:R-:W-:-:S13]  /*15dc0*/  ISETP.NE.AND.EX P0, PT, RZ, UR5, PT, P0 ;  /* 0x00000005ff007c0c */ /* 0x000fda000bf05300 */
[----:B------:R-:W-:Y:S05]  /*15dd0*/  @!P0 BRA `(.L_x_3962) ;  /* 0x0000000000448947 */ /* 0x000fea0003800000 */
[----:B------:R-:W0:Y:S01]  /*15de0*/  LDC R6, c[0x0][0x41c] ;  /* 0x00010700ff067b82 */ /* 0x000e220000000800 */
[----:B------:R-:W-:Y:S02]  /*15df0*/  ULDC.64 UR6, c[0x0][0x408] ;  /* 0x0001020000067ab9 */ /* 0x000fe40000000a00 */
[----:B------:R-:W-:Y:S01]  /*15e00*/  IMAD R7, R8, UR6, RZ ;  /* 0x0000000608077c24 */ /* 0x000fe2000f8e02ff */
[----:B0-----:R-:W-:-:S13]  /*15e10*/  ISETP.NE.AND P0, PT, R6, 0x1, PT ;  /* 0x000000010600780c */ /* 0x001fda0003f05270 */
[----:B------:R-:W0:Y:S02]  /*15e20*/  @P0 LDC.64 R2, c[0x0][0x420] ;  /* 0x00010800ff020b82 */ /* 0x000e240000000a00 */
[----:B0-----:R-:W-:Y:S01]  /*15e30*/  @P0 IMAD.HI.U32 R12, R5, R2, RZ ;  /* 0x00000002050c0227 */ /* 0x001fe200078e00ff */
[----:B------:R-:W-:-:S04]  /*15e40*/  MOV R2, R5 ;  /* 0x0000000500027202 */ /* 0x000fc80000000f00 */
        /* <DEDUP_REMOVED lines=10> */
.L_x_3962:
[----:B------:R-:W2:Y:S01]  /*15ef0*/  S2R R3, SR_CgaCtaId ;  /* 0x0000000000037919 */ /* 0x000ea20000008800 */
[----:B------:R-:W-:-:S04]  /*15f00*/  MOV R2, 0x400 ;  /* 0x0000040000027802 */ /* 0x000fc80000000f00 */
[----:B--2---:R-:W-:Y:S02]  /*15f10*/  LEA R2, R3, R2, 0x18 ;  /* 0x0000000203027211 */ /* 0x004fe400078ec0ff */
[----:B------:R-:W-:-:S03]  /*15f20*/  SHF.L.U32 R3, R10, 0x1f, RZ ;  /* 0x0000001f0a037819 */ /* 0x000fc600000006ff */
[----:B------:R-:W-:-:S04]  /*15f30*/  IMAD R2, R9, 0x8, R2 ;  /* 0x0000000809027824 */ /* 0x000fc800078e0202 */
[----:B------:R-:W2:Y:S02]  /*15f40*/  SYNCS.PHASECHK.TRANS64.TRYWAIT P0, [R2+URZ+0x22840], R3 ;  /* 0x02284003020075a7 */ /* 0x000ea4000800017f */
[----:B--2---:R-:W-:Y:S05]  /*15f50*/  @!P0 BRA `(.L_x_3963) ;  /* 0x00000030007c8947 */ /* 0x004fea0003800000 */
.L_x_4081:
        /* <DEDUP_REMOVED lines=11> */
.L_x_3964:
[----:B------:R-:W3:Y:S01]  /*16010*/  LDL R12, [R1+0x10] ;  /* 0x00001000010c7983 */ /* 0x000ee20000100800 */
        /* <DEDUP_REMOVED lines=19> */
[----:B0--3--:R-:W-:Y:S05]  /*16150*/  @!P1 BRA `(.L_x_3965) ;  /* 0x0000003000109947 */ /* 0x009fea0003800000 */
.L_x_4082:
        /* <DEDUP_REMOVED lines=8> */
.L_x_3966:
        /* <DEDUP_REMOVED lines=33> */
.L_x_3961:
[----:B------:R-:W-:Y:S05]  /*163f0*/  BSYNC B1 ;  /* 0x0000000000017941 */ /* 0x000fea0003800000 */
.L_x_3960:
[----:B------:R-:W-:Y:S01]  /*16400*/  IADD3 R9, R9, 0x1, RZ ;  /* 0x0000000109097810 */ /* 0x000fe20007ffe0ff */
[----:B------:R-:W-:Y:S03]  /*16410*/  BSSY B1, `(.L_x_3967) ;  /* 0x0000070000017945 */ /* 0x000fe60003800000 */
        /* <DEDUP_REMOVED lines=14> */
[----:B------:R-:W-:Y:S01]  /*16500*/  IMAD R7, R8, UR6, RZ ;  /* 0x0000000608077c24 */ /* 0x000fe2000f8e02ff */
        /* <DEDUP_REMOVED lines=8> */
[C---:B------:R-:W-:Y:S02]  /*16590*/  IMAD R6, R0.reuse, UR7, R7 ;  /* 0x0000000700067c24 */ /* 0x040fe4000f8e0207 */
[----:B------:R-:W-:-:S04]  /*165a0*/  IMAD.WIDE.U32 R2, R0, UR6, R2 ;  /* 0x0000000600027c25 */ /* 0x000fc8000f8e0002 */
[----:B------:R-:W-:Y:S01]  /*165b0*/  IMAD.IADD R3, R6, 0x1, R3 ;  /* 0x0000000106037824 */ /* 0x000fe200078e0203 */
[----:B------:R-:W-:-:S04]  /*165c0*/  LEA R6, P0, R2, UR4, 0x2 ;  /* 0x0000000402067c11 */ /* 0x000fc8000f8010ff */
[----:B------:R-:W-:-:S05]  /*165d0*/  LEA.HI.X R7, R2, UR5, R3, 0x2, P0 ;  /* 0x0000000502077c11 */ /* 0x000fca00080f1403 */
[----:B------:R2:W5:Y:S04]  /*165e0*/  LDG.E R6, desc[UR40][R6.64] ;  /* 0x0000002806067981 */ /* 0x000568000c1e1900 */
.L_x_3969:
[----:B------:R-:W3:Y:S01]  /*165f0*/  S2R R3, SR_CgaCtaId ;  /* 0x0000000000037919 */ /* 0x000ee20000008800 */
[----:B------:R-:W-:-:S04]  /*16600*/  MOV R2, 0x400 ;  /* 0x0000040000027802 */ /* 0x000fc80000000f00 */
[----:B---3--:R-:W-:Y:S02]  /*16610*/  LEA R2, R3, R2, 0x18 ;  /* 0x0000000203027211 */ /* 0x008fe400078ec0ff */
[----:B------:R-:W-:-:S03]  /*16620*/  SHF.L.U32 R3, R11, 0x1f, RZ ;  /* 0x0000001f0b037819 */ /* 0x000fc600000006ff */
[----:B------:R-:W-:-:S04]  /*16630*/  IMAD R2, R12, 0x8, R2 ;  /* 0x000000080c027824 */ /* 0x000fc800078e0202 */
[----:B------:R-:W3:Y:S02]  /*16640*/  SYNCS.PHASECHK.TRANS64.TRYWAIT P0, [R2+URZ+0x22840], R3 ;  /* 0x02284003020075a7 */ /* 0x000ee4000800017f */
[----:B---3--:R-:W-:Y:S05]  /*16650*/  @!P0 BRA `(.L_x_3970) ;  /* 0x0000002800e48947 */ /* 0x008fea0003800000 */
.L_x_4083:
[----:B--2---:R-:W2:Y:S02]  /*16660*/  S2R R7, SR_TID.X ;  /* 0x0000000000077919 */ /* 0x004ea40000002100 */
[----:B--2---:R-:W-:-:S04]  /*16670*/  LOP3.LUT R7, R7, 0x7f, RZ, 0xc0, !PT ;  /* 0x0000007f07077812 */ /* 0x004fc800078ec0ff */
[----:B------:R-:W-:-:S13]  /*16680*/  ISETP.NE.AND P0, PT, R7, RZ, PT ;  /* 0x000000ff0700720c */ /* 0x000fda0003f05270 */
[----:B------:R-:W-:Y:S05]  /*16690*/  @P0 BRA `(.L_x_3971) ;  /* 0x00000000001c0947 */ /* 0x000fea0003800000 */
[----:B------:R-:W2:Y:S02]  /*166a0*/  S2R R7, SR_TID.X ;  /* 0x0000000000077919 */ /* 0x000ea40000002100 */
[----:B--2---:R-:W-:-:S04]  /*166b0*/  LOP3.LUT R7, R7, 0x1f, RZ, 0xc0, !PT ;  /* 0x0000001f07077812 */ /* 0x004fc800078ec0ff */
[----:B------:R-:W-:Y:S02]  /*166c0*/  ISETP.NE.AND P1, PT, R7, RZ, PT ;  /* 0x000000ff0700720c */ /* 0x000fe40003f25270 */
[----:B------:R-:W-:-:S04]  /*166d0*/  MOV R7, 0x3000 ;  /* 0x0000300000077802 */ /* 0x000fc80000000f00 */
[----:B------:R2:W-:Y:S07]  /*166e0*/  SYNCS.ARRIVE.TRANS64 RZ, [R2+URZ+0x22830], R7 ;  /* 0x0228300702ff79a7 */ /* 0x0005ee000800003f */
[----:B------:R-:W-:Y:S05]  /*166f0*/  @!P1 BRA `(.L_x_3971) ;  /* 0x0000000000049947 */ /* 0x000fea0003800000 */
[----:B------:R-:W-:Y:S01]  /*16700*/  BPT.TRAP 0x1 ;  /* 0x000000040000795c */ /* 0x000fe20000300000 */
.L_x_3971:
        /* <DEDUP_REMOVED lines=22> */
.L_x_4084:
        /* <DEDUP_REMOVED lines=8> */
.L_x_3973:
        /* <DEDUP_REMOVED lines=34> */
.L_x_3968:
[----:B------:R-:W-:Y:S05]  /*16b10*/  BSYNC B1 ;  /* 0x0000000000017941 */ /* 0x000fea0003800000 */
.L_x_3967:
[C---:B------:R-:W-:Y:S01]  /*16b20*/  ISETP.GT.AND P0, PT, R5.reuse, 0x1, PT ;  /* 0x000000010500780c */ /* 0x040fe20003f04270 */
[----:B------:R-:W-:-:S04]  /*16b30*/  VIADD R2, R5, 0xfffffffe ;  /* 0xfffffffe05027836 */ /* 0x000fc80000000000 */
[----:B------:R-:W-:-:S08]  /*16b40*/  IMAD.MOV.U32 R5, RZ, RZ, R2 ;  /* 0x000000ffff057224 */ /* 0x000fd000078e0002 */
[----:B------:R-:W-:Y:S05]  /*16b50*/  @P0 BRA `(.L_x_3974) ;  /* 0xfffffff000640947 */ /* 0x000fea000383ffff */
.L_x_3950:
[----:B------:R-:W-:Y:S05]  /*16b60*/  BSYNC B0 ;  /* 0x0000000000007941 */ /* 0x000fea0003800000 */
.L_x_3949:
[----:B------:R-:W2:Y:S01]  /*16b70*/  LDL.LU R3, [R1] ;  /* 0x0000000001037983 */ /* 0x000ea20000300800 */
[----:B------:R-:W-:Y:S01]  /*16b80*/  BSSY B0, `(.L_x_3975) ;  /* 0x0000016000007945 */ /* 0x000fe20003800000 */
[----:B0-----:R-:W0:Y:S02]  /*16b90*/  S2R R2, SR_TID.X ;  /* 0x0000000000027919 */ /* 0x001e240000002100 */
[----:B0-----:R-:W-:-:S04]  /*16ba0*/  LOP3.LUT R2, R2, 0x1f, RZ, 0xc0, !PT ;  /* 0x0000001f02027812 */ /* 0x001fc800078ec0ff */
        /* <DEDUP_REMOVED lines=18> */
[----:B0-----:R-:W-:-:S07]  /*16cd0*/  IADD3 R16, R4, UR37, R7 ;  /* 0x0000002504107c10 */ /* 0x001fce000fffe007 */
.L_x_3976:
[----:B------:R-:W-:Y:S05]  /*16ce0*/  BSYNC B0 ;  /* 0x0000000000007941 */ /* 0x000fea0003800000 */
.L_x_3975:
[----:B0-----:R-:W2:Y:S02]  /*16cf0*/  LDL.LU R2, [R1+0x8] ;  /* 0x0000080001027983 */ /* 0x001ea40000300800 */
[----:B--2---:R-:W-:-:S05]  /*16d00*/  LOP3.LUT R2, R2, R0, RZ, 0x3c, !PT ;  /* 0x0000000002027212 */ /* 0x004fca00078e3cff */
[----:B------:R0:W-:Y:S02]  /*16d10*/  STL [R1+0x8], R2 ;  /* 0x0000080201007387 */ /* 0x0001e40000100800 */
.L_x_3932:
[----:B------:R-:W-:Y:S05]  /*16d20*/  BSYNC B6 ;  /* 0x0000000000067941 */ /* 0x000fea0003800000 */
.L_x_3930:
[----:B------:R-:W-:-:S03]  /*16d30*/  UMOV UR4, 0xffffffff ;  /* 0xffffffff00047882 */ /* 0x000fc60000000000 */
[----:B------:R-:W-:Y:S05]  /*16d40*/  BRA.DIV UR4, `(.L_x_3977) ;  /* 0x0000002604507947 */ /* 0x000fea000b800000 */
[----:B------:R2:W3:Y:S04]  /*16d50*/  SHFL.IDX PT, R4, R16, RZ, 0x1f ;  /* 0x00001fff10047589 */ /* 0x0004e800000e0000 */
[----:B------:R-:W4:Y:S02]  /*16d60*/  SHFL.IDX PT, R16, R16, 0x1, 0x1f ;  /* 0x00201f0010107f89 */ /* 0x000f2400000e0000 */
.L_x_4088:
[----:B------:R-:W0:Y:S01]  /*16d70*/  S2R R0, SR_TID.X ;  /* 0x0000000000007919 */ /* 0x000e220000002100 */
[----:B------:R-:W-:Y:S01]  /*16d80*/  ULDC UR4, c[0x0][0xc14] ;  /* 0x0003050000047ab9 */ /* 0x000fe20000000800 */
[----:B------:R-:W-:Y:S01]  /*16d90*/  BSSY B0, `(.L_x_3978) ;  /* 0x000000b000007945 */ /* 0x000fe20003800000 */
[----:B------:R-:W-:Y:S01]  /*16da0*/  IMAD.MOV.U32 R17, RZ, RZ, RZ ;  /* 0x000000ffff117224 */ /* 0x000fe200078e00ff */
[----:B0-----:R-:W-:Y:S02]  /*16db0*/  LOP3.LUT R7, R0, 0x1f, RZ, 0xc0, !PT ;  /* 0x0000001f00077812 */ /* 0x001fe400078ec0ff */
[----:B------:R-:W-:Y:S02]  /*16dc0*/  MOV R0, UR4 ;  /* 0x0000000400007c02 */ /* 0x000fe40008000f00 */
[C---:B------:R-:W-:Y:S01]  /*16dd0*/  ISETP.NE.AND P0, PT, R7.reuse, 0x1f, PT ;  /* 0x0000001f0700780c */ /* 0x040fe20003f05270 */
[----:B------:R-:W-:-:S05]  /*16de0*/  IMAD.IADD R5, R7, 0x1, R19 ;  /* 0x0000000107057824 */ /* 0x000fca00078e0213 */
[----:B------:R-:W-:-:S13]  /*16df0*/  ISETP.GE.OR P0, PT, R5, R0, !P0 ;  /* 0x000000000500720c */ /* 0x000fda0004706670 */
[----:B------:R-:W-:Y:S05]  /*16e00*/  @P0 BRA `(.L_x_3979) ;  /* 0x00000000000c0947 */ /* 0x000fea0003800000 */
[----:B------:R-:W0:Y:S02]  /*16e10*/  LDC.64 R2, c[0x0][0xc58] ;  /* 0x00031600ff027b82 */ /* 0x000e240000000a00 */
[----:B0-----:R-:W-:-:S05]  /*16e20*/  IMAD.WIDE R2, R5, 0x4, R2 ;  /* 0x0000000405027825 */ /* 0x001fca00078e0202 */
[----:B------:R0:W5:Y:S02]  /*16e30*/  LDG.E R17, desc[UR40][R2.64] ;  /* 0x0000002802117981 */ /* 0x000164000c1e1900 */
.L_x_3979:
[----:B------:R-:W-:Y:S05]  /*16e40*/  BSYNC B0 ;  /* 0x0000000000007941 */ /* 0x000fea0003800000 */
.L_x_3978:
        /* <DEDUP_REMOVED lines=22> */
[----:B------:R0:W0:Y:S02]  /*16fb0*/  SHFL.IDX PT, R14, R2, 0x1f, 0x1f ;  /* 0x03e01f00020e7f89 */ /* 0x00002400000e0000 */
.L_x_4096:
[----:B------:R-:W-:Y:S02]  /*16fc0*/  ULDC UR4, c[0x0][0xc10] ;  /* 0x0003040000047ab9 */ /* 0x000fe40000000800 */
[----:B------:R-:W-:-:S04]  /*16fd0*/  IMAD.U32 R5, RZ, RZ, UR4 ;  /* 0x00000004ff057e24 */ /* 0x000fc8000f8e00ff */
[----:B0-----:R-:W-:-:S04]  /*16fe0*/  IMAD R3, R14, R5, RZ ;  /* 0x000000050e037224 */ /* 0x001fc800078e02ff */
[----:B--2-4-:R-:W-:-:S05]  /*16ff0*/  IMAD.IADD R16, R16, 0x1, R3 ;  /* 0x0000000110107824 */ /* 0x014fca00078e0203 */
[----:B---3--:R-:W-:-:S13]  /*17000*/  ISETP.GT.AND P0, PT, R16, R4, PT ;  /* 0x000000041000720c */ /* 0x008fda0003f04270 */
[----:B------:R-:W-:Y:S05]  /*17010*/  @P0 BRA `(.L_x_3981) ;  /* 0x0000000000b40947 */ /* 0x000fea0003800000 */
[----:B------:R-:W0:Y:S02]  /*17020*/  LDC R0, c[0x0][0xc14] ;  /* 0x00030500ff007b82 */ /* 0x000e240000000800 */
.L_x_3986:
[----:B------:R-:W-:-:S05]  /*17030*/  VIADD R19, R19, 0x1f ;  /* 0x0000001f13137836 */ /* 0x000fca0000000000 */
[----:B0-----:R-:W-:-:S13]  /*17040*/  ISETP.GE.AND P0, PT, R19, R0, PT ;  /* 0x000000001300720c */ /* 0x001fda0003f06270 */
[----:B------:R-:W-:Y:S05]  /*17050*/  @P0 BRA `(.L_x_3982) ;  /* 0x0000000400ec0947 */ /* 0x000fea0003800000 */
[----:B------:R-:W0:Y:S01]  /*17060*/  S2R R2, SR_TID.X ;  /* 0x0000000000027919 */ /* 0x000e220000002100 */
        /* <DEDUP_REMOVED lines=10> */
.L_x_3984:
[----:B------:R-:W-:Y:S05]  /*17110*/  BSYNC B0 ;  /* 0x0000000000007941 */ /* 0x000fea0003800000 */
.L_x_3983:
[----:B------:R-:W-:-:S03]  /*17120*/  UMOV UR4, 0xffffffff ;  /* 0xffffffff00047882 */ /* 0x000fc60000000000 */
[----:B------:R-:W-:Y:S05]  /*17130*/  BRA.DIV UR4, `(.L_x_3985) ;  /* 0x0000002604707947 */ /* 0x000fea000b800000 */
[----:B-----5:R-:W2:Y:S01]  /*17140*/  SHFL.UP PT, R14, R17, 0x1, RZ ;  /* 0x04200000110e7989 */ /* 0x020ea200000e00ff */
[C---:B------:R-:W-:Y:S02]  /*17150*/  ISETP.NE.AND P0, PT, R6.reuse, RZ, PT ;  /* 0x000000ff0600720c */ /* 0x040fe40003f05270 */
[----:B------:R-:W-:Y:S02]  /*17160*/  ISETP.GE.U32.AND P1, PT, R6, 0x2, PT ;  /* 0x000000020600780c */ /* 0x000fe40003f26070 */
[----:B--2---:R-:W-:Y:S02]  /*17170*/  SEL R14, R14, RZ, P0 ;  /* 0x000000ff0e0e7207 */ /* 0x004fe40000000000 */
[----:B------:R-:W-:Y:S02]  /*17180*/  ISETP.GE.U32.AND P0, PT, R6, 0x4, PT ;  /* 0x000000040600780c */ /* 0x000fe40003f06070 */
[----:B------:R-:W-:-:S05]  /*17190*/  IADD3 R13, R17, R14, RZ ;  /* 0x0000000e110d7210 */ /* 0x000fca0007ffe0ff */
        /* <DEDUP_REMOVED lines=15> */
.L_x_4104:
[----:B------:R-:W-:Y:S02]  /*17290*/  ULDC UR4, c[0x0][0xc10] ;  /* 0x0003040000047ab9 */ /* 0x000fe40000000800 */
[----:B------:R-:W-:-:S04]  /*172a0*/  IMAD.U32 R5, RZ, RZ, UR4 ;  /* 0x00000004ff057e24 */ /* 0x000fc8000f8e00ff */
[----:B--2---:R-:W-:-:S05]  /*172b0*/  IMAD R3, R14, R5, RZ ;  /* 0x000000050e037224 */ /* 0x004fca00078e02ff */
[----:B------:R-:W-:-:S04]  /*172c0*/  IADD3 R16, R3, R16, RZ ;  /* 0x0000001003107210 */ /* 0x000fc80007ffe0ff */
[----:B------:R-:W-:-:S13]  /*172d0*/  ISETP.GT.AND P0, PT, R16, R4, PT ;  /* 0x000000041000720c */ /* 0x000fda0003f04270 */
[----:B------:R-:W-:Y:S05]  /*172e0*/  @!P0 BRA `(.L_x_3986) ;  /* 0xfffffffc00508947 */ /* 0x000fea000383ffff */
.L_x_3981:
        /* <DEDUP_REMOVED lines=8> */
.L_x_4108:
[----:B------:R-:W-:Y:S01]  /*17370*/  ISETP.NE.AND P0, PT, R3, RZ, PT ;  /* 0x000000ff0300720c */ /* 0x000fe20003f05270 */
[----:B------:R-:W-:-:S12]  /*17380*/  IMAD.MOV.U32 R7, RZ, RZ, RZ ;  /* 0x000000ffff077224 */ /* 0x000fd800078e00ff */
[----:B------:R-:W-:Y:S05]  /*17390*/  @!P0 BRA `(.L_x_3988) ;  /* 0x0000000000108947 */ /* 0x000fea0003800000 */
[----:B------:R-:W-:Y:S01]  /*173a0*/  UMOV UR4, 0xffffffff ;  /* 0xffffffff00047882 */ /* 0x000fe20000000000 */
[----:B------:R-:W-:Y:S02]  /*173b0*/  VIADD R12, R6, 0xffffffff ;  /* 0xffffffff060c7836 */ /* 0x000fe40000000000 */
[----:B------:R-:W-:Y:S05]  /*173c0*/  BRA.DIV UR4, `(.L_x_3989) ;  /* 0x0000002604e47947 */ /* 0x000fea000b800000 */
[----:B------:R4:W0:Y:S02]  /*173d0*/  SHFL.IDX PT, R7, R2, R12, 0x1f ;  /* 0x00001f0c02077589 */ /* 0x00082400000e0000 */
.L_x_3988:
[----:B0---4-:R-:W0:Y:S01]  /*173e0*/  LDC.64 R2, c[0x0][0xc68] ;  /* 0x00031a00ff027b82 */ /* 0x011e220000000a00 */
[----:B------:R-:W-:-:S04]  /*173f0*/  IMAD.IADD R19, R6, 0x1, R19 ;  /* 0x0000000106137824 */ /* 0x000fc800078e0213 */
[----:B0-----:R-:W-:-:S05]  /*17400*/  IMAD.WIDE R2, R19, 0x4, R2 ;  /* 0x0000000413027825 */ /* 0x001fca00078e0202 */
[----:B------:R0:W2:Y:S01]  /*17410*/  LDG.E R8, desc[UR40][R2.64] ;  /* 0x0000002802087981 */ /* 0x0000a2000c1e1900 */
[----:B------:R-:W-:-:S04]  /*17420*/  IMAD R16, R7, R5, R16 ;  /* 0x0000000507107224 */ /* 0x000fc800078e0210 */
[----:B------:R-:W-:Y:S02]  /*17430*/  IMAD.IADD R7, R4, 0x1, -R16 ;  /* 0x0000000104077824 */ /* 0x000fe400078e0a10 */
[----:B0-----:R-:W-:Y:S02]  /*17440*/  IMAD.MOV.U32 R2, RZ, RZ, RZ ;  /* 0x000000ffff027224 */ /* 0x001fe400078e00ff */
[----:B--23--:R-:W-:-:S05]  /*17450*/  IMAD R6, R17, R8, RZ ;  /* 0x0000000811067224 */ /* 0x00cfca00078e02ff */
[-C--:B------:R-:W-:Y:S02]  /*17460*/  IABS R9, R6.reuse ;  /* 0x0000000600097213 */ /* 0x080fe40000000000 */
[----:B------:R-:W-:Y:S02]  /*17470*/  IABS R4, R6 ;  /* 0x0000000600047213 */ /* 0x000fe40000000000 */
[----:B------:R-:W0:Y:S03]  /*17480*/  I2F.RP R10, R9 ;  /* 0x00000009000a7306 */ /* 0x000e260000209400 */
[----:B------:R-:W-:-:S05]  /*17490*/  IMAD.MOV R4, RZ, RZ, -R4 ;  /* 0x000000ffff047224 */ /* 0x000fca00078e0a04 */
[----:B0-----:R-:W0:Y:S02]  /*174a0*/  MUFU.RCP R10, R10 ;  /* 0x0000000a000a7308 */ /* 0x001e240000001000 */
[----:B0-----:R-:W-:-:S06]  /*174b0*/  VIADD R11, R10, 0xffffffe ;  /* 0x0ffffffe0a0b7836 */ /* 0x001fcc0000000000 */
[----:B------:R-:W0:Y:S02]  /*174c0*/  F2I.FTZ.U32.TRUNC.NTZ R3, R11 ;  /* 0x0000000b00037305 */ /* 0x000e24000021f000 */
[----:B0-----:R-:W-:-:S05]  /*174d0*/  IADD3 R12, RZ, -R3, RZ ;  /* 0x80000003ff0c7210 */ /* 0x001fca0007ffe0ff */
        /* <DEDUP_REMOVED lines=10> */
[----:B------:R-:W-:Y:S02]  /*17580*/  @P0 IADD3 R2, R2, 0x1, RZ ;  /* 0x0000000102020810 */ /* 0x000fe40007ffe0ff */
        /* <DEDUP_REMOVED lines=10> */
[----:B------:R-:W-:Y:S02]  /*17630*/  IMAD.MOV.U32 R2, RZ, RZ, RZ ;  /* 0x000000ffff027224 */ /* 0x000fe400078e00ff */
[----:B------:R-:W-:Y:S01]  /*17640*/  IMAD.IADD R4, R6, 0x1, R4 ;  /* 0x0000000106047824 */ /* 0x000fe200078e0204 */
[----:B------:R-:W-:-:S04]  /*17650*/  IABS R8, R5 ;  /* 0x0000000500087213 */ /* 0x000fc80000000000 */
[----:B------:R-:W0:Y:S08]  /*17660*/  I2F.RP R10, R8 ;  /* 0x00000008000a7306 */ /* 0x000e300000209400 */
[----:B0-----:R-:W0:Y:S02]  /*17670*/  MUFU.RCP R10, R10 ;  /* 0x0000000a000a7308 */ /* 0x001e240000001000 */
[----:B0-----:R-:W-:-:S06]  /*17680*/  VIADD R11, R10, 0xffffffe ;  /* 0x0ffffffe0a0b7836 */ /* 0x001fcc0000000000 */
[----:B------:R-:W0:Y:S02]  /*17690*/  F2I.FTZ.U32.TRUNC.NTZ R3, R11 ;  /* 0x0000000b00037305 */ /* 0x000e24000021f000 */
[----:B0-----:R-:W-:-:S05]  /*176a0*/  IADD3 R7, RZ, -R3, RZ ;  /* 0x80000003ff077210 */ /* 0x001fca0007ffe0ff */
[----:B------:R-:W-:-:S04]  /*176b0*/  IMAD R7, R7, R8, RZ ;  /* 0x0000000807077224 */ /* 0x000fc800078e02ff */
        /* <DEDUP_REMOVED lines=13> */
[----:B------:R-:W-:Y:S02]  /*17790*/  @!P0 IADD3 R3, -R3, RZ, RZ ;  /* 0x000000ff03038210 */ /* 0x000fe40007ffe1ff */
[----:B------:R-:W-:-:S13]  /*177a0*/  ISETP.NE.AND P0, PT, R5, RZ, PT ;  /* 0x000000ff0500720c */ /* 0x000fda0003f05270 */
[----:B------:R-:W-:Y:S01]  /*177b0*/  @!P0 LOP3.LUT R3, RZ, R5, RZ, 0x33, !PT ;  /* 0x00000005ff038212 */ /* 0x000fe200078e33ff */
[----:B------:R-:W-:-:S03]  /*177c0*/  IMAD.MOV R5, RZ, RZ, -R5 ;  /* 0x000000ffff057224 */ /* 0x000fc600078e0a05 */
[----:B------:R-:W-:Y:S01]  /*177d0*/  LOP3.LUT R2, RZ, R3, RZ, 0x33, !PT ;  /* 0x00000003ff027212 */ /* 0x000fe200078e33ff */
[----:B------:R-:W-:-:S04]  /*177e0*/  IMAD R18, R3, R5, R4 ;  /* 0x0000000503127224 */ /* 0x000fc800078e0204 */
[----:B------:R-:W-:Y:S01]  /*177f0*/  IMAD.IADD R17, R17, 0x1, R2 ;  /* 0x0000000111117824 */ /* 0x000fe200078e0202 */
[----:B------:R-:W-:Y:S06]  /*17800*/  BRA `(.L_x_3990) ;  /* 0x00000000001c7947 */ /* 0x000fec0003800000 */
.L_x_3982:
[----:B------:R-:W-:Y:S01]  /*17810*/  UMOV UR4, URZ ;  /* 0x0000003f00047c82 */ /* 0x000fe20008000000 */
[----:B------:R-:W-:Y:S01]  /*17820*/  UMOV UR5, URZ ;  /* 0x0000003f00057c82 */ /* 0x000fe20008000000 */
[----:B------:R-:W-:Y:S01]  /*17830*/  ULDC UR6, c[0x0][0xc14] ;  /* 0x0003050000067ab9 */ /* 0x000fe20000000800 */
[----:B------:R-:W-:Y:S01]  /*17840*/  IMAD.MOV.U32 R16, RZ, RZ, R4 ;  /* 0x000000ffff107224 */ /* 0x000fe200078e0004 */
[----:B------:R-:W-:Y:S01]  /*17850*/  MOV R17, UR4 ;  /* 0x0000000400117c02 */ /* 0x000fe20008000f00 */
[----:B------:R-:W-:Y:S02]  /*17860*/  IMAD.U32 R18, RZ, RZ, UR5 ;  /* 0x00000005ff127e24 */ /* 0x000fe4000f8e00ff */
[----:B------:R-:W-:-:S07]  /*17870*/  IMAD.U32 R19, RZ, RZ, UR6 ;  /* 0x00000006ff137e24 */ /* 0x000fce000f8e00ff */
.L_x_3990:
[----:B------:R-:W0:Y:S01]  /*17880*/  S2R R2, SR_TID.X ;  /* 0x0000000000027919 */ /* 0x000e220000002100 */
        /* <DEDUP_REMOVED lines=11> */
.L_x_3907:
        /* <DEDUP_REMOVED lines=12> */
.L_x_4111:
[----:B------:R-:W-:Y:S05]  /*17a00*/  BSYNC B0 ;  /* 0x0000000000007941 */ /* 0x000fea0003800000 */
.L_x_3992:
[----:B------:R-:W-:-:S03]  /*17a10*/  UMOV UR4, 0xffffffff ;  /* 0xffffffff00047882 */ /* 0x000fc60000000000 */
[----:B------:R-:W-:Y:S05]  /*17a20*/  BRA.DIV UR4, `(.L_x_3994) ;  /* 0x0000002204887947 */ /* 0x000fea000b800000 */
[----:B------:R-:W2:Y:S02]  /*17a30*/  S2R R2, SR_TID.X ;  /* 0x0000000000027919 */ /* 0x000ea40000002100 */
[----:B--2---:R-:W-:-:S04]  /*17a40*/  SHF.R.U32.HI R2, RZ, 0x5, R2 ;  /* 0x00000005ff027819 */ /* 0x004fc80000011602 */
[----:B------:R-:W-:-:S05]  /*17a50*/  LOP3.LUT R2, R2, 0x3, RZ, 0xc0, !PT ;  /* 0x0000000302027812 */ /* 0x000fca00078ec0ff */
[----:B------:R2:W3:Y:S02]  /*17a60*/  SHFL.IDX PT, R14, R2, RZ, 0x1f ;  /* 0x00001fff020e7589 */ /* 0x0004e400000e0000 */
.L_x_4114:
[----:B---3--:R-:W-:-:S13]  /*17a70*/  ISETP.NE.AND P0, PT, R14, RZ, PT ;  /* 0x000000ff0e00720c */ /* 0x008fda0003f05270 */
[----:B------:R-:W-:Y:S05]  /*17a80*/  @P0 BRA `(.L_x_3745) ;  /* 0x0000000000940947 */ /* 0x000fea0003800000 */
[----:B------:R-:W-:-:S03]  /*17a90*/  UMOV UR4, 0xffffffff ;  /* 0xffffffff00047882 */ /* 0x000fc60000000000 */
[----:B------:R-:W-:Y:S05]  /*17aa0*/  BRA.DIV UR4, `(.L_x_3995) ;  /* 0x00000022049c7947 */ /* 0x000fea000b800000 */
[----:B------:R-:W-:-:S13]  /*17ab0*/  ELECT P6, URZ, PT ;  /* 0x00000000003f782f */ /* 0x000fda00038c0000 */
.L_x_4117:
[----:B------:R-:W-:Y:S05]  /*17ac0*/  @!P6 BRA `(.L_x_3745) ;  /* 0x000000000084e947 */ /* 0x000fea0003800000 */
[----:B------:R-:W-:-:S06]  /*17ad0*/  ULOP3.LUT UR4, UR36, 0x2, URZ, 0xfc, !UPT ;  /* 0x0000000224047892 */ /* 0x000fcc000f8efc3f */
[----:B--2---:R-:W-:-:S04]  /*17ae0*/  MOV R2, UR4 ;  /* 0x0000000400027c02 */ /* 0x004fc80008000f00 */
[----:B------:R-:W-:-:S13]  /*17af0*/  ISETP.NE.AND P2, PT, R2, 0x3, PT ;  /* 0x000000030200780c */ /* 0x000fda0003f45270 */
[----:B------:R-:W-:Y:S05]  /*17b00*/  @!P2 BRA `(.L_x_3996) ;  /* 0x000000000004a947 */ /* 0x000fea0003800000 */
[----:B------:R-:W-:Y:S01]  /*17b10*/  BPT.TRAP 0x1 ;  /* 0x000000040000795c */ /* 0x000fe20000300000 */
.L_x_3996:
        /* <DEDUP_REMOVED lines=14> */
.L_x_4118:
[----:B------:R-:W2:Y:S02]  /*17c00*/  SYNCS.PHASECHK.TRANS64.TRYWAIT P0, [R7+URZ], R2 ;  /* 0x00000002070075a7 */ /* 0x000ea4000800017f */
[----:B--2---:R-:W-:Y:S05]  /*17c10*/  @!P0 BRA `(.L_x_3998) ;  /* 0x0000002000748947 */ /* 0x004fea0003800000 */
.L_x_4119:
[----:B------:R-:W-:Y:S05]  /*17c20*/  @!P2 BRA `(.L_x_3999) ;  /* 0x000000000004a947 */ /* 0x000fea0003800000 */
[----:B------:R-:W-:Y:S01]  /*17c30*/  BPT.TRAP 0x1 ;  /* 0x000000040000795c */ /* 0x000fe20000300000 */
.L_x_3999:
[----:B------:R-:W3:Y:S01]  /*17c40*/  LDL.LU R4, [R1] ;  /* 0x0000000001047983 */ /* 0x000ee20000300800 */
[----:B------:R-:W-:-:S05]  /*17c50*/  IADD3 R0, R0, 0x22860, RZ ;  /* 0x0002286000007810 */ /* 0x000fca0007ffe0ff */
[----:B---3--:R-:W-:-:S04]  /*17c60*/  IMAD R4, R4, 0x8, R0 ;  /* 0x0000000804047824 */ /* 0x008fc800078e0200 */
[----:B------:R-:W3:Y:S02]  /*17c70*/  SYNCS.PHASECHK.TRANS64.TRYWAIT P0, [R4+URZ], R5 ;  /* 0x00000005040075a7 */ /* 0x000ee4000800017f */
[----:B---3--:R-:W-:Y:S05]  /*17c80*/  @!P0 BRA `(.L_x_4000) ;  /* 0x00000020006c8947 */ /* 0x008fea0003800000 */
.L_x_4120:
[----:B------:R-:W-:-:S07]  /*17c90*/  IMAD R3, R3, 0x8, R0 ;  /* 0x0000000803037824 */ /* 0x000fce00078e0200 */
.L_x_4001:
[----:B----4-:R4:W0:Y:S02]  /*17ca0*/  SYNCS.PHASECHK.TRANS64.TRYWAIT P0, [R3+URZ], R2 ;  /* 0x00000002030075a7 */ /* 0x010824000800017f */
[----:B0-----:R-:W-:Y:S05]  /*17cb0*/  @!P0 NANOSLEEP.SYNCS 0x989680 ;  /* 0x009896800000895d */ /* 0x001fea0003900000 */
[----:B------:R-:W0:Y:S02]  /*17cc0*/  @!P0 SYNCS.PHASECHK.TRANS64 P0, [R3+URZ], R2 ;  /* 0x00000002030085a7 */ /* 0x000e24000800007f */
[----:B0-----:R-:W-:Y:S05]  /*17cd0*/  @!P0 BRA `(.L_x_4001) ;  /* 0xfffffffc00f08947 */ /* 0x001fea000383ffff */
.L_x_3745:
[----:B------:R-:W-:Y:S05]  /*17ce0*/  BSYNC B7 ;  /* 0x0000000000077941 */ /* 0x000fea0003800000 */
.L_x_3742:
[----:B------:R-:W-:Y:S05]  /*17cf0*/  EXIT ;  /* 0x000000000000794d */ /* 0x000fea0003800000 */
.L_x_3763:
[----:B0-----:R0:W1:Y:S02]  /*17d00*/  SYNCS.PHASECHK.TRANS64.TRYWAIT P6, [R88+URZ+0x22890], R109 ;  /* 0x0228906d580075a7 */ /* 0x00106400080c017f */
[----:B-1----:R-:W-:Y:S05]  /*17d10*/  @!P6 NANOSLEEP.SYNCS 0x989680 ;  /* 0x009896800000e95d */ /* 0x002fea0003900000 */
[----:B------:R-:W1:Y:S02]  /*17d20*/  @!P6 SYNCS.PHASECHK.TRANS64 P6, [R88+URZ+0x22890], R109 ;  /* 0x0228906d5800e5a7 */ /* 0x000e6400080c007f */
[----:B-1----:R-:W-:Y:S05]  /*17d30*/  @!P6 BRA `(.L_x_3763) ;  /* 0xfffffffc00f0e947 */ /* 0x002fea000383ffff */
[----:B------:R-:W-:Y:S05]  /*17d40*/  BRA `(.L_x_4002) ;  /* 0xfffffeac00887947 */ /* 0x000fea000383ffff */
.L_x_3781:
[----:B0-----:R0:W1:Y:S02]  /*17d50*/  SYNCS.PHASECHK.TRANS64.TRYWAIT P5, [R88+URZ+0x22890], R109 ;  /* 0x0228906d580075a7 */ /* 0x00106400080a017f */
[----:B-1----:R-:W-:Y:S05]  /*17d60*/  @!P5 NANOSLEEP.SYNCS 0x989680 ;  /* 0x009896800000d95d */ /* 0x002fea0003900000 */
[----:B------:R-:W1:Y:S02]  /*17d70*/  @!P5 SYNCS.PHASECHK.TRANS64 P5, [R88+URZ+0x22890], R109 ;  /* 0x0228906d5800d5a7 */ /* 0x000e6400080a007f */
[----:B-1----:R-:W-:Y:S05]  /*17d80*/  @!P5 BRA `(.L_x_3781) ;  /* 0xfffffffc00f0d947 */ /* 0x002fea000383ffff */
[----:B------:R-:W-:Y:S05]  /*17d90*/  BRA `(.L_x_4003) ;  /* 0xfffffebc00dc7947 */ /* 0x000fea000383ffff */
.L_x_3790:
[----:B0-----:R0:W1:Y:S02]  /*17da0*/  SYNCS.PHASECHK.TRANS64.TRYWAIT P4, [R88+URZ+0x22890], R109 ;  /* 0x0228906d580075a7 */ /* 0x001064000808017f */
[----:B-1----:R-:W-:Y:S05]  /*17db0*/  @!P4 NANOSLEEP.SYNCS 0x989680 ;  /* 0x009896800000c95d */ /* 0x002fea0003900000 */
[----:B------:R-:W1:Y:S02]  /*17dc0*/  @!P4 SYNCS.PHASECHK.TRANS64 P4, [R88+URZ+0x22890], R109 ;  /* 0x0228906d5800c5a7 */ /* 0x000e64000808007f */
[----:B-1----:R-:W-:Y:S05]  /*17dd0*/  @!P4 BRA `(.L_x_3790) ;  /* 0xfffffffc00f0c947 */ /* 0x002fea000383ffff */
[----:B------:R-:W-:Y:S05]  /*17de0*/  BRA `(.L_x_4004) ;  /* 0xfffffecc00b87947 */ /* 0x000fea000383ffff */
.L_x_3796:
[----:B-1----:R1:W2:Y:S02]  /*17df0*/  SYNCS.PHASECHK.TRANS64.TRYWAIT P3, [R88+URZ+0x228b0], R109 ;  /* 0x0228b06d580075a7 */ /* 0x0022a4000806017f */
[----:B--2---:R-:W-:Y:S05]  /*17e00*/  @!P3 NANOSLEEP.SYNCS 0x989680 ;  /* 0x009896800000b95d */ /* 0x004fea0003900000 */
[----:B------:R-:W2:Y:S02]  /*17e10*/  @!P3 SYNCS.PHASECHK.TRANS64 P3, [R88+URZ+0x228b0], R109 ;  /* 0x0228b06d5800b5a7 */ /* 0x000ea4000806007f */
[----:B--2---:R-:W-:Y:S05]  /*17e20*/  @!P3 BRA `(.L_x_3796) ;  /* 0xfffffffc00f0b947 */ /* 0x004fea000383ffff */
[----:B------:R-:W-:Y:S05]  /*17e30*/  BRA `(.L_x_4005) ;  /* 0xfffffed000487947 */ /* 0x000fea000383ffff */
.L_x_3804:
[----:B------:R-:W-:Y:S01]  /*17e40*/  BSSY B0, `(.L_x_4006) ;  /* 0x0000008000007945 */ /* 0x000fe20003800000 */
[----:B------:R-:W-:Y:S01]  /*17e50*/  IMAD.MOV.U32 R13, RZ, RZ, R235 ;  /* 0x000000ffff0d7224 */ /* 0x000fe200078e00eb */
[----:B------:R-:W-:Y:S01]  /*17e60*/  MOV R11, 0x1f ;  /* 0x0000001f000b7802 */ /* 0x000fe20000000f00 */
[----:B------:R-:W-:Y:S02]  /*17e70*/  IMAD.MOV.U32 R12, RZ, RZ, RZ ;  /* 0x000000ffff0c7224 */ /* 0x000fe400078e00ff */
[----:B------:R-:W-:-:S07]  /*17e80*/  IMAD.MOV.U32 R15, RZ, RZ, -0x1 ;  /* 0xffffffffff0f7424 */ /* 0x000fce00078e00ff */
[----:B-----5:R-:W-:Y:S05]  /*17e90*/  WARPSYNC.COLLECTIVE R15, `(.L_x_4007) ;  /* 0x000000000f087348 */ /* 0x020fea0003c00000 */
[----:B------:R0:W1:Y:S02]  /*17ea0*/  SHFL.IDX P6, R14, R13, R12, R11 ;  /* 0x0000000c0d0e7389 */ /* 0x00006400000c000b */
[----:B01---5:R-:W-:Y:S01]  /*17eb0*/  ENDCOLLECTIVE ;  /* 0x000000000000791b */ /* 0x023fe20003800000 */
.L_x_4007:
[----:B------:R-:W-:Y:S05]  /*17ec0*/  BSYNC B0 ;  /* 0x0000000000007941 */ /* 0x000fea0003800000 */
.L_x_4006:
[----:B------:R-:W-:Y:S05]  /*17ed0*/  BRA `(.L_x_4008) ;  /* 0xfffffed800ec7947 */ /* 0x000fea000383ffff */
.L_x_3820:
[----:B------:R-:W-:Y:S01]  /*17ee0*/  BSSY B1, `(.L_x_4009) ;  /* 0x0000008000017945 */ /* 0x000fe20003800000 */
[----:B------:R-:W-:Y:S01]  /*17ef0*/  IMAD.MOV.U32 R13, RZ, RZ, R5 ;  /* 0x000000ffff0d7224 */ /* 0x000fe200078e0005 */
[----:B------:R-:W-:Y:S01]  /*17f00*/  MOV R15, 0xffffffff ;  /* 0xffffffff000f7802 */ /* 0x000fe20000000f00 */
[----:B------:R-:W-:Y:S02]  /*17f10*/  IMAD.MOV.U32 R12, RZ, RZ, RZ ;  /* 0x000000ffff0c7224 */ /* 0x000fe400078e00ff */
[----:B------:R-:W-:-:S07]  /*17f20*/  IMAD.MOV.U32 R11, RZ, RZ, 0x1c1f ;  /* 0x00001c1fff0b7424 */ /* 0x000fce00078e00ff */
[----:B0----5:R-:W-:Y:S05]  /*17f30*/  WARPSYNC.COLLECTIVE R15, `(.L_x_4010) ;  /* 0x000000000f087348 */ /* 0x021fea0003c00000 */
[----:B------:R1:W2:Y:S02]  /*17f40*/  SHFL.IDX P6, R14, R13, R12, R11 ;  /* 0x0000000c0d0e7389 */ /* 0x0002a400000c000b */
[----:B012--5:R-:W-:Y:S01]  /*17f50*/  ENDCOLLECTIVE ;  /* 0x000000000000791b */ /* 0x027fe20003800000 */
.L_x_4010:
[----:B------:R-:W-:Y:S05]  /*17f60*/  BSYNC B1 ;  /* 0x0000000000017941 */ /* 0x000fea0003800000 */
.L_x_4009:
[----:B------:R-:W-:Y:S05]  /*17f70*/  BRA `(.L_x_4011) ;  /* 0xfffffee800307947 */ /* 0x000fea000383ffff */
.L_x_3821:
        /* <DEDUP_REMOVED lines=8> */
.L_x_4013:
[----:B------:R-:W-:Y:S05]  /*18000*/  BSYNC B1 ;  /* 0x0000000000017941 */ /* 0x000fea0003800000 */
.L_x_4012:
[----:B------:R-:W-:Y:S05]  /*18010*/  BRA `(.L_x_4014) ;  /* 0xfffffee800107947 */ /* 0x000fea000383ffff */
.L_x_3822:
[----:B------:R-:W-:Y:S01]  /*18020*/  BSSY B1, `(.L_x_4015) ;  /* 0x0000008000017945 */ /* 0x000fe20003800000 */
[----:B------:R-:W-:Y:S01]  /*18030*/  MOV R13, R3 ;  /* 0x00000003000d7202 */ /* 0x000fe20000000f00 */
[----:B------:R-:W-:Y:S02]  /*18040*/  IMAD.MOV.U32 R12, RZ, RZ, RZ ;  /* 0x000000ffff0c7224 */ /* 0x000fe400078e00ff */
[----:B------:R-:W-:Y:S02]  /*18050*/  IMAD.MOV.U32 R11, RZ, RZ, 0x1c1f ;  /* 0x00001c1fff0b7424 */ /* 0x000fe400078e00ff */
[----:B------:R-:W-:-:S07]  /*18060*/  IMAD.MOV.U32 R15, RZ, RZ, -0x1 ;  /* 0xffffffffff0f7424 */ /* 0x000fce00078e00ff */
[----:B0----5:R-:W-:Y:S05]  /*18070*/  WARPSYNC.COLLECTIVE R15, `(.L_x_4016) ;  /* 0x000000000f087348 */ /* 0x021fea0003c00000 */
[----:B------:R1:W2:Y:S02]  /*18080*/  SHFL.IDX P6, R14, R13, R12, R11 ;  /* 0x0000000c0d0e7389 */ /* 0x0002a400000c000b */
[----:B012--5:R-:W-:Y:S01]  /*18090*/  ENDCOLLECTIVE ;  /* 0x000000000000791b */ /* 0x027fe20003800000 */
.L_x_4016:
[----:B------:R-:W-:Y:S05]  /*180a0*/  BSYNC B1 ;  /* 0x0000000000017941 */ /* 0x000fea0003800000 */
.L_x_4015:
[----:B------:R-:W-:Y:S05]  /*180b0*/  BRA `(.L_x_4017) ;  /* 0xfffffee400f07947 */ /* 0x000fea000383ffff */
.L_x_3823:
[----:B------:R-:W-:Y:S01]  /*180c0*/  BSSY B1, `(.L_x_4018) ;  /* 0x0000008000017945 */ /* 0x000fe20003800000 */
[----:B------:R-:W-:Y:S01]  /*180d0*/  IMAD.MOV.U32 R13, RZ, RZ, R0 ;  /* 0x000000ffff0d7224 */ /* 0x000fe200078e0000 */
[----:B------:R-:W-:Y:S01]  /*180e0*/  MOV R12, RZ ;  /* 0x000000ff000c7202 */ /* 0x000fe20000000f00 */
[----:B------:R-:W-:Y:S02]  /*180f0*/  IMAD.MOV.U32 R11, RZ, RZ, 0x1c1f ;  /* 0x00001c1fff0b7424 */ /* 0x000fe400078e00ff */
[----:B------:R-:W-:-:S07]  /*18100*/  IMAD.MOV.U32 R15, RZ, RZ, -0x1 ;  /* 0xffffffffff0f7424 */ /* 0x000fce00078e00ff */
[----:B0----5:R-:W-:Y:S05]  /*18110*/  WARPSYNC.COLLECTIVE R15, `(.L_x_4019) ;  /* 0x000000000f087348 */ /* 0x021fea0003c00000 */
[----:B------:R1:W2:Y:S02]  /*18120*/  SHFL.IDX P6, R14, R13, R12, R11 ;  /* 0x0000000c0d0e7389 */ /* 0x0002a400000c000b */
[----:B012--5:R-:W-:Y:S01]  /*18130*/  ENDCOLLECTIVE ;  /* 0x000000000000791b */ /* 0x027fe20003800000 */
.L_x_4019:
[----:B------:R-:W-:Y:S05]  /*18140*/  BSYNC B1 ;  /* 0x0000000000017941 */ /* 0x000fea0003800000 */
.L_x_4018:
[----:B------:R-:W-:Y:S05]  /*18150*/  BRA `(.L_x_4020) ;  /* 0xfffffee400d07947 */ /* 0x000fea000383ffff */
.L_x_3824:
[----:B------:R-:W-:Y:S01]  /*18160*/  BSSY B1, `(.L_x_4021) ;  /* 0x0000008000017945 */ /* 0x000fe20003800000 */
[----:B------:R-:W-:Y:S01]  /*18170*/  IMAD.MOV.U32 R13, RZ, RZ, R5 ;  /* 0x000000ffff0d7224 */ /* 0x000fe200078e0005 */
[----:B------:R-:W-:Y:S01]  /*18180*/  MOV R11, 0x1c1f ;  /* 0x00001c1f000b7802 */ /* 0x000fe20000000f00 */
[----:B------:R-:W-:Y:S02]  /*18190*/  IMAD.MOV.U32 R12, RZ, RZ, 0x1 ;  /* 0x00000001ff0c7424 */ /* 0x000fe400078e00ff */
[----:B------:R-:W-:-:S07]  /*181a0*/  IMAD.MOV.U32 R15, RZ, RZ, -0x1 ;  /* 0xffffffffff0f7424 */ /* 0x000fce00078e00ff */
[----:B0----5:R-:W-:Y:S05]  /*181b0*/  WARPSYNC.COLLECTIVE R15, `(.L_x_4022) ;  /* 0x000000000f087348 */ /* 0x021fea0003c00000 */
[----:B------:R1:W2:Y:S02]  /*181c0*/  SHFL.IDX P6, R14, R13, R12, R11 ;  /* 0x0000000c0d0e7389 */ /* 0x0002a400000c000b */
[----:B012--5:R-:W-:Y:S01]  /*181d0*/  ENDCOLLECTIVE ;  /* 0x000000000000791b */ /* 0x027fe20003800000 */
.L_x_4022:
[----:B------:R-:W-:Y:S05]  /*181e0*/  BSYNC B1 ;  /* 0x0000000000017941 */ /* 0x000fea0003800000 */
.L_x_4021:
[----:B------:R-:W-:Y:S05]  /*181f0*/  BRA `(.L_x_4023) ;  /* 0xfffffee400b07947 */ /* 0x000fea000383ffff */
.L_x_3825:
[----:B------:R-:W-:Y:S01]  /*18200*/  BSSY B1, `(.L_x_4024) ;  /* 0x0000008000017945 */ /* 0x000fe20003800000 */
[----:B------:R-:W-:Y:S01]  /*18210*/  IMAD.MOV.U32 R13, RZ, RZ, R4 ;  /* 0x000000ffff0d7224 */ /* 0x000fe200078e0004 */
[----:B------:R-:W-:Y:S01]  /*18220*/  MOV R15, 0xffffffff ;  /* 0xffffffff000f7802 */ /* 0x000fe20000000f00 */
[----:B------:R-:W-:Y:S02]  /*18230*/  IMAD.MOV.U32 R12, RZ, RZ, 0x1 ;  /* 0x00000001ff0c7424 */ /* 0x000fe400078e00ff */
[----:B------:R-:W-:-:S07]  /*18240*/  IMAD.MOV.U32 R11, RZ, RZ, 0x1c1f ;  /* 0x00001c1fff0b7424 */ /* 0x000fce00078e00ff */
[----:B0----5:R-:W-:Y:S05]  /*18250*/  WARPSYNC.COLLECTIVE R15, `(.L_x_4025) ;  /* 0x000000000f087348 */ /* 0x021fea0003c00000 */
[----:B------:R1:W2:Y:S02]  /*18260*/  SHFL.IDX P6, R14, R13, R12, R11 ;  /* 0x0000000c0d0e7389 */ /* 0x0002a400000c000b */
[----:B012--5:R-:W-:Y:S01]  /*18270*/  ENDCOLLECTIVE ;  /* 0x000000000000791b */ /* 0x027fe20003800000 */
.L_x_4025:
[----:B------:R-:W-:Y:S05]  /*18280*/  BSYNC B1 ;  /* 0x0000000000017941 */ /* 0x000fea0003800000 */
.L_x_4024:
[----:B------:R-:W-:Y:S05]  /*18290*/  BRA `(.L_x_4026) ;  /* 0xfffffee400907947 */ /* 0x000fea000383ffff */
.L_x_3826:
        /* <DEDUP_REMOVED lines=8> */
.L_x_4028:
[----:B------:R-:W-:Y:S05]  /*18320*/  BSYNC B1 ;  /* 0x0000000000017941 */ /* 0x000fea0003800000 */
.L_x_4027:
[----:B------:R-:W-:Y:S05]  /*18330*/  BRA `(.L_x_4029) ;  /* 0xfffffee400707947 */ /* 0x000fea000383ffff */
.L_x_3827:
[----:B------:R-:W-:Y:S01]  /*18340*/  BSSY B1, `(.L_x_4030) ;  /* 0x0000008000017945 */ /* 0x000fe20003800000 */
[----:B------:R-:W-:Y:S01]  /*18350*/  MOV R13, R0 ;  /* 0x00000000000d7202 */ /* 0x000fe20000000f00 */
[----:B------:R-:W-:Y:S02]  /*18360*/  IMAD.MOV.U32 R12, RZ, RZ, 0x1 ;  /* 0x00000001ff0c7424 */ /* 0x000fe400078e00ff */
[----:B------:R-:W-:Y:S02]  /*18370*/  IMAD.MOV.U32 R11, RZ, RZ, 0x1c1f ;  /* 0x00001c1fff0b7424 */ /* 0x000fe400078e00ff */
[----:B------:R-:W-:-:S07]  /*18380*/  IMAD.MOV.U32 R15, RZ, RZ, -0x1 ;  /* 0xffffffffff0f7424 */ /* 0x000fce00078e00ff */
[----:B0----5:R-:W-:Y:S05]  /*18390*/  WARPSYNC.COLLECTIVE R15, `(.L_x_4031) ;  /* 0x000000000f087348 */ /* 0x021fea0003c00000 */
[----:B------:R1:W2:Y:S02]  /*183a0*/  SHFL.IDX P6, R14, R13, R12, R11 ;  /* 0x0000000c0d0e7389 */ /* 0x0002a400000c000b */
[----:B012--5:R-:W-:Y:S01]  /*183b0*/  ENDCOLLECTIVE ;  /* 0x000000000000791b */ /* 0x027fe20003800000 */
.L_x_4031:
[----:B------:R-:W-:Y:S05]  /*183c0*/  BSYNC B1 ;  /* 0x0000000000017941 */ /* 0x000fea0003800000 */
.L_x_4030:
[----:B------:R-:W-:Y:S05]  /*183d0*/  BRA `(.L_x_4032) ;  /* 0xfffffee400507947 */ /* 0x000fea000383ffff */
.L_x_3829:
[----:B-1----:R1:W2:Y:S02]  /*183e0*/  SYNCS.PHASECHK.TRANS64.TRYWAIT P2, [R18+URZ+0x22800], R7 ;  /* 0x02280007120075a7 */ /* 0x0022a4000804017f */
[----:B--2---:R-:W-:Y:S05]  /*183f0*/  @!P2 NANOSLEEP.SYNCS 0x989680 ;  /* 0x009896800000a95d */ /* 0x004fea0003900000 */
[----:B------:R-:W2:Y:S02]  /*18400*/  @!P2 SYNCS.PHASECHK.TRANS64 P2, [R18+URZ+0x22800], R7 ;  /* 0x022800071200a5a7 */ /* 0x000ea4000804007f */
[----:B--2---:R-:W-:Y:S05]  /*18410*/  @!P2 BRA `(.L_x_3829) ;  /* 0xfffffffc00f0a947 */ /* 0x004fea000383ffff */
[----:B------:R-:W-:Y:S05]  /*18420*/  BRA `(.L_x_4033) ;  /* 0xfffffee400c87947 */ /* 0x000fea000383ffff */
.L_x_3837:
        /* <DEDUP_REMOVED lines=8> */
.L_x_4035:
[----:B------:R-:W-:Y:S05]  /*184b0*/  BSYNC B1 ;  /* 0x0000000000017941 */ /* 0x000fea0003800000 */
.L_x_4034:
[----:B------:R-:W-:Y:S05]  /*184c0*/  BRA `(.L_x_4036) ;  /* 0xfffffef4009c7947 */ /* 0x000fea000383ffff */
.L_x_3838:
        /* <DEDUP_REMOVED lines=8> */
.L_x_4038:
[----:B------:R-:W-:Y:S05]  /*18550*/  BSYNC B1 ;  /* 0x0000000000017941 */ /* 0x000fea0003800000 */
.L_x_4037:
[----:B------:R-:W-:Y:S05]  /*18560*/  BRA `(.L_x_4039) ;  /* 0xfffffef4007c7947 */ /* 0x000fea000383ffff */
.L_x_3839:
        /* <DEDUP_REMOVED lines=8> */
.L_x_4041:
[----:B------:R-:W-:Y:S05]  /*185f0*/  BSYNC B1 ;  /* 0x0000000000017941 */ /* 0x000fea0003800000 */
.L_x_4040:
[----:B------:R-:W-:Y:S05]  /*18600*/  BRA `(.L_x_4042) ;  /* 0xfffffef4005c7947 */ /* 0x000fea000383ffff */
.L_x_3840:
        /* <DEDUP_REMOVED lines=8> */
.L_x_4044:
[----:B------:R-:W-:Y:S05]  /*18690*/  BSYNC B1 ;  /* 0x0000000000017941 */ /* 0x000fea0003800000 */
.L_x_4043:
[----:B------:R-:W-:Y:S05]  /*186a0*/  BRA `(.L_x_4045) ;  /* 0xfffffef4003c7947 */ /* 0x000fea000383ffff */
.L_x_3841:
        /* <DEDUP_REMOVED lines=8> */
.L_x_4047:
[----:B------:R-:W-:Y:S05]  /*18730*/  BSYNC B1 ;  /* 0x0000000000017941 */ /* 0x000fea0003800000 */
.L_x_4046:
[----:B------:R-:W-:Y:S05]  /*18740*/  BRA `(.L_x_4048) ;  /* 0xfffffef4001c7947 */ /* 0x000fea000383ffff */
.L_x_3842:
        /* <DEDUP_REMOVED lines=8> */
.L_x_4050:
[----:B------:R-:W-:Y:S05]  /*187d0*/  BSYNC B1 ;  /* 0x0000000000017941 */ /* 0x000fea0003800000 */
.L_x_4049:
[----:B------:R-:W-:Y:S05]  /*187e0*/  BRA `(.L_x_4051) ;  /* 0xfffffef400007947 */ /* 0x000fea000383ffff */
.L_x_3843:
        /* <DEDUP_REMOVED lines=8> */
.L_x_4053:
[----:B------:R-:W-:Y:S05]  /*18870*/  BSYNC B1 ;  /* 0x0000000000017941 */ /* 0x000fea0003800000 */
.L_x_4052:
[----:B------:R-:W-:Y:S05]  /*18880*/  BRA `(.L_x_4054) ;  /* 0xfffffef000e47947 */ /* 0x000fea000383ffff */
.L_x_3844:
        /* <DEDUP_REMOVED lines=8> */
.L_x_4056:
[----:B------:R-:W-:Y:S05]  /*18910*/  BSYNC B1 ;  /* 0x0000000000017941 */ /* 0x000fea0003800000 */
.L_x_4055:
[----:B------:R-:W-:Y:S05]  /*18920*/  BRA `(.L_x_4057) ;  /* 0xfffffef000c87947 */ /* 0x000fea000383ffff */
.L_x_3846:
[----:B-1----:R1:W2:Y:S02]  /*18930*/  SYNCS.PHASECHK.TRANS64.TRYWAIT P2, [R18+URZ+0x22800], R3 ;  /* 0x02280003120075a7 */ /* 0x0022a4000804017f */
[----:B--2---:R-:W-:Y:S05]  /*18940*/  @!P2 NANOSLEEP.SYNCS 0x989680 ;  /* 0x009896800000a95d */ /* 0x004fea0003900000 */
[----:B------:R-:W2:Y:S02]  /*18950*/  @!P2 SYNCS.PHASECHK.TRANS64 P2, [R18+URZ+0x22800], R3 ;  /* 0x022800031200a5a7 */ /* 0x000ea4000804007f */
[----:B--2---:R-:W-:Y:S05]  /*18960*/  @!P2 BRA `(.L_x_3846) ;  /* 0xfffffffc00f0a947 */ /* 0x004fea000383ffff */
[----:B------:R-:W-:Y:S05]  /*18970*/  BRA `(.L_x_4058) ;  /* 0xfffffef400247947 */ /* 0x000fea000383ffff */
.L_x_3852:
[----:B--2---:R2:W4:Y:S02]  /*18980*/  SYNCS.PHASECHK.TRANS64.TRYWAIT P1, [R20+URZ+0x22830], R73 ;  /* 0x02283049140075a7 */ /* 0x004524000802017f */
[----:B----4-:R-:W-:Y:S05]  /*18990*/  @!P1 NANOSLEEP.SYNCS 0x989680 ;  /* 0x009896800000995d */ /* 0x010fea0003900000 */
[----:B------:R-:W4:Y:S02]  /*189a0*/  @!P1 SYNCS.PHASECHK.TRANS64 P1, [R20+URZ+0x22830], R73 ;  /* 0x02283049140095a7 */ /* 0x000f24000802007f */
[----:B----4-:R-:W-:Y:S05]  /*189b0*/  @!P1 BRA `(.L_x_3852) ;  /* 0xfffffffc00f09947 */ /* 0x010fea000383ffff */
[----:B------:R-:W-:Y:S05]  /*189c0*/  BRA `(.L_x_3851) ;  /* 0xffffff0000887947 */ /* 0x000fea000383ffff */
.L_x_3857:
[----:B-1----:R1:W2:Y:S02]  /*189d0*/  SYNCS.PHASECHK.TRANS64.TRYWAIT P2, [R20+URZ+0x22850], R73 ;  /* 0x02285049140075a7 */ /* 0x0022a4000804017f */
[----:B--2---:R-:W-:Y:S05]  /*189e0*/  @!P2 NANOSLEEP.SYNCS 0x989680 ;  /* 0x009896800000a95d */ /* 0x004fea0003900000 */
[----:B------:R-:W2:Y:S02]  /*189f0*/  @!P2 SYNCS.PHASECHK.TRANS64 P2, [R20+URZ+0x22850], R73 ;  /* 0x022850491400a5a7 */ /* 0x000ea4000804007f */
[----:B--2---:R-:W-:Y:S05]  /*18a00*/  @!P2 BRA `(.L_x_3857) ;  /* 0xfffffffc00f0a947 */ /* 0x004fea000383ffff */
[----:B------:R-:W-:Y:S05]  /*18a10*/  BRA `(.L_x_3856) ;  /* 0xffffff1800a07947 */ /* 0x000fea000383ffff */
.L_x_3862:
[----:B-1----:R1:W2:Y:S02]  /*18a20*/  SYNCS.PHASECHK.TRANS64.TRYWAIT P2, [R21+URZ+0x22830], R20 ;  /* 0x02283014150075a7 */ /* 0x0022a4000804017f */
[----:B--2---:R-:W-:Y:S05]  /*18a30*/  @!P2 NANOSLEEP.SYNCS 0x989680 ;  /* 0x009896800000a95d */ /* 0x004fea0003900000 */
[----:B------:R-:W2:Y:S02]  /*18a40*/  @!P2 SYNCS.PHASECHK.TRANS64 P2, [R21+URZ+0x22830], R20 ;  /* 0x022830141500a5a7 */ /* 0x000ea4000804007f */
[----:B--2---:R-:W-:Y:S05]  /*18a50*/  @!P2 BRA `(.L_x_3862) ;  /* 0xfffffffc00f0a947 */ /* 0x004fea000383ffff */
[----:B------:R-:W-:Y:S05]  /*18a60*/  BRA `(.L_x_3861) ;  /* 0xffffff1c00ec7947 */ /* 0x000fea000383ffff */
.L_x_3867:
[----:B-1----:R1:W2:Y:S02]  /*18a70*/  SYNCS.PHASECHK.TRANS64.TRYWAIT P2, [R21+URZ+0x22850], R20 ;  /* 0x02285014150075a7 */ /* 0x0022a4000804017f */
[----:B--2---:R-:W-:Y:S05]  /*18a80*/  @!P2 NANOSLEEP.SYNCS 0x989680 ;  /* 0x009896800000a95d */ /* 0x004fea0003900000 */
[----:B------:R-:W2:Y:S02]  /*18a90*/  @!P2 SYNCS.PHASECHK.TRANS64 P2, [R21+URZ+0x22850], R20 ;  /* 0x022850141500a5a7 */ /* 0x000ea4000804007f */
[----:B--2---:R-:W-:Y:S05]  /*18aa0*/  @!P2 BRA `(.L_x_3867) ;  /* 0xfffffffc00f0a947 */ /* 0x004fea000383ffff */
[----:B------:R-:W-:Y:S05]  /*18ab0*/  BRA `(.L_x_3866) ;  /* 0xffffff4000287947 */ /* 0x000fea000383ffff */
.L_x_3873:
[----:B-1----:R1:W2:Y:S02]  /*18ac0*/  SYNCS.PHASECHK.TRANS64.TRYWAIT P2, [R20+URZ+0x22830], R21 ;  /* 0x02283015140075a7 */ /* 0x0022a4000804017f */
[----:B--2---:R-:W-:Y:S05]  /*18ad0*/  @!P2 NANOSLEEP.SYNCS 0x989680 ;  /* 0x009896800000a95d */ /* 0x004fea0003900000 */
[----:B------:R-:W2:Y:S02]  /*18ae0*/  @!P2 SYNCS.PHASECHK.TRANS64 P2, [R20+URZ+0x22830], R21 ;  /* 0x022830151400a5a7 */ /* 0x000ea4000804007f */
[----:B--2---:R-:W-:Y:S05]  /*18af0*/  @!P2 BRA `(.L_x_3873) ;  /* 0xfffffffc00f0a947 */ /* 0x004fea000383ffff */
[----:B------:R-:W-:Y:S05]  /*18b00*/  BRA `(.L_x_3872) ;  /* 0xffffff4400607947 */ /* 0x000fea000383ffff */
.L_x_3878:
[----:B--2---:R2:W3:Y:S02]  /*18b10*/  SYNCS.PHASECHK.TRANS64.TRYWAIT P2, [R20+URZ+0x22850], R21 ;  /* 0x02285015140075a7 */ /* 0x0044e4000804017f */
[----:B---3--:R-:W-:Y:S05]  /*18b20*/  @!P2 NANOSLEEP.SYNCS 0x989680 ;  /* 0x009896800000a95d */ /* 0x008fea0003900000 */
[----:B------:R-:W3:Y:S02]  /*18b30*/  @!P2 SYNCS.PHASECHK.TRANS64 P2, [R20+URZ+0x22850], R21 ;  /* 0x022850151400a5a7 */ /* 0x000ee4000804007f */
[----:B---3--:R-:W-:Y:S05]  /*18b40*/  @!P2 BRA `(.L_x_3878) ;  /* 0xfffffffc00f0a947 */ /* 0x008fea000383ffff */
[----:B------:R-:W-:Y:S05]  /*18b50*/  BRA `(.L_x_3877) ;  /* 0xffffff5c00bc7947 */ /* 0x000fea000383ffff */
.L_x_3913:
        /* <DEDUP_REMOVED lines=11> */
.L_x_4060:
[----:B------:R-:W-:Y:S05]  /*18c10*/  BSYNC B1 ;  /* 0x0000000000017941 */ /* 0x000fea0003800000 */
.L_x_4059:
[----:B------:R-:W-:Y:S05]  /*18c20*/  BRA `(.L_x_4061) ;  /* 0xffffffa800787947 */ /* 0x000fea000383ffff */
.L_x_3914:
[----:B------:R-:W-:Y:S01]  /*18c30*/  BSSY B1, `(.L_x_4062) ;  /* 0x0000006000017945 */ /* 0x000fe20003800000 */
[----:B------:R-:W-:-:S07]  /*18c40*/  MOV R15, 0xffffffff ;  /* 0xffffffff000f7802 */ /* 0x000fce0000000f00 */
[----:B------:R-:W-:Y:S05]  /*18c50*/  WARPSYNC.COLLECTIVE R15, `(.L_x_4063) ;  /* 0x000000000f0c7348 */ /* 0x000fea0003c00000 */
[----:B------:R-:W-:Y:S02]  /*18c60*/  ELECT P6, UR62, PT ;  /* 0x00000000003e782f */ /* 0x000fe400038c0000 */
[----:B------:R-:W-:Y:S01]  /*18c70*/  MOV R14, UR62 ;  /* 0x0000003e000e7c02 */ /* 0x000fe20008000f00 */
[----:B------:R-:W-:Y:S10]  /*18c80*/  ENDCOLLECTIVE ;  /* 0x000000000000791b */ /* 0x000ff40003800000 */
.L_x_4063:
[----:B------:R-:W-:Y:S05]  /*18c90*/  BSYNC B1 ;  /* 0x0000000000017941 */ /* 0x000fea0003800000 */
.L_x_4062:
[----:B------:R-:W-:Y:S05]  /*18ca0*/  BRA `(.L_x_4064) ;  /* 0xffffffa800647947 */ /* 0x000fea000383ffff */
.L_x_3916:
[----:B0-----:R0:W1:Y:S02]  /*18cb0*/  SYNCS.PHASECHK.TRANS64.TRYWAIT P0, [R9+URZ+0x22820], R5 ;  /* 0x02282005090075a7 */ /* 0x001064000800017f */
[----:B-1----:R-:W-:Y:S05]  /*18cc0*/  @!P0 NANOSLEEP.SYNCS 0x989680 ;  /* 0x009896800000895d */ /* 0x002fea0003900000 */
[----:B------:R-:W1:Y:S02]  /*18cd0*/  @!P0 SYNCS.PHASECHK.TRANS64 P0, [R9+URZ+0x22820], R5 ;  /* 0x02282005090085a7 */ /* 0x000e64000800007f */
[----:B-1----:R-:W-:Y:S05]  /*18ce0*/  @!P0 BRA `(.L_x_3916) ;  /* 0xfffffffc00f08947 */ /* 0x002fea000383ffff */
[----:B------:R-:W-:Y:S05]  /*18cf0*/  BRA `(.L_x_4065) ;  /* 0xffffffa800807947 */ /* 0x000fea000383ffff */
.L_x_3919:
[----:B0-----:R0:W1:Y:S02]  /*18d00*/  SYNCS.PHASECHK.TRANS64.TRYWAIT P0, [R5+URZ+0x228a0], R7 ;  /* 0x0228a007050075a7 */ /* 0x001064000800017f */
[----:B-1----:R-:W-:Y:S05]  /*18d10*/  @!P0 NANOSLEEP.SYNCS 0x989680 ;  /* 0x009896800000895d */ /* 0x002fea0003900000 */
[----:B------:R-:W1:Y:S02]  /*18d20*/  @!P0 SYNCS.PHASECHK.TRANS64 P0, [R5+URZ+0x228a0], R7 ;  /* 0x0228a007050085a7 */ /* 0x000e64000800007f */
[----:B-1----:R-:W-:Y:S05]  /*18d30*/  @!P0 BRA `(.L_x_3919) ;  /* 0xfffffffc00f08947 */ /* 0x002fea000383ffff */
[----:B------:R-:W-:Y:S05]  /*18d40*/  BRA `(.L_x_4066) ;  /* 0xffffffa800907947 */ /* 0x000fea000383ffff */
.L_x_3921:
[----:B-1----:R1:W2:Y:S02]  /*18d50*/  SYNCS.PHASECHK.TRANS64.TRYWAIT P0, [R5+URZ+0x228c0], R7 ;  /* 0x0228c007050075a7 */ /* 0x0022a4000800017f */
[----:B--2---:R-:W-:Y:S05]  /*18d60*/  @!P0 NANOSLEEP.SYNCS 0x989680 ;  /* 0x009896800000895d */ /* 0x004fea0003900000 */
[----:B------:R-:W2:Y:S02]  /*18d70*/  @!P0 SYNCS.PHASECHK.TRANS64 P0, [R5+URZ+0x228c0], R7 ;  /* 0x0228c007050085a7 */ /* 0x000ea4000800007f */
[----:B--2---:R-:W-:Y:S05]  /*18d80*/  @!P0 BRA `(.L_x_3921) ;  /* 0xfffffffc00f08947 */ /* 0x004fea000383ffff */
[----:B------:R-:W-:Y:S05]  /*18d90*/  BRA `(.L_x_4067) ;  /* 0xffffffa800f47947 */ /* 0x000fea000383ffff */
.L_x_3925:
[----:B0-----:R0:W1:Y:S02]  /*18da0*/  SYNCS.PHASECHK.TRANS64.TRYWAIT P0, [R6+URZ+0x228a0], R7 ;  /* 0x0228a007060075a7 */ /* 0x001064000800017f */
[----:B-1----:R-:W-:Y:S05]  /*18db0*/  @!P0 NANOSLEEP.SYNCS 0x989680 ;  /* 0x009896800000895d */ /* 0x002fea0003900000 */
[----:B------:R-:W1:Y:S02]  /*18dc0*/  @!P0 SYNCS.PHASECHK.TRANS64 P0, [R6+URZ+0x228a0], R7 ;  /* 0x0228a007060085a7 */ /* 0x000e64000800007f */
[----:B-1----:R-:W-:Y:S05]  /*18dd0*/  @!P0 BRA `(.L_x_3925) ;  /* 0xfffffffc00f08947 */ /* 0x002fea000383ffff */
[----:B------:R-:W-:Y:S05]  /*18de0*/  BRA `(.L_x_4068) ;  /* 0xffffffac00e47947 */ /* 0x000fea000383ffff */
.L_x_3927:
[----:B-1----:R1:W2:Y:S02]  /*18df0*/  SYNCS.PHASECHK.TRANS64.TRYWAIT P1, [R6+URZ+0x228c0], R7 ;  /* 0x0228c007060075a7 */ /* 0x0022a4000802017f */
[----:B--2---:R-:W-:Y:S05]  /*18e00*/  @!P1 NANOSLEEP.SYNCS 0x989680 ;  /* 0x009896800000995d */ /* 0x004fea0003900000 */
[----:B------:R-:W2:Y:S02]  /*18e10*/  @!P1 SYNCS.PHASECHK.TRANS64 P1, [R6+URZ+0x228c0], R7 ;  /* 0x0228c007060095a7 */ /* 0x000ea4000802007f */
[----:B--2---:R-:W-:Y:S05]  /*18e20*/  @!P1 BRA `(.L_x_3927) ;  /* 0xfffffffc00f09947 */ /* 0x004fea000383ffff */
[----:B------:R-:W-:Y:S05]  /*18e30*/  BRA `(.L_x_4069) ;  /* 0xffffffb000407947 */ /* 0x000fea000383ffff */
.L_x_3937:
        /* <DEDUP_REMOVED lines=11> */
.L_x_4071:
[----:B------:R-:W-:Y:S05]  /*18ef0*/  BSYNC B0 ;  /* 0x0000000000007941 */ /* 0x000fea0003800000 */
.L_x_4070:
[----:B------:R-:W-:Y:S05]  /*18f00*/  BRA `(.L_x_4072) ;  /* 0xffffffb800f47947 */ /* 0x000fea000383ffff */
.L_x_3938:
[----:B------:R-:W-:Y:S01]  /*18f10*/  BSSY B0, `(.L_x_4073) ;  /* 0x0000006000007945 */ /* 0x000fe20003800000 */
[----:B------:R-:W-:-:S07]  /*18f20*/  MOV R15, 0xffffffff ;  /* 0xffffffff000f7802 */ /* 0x000fce0000000f00 */
[----:B------:R-:W-:Y:S05]  /*18f30*/  WARPSYNC.COLLECTIVE R15, `(.L_x_4074) ;  /* 0x000000000f0c7348 */ /* 0x000fea0003c00000 */
[----:B------:R-:W-:Y:S02]  /*18f40*/  ELECT P6, UR62, PT ;  /* 0x00000000003e782f */ /* 0x000fe400038c0000 */
[----:B------:R-:W-:Y:S01]  /*18f50*/  MOV R14, UR62 ;  /* 0x0000003e000e7c02 */ /* 0x000fe20008000f00 */
[----:B------:R-:W-:Y:S10]  /*18f60*/  ENDCOLLECTIVE ;  /* 0x000000000000791b */ /* 0x000ff40003800000 */
.L_x_4074:
[----:B------:R-:W-:Y:S05]  /*18f70*/  BSYNC B0 ;  /* 0x0000000000007941 */ /* 0x000fea0003800000 */
.L_x_4073:
[----:B------:R-:W-:Y:S05]  /*18f80*/  BRA `(.L_x_4075) ;  /* 0xffffffb800e47947 */ /* 0x000fea000383ffff */
.L_x_3941:
[----:B0-----:R0:W1:Y:S02]  /*18f90*/  SYNCS.PHASECHK.TRANS64.TRYWAIT P0, [R5+URZ+0x22840], R7 ;  /* 0x02284007050075a7 */ /* 0x001064000800017f */
[----:B-1----:R-:W-:Y:S05]  /*18fa0*/  @!P0 NANOSLEEP.SYNCS 0x989680 ;  /* 0x009896800000895d */ /* 0x002fea0003900000 */
[----:B------:R-:W1:Y:S02]  /*18fb0*/  @!P0 SYNCS.PHASECHK.TRANS64 P0, [R5+URZ+0x22840], R7 ;  /* 0x02284007050085a7 */ /* 0x000e64000800007f */
[----:B-1----:R-:W-:Y:S05]  /*18fc0*/  @!P0 BRA `(.L_x_3941) ;  /* 0xfffffffc00f08947 */ /* 0x002fea000383ffff */
[----:B------:R-:W-:Y:S05]  /*18fd0*/  BRA `(.L_x_4076) ;  /* 0xffffffbc004c7947 */ /* 0x000fea000383ffff */
.L_x_3944:
        /* <DEDUP_REMOVED lines=8> */
.L_x_3947:
[----:B0-----:R0:W1:Y:S02]  /*19060*/  SYNCS.PHASECHK.TRANS64.TRYWAIT P0, [R2+URZ+0x22860], R5 ;  /* 0x02286005020075a7 */ /* 0x001064000800017f */
[----:B-1----:R-:W-:Y:S05]  /*19070*/  @!P0 NANOSLEEP.SYNCS 0x989680 ;  /* 0x009896800000895d */ /* 0x002fea0003900000 */
[----:B------:R-:W1:Y:S02]  /*19080*/  @!P0 SYNCS.PHASECHK.TRANS64 P0, [R2+URZ+0x22860], R5 ;  /* 0x02286005020085a7 */ /* 0x000e64000800007f */
[----:B-1----:R-:W-:Y:S05]  /*19090*/  @!P0 BRA `(.L_x_3947) ;  /* 0xfffffffc00f08947 */ /* 0x002fea000383ffff */
[----:B------:R-:W-:Y:S05]  /*190a0*/  BRA `(.L_x_4078) ;  /* 0xffffffc000447947 */ /* 0x000fea000383ffff */
.L_x_3956:
[----:B--2---:R2:W3:Y:S02]  /*190b0*/  SYNCS.PHASECHK.TRANS64.TRYWAIT P0, [R3+URZ+0x22840], R5 ;  /* 0x02284005030075a7 */ /* 0x0044e4000800017f */
[----:B---3--:R-:W-:Y:S05]  /*190c0*/  @!P0 NANOSLEEP.SYNCS 0x989680 ;  /* 0x009896800000895d */ /* 0x008fea0003900000 */
[----:B------:R-:W3:Y:S02]  /*190d0*/  @!P0 SYNCS.PHASECHK.TRANS64 P0, [R3+URZ+0x22840], R5 ;  /* 0x02284005030085a7 */ /* 0x000ee4000800007f */
[----:B---3--:R-:W-:Y:S05]  /*190e0*/  @!P0 BRA `(.L_x_3956) ;  /* 0xfffffffc00f08947 */ /* 0x008fea000383ffff */
[----:B------:R-:W-:Y:S05]  /*190f0*/  BRA `(.L_x_4079) ;  /* 0xffffffc400b87947 */ /* 0x000fea000383ffff */
.L_x_3958:
[----:B0-----:R0:W3:Y:S02]  /*19100*/  SYNCS.PHASECHK.TRANS64.TRYWAIT P0, [R3+URZ+0x22860], R5 ;  /* 0x02286005030075a7 */ /* 0x0010e4000800017f */
[----:B---3--:R-:W-:Y:S05]  /*19110*/  @!P0 NANOSLEEP.SYNCS 0x989680 ;  /* 0x009896800000895d */ /* 0x008fea0003900000 */
[----:B------:R-:W3:Y:S02]  /*19120*/  @!P0 SYNCS.PHASECHK.TRANS64 P0, [R3+URZ+0x22860], R5 ;  /* 0x02286005030085a7 */ /* 0x000ee4000800007f */
[----:B---3--:R-:W-:Y:S05]  /*19130*/  @!P0 BRA `(.L_x_3958) ;  /* 0xfffffffc00f08947 */ /* 0x008fea000383ffff */
[----:B------:R-:W-:Y:S05]  /*19140*/  BRA `(.L_x_4080) ;  /* 0xffffffc800287947 */ /* 0x000fea000383ffff */
.L_x_3963:
[----:B--2---:R2:W3:Y:S02]  /*19150*/  SYNCS.PHASECHK.TRANS64.TRYWAIT P0, [R2+URZ+0x22840], R3 ;  /* 0x02284003020075a7 */ /* 0x0044e4000800017f */
[----:B---3--:R-:W-:Y:S05]  /*19160*/  @!P0 NANOSLEEP.SYNCS 0x989680 ;  /* 0x009896800000895d */ /* 0x008fea0003900000 */
[----:B------:R-:W3:Y:S02]  /*19170*/  @!P0 SYNCS.PHASECHK.TRANS64 P0, [R2+URZ+0x22840], R3 ;  /* 0x02284003020085a7 */ /* 0x000ee4000800007f */
[----:B---3--:R-:W-:Y:S05]  /*19180*/  @!P0 BRA `(.L_x_3963) ;  /* 0xfffffffc00f08947 */ /* 0x008fea000383ffff */
[----:B------:R-:W-:Y:S05]  /*19190*/  BRA `(.L_x_4081) ;  /* 0xffffffcc00707947 */ /* 0x000fea000383ffff */
.L_x_3965:
[----:B0-----:R0:W3:Y:S02]  /*191a0*/  SYNCS.PHASECHK.TRANS64.TRYWAIT P1, [R2+URZ+0x22860], R3 ;  /* 0x02286003020075a7 */ /* 0x0010e4000802017f */
[----:B---3--:R-:W-:Y:S05]  /*191b0*/  @!P1 NANOSLEEP.SYNCS 0x989680 ;  /* 0x009896800000995d */ /* 0x008fea0003900000 */
[----:B------:R-:W3:Y:S02]  /*191c0*/  @!P1 SYNCS.PHASECHK.TRANS64 P1, [R2+URZ+0x22860], R3 ;  /* 0x02286003020095a7 */ /* 0x000ee4000802007f */
[----:B---3--:R-:W-:Y:S05]  /*191d0*/  @!P1 BRA `(.L_x_3965) ;  /* 0xfffffffc00f09947 */ /* 0x008fea000383ffff */
[----:B------:R-:W-:Y:S05]  /*191e0*/  BRA `(.L_x_4082) ;  /* 0xffffffcc00dc7947 */ /* 0x000fea000383ffff */
.L_x_3970:
[----:B---3--:R3:W4:Y:S02]  /*191f0*/  SYNCS.PHASECHK.TRANS64.TRYWAIT P0, [R2+URZ+0x22840], R3 ;  /* 0x02284003020075a7 */ /* 0x008724000800017f */
[----:B----4-:R-:W-:Y:S05]  /*19200*/  @!P0 NANOSLEEP.SYNCS 0x989680 ;  /* 0x009896800000895d */ /* 0x010fea0003900000 */
[----:B------:R-:W4:Y:S02]  /*19210*/  @!P0 SYNCS.PHASECHK.TRANS64 P0, [R2+URZ+0x22840], R3 ;  /* 0x02284003020085a7 */ /* 0x000f24000800007f */
[----:B----4-:R-:W-:Y:S05]  /*19220*/  @!P0 BRA `(.L_x_3970) ;  /* 0xfffffffc00f08947 */ /* 0x010fea000383ffff */
[----:B------:R-:W-:Y:S05]  /*19230*/  BRA `(.L_x_4083) ;  /* 0xffffffd400087947 */ /* 0x000fea000383ffff */
.L_x_3972:
[----:B0-----:R0:W2:Y:S02]  /*19240*/  SYNCS.PHASECHK.TRANS64.TRYWAIT P1, [R2+URZ+0x22860], R3 ;  /* 0x02286003020075a7 */ /* 0x0010a4000802017f */
[----:B--2---:R-:W-:Y:S05]  /*19250*/  @!P1 NANOSLEEP.SYNCS 0x989680 ;  /* 0x009896800000995d */ /* 0x004fea0003900000 */
[----:B------:R-:W2:Y:S02]  /*19260*/  @!P1 SYNCS.PHASECHK.TRANS64 P1, [R2+URZ+0x22860], R3 ;  /* 0x02286003020095a7 */ /* 0x000ea4000802007f */
[----:B--2---:R-:W-:Y:S05]  /*19270*/  @!P1 BRA `(.L_x_3972) ;  /* 0xfffffffc00f09947 */ /* 0x004fea000383ffff */
[----:B------:R-:W-:Y:S05]  /*19280*/  BRA `(.L_x_4084) ;  /* 0xffffffd400787947 */ /* 0x000fea000383ffff */
.L_x_3977:
[----:B------:R-:W-:Y:S01]  /*19290*/  BSSY B0, `(.L_x_4085) ;  /* 0x0000008000007945 */ /* 0x000fe20003800000 */
[----:B------:R-:W-:Y:S02]  /*192a0*/  IMAD.MOV.U32 R13, RZ, RZ, R16 ;  /* 0x000000ffff0d7224 */ /* 0x000fe400078e0010 */
[----:B------:R-:W-:Y:S02]  /*192b0*/  IMAD.MOV.U32 R12, RZ, RZ, RZ ;  /* 0x000000ffff0c7224 */ /* 0x000fe400078e00ff */
[----:B------:R-:W-:Y:S02]  /*192c0*/  IMAD.MOV.U32 R11, RZ, RZ, 0x1f ;  /* 0x0000001fff0b7424 */ /* 0x000fe400078e00ff */
[----:B------:R-:W-:-:S07]  /*192d0*/  IMAD.MOV.U32 R15, RZ, RZ, -0x1 ;  /* 0xffffffffff0f7424 */ /* 0x000fce00078e00ff */
[----:B01----:R-:W-:Y:S05]  /*192e0*/  WARPSYNC.COLLECTIVE R15, `(.L_x_4086) ;  /* 0x000000000f087348 */ /* 0x003fea0003c00000 */
[----:B------:R2:W3:Y:S02]  /*192f0*/  SHFL.IDX P6, R14, R13, R12, R11 ;  /* 0x0000000c0d0e7389 */ /* 0x0004e400000c000b */
[----:B0123--:R-:W-:Y:S01]  /*19300*/  ENDCOLLECTIVE ;  /* 0x000000000000791b */ /* 0x00ffe20003800000 */
.L_x_4086:
[----:B------:R-:W-:Y:S05]  /*19310*/  BSYNC B0 ;  /* 0x0000000000007941 */ /* 0x000fea0003800000 */
.L_x_4085:
[----:B------:R-:W-:Y:S01]  /*19320*/  IMAD.MOV.U32 R13, RZ, RZ, R16 ;  /* 0x000000ffff0d7224 */ /* 0x000fe200078e0010 */
[----:B------:R-:W-:Y:S01]  /*19330*/  MOV R4, R14 ;  /* 0x0000000e00047202 */ /* 0x000fe20000000f00 */
[----:B------:R-:W-:Y:S02]  /*19340*/  IMAD.MOV.U32 R12, RZ, RZ, 0x1 ;  /* 0x00000001ff0c7424 */ /* 0x000fe400078e00ff */
[----:B------:R-:W-:Y:S02]  /*19350*/  IMAD.MOV.U32 R11, RZ, RZ, 0x1f ;  /* 0x0000001fff0b7424 */ /* 0x000fe400078e00ff */
[----:B------:R-:W-:-:S07]  /*19360*/  IMAD.MOV.U32 R15, RZ, RZ, -0x1 ;  /* 0xffffffffff0f7424 */ /* 0x000fce00078e00ff */
[----:B------:R-:W-:Y:S05]  /*19370*/  WARPSYNC.COLLECTIVE R15, `(.L_x_4087) ;  /* 0x000000000f087348 */ /* 0x000fea0003c00000 */
[----:B------:R0:W1:Y:S02]  /*19380*/  SHFL.IDX P6, R14, R13, R12, R11 ;  /* 0x0000000c0d0e7389 */ /* 0x00006400000c000b */
[----:B01----:R-:W-:Y:S01]  /*19390*/  ENDCOLLECTIVE ;  /* 0x000000000000791b */ /* 0x003fe20003800000 */
.L_x_4087:
[----:B------:R-:W-:Y:S01]  /*193a0*/  MOV R16, R14 ;  /* 0x0000000e00107202 */ /* 0x000fe20000000f00 */
[----:B------:R-:W-:Y:S06]  /*193b0*/  BRA `(.L_x_4088) ;  /* 0xffffffd8006c7947 */ /* 0x000fec000383ffff */
.L_x_3980:
        /* <DEDUP_REMOVED lines=8> */
.L_x_4090:
[----:B------:R-:W-:Y:S05]  /*19440*/  BSYNC B0 ;  /* 0x0000000000007941 */ /* 0x000fea0003800000 */
.L_x_4089:
[C---:B------:R-:W-:Y:S01]  /*19450*/  ISETP.NE.AND P0, PT, R7.reuse, RZ, PT ;  /* 0x000000ff0700720c */ /* 0x040fe20003f05270 */
[----:B------:R-:W-:Y:S02]  /*19460*/  IMAD.MOV.U32 R12, RZ, RZ, 0x2 ;  /* 0x00000002ff0c7424 */ /* 0x000fe400078e00ff */
[----:B------:R-:W-:Y:S01]  /*19470*/  IMAD.MOV.U32 R11, RZ, RZ, RZ ;  /* 0x000000ffff0b7224 */ /* 0x000fe200078e00ff */
[----:B------:R-:W-:Y:S01]  /*19480*/  SEL R14, R14, RZ, P0 ;  /* 0x000000ff0e0e7207 */ /* 0x000fe20000000000 */
[----:B------:R-:W-:Y:S01]  /*19490*/  IMAD.MOV.U32 R15, RZ, RZ, -0x1 ;  /* 0xffffffffff0f7424 */ /* 0x000fe200078e00ff */
[----:B------:R-:W-:Y:S02]  /*194a0*/  ISETP.GE.U32.AND P0, PT, R7, 0x2, PT ;  /* 0x000000020700780c */ /* 0x000fe40003f06070 */
[----:B------:R-:W-:-:S11]  /*194b0*/  IADD3 R13, R17, R14, RZ ;  /* 0x0000000e110d7210 */ /* 0x000fd60007ffe0ff */
[----:B------:R-:W-:Y:S05]  /*194c0*/  WARPSYNC.COLLECTIVE R15, `(.L_x_4091) ;  /* 0x000000000f087348 */ /* 0x000fea0003c00000 */
[----:B------:R0:W1:Y:S02]  /*194d0*/  SHFL.UP P6, R14, R13, R12, R11 ;  /* 0x0400000c0d0e7389 */ /* 0x00006400000c000b */
[----:B01----:R-:W-:Y:S01]  /*194e0*/  ENDCOLLECTIVE ;  /* 0x000000000000791b */ /* 0x003fe20003800000 */
.L_x_4091:
        /* <DEDUP_REMOVED lines=8> */
.L_x_4092:
        /* <DEDUP_REMOVED lines=8> */
.L_x_4093:
        /* <DEDUP_REMOVED lines=8> */
.L_x_4094:
[----:B------:R-:W-:Y:S01]  /*19670*/  MOV R12, 0x1f ;  /* 0x0000001f000c7802 */ /* 0x000fe20000000f00 */
[----:B------:R-:W-:Y:S01]  /*19680*/  IMAD.MOV.U32 R11, RZ, RZ, 0x1f ;  /* 0x0000001fff0b7424 */ /* 0x000fe200078e00ff */
[----:B------:R-:W-:-:S05]  /*19690*/  SEL R3, R14, RZ, P0 ;  /* 0x000000ff0e037207 */ /* 0x000fca0000000000 */
[----:B------:R-:W-:-:S04]  /*196a0*/  IMAD.IADD R2, R6, 0x1, R3 ;  /* 0x0000000106027824 */ /* 0x000fc800078e0203 */
[----:B------:R-:W-:-:S07]  /*196b0*/  IMAD.MOV.U32 R13, RZ, RZ, R2 ;  /* 0x000000ffff0d7224 */ /* 0x000fce00078e0002 */
[----:B------:R-:W-:Y:S05]  /*196c0*/  WARPSYNC.COLLECTIVE R15, `(.L_x_4095) ;  /* 0x000000000f087348 */ /* 0x000fea0003c00000 */
[----:B------:R0:W1:Y:S02]  /*196d0*/  SHFL.IDX P6, R14, R13, R12, R11 ;  /* 0x0000000c0d0e7389 */ /* 0x00006400000c000b */
[----:B01----:R-:W-:Y:S01]  /*196e0*/  ENDCOLLECTIVE ;  /* 0x000000000000791b */ /* 0x003fe20003800000 */
.L_x_4095:
[----:B------:R-:W-:Y:S05]  /*196f0*/  BRA `(.L_x_4096) ;  /* 0xffffffd800307947 */ /* 0x000fea000383ffff */
.L_x_3985:
[----:B------:R-:W-:Y:S01]  /*19700*/  BSSY B0, `(.L_x_4097) ;  /* 0x0000008000007945 */ /* 0x000fe20003800000 */
[----:B-----5:R-:W-:Y:S01]  /*19710*/  IMAD.MOV.U32 R13, RZ, RZ, R17 ;  /* 0x000000ffff0d7224 */ /* 0x020fe200078e0011 */
[----:B------:R-:W-:Y:S01]  /*19720*/  MOV R15, 0xffffffff ;  /* 0xffffffff000f7802 */ /* 0x000fe20000000f00 */
[----:B------:R-:W-:Y:S02]  /*19730*/  IMAD.MOV.U32 R12, RZ, RZ, 0x1 ;  /* 0x00000001ff0c7424 */ /* 0x000fe400078e00ff */
[----:B------:R-:W-:-:S07]  /*19740*/  IMAD.MOV.U32 R11, RZ, RZ, RZ ;  /* 0x000000ffff0b7224 */ /* 0x000fce00078e00ff */
[----:B01----:R-:W-:Y:S05]  /*19750*/  WARPSYNC.COLLECTIVE R15, `(.L_x_4098) ;  /* 0x000000000f087348 */ /* 0x003fea0003c00000 */
[----:B------:R2:W3:Y:S02]  /*19760*/  SHFL.UP P6, R14, R13, R12, R11 ;  /* 0x0400000c0d0e7389 */ /* 0x0004e400000c000b */
[----:B0123--:R-:W-:Y:S01]  /*19770*/  ENDCOLLECTIVE ;  /* 0x000000000000791b */ /* 0x00ffe20003800000 */
.L_x_4098:
[----:B------:R-:W-:Y:S05]  /*19780*/  BSYNC B0 ;  /* 0x0000000000007941 */ /* 0x000fea0003800000 */
.L_x_4097:
        /* <DEDUP_REMOVED lines=10> */
.L_x_4099:
        /* <DEDUP_REMOVED lines=8> */
.L_x_4100:
        /* <DEDUP_REMOVED lines=8> */
.L_x_4101:
        /* <DEDUP_REMOVED lines=8> */
.L_x_4102:
        /* <DEDUP_REMOVED lines=8> */
.L_x_4103:
[----:B------:R-:W-:Y:S05]  /*19a30*/  BRA `(.L_x_4104) ;  /* 0xffffffd800147947 */ /* 0x000fea000383ffff */
.L_x_3987:
[----:B------:R-:W-:Y:S01]  /*19a40*/  BSSY B0, `(.L_x_4105) ;  /* 0x0000006000007945 */ /* 0x000fe20003800000 */
[----:B------:R-:W-:Y:S01]  /*19a50*/  PLOP3.LUT P6, PT, P6, PT, PT, 0x8, 0x0 ;  /* 0x000000000000781c */ /* 0x000fe200037ce170 */
[----:B------:R-:W-:-:S12]  /*19a60*/  IMAD.MOV.U32 R15, RZ, RZ, -0x1 ;  /* 0xffffffffff0f7424 */ /* 0x000fd800078e00ff */
[----:B01----:R-:W-:Y:S05]  /*19a70*/  WARPSYNC.COLLECTIVE R15, `(.L_x_4106) ;  /* 0x000000000f087348 */ /* 0x003fea0003c00000 */
[----:B------:R-:W-:Y:S01]  /*19a80*/  VOTE.ANY R14, PT, P6 ;  /* 0x00000000000e7806 */ /* 0x000fe200030e0100 */
[----:B01----:R-:W-:Y:S06]  /*19a90*/  ENDCOLLECTIVE ;  /* 0x000000000000791b */ /* 0x003fec0003800000 */
.L_x_4106:
[----:B------:R-:W-:Y:S05]  /*19aa0*/  BSYNC B0 ;  /* 0x0000000000007941 */ /* 0x000fea0003800000 */
.L_x_4105:
[----:B------:R-:W-:Y:S01]  /*19ab0*/  IMAD.MOV.U32 R3, RZ, RZ, R14 ;  /* 0x000000ffff037224 */ /* 0x000fe200078e000e */
[----:B------:R-:W-:Y:S01]  /*19ac0*/  MOV R13, R17 ;  /* 0x00000011000d7202 */ /* 0x000fe20000000f00 */
[----:B------:R-:W-:Y:S02]  /*19ad0*/  IMAD.MOV.U32 R11, RZ, RZ, 0x1f ;  /* 0x0000001fff0b7424 */ /* 0x000fe400078e00ff */
[----:B------:R-:W0:Y:S01]  /*19ae0*/  POPC R6, R3 ;  /* 0x0000000300067309 */ /* 0x000e220000000000 */
[----:B------:R-:W-:Y:S02]  /*19af0*/  IMAD.MOV.U32 R15, RZ, RZ, -0x1 ;  /* 0xffffffffff0f7424 */ /* 0x000fe400078e00ff */
[----:B0-----:R-:W-:-:S07]  /*19b00*/  IMAD.MOV.U32 R12, RZ, RZ, R6 ;  /* 0x000000ffff0c7224 */ /* 0x001fce00078e0006 */
[----:B------:R-:W-:Y:S05]  /*19b10*/  WARPSYNC.COLLECTIVE R15, `(.L_x_4107) ;  /* 0x000000000f087348 */ /* 0x000fea0003c00000 */
[----:B------:R0:W1:Y:S02]  /*19b20*/  SHFL.IDX P6, R14, R13, R12, R11 ;  /* 0x0000000c0d0e7389 */ /* 0x00006400000c000b */
[----:B01----:R-:W-:Y:S01]  /*19b30*/  ENDCOLLECTIVE ;  /* 0x000000000000791b */ /* 0x003fe20003800000 */
.L_x_4107:
[----:B------:R-:W-:Y:S01]  /*19b40*/  IMAD.MOV.U32 R17, RZ, RZ, R14 ;  /* 0x000000ffff117224 */ /* 0x000fe200078e000e */
[----:B------:R-:W-:Y:S06]  /*19b50*/  BRA `(.L_x_4108) ;  /* 0xffffffd800047947 */ /* 0x000fec000383ffff */
.L_x_3989:
[----:B------:R-:W-:Y:S01]  /*19b60*/  BSSY B0, `(.L_x_4109) ;  /* 0x0000007000007945 */ /* 0x000fe20003800000 */
[----:B------:R-:W-:Y:S01]  /*19b70*/  MOV R13, R2 ;  /* 0x00000002000d7202 */ /* 0x000fe20000000f00 */
[----:B------:R-:W-:Y:S02]  /*19b80*/  IMAD.MOV.U32 R11, RZ, RZ, 0x1f ;  /* 0x0000001fff0b7424 */ /* 0x000fe400078e00ff */
[----:B------:R-:W-:-:S07]  /*19b90*/  IMAD.MOV.U32 R15, RZ, RZ, -0x1 ;  /* 0xffffffffff0f7424 */ /* 0x000fce00078e00ff */
[----:B0123--:R-:W-:Y:S05]  /*19ba0*/  WARPSYNC.COLLECTIVE R15, `(.L_x_4110) ;  /* 0x000000000f087348 */ /* 0x00ffea0003c00000 */
[----:B------:R4:W0:Y:S02]  /*19bb0*/  SHFL.IDX P6, R14, R13, R12, R11 ;  /* 0x0000000c0d0e7389 */ /* 0x00082400000c000b */
[----:B01234-:R-:W-:Y:S01]  /*19bc0*/  ENDCOLLECTIVE ;  /* 0x000000000000791b */ /* 0x01ffe20003800000 */
.L_x_4110:
[----:B------:R-:W-:Y:S05]  /*19bd0*/  BSYNC B0 ;  /* 0x0000000000007941 */ /* 0x000fea0003800000 */
.L_x_4109:
[----:B------:R-:W-:Y:S01]  /*19be0*/  IMAD.MOV.U32 R7, RZ, RZ, R14 ;  /* 0x000000ffff077224 */ /* 0x000fe200078e000e */
[----:B------:R-:W-:Y:S06]  /*19bf0*/  BRA `(.L_x_3988) ;  /* 0xffffffd400f87947 */ /* 0x000fec000383ffff */
.L_x_3993:
[----:B-1----:R1:W2:Y:S02]  /*19c00*/  SYNCS.PHASECHK.TRANS64.TRYWAIT P0, [R0+URZ+0x22820], R3 ;  /* 0x02282003000075a7 */ /* 0x0022a4000800017f */
[----:B--2---:R-:W-:Y:S05]  /*19c10*/  @!P0 NANOSLEEP.SYNCS 0x989680 ;  /* 0x009896800000895d */ /* 0x004fea0003900000 */
[----:B------:R-:W2:Y:S02]  /*19c20*/  @!P0 SYNCS.PHASECHK.TRANS64 P0, [R0+URZ+0x22820], R3 ;  /* 0x02282003000085a7 */ /* 0x000ea4000800007f */
[----:B--2---:R-:W-:Y:S05]  /*19c30*/  @!P0 BRA `(.L_x_3993) ;  /* 0xfffffffc00f08947 */ /* 0x004fea000383ffff */
[----:B------:R-:W-:Y:S05]  /*19c40*/  BRA `(.L_x_4111) ;  /* 0xffffffdc006c7947 */ /* 0x000fea000383ffff */
.L_x_3994:
[----:B------:R-:W2:Y:S01]  /*19c50*/  S2R R2, SR_TID.X ;  /* 0x0000000000027919 */ /* 0x000ea20000002100 */
[----:B------:R-:W-:Y:S01]  /*19c60*/  BSSY B0, `(.L_x_4112) ;  /* 0x000000a000007945 */ /* 0x000fe20003800000 */
[----:B------:R-:W-:Y:S01]  /*19c70*/  MOV R12, RZ ;  /* 0x000000ff000c7202 */ /* 0x000fe20000000f00 */
        /* <DEDUP_REMOVED lines=8> */
.L_x_4113:
[----:B------:R-:W-:Y:S05]  /*19d00*/  BSYNC B0 ;  /* 0x0000000000007941 */ /* 0x000fea0003800000 */
.L_x_4112:
[----:B------:R-:W-:Y:S05]  /*19d10*/  BRA `(.L_x_4114) ;  /* 0xffffffdc00547947 */ /* 0x000fea000383ffff */
.L_x_3995:
[----:B------:R-:W-:Y:S01]  /*19d20*/  BSSY B0, `(.L_x_4115) ;  /* 0x0000006000007945 */ /* 0x000fe20003800000 */
[----:B------:R-:W-:-:S07]  /*19d30*/  IMAD.MOV.U32 R15, RZ, RZ, -0x1 ;  /* 0xffffffffff0f7424 */ /* 0x000fce00078e00ff */
[----:B012---:R-:W-:Y:S05]  /*19d40*/  WARPSYNC.COLLECTIVE R15, `(.L_x_4116) ;  /* 0x000000000f0c7348 */ /* 0x007fea0003c00000 */
[----:B------:R-:W-:Y:S02]  /*19d50*/  ELECT P6, UR62, PT ;  /* 0x00000000003e782f */ /* 0x000fe400038c0000 */
[----:B------:R-:W-:Y:S01]  /*19d60*/  MOV R14, UR62 ;  /* 0x0000003e000e7c02 */ /* 0x000fe20008000f00 */
[----:B012---:R-:W-:Y:S10]  /*19d70*/  ENDCOLLECTIVE ;  /* 0x000000000000791b */ /* 0x007ff40003800000 */
.L_x_4116:
[----:B------:R-:W-:Y:S05]  /*19d80*/  BSYNC B0 ;  /* 0x0000000000007941 */ /* 0x000fea0003800000 */
.L_x_4115:
[----:B------:R-:W-:Y:S05]  /*19d90*/  BRA `(.L_x_4117) ;  /* 0xffffffdc00487947 */ /* 0x000fea000383ffff */
.L_x_3997:
[----:B-1----:R1:W2:Y:S02]  /*19da0*/  SYNCS.PHASECHK.TRANS64.TRYWAIT P0, [R6+URZ], R5 ;  /* 0x00000005060075a7 */ /* 0x0022a4000800017f */
[----:B--2---:R-:W-:Y:S05]  /*19db0*/  @!P0 NANOSLEEP.SYNCS 0x989680 ;  /* 0x009896800000895d */ /* 0x004fea0003900000 */
[----:B------:R-:W2:Y:S02]  /*19dc0*/  @!P0 SYNCS.PHASECHK.TRANS64 P0, [R6+URZ], R5 ;  /* 0x00000005060085a7 */ /* 0x000ea4000800007f */
[----:B--2---:R-:W-:Y:S05]  /*19dd0*/  @!P0 BRA `(.L_x_3997) ;  /* 0xfffffffc00f08947 */ /* 0x004fea000383ffff */
[----:B------:R-:W-:Y:S05]  /*19de0*/  BRA `(.L_x_4118) ;  /* 0xffffffdc00847947 */ /* 0x000fea000383ffff */
.L_x_3998:
[----:B--2---:R2:W3:Y:S02]  /*19df0*/  SYNCS.PHASECHK.TRANS64.TRYWAIT P0, [R7+URZ], R2 ;  /* 0x00000002070075a7 */ /* 0x0044e4000800017f */
[----:B---3--:R-:W-:Y:S05]  /*19e00*/  @!P0 NANOSLEEP.SYNCS 0x989680 ;  /* 0x009896800000895d */ /* 0x008fea0003900000 */
[----:B------:R-:W3:Y:S02]  /*19e10*/  @!P0 SYNCS.PHASECHK.TRANS64 P0, [R7+URZ], R2 ;  /* 0x00000002070085a7 */ /* 0x000ee4000800007f */
[----:B---3--:R-:W-:Y:S05]  /*19e20*/  @!P0 BRA `(.L_x_3998) ;  /* 0xfffffffc00f08947 */ /* 0x008fea000383ffff */
[----:B------:R-:W-:Y:S05]  /*19e30*/  BRA `(.L_x_4119) ;  /* 0xffffffdc00787947 */ /* 0x000fea000383ffff */
.L_x_4000:
[----:B---3--:R3:W4:Y:S02]  /*19e40*/  SYNCS.PHASECHK.TRANS64.TRYWAIT P0, [R4+URZ], R5 ;  /* 0x00000005040075a7 */ /* 0x008724000800017f */
[----:B----4-:R-:W-:Y:S05]  /*19e50*/  @!P0 NANOSLEEP.SYNCS 0x989680 ;  /* 0x009896800000895d */ /* 0x010fea0003900000 */
[----:B------:R-:W4:Y:S02]  /*19e60*/  @!P0 SYNCS.PHASECHK.TRANS64 P0, [R4+URZ], R5 ;  /* 0x00000005040085a7 */ /* 0x000f24000800007f */
[----:B----4-:R-:W-:Y:S05]  /*19e70*/  @!P0 BRA `(.L_x_4000) ;  /* 0xfffffffc00f08947 */ /* 0x010fea000383ffff */
[----:B------:R-:W-:Y:S05]  /*19e80*/  BRA `(.L_x_4120) ;  /* 0xffffffdc00807947 */ /* 0x000fea000383ffff */
.L_x_4121:
        /* <DEDUP_REMOVED lines=15> */
.L_x_4732:


//--------------------- .text._ZN7cutlass13device_kernelIN5flash11enable_sm90INS1_16FlashAttnFwdSm90INS1_25CollectiveMainloopFwdSm90ILi2EN4cute5tupleIJNS5_1CILi1EEES8_S8_EEENS6_IJNS7_ILi128EEENS7_ILi96EEENS7_ILi64EEEEEELi256ENS_6half_tEfNS_4arch4Sm90ELb1ELb0ELb0ELb1ELb0ELb0ELb1ELb1ELb0ELb0ELb0ELb0EEENS1_21CollectiveEpilogueFwdINS6_IJSA_NS7_ILi256EEESB_EEES9_SE_SG_Li256ELb1ELb0ELb0ELb0EEENS1_36VarlenDynamicPersistentTileSchedulerILi128ELi96ELi256ELi32ELb0ELb0ELb1ELb1ELb1ELb1EEEEEEEEEvNT_6ParamsE --------------------------
	.section	.text._ZN7cutlass13device_kernelIN5flash11enable_sm90INS1_16FlashAttnFwdSm90INS1_25CollectiveMainloopFwdSm90ILi2EN4cute5tupleIJNS5_1CILi1EEES8_S8_EEENS6_IJNS7_ILi128EEENS7_ILi96EEENS7_ILi64EEEEEELi256ENS_6half_tEfNS_4arch4Sm90ELb1ELb0ELb0ELb1ELb0ELb0ELb1ELb1ELb0ELb0ELb0ELb0EEENS1_21CollectiveEpilogueFwdINS6_IJSA_NS7_ILi256EEESB_EEES9_SE_SG_Li256ELb1ELb0ELb0ELb0EEENS1_36VarlenDynamicPersistentTileSchedulerILi128ELi96ELi256ELi32ELb0ELb0ELb1ELb1ELb1ELb1EEEEEEEEEvNT_6ParamsE,"ax",@progbits
	.align	128
.text._ZN7cutlass13device_kernelIN5flash11enable_sm90INS1_16FlashAttnFwdSm90INS1_25CollectiveMainloopFwdSm90ILi2EN4cute5tupleIJNS5_1CILi1EEES8_S8_EEENS6_IJNS7_ILi128EEENS7_ILi96EEENS7_ILi64EEEEEELi256ENS_6half_tEfNS_4arch4Sm90ELb1ELb0ELb0ELb1ELb0ELb0ELb1ELb1ELb0ELb0ELb0ELb0EEENS1_21CollectiveEpilogueFwdINS6_IJSA_NS7_ILi256EEESB_EEES9_SE_SG_Li256ELb1ELb0ELb0ELb0EEENS1_36VarlenDynamicPersistentTileSchedulerILi128ELi96ELi256ELi32ELb0ELb0ELb1ELb1ELb1ELb1EEEEEEEEEvNT_6ParamsE:
        .type           _ZN7cutlass13device_kernelIN5flash11enable_sm90INS1_16FlashAttnFwdSm90INS1_25CollectiveMainloopFwdSm90ILi2EN4cute5tupleIJNS5_1CILi1EEES8_S8_EEENS6_IJNS7_ILi128EEENS7_ILi96EEENS7_ILi64EEEEEELi256ENS_6half_tEfNS_4arch4Sm90ELb1ELb0ELb0ELb1ELb0ELb0ELb1ELb1ELb0ELb0ELb0ELb0EEENS1_21CollectiveEpilogueFwdINS6_IJSA_NS7_ILi256EEESB_EEES9_SE_SG_Li256ELb1ELb0ELb0ELb0EEENS1_36VarlenDynamicPersistentTileSchedulerILi128ELi96ELi256ELi32ELb0ELb0ELb1ELb1ELb1ELb1EEEEEEEEEvNT_6ParamsE,@function
        .size           _ZN7cutlass13device_kernelIN5flash11enable_sm90INS1_16FlashAttnFwdSm90INS1_25CollectiveMainloopFwdSm90ILi2EN4cute5tupleIJNS5_1CILi1EEES8_S8_EEENS6_IJNS7_ILi128EEENS7_ILi96EEENS7_ILi64EEEEEELi256ENS_6half_tEfNS_4arch4Sm90ELb1ELb0ELb0ELb1ELb0ELb0ELb1ELb1ELb0ELb0ELb0ELb0EEENS1_21CollectiveEpilogueFwdINS6_IJSA_NS7_ILi256EEESB_EEES9_SE_SG_Li256ELb1ELb0ELb0ELb0EEENS1_36VarlenDynamicPersistentTileSchedulerILi128ELi96ELi256ELi32ELb0ELb0ELb1ELb1ELb1ELb1EEEEEEEEEvNT_6ParamsE,(.L_x_4733 - _ZN7cutlass13device_kernelIN5flash11enable_sm90INS1_16FlashAttnFwdSm90INS1_25CollectiveMainloopFwdSm90ILi2EN4cute5tupleIJNS5_1CILi1EEES8_S8_EEENS6_IJNS7_ILi128EEENS7_ILi96EEENS7_ILi64EEEEEELi256ENS_6half_tEfNS_4arch4Sm90ELb1ELb0ELb0ELb1ELb0ELb0ELb1ELb1ELb0ELb0ELb0ELb0EEENS1_21CollectiveEpilogueFwdINS6_IJSA_NS7_ILi256EEESB_EEES9_SE_SG_Li256ELb1ELb0ELb0ELb0EEENS1_36VarlenDynamicPersistentTileSchedulerILi128ELi96ELi256ELi32ELb0ELb0ELb1ELb1ELb1ELb1EEEEEEEEEvNT_6ParamsE)
        .other          _ZN7cutlass13device_kernelIN5flash11enable_sm90INS1_16FlashAttnFwdSm90INS1_25CollectiveMainloopFwdSm90ILi2EN4cute5tupleIJNS5_1CILi1EEES8_S8_EEENS6_IJNS7_ILi128EEENS7_ILi96EEENS7_ILi64EEEEEELi256ENS_6half_tEfNS_4arch4Sm90ELb1ELb0ELb0ELb1ELb0ELb0ELb1ELb1ELb0ELb0ELb0ELb0EEENS1_21CollectiveEpilogueFwdINS6_IJSA_NS7_ILi256EEESB_EEES9_SE_SG_Li256ELb1ELb0ELb0ELb0EEENS1_36VarlenDynamicPersistentTileSchedulerILi128ELi96ELi256ELi32ELb0ELb0ELb1ELb1ELb1ELb1EEEEEEEEEvNT_6ParamsE,@"STO_CUDA_ENTRY STV_DEFAULT"
_ZN7cutlass13device_kernelIN5flash11enable_sm90INS1_16FlashAttnFwdSm90INS1_25CollectiveMainloopFwdSm90ILi2EN4cute5tupleIJNS5_1CILi1EEES8_S8_EEENS6_IJNS7_ILi128EEENS7_ILi96EEENS7_ILi64EEEEEELi256ENS_6half_tEfNS_4arch4Sm90ELb1ELb0ELb0ELb1ELb0ELb0ELb1ELb1ELb0ELb0ELb0ELb0EEENS1_21CollectiveEpilogueFwdINS6_IJSA_NS7_ILi256EEESB_EEES9_SE_SG_Li256ELb1ELb0ELb0ELb0EEENS1_36VarlenDynamicPersistentTileSchedulerILi128ELi96ELi256ELi32ELb0ELb0ELb1ELb1ELb1ELb1EEEEEEEEEvNT_6ParamsE:
        /* <DEDUP_REMOVED lines=24> */
.L_x_4123:
[----:B------:R-:W-:Y:S05]  /*0180*/  BSYNC B0 ;  /* 0x0000000000007941 */ /* 0x000fea0003800000 */
.L_x_4122:
        /* <DEDUP_REMOVED lines=43> */
.L_x_4124:
        /* <DEDUP_REMOVED lines=22> */
.L_x_4125:
        /* <DEDUP_REMOVED lines=18> */
.L_x_4126:
        /* <DEDUP_REMOVED lines=22> */
.L_x_4127:
        /* <DEDUP_REMOVED lines=22> */
.L_x_4128:
[----:B0-----:R-:W-:Y:S01]  /*0980*/  UMOV UR4, 0x1 ;  /* 0x0000000100047882 */ /* 0x001fe20000000000 */
[----:B------:R-:W-:Y:S01]  /*0990*/  PLOP3.LUT P0, PT, PT, PT, UP0, 0x80, 0x0 ;  /* 0x000000000000781c */ /* 0x000fe20003f0f008 */
[----:B------:R-:W-:Y:S01]  /*09a0*/  USEL UR4, UR4, 0x2, !UP0 ;  /* 0x0000000204047887 */ /* 0x000fe2000c000000 */
[----:B------:R-:W-:-:S05]  /*09b0*/  NOP ;  /* 0x0000000000007918 */ /* 0x000fca0000000000 */
[----:B------:R-:W-:-:S05]  /*09c0*/  IMAD.U32 R2, RZ, RZ, UR4 ;  /* 0x00000004ff027e24 */ /* 0x000fca000f8e00ff */
[----:B------:R0:W-:Y:S01]  /*09d0*/  STL [R1+0x24], R2 ;  /* 0x0000240201007387 */ /* 0x0001e20000100800 */
[----:B-123--:R-:W-:Y:S06]  /*09e0*/  BAR.SYNC.DEFER_BLOCKING 0x0 ;  /* 0x0000000000007b1d */ /* 0x00efec0000010000 */
[----:B------:R-:W-:Y:S05]  /*09f0*/  @!P0 BRA `(.L_x_4129) ;  /* 0x000000b8005c8947 */ /* 0x000fea0003800000 */
.L_x_4130:
        /* <DEDUP_REMOVED lines=20> */
[----:B------:R-:W-:Y:S01]  /*0b40*/  IMAD.MOV.U32 R221, RZ, RZ, RZ ;  /* 0x000000ffffdd7224 */ /* 0x000fe200078e00ff */
[----:B------:R-:W-:Y:S01]  /*0b50*/  R2UR UR5, R14 ;  /* 0x000000000e0572ca */ /* 0x000fe200000e0000 */
[----:B------:R-:W0:Y:S01]  /*0b60*/  S2R R0, SR_TID.X ;  /* 0x0000000000007919 */ /* 0x000e220000002100 */
[----:B------:R-:W-:Y:S01]  /*0b70*/  UMOV UR37, URZ ;  /* 0x0000003f00257c82 */ /* 0x000fe20008000000 */
[----:B------:R-:W-:Y:S01]  /*0b80*/  UMOV UR36, URZ ;  /* 0x0000003f00247c82 */ /* 0x000fe20008000000 */
[----:B0-----:R-:W-:-:S05]  /*0b90*/  VIADD R226, R0, 0xffffff80 ;  /* 0xffffff8000e27836 */ /* 0x001fca0000000000 */
[----:B------:R-:W-:-:S04]  /*0ba0*/  SHF.R.S32.HI R3, RZ, 0x1f, R226 ;  /* 0x0000001fff037819 */ /* 0x000fc800000114e2 */
[CC--:B------:R-:W-:Y:S02]  /*0bb0*/  LEA.HI R0, R3.reuse, R226.reuse, RZ, 0x7 ;  /* 0x000000e203007211 */ /* 0x0c0fe400078f38ff */
[----:B------:R-:W-:Y:S02]  /*0bc0*/  LEA.HI R4, R3, R226, RZ, 0x5 ;  /* 0x000000e203047211 */ /* 0x000fe400078f28ff */
[----:B------:R-:W-:Y:S02]  /*0bd0*/  LOP3.LUT R5, R0, 0xffffff80, RZ, 0xc0, !PT ;  /* 0xffffff8000057812 */ /* 0x000fe400078ec0ff */
        /* <DEDUP_REMOVED lines=12> */
[----:B--2---:R-:W-:Y:S02]  /*0ca0*/  R2UR UR4, R2 ;  /* 0x00000000020472ca */ /* 0x004fe400000e0000 */
[----:B------:R-:W-:-:S04]  /*0cb0*/  SHF.R.S32.HI R2, RZ, 0x1f, R6 ;  /* 0x0000001fff027819 */ /* 0x000fc80000011406 */
[----:B------:R-:W-:-:S04]  /*0cc0*/  LEA.HI R2, R2, R5, RZ, 0x3 ;  /* 0x0000000502027211 */ /* 0x000fc800078f18ff */
[----:B------:R-:W-:Y:S02]  /*0cd0*/  LOP3.LUT R8, R2, 0xfffffff8, RZ, 0xc0, !PT ;  /* 0xfffffff802087812 */ /* 0x000fe400078ec0ff */
[CC--:B------:R-:W-:Y:S01]  /*0ce0*/  LEA.HI R2, R3.reuse, R226.reuse, RZ, 0x4 ;  /* 0x000000e203027211 */ /* 0x0c0fe200078f20ff */
[----:B------:R-:W-:Y:S01]  /*0cf0*/  ULOP3.LUT UR4, UR4, 0x1, URZ, 0xfc, !UPT ;  /* 0x0000000104047892 */ /* 0x000fe2000f8efc3f */
[----:B------:R-:W-:Y:S01]  /*0d00*/  LEA.HI R3, R3, R226, RZ, 0x3 ;  /* 0x000000e203037211 */ /* 0x000fe200078f18ff */
[----:B------:R-:W-:Y:S01]  /*0d10*/  IMAD.IADD R8, R5, 0x1, -R8 ;  /* 0x0000000105087824 */ /* 0x000fe200078e0a08 */
[----:B------:R-:W-:Y:S02]  /*0d20*/  SHF.R.S32.HI R7, RZ, 0x4, R2 ;  /* 0x00000004ff077819 */ /* 0x000fe40000011402 */
[C---:B------:R-:W-:Y:S01]  /*0d30*/  LOP3.LUT R5, R2.reuse, 0x3fffff0, RZ, 0xc0, !PT ;  /* 0x03fffff002057812 */ /* 0x040fe200078ec0ff */
[----:B------:R-:W-:Y:S01]  /*0d40*/  IMAD R9, R9, 0x10, R8 ;  /* 0x0000001009097824 */ /* 0x000fe200078e0208 */
[----:B------:R-:W-:Y:S01]  /*0d50*/  LEA.HI R2, R2, R7, RZ, 0x1 ;  /* 0x0000000702027211 */ /* 0x000fe200078f08ff */
[----:B------:R-:W-:Y:S01]  /*0d60*/  IMAD.U32 R225, RZ, RZ, UR4 ;  /* 0x00000004ffe17e24 */ /* 0x000fe2000f8e00ff */
[----:B------:R-:W-:Y:S01]  /*0d70*/  SHF.R.S32.HI R202, RZ, 0x3, R3 ;  /* 0x00000003ffca7819 */ /* 0x000fe20000011403 */
[----:B------:R-:W-:Y:S01]  /*0d80*/  IMAD.IADD R5, R226, 0x1, -R5 ;  /* 0x00000001e2057824 */ /* 0x000fe200078e0a05 */
[----:B------:R-:W-:Y:S01]  /*0d90*/  LOP3.LUT R2, R2, 0x1ffffffe, RZ, 0xc0, !PT ;  /* 0x1ffffffe02027812 */ /* 0x000fe200078ec0ff */
[----:B------:R-:W-:Y:S01]  /*0da0*/  IMAD R205, R0, 0x40, R9 ;  /* 0x0000004000cd7824 */ /* 0x000fe200078e0209 */
[----:B------:R-:W-:Y:S01]  /*0db0*/  LOP3.LUT R9, R6, 0x7ffffffc, RZ, 0xc0, !PT ;  /* 0x7ffffffc06097812 */ /* 0x000fe200078ec0ff */
[----:B------:R-:W-:-:S02]  /*0dc0*/  IMAD R5, R5, 0x40, R4 ;  /* 0x0000004005057824 */ /* 0x000fc400078e0204 */
[----:B------:R-:W-:Y:S02]  /*0dd0*/  IMAD.IADD R2, R7, 0x1, -R2 ;  /* 0x0000000107027824 */ /* 0x000fe400078e0a02 */
[----:B------:R-:W-:Y:S02]  /*0de0*/  IMAD.MOV.U32 R7, RZ, RZ, R15 ;  /* 0x000000ffff077224 */ /* 0x000fe400078e000f */
[----:B------:R-:W-:Y:S01]  /*0df0*/  IMAD R224, R2, 0x8, R5 ;  /* 0x0000000802e07824 */ /* 0x000fe200078e0205 */
[----:B------:R-:W-:Y:S01]  /*0e00*/  LOP3.LUT R5, R3, 0x1ffffff8, RZ, 0xc0, !PT ;  /* 0x1ffffff803057812 */ /* 0x000fe200078ec0ff */
[----:B------:R-:W-:-:S04]  /*0e10*/  IMAD.IADD R204, R222, 0x1, -R9 ;  /* 0x00000001decc7824 */ /* 0x000fc800078e0a09 */
[----:B------:R-:W-:-:S04]  /*0e20*/  IMAD.IADD R5, R226, 0x1, -R5 ;  /* 0x00000001e2057824 */ /* 0x000fc800078e0a05 */
[----:B------:R-:W-:-:S07]  /*0e30*/  IMAD.SHL.U32 R200, R5, 0x8, RZ ;  /* 0x0000000805c87824 */ /* 0x000fce00078e00ff */
.L_x_4185:
[----:B0-----:R-:W0:Y:S01]  /*0e40*/  LDC.64 R206, c[0x0][0xd60] ;  /* 0x00035800ffce7b82 */ /* 0x001e220000000a00 */
[----:B------:R-:W-:Y:S01]  /*0e50*/  ULDC.64 UR10, c[0x0][0x208] ;  /* 0x00008200000a7ab9 */ /* 0x000fe20000000a00 */
[----:B------:R-:W-:Y:S01]  /*0e60*/  ULDC.64 UR6, c[0x0][0xb20] ;  /* 0x0002c80000067ab9 */ /* 0x000fe20000000a00 */
[----:B------:R-:W-:Y:S01]  /*0e70*/  ULDC.64 UR8, c[0x0][0xb10] ;  /* 0x0002c40000087ab9 */ /* 0x000fe20000000a00 */
[----:B0-----:R-:W-:-:S06]  /*0e80*/  IMAD.WIDE R206, R7, 0x4, R206 ;  /* 0x0000000407ce7825 */ /* 0x001fcc00078e02ce */
[----:B--2---:R-:W2:Y:S01]  /*0e90*/  LDG.E R206, desc[UR10][R206.64] ;  /* 0x0000000acece7981 */ /* 0x004ea2000c1e1900 */
[----:B------:R-:W-:Y:S02]  /*0ea0*/  ISETP.NE.U32.AND P0, PT, RZ, UR6, PT ;  /* 0x00000006ff007c0c */ /* 0x000fe4000bf05070 */
[----:B------:R-:W-:Y:S02]  /*0eb0*/  ISETP.NE.U32.AND P1, PT, RZ, UR8, PT ;  /* 0x00000008ff007c0c */ /* 0x000fe4000bf25070 */
[----:B------:R-:W-:Y:S02]  /*0ec0*/  ISETP.NE.AND.EX P0, PT, RZ, UR7, PT, P0 ;  /* 0x00000007ff007c0c */ /* 0x000fe4000bf05300 */
[----:B------:R-:W-:Y:S02]  /*0ed0*/  ISETP.NE.AND.EX P1, PT, RZ, UR9, PT, P1 ;  /* 0x00000009ff007c0c */ /* 0x000fe4000bf25310 */
[----:B--2---:R-:W-:-:S09]  /*0ee0*/  SHF.R.S32.HI R218, RZ, 0x1f, R206 ;  /* 0x0000001fffda7819 */ /* 0x004fd200000114ce */
[----:B------:R-:W-:-:S04]  /*0ef0*/  @P0 LEA R2, P2, R206, UR6, 0x2 ;  /* 0x00000006ce020c11 */ /* 0x000fc8000f8410ff */
[C---:B------:R-:W-:Y:S01]  /*0f00*/  @P0 LEA.HI.X R3, R206.reuse, UR7, R218, 0x2, P2 ;  /* 0x00000007ce030c11 */ /* 0x040fe200090f14da */
[----:B------:R-:W-:Y:S01]  /*0f10*/  ULDC.64 UR6, c[0x0][0x3f8] ;  /* 0x0000fe0000067ab9 */ /* 0x000fe20000000a00 */
[----:B---34-:R-:W-:-:S03]  /*0f20*/  @P1 LEA R4, P2, R206, UR8, 0x2 ;  /* 0x00000008ce041c11 */ /* 0x018fc6000f8410ff */
[----:B------:R-:W2:Y:S01]  /*0f30*/  @P0 LDG.E R2, desc[UR10][R2.64] ;  /* 0x0000000a02020981 */ /* 0x000ea2000c1e1900 */
[----:B------:R-:W-:-:S05]  /*0f40*/  @P1 LEA.HI.X R5, R206, UR9, R218, 0x2, P2 ;  /* 0x00000009ce051c11 */ /* 0x000fca00090f14da */
[----:B------:R-:W3:Y:S01]  /*0f50*/  @P1 LDG.E R4, desc[UR10][R4.64] ;  /* 0x0000000a04041981 */ /* 0x000ee2000c1e1900 */
[----:B------:R-:W-:Y:S01]  /*0f60*/  UISETP.NE.U32.AND UP0, UPT, UR6, URZ, UPT ;  /* 0x0000003f0600728c */ /* 0x000fe2000bf05070 */
[----:B------:R-:W-:Y:S01]  /*0f70*/  IMAD.U32 R219, RZ, RZ, UR5 ;  /* 0x00000005ffdb7e24 */ /* 0x000fe2000f8e00ff */
[----:B------:R-:W-:Y:S01]  /*0f80*/  ULDC.64 UR10, c[0x0][0xb18] ;  /* 0x0002c600000a7ab9 */ /* 0x000fe20000000a00 */
[----:B------:R-:W-:Y:S01]  /*0f90*/  ULDC UR6, c[0x0][0x404] ;  /* 0x0001010000067ab9 */ /* 0x000fe20000000800 */
[----:B------:R-:W-:Y:S01]  /*0fa0*/  UISETP.NE.AND.EX UP0, UPT, UR7, URZ, UPT, UP0 ;  /* 0x0000003f0700728c */ /* 0x000fe2000bf05300 */
[----:B------:R-:W-:Y:S01]  /*0fb0*/  ISETP.NE.U32.AND P2, PT, RZ, UR10, PT ;  /* 0x0000000aff007c0c */ /* 0x000fe2000bf45070 */
[----:B------:R-:W-:Y:S01]  /*0fc0*/  UMOV UR4, URZ ;  /* 0x0000003f00047c82 */ /* 0x000fe20008000000 */
[----:B------:R-:W-:Y:S01]  /*0fd0*/  ULDC UR7, c[0x0][0x2e0] ;  /* 0x0000b80000077ab9 */ /* 0x000fe20000000800 */
[----:B------:R-:W-:Y:S01]  /*0fe0*/  USEL UR6, UR6, 0x1, UP0 ;  /* 0x0000000106067887 */ /* 0x000fe20008000000 */
[----:B------:R-:W-:Y:S01]  /*0ff0*/  ISETP.NE.AND.EX P2, PT, RZ, UR11, PT, P2 ;  /* 0x0000000bff007c0c */ /* 0x000fe2000bf45320 */
[----:B------:R-:W-:-:S02]  /*1000*/  ULDC UR61, c[0x0][0x288] ;  /* 0x0000a200003d7ab9 */ /* 0x000fc40000000800 */
[----:B------:R-:W-:Y:S01]  /*1010*/  UIMAD UR6, UR6, UR7, URZ ;  /* 0x00000007060672a4 */ /* 0x000fe2000f8e023f */
[----:B--2---:R-:W-:Y:S02]  /*1020*/  @P0 R2UR UR4, R2 ;  /* 0x00000000020402ca */ /* 0x004fe400000e0000 */
[----:B---3--:R-:W-:Y:S01]  /*1030*/  @P1 R2UR UR61, R4 ;  /* 0x00000000043d12ca */ /* 0x008fe200000e0000 */
[----:B-1---5:R-:W-:-:S14]  /*1040*/  @P1 BRA `(.L_x_4131) ;  /* 0x0000000000301947 */ /* 0x022fdc0003800000 */
[----:B------:R-:W-:Y:S02]  /*1050*/  ULDC.64 UR8, c[0x0][0xaf8] ;  /* 0x0002be0000087ab9 */ /* 0x000fe40000000a00 */
[----:B------:R-:W-:-:S04]  /*1060*/  ISETP.NE.U32.AND P0, PT, RZ, UR8, PT ;  /* 0x00000008ff007c0c */ /* 0x000fc8000bf05070 */
[----:B------:R-:W-:-:S13]  /*1070*/  ISETP.NE.AND.EX P0, PT, RZ, UR9, PT, P0 ;  /* 0x00000009ff007c0c */ /* 0x000fda000bf05300 */
[----:B------:R-:W-:Y:S05]  /*1080*/  @!P0 BRA `(.L_x_4131) ;  /* 0x0000000000208947 */ /* 0x000fea0003800000 */
[----:B------:R-:W0:Y:S01]  /*1090*/  LDC.64 R2, c[0x0][0xaf8] ;  /* 0x0002be00ff027b82 */ /* 0x000e220000000a00 */
[----:B------:R-:W-:Y:S01]  /*10a0*/  ULDC.64 UR8, c[0x0][0x208] ;  /* 0x0000820000087ab9 */ /* 0x000fe20000000a00 */
[----:B0-----:R-:W-:-:S05]  /*10b0*/  IMAD.WIDE R2, R206, 0x4, R2 ;  /* 0x00000004ce027825 */ /* 0x001fca00078e0202 */
[----:B------:R-:W2:Y:S04]  /*10c0*/  LDG.E R4, desc[UR8][R2.64] ;  /* 0x0000000802047981 */ /* 0x000ea8000c1e1900 */
[----:B------:R-:W3:Y:S01]  /*10d0*/  LDG.E R0, desc[UR8][R2.64+0x4] ;  /* 0x0000040802007981 */ /* 0x000ee2000c1e1900 */
[----:B--2---:R-:W-:Y:S02]  /*10e0*/  R2UR UR61, R4 ;  /* 0x00000000043d72ca */ /* 0x004fe400000e0000 */
[----:B---3--:R-:W-:-:S13]  /*10f0*/  R2UR UR5, R0 ;  /* 0x00000000000572ca */ /* 0x008fda00000e0000 */
[----:B------:R-:W-:-:S12]  /*1100*/  UIADD3 UR61, -UR61, UR5, URZ ;  /* 0x000000053d3d7290 */ /* 0x000fd8000fffe13f */
.L_x_4131:
[----:B------:R-:W-:Y:S01]  /*1110*/  IMAD.U32 R220, RZ, RZ, UR60 ;  /* 0x0000003cffdc7e24 */ /* 0x000fe2000f8e00ff */
[----:B------:R-:W-:Y:S06]  /*1120*/  @!P2 BRA `(.L_x_4132) ;  /* 0x000000000018a947 */ /* 0x000fec0003800000 */
[----:B------:R-:W-:Y:S01]  /*1130*/  LEA R2, P0, R206, UR10, 0x2 ;  /* 0x0000000ace027c11 */ /* 0x000fe2000f8010ff */
[----:B------:R-:W-:-:S03]  /*1140*/  ULDC.64 UR6, c[0x0][0x208] ;  /* 0x0000820000067ab9 */ /* 0x000fc60000000a00 */
[----:B------:R-:W-:-:S05]  /*1150*/  LEA.HI.X R3, R206, UR11, R218, 0x2, P0 ;  /* 0x0000000bce037c11 */ /* 0x000fca00080f14da */
[----:B------:R-:W2:Y:S02]  /*1160*/  LDG.E R2, desc[UR6][R2.64] ;  /* 0x0000000602027981 */ /* 0x000ea4000c1e1900 */
[----:B--2---:R-:W-:Y:S01]  /*1170*/  R2UR UR6, R2 ;  /* 0x00000000020672ca */ /* 0x004fe200000e0000 */
[----:B------:R-:W-:-:S14]  /*1180*/  BRA `(.L_x_4133) ;  /* 0x0000000000307947 */ /* 0x000fdc0003800000 */
.L_x_4132:
        /* <DEDUP_REMOVED lines=12> */
.L_x_4133:
[----:B------:R-:W-:Y:S01]  /*1250*/  UIADD3 UR6, -UR4, UR6, URZ ;  /* 0x0000000604067290 */ /* 0x000fe2000fffe13f */
[----:B------:R-:W-:Y:S01]  /*1260*/  PLOP3.LUT P0, PT, PT, PT, PT, 0x80, 0x0 ;  /* 0x000000000000781c */ /* 0x000fe20003f0f070 */
[----:B------:R-:W-:Y:S01]  /*1270*/  ULEA UR5, UR60, 0xdf, 0x7 ;  /* 0x000000df3c057891 */ /* 0x000fe2000f8e383f */
[----:B------:R-:W-:Y:S01]  /*1280*/  CS2R R2, SRZ ;  /* 0x0000000000027805 */ /* 0x000fe2000001ff00 */
[----:B------:R-:W-:Y:S01]  /*1290*/  UIADD3 UR4, UR6, 0x5f, URZ ;  /* 0x0000005f06047890 */ /* 0x000fe2000fffe03f */
[----:B------:R-:W-:Y:S01]  /*12a0*/  IMAD.MOV.U32 R0, RZ, RZ, RZ ;  /* 0x000000ffff007224 */ /* 0x000fe200078e00ff */
[----:B------:R-:W-:Y:S01]  /*12b0*/  CS2R R148, SRZ ;  /* 0x0000000000947805 */ /* 0x000fe2000001ff00 */
[----:B------:R-:W-:Y:S01]  /*12c0*/  IMAD.U32 R201, RZ, RZ, UR6 ;  /* 0x00000006ffc97e24 */ /* 0x000fe2000f8e00ff */
[----:B------:R-:W-:Y:S01]  /*12d0*/  UIADD3 UR6, UR6, UR5, -UR61 ;  /* 0x0000000506067290 */ /* 0x000fe2000fffe83d */
[----:B------:R-:W-:Y:S01]  /*12e0*/  IMAD.MOV.U32 R150, RZ, RZ, RZ ;  /* 0x000000ffff967224 */ /* 0x000fe200078e00ff */
        /* <DEDUP_REMOVED lines=67> */
[----:B------:R-:W-:Y:S01]  /*1720*/  CS2R R32, SRZ ;  /* 0x0000000000207805 */ /* 0x000fe2000001ff00 */
[----:B------:R-:W-:Y:S01]  /*1730*/  IMAD.MOV.U32 R10, RZ, RZ, RZ ;  /* 0x000000ffff0a7224 */ /* 0x000fe200078e00ff */
[----:B------:R-:W-:-:S02]  /*1740*/  CS2R R26, SRZ ;  /* 0x00000000001a7805 */ /* 0x000fc4000001ff00 */
[----:B------:R-:W-:Y:S01]  /*1750*/  CS2R R28, SRZ ;  /* 0x00000000001c7805 */ /* 0x000fe2000001ff00 */
[----:B------:R-:W-:Y:S01]  /*1760*/  IMAD.MOV.U32 R12, RZ, RZ, RZ ;  /* 0x000000ffff0c7224 */ /* 0x000fe200078e00ff */
[----:B------:R-:W-:Y:S01]  /*1770*/  CS2R R24, SRZ ;  /* 0x0000000000187805 */ /* 0x000fe2000001ff00 */
        /* <DEDUP_REMOVED lines=40> */
.L_x_4135:
[----:B------:R-:W0:Y:S01]  /*1a00*/  S2R R3, SR_CgaCtaId ;  /* 0x0000000000037919 */ /* 0x000e220000008800 */
[----:B------:R-:W-:Y:S02]  /*1a10*/  LEA.HI R0, R221, R221, RZ, 0x1 ;  /* 0x000000dddd007211 */ /* 0x000fe400078f08ff */
[----:B------:R-:W-:Y:S01]  /*1a20*/  MOV R2, 0x400 ;  /* 0x0000040000027802 */ /* 0x000fe20000000f00 */
[----:B------:R-:W1:Y:S01]  /*1a30*/  S2R R16, SR_TID.X ;  /* 0x0000000000107919 */ /* 0x000e620000002100 */
[----:B------:R-:W-:-:S05]  /*1a40*/  LOP3.LUT R0, R0, 0xfffffffe, RZ, 0xc0, !PT ;  /* 0xfffffffe00007812 */ /* 0x000fca00078ec0ff */
[----:B------:R-:W-:Y:S01]  /*1a50*/  IMAD.IADD R0, R221, 0x1, -R0 ;  /* 0x00000001dd007824 */ /* 0x000fe200078e0a00 */
[----:B0-----:R-:W-:-:S04]  /*1a60*/  LEA R5, R3, R2, 0x18 ;  /* 0x0000000203057211 */ /* 0x001fc800078ec0ff */
[----:B------:R-:W-:Y:S02]  /*1a70*/  SHF.L.U32 R2, R0, 0x1f, RZ ;  /* 0x0000001f00027819 */ /* 0x000fe400000006ff */
[----:B-1----:R-:W-:Y:S02]  /*1a80*/  SHF.R.U32.HI R16, RZ, 0x7, R16 ;  /* 0x00000007ff107819 */ /* 0x002fe40000011610 */
[----:B------:R-:W0:Y:S03]  /*1a90*/  SYNCS.PHASECHK.TRANS64.TRYWAIT P0, [R5+URZ+0x32400], R2 ;  /* 0x03240002050075a7 */ /* 0x000e26000800017f */
[----:B------:R-:W-:Y:S01]  /*1aa0*/  VIADD R213, R16, 0x8 ;  /* 0x0000000810d57836 */ /* 0x000fe20000000000 */
[----:B0-----:R-:W-:Y:S06]  /*1ab0*/  @!P0 BRA `(.L_x_4136) ;  /* 0x000000f400ec8947 */ /* 0x001fec0003800000 */
.L_x_4271:
[----:B------:R-:W-:Y:S05]  /*1ac0*/  WARPSYNC.ALL ;  /* 0x0000000000007948 */ /* 0x000fea0003800000 */
[----:B------:R-:W-:Y:S01]  /*1ad0*/  R2UR UR4, R225 ;  /* 0x00000000e10472ca */ /* 0x000fe200000e0000 */
[----:B------:R1:W-:-:S12]  /*1ae0*/  BAR.SYNC.DEFER_BLOCKING R213, 0x100 ;  /* 0x000400d50000751d */ /* 0x0003d80000010000 */
[----:B------:R-:W-:-:S05]  /*1af0*/  IMAD.U32 R0, RZ, RZ, UR4 ;  /* 0x00000004ff007e24 */ /* 0x000fca000f8e00ff */
[----:B------:R-:W-:-:S13]  /*1b00*/  ISETP.NE.AND P0, PT, R0, 0x3, PT ;  /* 0x000000030000780c */ /* 0x000fda0003f05270 */
[----:B-1----:R-:W-:Y:S05]  /*1b10*/  @!P0 BRA `(.L_x_4137) ;  /* 0x0000000000048947 */ /* 0x002fea0003800000 */
[----:B------:R-:W-:Y:S01]  /*1b20*/  BPT.TRAP 0x1 ;  /* 0x000000040000795c */ /* 0x000fe20000300000 */
.L_x_4137:
[----:B------:R-:W-:Y:S02]  /*1b30*/  IMAD.U32 R3, RZ, RZ, UR37 ;  /* 0x00000025ff037e24 */ /* 0x000fe4000f8e00ff */
[----:B------:R-:W-:-:S03]  /*1b40*/  IMAD.U32 R0, RZ, RZ, UR36 ;  /* 0x00000024ff007e24 */ /* 0x000fc6000f8e00ff */
[----:B------:R-:W-:Y:S01]  /*1b50*/  SHF.L.U32 R3, R3, 0x1f, RZ ;  /* 0x0000001f03037819 */ /* 0x000fe200000006ff */
[----:B------:R-:W-:-:S04]  /*1b60*/  IMAD R0, R0, 0x8, R5 ;  /* 0x0000000800007824 */ /* 0x000fc800078e0205 */
[----:B------:R1:W2:Y:S01]  /*1b70*/  SYNCS.PHASECHK.TRANS64.TRYWAIT P1, [R0+URZ+0x32430], R3 ;  /* 0x03243003000075a7 */ /* 0x0002a2000802017f */
[----:B------:R-:W-:Y:S05]  /*1b80*/  @!P0 BRA `(.L_x_4138) ;  /* 0x0000000000048947 */ /* 0x000fea0003800000 */
[----:B------:R-:W-:Y:S01]  /*1b90*/  BPT.TRAP 0x1 ;  /* 0x000000040000795c */ /* 0x000fe20000300000 */
.L_x_4138:
[----:B--2---:R-:W-:Y:S05]  /*1ba0*/  @P1 BRA `(.L_x_4139) ;  /* 0x0000000000081947 */ /* 0x004fea0003800000 */
[----:B------:R-:W2:Y:S02]  /*1bb0*/  SYNCS.PHASECHK.TRANS64.TRYWAIT P1, [R0+URZ+0x32430], R3 ;  /* 0x03243003000075a7 */ /* 0x000ea4000802017f */
[----:B--2---:R-:W-:Y:S05]  /*1bc0*/  @!P1 BRA `(.L_x_4140) ;  /* 0x000000f400bc9947 */ /* 0x004fea0003800000 */
.L_x_4139:
[----:B------:R-:W-:Y:S01]  /*1bd0*/  R2UR UR4, R5 ;  /* 0x00000000050472ca */ /* 0x000fe200000e0000 */
[----:B------:R-:W-:Y:S01]  /*1be0*/  WARPGROUP.ARRIVE ;  /* 0x00000000000079c5 */ /* 0x000fe20000000000 */
[----:B------:R-:W-:Y:S01]  /*1bf0*/  UMOV UR8, UR38 ;  /* 0x0000002600087c82 */ /* 0x000fe20008000000 */
[----:B------:R-:W-:Y:S01]  /*1c00*/  UMOV UR9, 0x40000040 ;  /* 0x4000004000097882 */ /* 0x000fe20000000000 */
[----:B------:R-:W-:Y:S01]  /*1c10*/  UMOV UR11, 0x40000040 ;  /* 0x40000040000b7882 */ /* 0x000fe20000000000 */
[----:B------:R-:W-:-:S08]  /*1c20*/  UIADD3 UR5, UR38, 0x2, URZ ;  /* 0x0000000226057890 */ /* 0x000fd0000fffe03f */
[----:B------:R-:W-:-:S04]  /*1c30*/  UIADD3 UR4, UR4, 0x1c400, URZ ;  /* 0x0001c40004047890 */ /* 0x000fc8000fffe03f */
[----:B------:R-:W-:-:S04]  /*1c40*/  USHF.R.U32.HI UR4, URZ, 0x4, UR4 ;  /* 0x000000043f047899 */ /* 0x000fc80008011604 */
        /* <DEDUP_REMOVED lines=40> */
.L_x_4272:
[----:B------:R-:W-:Y:S05]  /*1ed0*/  @!P0 BRA `(.L_x_4142) ;  /* 0x0000000000048947 */ /* 0x000fea0003800000 */
[----:B------:R-:W-:Y:S01]  /*1ee0*/  BPT.TRAP 0x1 ;  /* 0x000000040000795c */ /* 0x000fe20000300000 */
.L_x_4142:
[----:B------:R4:W0:Y:S01]  /*1ef0*/  SYNCS.PHASECHK.TRANS64.TRYWAIT P1, [R0+URZ+0x32450], R3 ;  /* 0x03245003000075a7 */ /* 0x000822000802017f */
[----:B------:R-:W-:Y:S05]  /*1f00*/  @!P0 BRA `(.L_x_4143) ;  /* 0x0000000000048947 */ /* 0x000fea0003800000 */
[----:B------:R-:W-:Y:S01]  /*1f10*/  BPT.TRAP 0x1 ;  /* 0x000000040000795c */ /* 0x000fe20000300000 */
.L_x_4143:
[----:B0-----:R-:W-:Y:S05]  /*1f20*/  @P1 BRA `(.L_x_4144) ;  /* 0x0000000000081947 */ /* 0x001fea0003800000 */
[----:B------:R-:W0:Y:S02]  /*1f30*/  SYNCS.PHASECHK.TRANS64.TRYWAIT P1, [R0+URZ+0x32450], R3 ;  /* 0x03245003000075a7 */ /* 0x000e24000802017f */
[----:B0-----:R-:W-:Y:S05]  /*1f40*/  @!P1 BRA `(.L_x_4145) ;  /* 0x000000f400049947 */ /* 0x001fea0003800000 */
.L_x_4144:
[----:B------:R-:W-:Y:S01]  /*1f50*/  R2UR UR4, R5 ;  /* 0x00000000050472ca */ /* 0x000fe200000e0000 */
[----:B------:R-:W-:Y:S01]  /*1f60*/  WARPGROUP.ARRIVE ;  /* 0x00000000000079c5 */ /* 0x000fe20000000000 */
[----:B------:R-:W-:Y:S01]  /*1f70*/  UMOV UR9, 0x40000040 ;  /* 0x4000004000097882 */ /* 0x000fe20000000000 */
[----:B------:R-:W-:Y:S01]  /*1f80*/  UMOV UR11, 0x40000040 ;  /* 0x40000040000b7882 */ /* 0x000fe20000000000 */
[----:B------:R-:W-:Y:S01]  /*1f90*/  UMOV UR13, 0x40000040 ;  /* 0x40000040000d7882 */ /* 0x000fe20000000000 */
[----:B------:R-:W-:Y:S01]  /*1fa0*/  UMOV UR15, 0x40000040 ;  /* 0x40000040000f7882 */ /* 0x000fe20000000000 */
[----:B------:R-:W-:Y:S01]  /*1fb0*/  IMAD.U32 R9, RZ, RZ, UR13 ;  /* 0x0000000dff097e24 */ /* 0x000fe2000f8e00ff */
[----:B------:R-:W-:Y:S01]  /*1fc0*/  UMOV UR17, 0x40000040 ;  /* 0x4000004000117882 */ /* 0x000fe20000000000 */
[----:B------:R-:W-:Y:S01]  /*1fd0*/  IMAD.U32 R11, RZ, RZ, UR9 ;  /* 0x00000009ff0b7e24 */ /* 0x000fe2000f8e00ff */
        /* <DEDUP_REMOVED lines=8> */
[----:B------:R-:W-:Y:S01]  /*2060*/  USHF.R.U32.HI UR4, URZ, 0x4, UR4 ;  /* 0x000000043f047899 */ /* 0x000fe20008011604 */
[----:B------:R-:W-:Y:S01]  /*2070*/  IMAD R20, R20, 0x80, R205 ;  /* 0x0000008014147824 */ /* 0x000fe200078e02cd */
[----:B------:R-:W-:Y:S01]  /*2080*/  UMOV UR31, 0x40000040 ;  /* 0x40000040001f7882 */ /* 0x000fe20000000000 */
[----:B------:R-:W-:Y:S01]  /*2090*/  UMOV UR33, 0x40000040 ;  /* 0x4000004000217882 */ /* 0x000fe20000000000 */
[----:B------:R-:W-:Y:S01]  /*20a0*/  ULOP3.LUT UR7, UR4, 0x3fff, URZ, 0xc0, !UPT ;  /* 0x00003fff04077892 */ /* 0x000fe2000f8ec03f */
[----:B------:R-:W0:Y:S01]  /*20b0*/  S2R R72, SR_TID.X ;  /* 0x0000000000487919 */ /* 0x000e220000002100 */
[----:B------:R-:W-:-:S02]  /*20c0*/  ULOP3.LUT UR4, UR40, 0x10000, URZ, 0xfc, !UPT ;  /* 0x0001000028047892 */ /* 0x000fc4000f8efc3f */
[----:B------:R-:W-:Y:S02]  /*20d0*/  ULOP3.LUT UR38, UR7, 0x10000, URZ, 0xfc, !UPT ;  /* 0x0001000007267892 */ /* 0x000fe4000f8efc3f */
[----:B------:R-:W-:Y:S02]  /*20e0*/  UIADD3 UR6, UR4, 0x2, URZ ;  /* 0x0000000204067890 */ /* 0x000fe4000fffe03f */
[----:B------:R-:W-:Y:S01]  /*20f0*/  UIMAD UR5, UR36, 0xc00, UR38 ;  /* 0x00000c00240578a4 */ /* 0x000fe2000f8e0226 */
[----:B------:R-:W-:Y:S01]  /*2100*/  UMOV UR8, UR4 ;  /* 0x0000000400087c82 */ /* 0x000fe20008000000 */
[----:B------:R-:W-:Y:S01]  /*2110*/  UIADD3 UR16, UR4, 0x406, URZ ;  /* 0x0000040604107890 */ /* 0x000fe2000fffe03f */
[----:B------:R-:W-:Y:S02]  /*2120*/  IMAD.U32 R10, RZ, RZ, UR8 ;  /* 0x00000008ff0a7e24 */ /* 0x000fe4000f8e00ff */
[----:B------:R-:W-:Y:S01]  /*2130*/  UMOV UR12, UR6 ;  /* 0x00000006000c7c82 */ /* 0x000fe20008000000 */
[----:B------:R-:W-:Y:S01]  /*2140*/  UIADD3 UR6, UR4, 0x4, URZ ;  /* 0x0000000404067890 */ /* 0x000fe2000fffe03f */
[----:B------:R-:W-:Y:S01]  /*2150*/  IMAD.U32 R8, RZ, RZ, UR12 ;  /* 0x0000000cff087e24 */ /* 0x000fe2000f8e00ff */
[----:B------:R-:W-:Y:S01]  /*2160*/  UMOV UR10, UR5 ;  /* 0x00000005000a7c82 */ /* 0x000fe20008000000 */
[----:B------:R-:W-:Y:S01]  /*2170*/  UIADD3 UR18, UR5, 0x306, URZ ;  /* 0x0000030605127890 */ /* 0x000fe2000fffe03f */
[----:B------:R-:W-:Y:S01]  /*2180*/  HGMMA.64x96x16.F32 R24, gdesc[UR8], R24, gsb0 ;  /* 0x01600000081879f0 */ /* 0x000fe20008000818 */
[----:B------:R-:W-:-:S02]  /*2190*/  UIADD3 UR8, UR5, 0x2, URZ ;  /* 0x0000000205087890 */ /* 0x000fc4000fffe03f */
[----:B------:R-:W-:Y:S01]  /*21a0*/  UIADD3 UR10, UR5, 0x302, URZ ;  /* 0x00000302050a7890 */ /* 0x000fe2000fffe03f */
[----:B------:R-:W-:Y:S01]  /*21b0*/  UMOV UR9, 0x40000040 ;  /* 0x4000004000097882 */ /* 0x000fe20000000000 */
[----:B------:R-:W-:Y:S01]  /*21c0*/  UMOV UR11, 0x40000040 ;  /* 0x40000040000b7882 */ /* 0x000fe20000000000 */
[----:B------:R-:W-:Y:S02]  /*21d0*/  UIADD3 UR20, UR4, 0x800, URZ ;  /* 0x0000080004147890 */ /* 0x000fe4000fffe03f */
[----:B------:R-:W-:Y:S01]  /*21e0*/  UMOV UR14, UR8 ;  /* 0x00000008000e7c82 */ /* 0x000fe20008000000 */
[----:B------:R-:W-:Y:S02]  /*21f0*/  UIADD3 UR8, UR5, 0x4, URZ ;  /* 0x0000000405087890 */ /* 0x000fe4000fffe03f */
[----:B------:R-:W-:Y:S02]  /*2200*/  UIADD3 UR22, UR5, 0x600, URZ ;  /* 0x0000060005167890 */ /* 0x000fe4000fffe03f */
[----:B------:R-:W-:-:S02]  /*2210*/  UIADD3 UR24, UR4, 0x802, URZ ;  /* 0x0000080204187890 */ /* 0x000fc4000fffe03f */
[----:B------:R-:W-:Y:S02]  /*2220*/  UIADD3 UR26, UR5, 0x602, URZ ;  /* 0x00000602051a7890 */ /* 0x000fe4000fffe03f */
[----:B------:R-:W-:Y:S02]  /*2230*/  UIADD3 UR28, UR4, 0x804, URZ ;  /* 0x00000804041c7890 */ /* 0x000fe4000fffe03f */
[----:B------:R-:W-:Y:S02]  /*2240*/  UIADD3 UR30, UR5, 0x604, URZ ;  /* 0x00000604051e7890 */ /* 0x000fe4000fffe03f */
[----:B------:R-:W-:Y:S02]  /*2250*/  UIADD3 UR32, UR4, 0x806, URZ ;  /* 0x0000080604207890 */ /* 0x000fe4000fffe03f */
[----:B------:R-:W-:Y:S01]  /*2260*/  UIADD3 UR34, UR5, 0x606, URZ ;  /* 0x0000060605227890 */ /* 0x000fe2000fffe03f */
        /* <DEDUP_REMOVED lines=17> */
[----:B------:R-:W-:Y:S01]  /*2380*/  ULOP3.LUT UR7, UR7, 0x3000000, URZ, 0xfc, !UPT ;  /* 0x0300000007077892 */ /* 0x000fe2000f8efc3f */
        /* <DEDUP_REMOVED lines=21> */
[----:B---3--:R-:W-:Y:S01]  /*24e0*/  IMAD.U32 R5, RZ, RZ, UR13 ;  /* 0x0000000dff057e24 */ /* 0x008fe2000f8e00ff */
        /* <DEDUP_REMOVED lines=9> */
[----:B------:R-:W-:Y:S01]  /*2580*/  R2UR UR6, R201 ;  /* 0x00000000c90672ca */ /* 0x000fe200000e0000 */
[----:B-12-4-:R-:W-:Y:S01]  /*2590*/  IMAD.U32 R3, RZ, RZ, UR13 ;  /* 0x0000000dff037e24 */ /* 0x016fe2000f8e00ff */
        /* <DEDUP_REMOVED lines=8> */
[----:B------:R-:W-:Y:S02]  /*2620*/  UIADD3 UR5, -UR61, 0x61, UR4 ;  /* 0x000000613d057890 */ /* 0x000fe4000fffe104 */
[----:B------:R-:W-:-:S04]  /*2630*/  UIADD3 UR4, UR4, 0x60, URZ ;  /* 0x0000006004047890 */ /* 0x000fc8000fffe03f */
[----:B------:R-:W-:Y:S02]  /*2640*/  IMAD.U32 R13, RZ, RZ, UR5 ;  /* 0x00000005ff0d7e24 */ /* 0x000fe4000f8e00ff */
[----:B------:R-:W-:Y:S01]  /*2650*/  IMAD.U32 R21, RZ, RZ, UR4 ;  /* 0x00000004ff157e24 */ /* 0x000fe2000f8e00ff */
[----:B------:R-:W-:Y:S01]  /*2660*/  ULDC UR4, c[0x0][0xa80] ;  /* 0x0002a00000047ab9 */ /* 0x000fe20000000800 */
[C---:B------:R-:W-:Y:S02]  /*2670*/  IMAD R13, R204.reuse, -0x2, R13 ;  /* 0xfffffffecc0d7824 */ /* 0x040fe400078e020d */
[----:B------:R-:W-:-:S03]  /*2680*/  IMAD R12, R204, -0x2, R21 ;  /* 0xfffffffecc0c7824 */ /* 0x000fc600078e0215 */
[----:B------:R-:W-:Y:S02]  /*2690*/  IADD3 R21, R13, 0x8, R20 ;  /* 0x000000080d157810 */ /* 0x000fe40007ffe014 */
[----:B------:R-:W-:Y:S02]  /*26a0*/  VIADDMNMX R13, R20, R13, R12, PT ;  /* 0x0000000d140d7246 */ /* 0x000fe4000380010c */
[----:B------:R-:W-:Y:S02]  /*26b0*/  VIMNMX R20, R12, R21, PT ;  /* 0x000000150c147248 */ /* 0x000fe40003fe0100 */
[C---:B------:R-:W-:Y:S02]  /*26c0*/  ISETP.GT.AND P1, PT, R13.reuse, RZ, PT ;  /* 0x000000ff0d00720c */ /* 0x040fe40003f24270 */
[C---:B------:R-:W-:Y:S02]  /*26d0*/  ISETP.GT.AND P6, PT, R13.reuse, 0x1, PT ;  /* 0x000000010d00780c */ /* 0x040fe40003fc4270 */
[----:B------:R-:W-:-:S02]  /*26e0*/  ISETP.GT.AND P5, PT, R13, 0x8, PT ;  /* 0x000000080d00780c */ /* 0x000fc40003fa4270 */
[C---:B------:R-:W-:Y:S02]  /*26f0*/  ISETP.GT.AND P3, PT, R13.reuse, 0x9, PT ;  /* 0x000000090d00780c */ /* 0x040fe40003f64270 */
[C---:B------:R-:W-:Y:S02]  /*2700*/  ISETP.GT.AND P4, PT, R13.reuse, 0x10, PT ;  /* 0x000000100d00780c */ /* 0x040fe40003f84270 */
[----:B------:R-:W-:Y:S01]  /*2710*/  ISETP.GT.AND P2, PT, R13, 0x11, PT ;  /* 0x000000110d00780c */ /* 0x000fe20003f44270 */
        /* <DEDUP_REMOVED lines=45> */
[----:B------:R-:W-:Y:S02]  /*29f0*/  FMNMX.FTZ R12, R21, R25, !PT ;  /* 0x00000019150c7209 */ /* 0x000fe40007810000 */
[----:B------:R-:W-:Y:S02]  /*2a00*/  FSEL R29, R29, -INF , P3 ;  /* 0xff8000001d1d7808 */ /* 0x000fe40001800000 */
[C---:B------:R-:W-:Y:S02]  /*2a10*/  ISETP.GT.AND P3, PT, R13.reuse, 0x21, PT ;  /* 0x000000210d00780c */ /* 0x040fe40003f64270 */
[----:B------:R-:W-:Y:S02]  /*2a20*/  FSEL R158, R40, -INF , P5 ;  /* 0xff800000289e7808 */ /* 0x000fe40002800000 */
[----:B------:R-:W-:Y:S02]  /*2a30*/  ISETP.GT.AND P5, PT, R13, 0x38, PT ;  /* 0x000000380d00780c */ /* 0x000fe40003fa4270 */
[----:B------:R-:W-:-:S02]  /*2a40*/  FSEL R159, R48, -INF , P1 ;  /* 0xff800000309f7808 */ /* 0x000fc40000800000 */
[----:B------:R-:W-:Y:S02]  /*2a50*/  FSEL R163, R49, -INF , P6 ;  /* 0xff80000031a37808 */ /* 0x000fe40003000000 */
[----:B------:R-:W-:Y:S02]  /*2a60*/  FSEL R157, R32, -INF , P4 ;  /* 0xff800000209d7808 */ /* 0x000fe40002000000 */
[----:B------:R-:W-:Y:S02]  /*2a70*/  FSEL R161, R33, -INF , P2 ;  /* 0xff80000021a17808 */ /* 0x000fe40001000000 */
[C---:B------:R-:W-:Y:S02]  /*2a80*/  ISETP.GT.AND P1, PT, R13.reuse, 0x48, PT ;  /* 0x000000480d00780c */ /* 0x040fe40003f24270 */
[----:B------:R-:W-:Y:S02]  /*2a90*/  ISETP.GT.AND P6, PT, R13, 0x49, PT ;  /* 0x000000490d00780c */ /* 0x000fe40003fc4270 */
[----:B------:R-:W-:-:S02]  /*2aa0*/  FMNMX.FTZ R24, R73, R12, !PT ;  /* 0x0000000c49187209 */ /* 0x000fc40007810000 */
[C---:B------:R-:W-:Y:S02]  /*2ab0*/  ISETP.GT.AND P4, PT, R13.reuse, 0x28, PT ;  /* 0x000000280d00780c */ /* 0x040fe40003f84270 */
[----:B------:R-:W-:Y:S02]  /*2ac0*/  ISETP.GT.AND P2, PT, R13, 0x29, PT ;  /* 0x000000290d00780c */ /* 0x000fe40003f44270 */
[----:B------:R-:W-:Y:S02]  /*2ad0*/  FSEL R162, R41, -INF , P3 ;  /* 0xff80000029a27808 */ /* 0x000fe40001800000 */
[C---:B------:R-:W-:Y:S02]  /*2ae0*/  ISETP.GT.AND P3, PT, R13.reuse, 0x39, PT ;  /* 0x000000390d00780c */ /* 0x040fe40003f64270 */
[----:B------:R-:W-:Y:S02]  /*2af0*/  FSEL R168, R52, -INF , P5 ;  /* 0xff80000034a87808 */ /* 0x000fe40002800000 */
[----:B------:R-:W-:-:S02]  /*2b00*/  ISETP.GT.AND P5, PT, R13, 0x50, PT ;  /* 0x000000500d00780c */ /* 0x000fc40003fa4270 */
[----:B------:R-:W-:Y:S02]  /*2b10*/  FSEL R169, R60, -INF , P1 ;  /* 0xff8000003ca97808 */ /* 0x000fe40000800000 */
[----:B------:R-:W-:Y:S02]  /*2b20*/  FSEL R173, R61, -INF , P6 ;  /* 0xff8000003dad7808 */ /* 0x000fe40003000000 */
[----:B------:R-:W-:Y:S02]  /*2b30*/  FMNMX.FTZ R24, R29, R24, !PT ;  /* 0x000000181d187209 */ /* 0x000fe40007810000 */
[----:B------:R-:W-:Y:S02]  /*2b40*/  FSEL R167, R44, -INF , P4 ;  /* 0xff8000002ca77808 */ /* 0x000fe40002000000 */
[----:B------:R-:W-:Y:S02]  /*2b50*/  FSEL R171, R45, -INF , P2 ;  /* 0xff8000002dab7808 */ /* 0x000fe40001000000 */
[----:B------:R-:W-:-:S02]  /*2b60*/  ISETP.GT.AND P1, PT, R20, RZ, PT ;  /* 0x000000ff1400720c */ /* 0x000fc40003f24270 */
[----:B------:R-:W-:Y:S02]  /*2b70*/  ISETP.GT.AND P6, PT, R20, 0x1, PT ;  /* 0x000000011400780c */ /* 0x000fe40003fc4270 */
        /* <DEDUP_REMOVED lines=10> */
[----:B------:R-:W-:-:S02]  /*2c20*/  FSEL R164, R57, -INF , P2 ;  /* 0xff80000039a47808 */ /* 0x000fc40001000000 */
[C---:B------:R-:W-:Y:S02]  /*2c30*/  ISETP.GT.AND P4, PT, R13.reuse, 0x58, PT ;  /* 0x000000580d00780c */ /* 0x040fe40003f84270 */
        /* <DEDUP_REMOVED lines=14> */
[----:B------:R-:W-:Y:S02]  /*2d20*/  ISETP.GT.AND P5, PT, R20, 0x18, PT ;  /* 0x000000181400780c */ /* 0x000fe40003fa4270 */
[----:B------:R-:W-:Y:S02]  /*2d30*/  FMNMX.FTZ R41, R158, R41, !PT ;  /* 0x000000299e297209 */ /* 0x000fe40007810000 */
[----:B------:R-:W-:-:S02]  /*2d40*/  FSEL R180, R35, -INF , P6 ;  /* 0xff80000023b47808 */ /* 0x000fc40003000000 */
[----:B------:R-:W-:Y:S02]  /*2d50*/  FMNMX.FTZ R13, R176, R13, !PT ;  /* 0x0000000db00d7209 */ /* 0x000fe40007810000 */
[----:B------:R-:W-:Y:S02]  /*2d60*/  ISETP.GT.AND P3, PT, R20, 0x19, PT ;  /* 0x000000191400780c */ /* 0x000fe40003f64270 */
[----:B------:R-:W-:Y:S02]  /*2d70*/  FMNMX.FTZ R26, R162, R41, !PT ;  /* 0x00000029a21a7209 */ /* 0x000fe40007810000 */
[----:B------:R-:W-:Y:S02]  /*2d80*/  FSEL R191, R38, -INF , P5 ;  /* 0xff80000026bf7808 */ /* 0x000fe40002800000 */
[----:B------:R-:W-:Y:S02]  /*2d90*/  FMNMX.FTZ R24, R180, R13, !PT ;  /* 0x0000000db4187209 */ /* 0x000fe40007810000 */
[----:B------:R-:W-:-:S02]  /*2da0*/  ISETP.GT.AND P1, PT, R20, 0x20, PT ;  /* 0x000000201400780c */ /* 0x000fc40003f24270 */
[----:B------:R-:W-:Y:S02]  /*2db0*/  FMNMX.FTZ R26, R167, R26, !PT ;  /* 0x0000001aa71a7209 */ /* 0x000fe40007810000 */
[----:B------:R-:W-:Y:S02]  /*2dc0*/  FSEL R196, R39, -INF , P3 ;  /* 0xff80000027c47808 */ /* 0x000fe40001800000 */
[----:B------:R-:W-:Y:S02]  /*2dd0*/  FMNMX.FTZ R13, R191, R24, !PT ;  /* 0x00000018bf0d7209 */ /* 0x000fe40007810000 */
[----:B------:R-:W-:Y:S02]  /*2de0*/  ISETP.GT.AND P6, PT, R20, 0x21, PT ;  /* 0x000000211400780c */ /* 0x000fe40003fc4270 */
[----:B------:R-:W-:Y:S02]  /*2df0*/  FMNMX.FTZ R26, R171, R26, !PT ;  /* 0x0000001aab1a7209 */ /* 0x000fe40007810000 */
[----:B------:R-:W-:-:S02]  /*2e00*/  FSEL R177, R42, -INF , P1 ;  /* 0xff8000002ab17808 */ /* 0x000fc40000800000 */
[----:B------:R-:W-:Y:S02]  /*2e10*/  FMNMX.FTZ R24, R196, R13, !PT ;  /* 0x0000000dc4187209 */ /* 0x000fe40007810000 */
[C---:B------:R-:W-:Y:S02]  /*2e20*/  ISETP.GT.AND P5, PT, R20.reuse, 0x28, PT ;  /* 0x000000281400780c */ /* 0x040fe40003fa4270 */
        /* <DEDUP_REMOVED lines=47> */
[----:B------:R-:W-:Y:S01]  /*3120*/  FSEL R195, R66, -INF , P1 ;  /* 0xff80000042c37808 */ /* 0x000fe20000800000 */
[----:B------:R-:W1:Y:S01]  /*3130*/  SHFL.BFLY PT, R35, R26, 0x2, 0x1f ;  /* 0x0c401f001a237f89 */ /* 0x000e6200000e0000 */
        /* <DEDUP_REMOVED lines=9> */
[----:B------:R-:W-:Y:S02]  /*31d0*/  FMNMX.FTZ R24, R211, R20, !PT ;  /* 0x00000014d3187209 */ /* 0x000fe40007810000 */
[----:B-1----:R-:W-:-:S03]  /*31e0*/  FMNMX.FTZ R35, R26, R35, !PT ;  /* 0x000000231a237209 */ /* 0x002fc60007810000 */
[----:B------:R-:W1:Y:S04]  /*31f0*/  SHFL.BFLY PT, R13, R24, 0x2, 0x1f ;  /* 0x0c401f00180d7f89 */ /* 0x000e6800000e0000 */
[----:B------:R-:W2:Y:S01]  /*3200*/  SHFL.BFLY PT, R20, R35, 0x1, 0x1f ;  /* 0x0c201f0023147f89 */ /* 0x000ea200000e0000 */
[----:B-1----:R-:W-:Y:S01]  /*3210*/  FMNMX.FTZ R26, R24, R13, !PT ;  /* 0x0000000d181a7209 */ /* 0x002fe20007810000 */
[----:B------:R-:W-:Y:S01]  /*3220*/  IMAD.U32 R13, RZ, RZ, UR4 ;  /* 0x00000004ff0d7e24 */ /* 0x000fe2000f8e00ff */
[----:B------:R-:W-:Y:S01]  /*3230*/  UIMAD UR4, UR36, 0xc00, UR7 ;  /* 0x00000c00240478a4 */ /* 0x000fe2000f8e0207 */
[----:B--2---:R-:W-:Y:S02]  /*3240*/  FMNMX.FTZ R20, R35, R20, !PT ;  /* 0x0000001423147209 */ /* 0x004fe40007810000 */
[----:B------:R-:W1:Y:S02]  /*3250*/  SHFL.BFLY PT, R39, R26, 0x1, 0x1f ;  /* 0x0c201f001a277f89 */ /* 0x000e6400000e0000 */
[C---:B------:R-:W-:Y:S01]  /*3260*/  FSETP.NEU.FTZ.AND P1, PT, R20.reuse, -INF , PT ;  /* 0xff8000001400780b */ /* 0x040fe20003f3d000 */
[----:B------:R-:W-:Y:S01]  /*3270*/  FMUL.FTZ R210, R20, R13 ;  /* 0x0000000d14d27220 */ /* 0x000fe20000410000 */
[----:B------:R-:W-:-:S04]  /*3280*/  UMOV UR10, UR4 ;  /* 0x00000004000a7c82 */ /* 0x000fc80008000000 */
[----:B------:R-:W-:-:S05]  /*3290*/  FSEL R210, R210, RZ, P1 ;  /* 0x000000ffd2d27208 */ /* 0x000fca0000800000 */
        /* <DEDUP_REMOVED lines=9> */
[--C-:B------:R-:W-:Y:S01]  /*3330*/  FFMA.FTZ R158, R158, R13, -R210.reuse ;  /* 0x0000000d9e9e7223 */ /* 0x100fe200000108d2 */
[----:B-1----:R-:W-:Y:S01]  /*3340*/  FMNMX.FTZ R21, R26, R39, !PT ;  /* 0x000000271a157209 */ /* 0x002fe20007810000 */
[-CC-:B------:R-:W-:Y:S01]  /*3350*/  FFMA.FTZ R216, R163, R13.reuse, -R210.reuse ;  /* 0x0000000da3d87223 */ /* 0x180fe200000108d2 */
[-CC-:B------:R-:W-:Y:S01]  /*3360*/  FFMA.FTZ R163, R168, R13.reuse, -R210.reuse ;  /* 0x0000000da8a37223 */ /* 0x180fe200000108d2 */
[-CC-:B------:R-:W-:Y:S01]  /*3370*/  FFMA.FTZ R168, R172, R13.reuse, -R210.reuse ;  /* 0x0000000daca87223 */ /* 0x180fe200000108d2 */
[C---:B------:R-:W-:Y:S01]  /*3380*/  FSETP.NEU.FTZ.AND P1, PT, R21.reuse, -INF , PT ;  /* 0xff8000001500780b */ /* 0x040fe20003f3d000 */
[-C--:B------:R-:W-:Y:S01]  /*3390*/  FMUL.FTZ R212, R21, R13.reuse ;  /* 0x0000000d15d47220 */ /* 0x080fe20000410000 */
[----:B------:R-:W1:Y:S01]  /*33a0*/  MUFU.EX2 R184, R184 ;  /* 0x000000b800b87308 */ /* 0x000e620000000800 */
[-CC-:B------:R-:W-:Y:S01]  /*33b0*/  FFMA.FTZ R159, R159, R13.reuse, -R210.reuse ;  /* 0x0000000d9f9f7223 */ /* 0x180fe200000108d2 */
[-CC-:B------:R-:W-:Y:S01]  /*33c0*/  FFMA.FTZ R160, R160, R13.reuse, -R210.reuse ;  /* 0x0000000da0a07223 */ /* 0x180fe200000108d2 */
[-CC-:B------:R-:W-:Y:S01]  /*33d0*/  FFMA.FTZ R12, R12, R13.reuse, -R210.reuse ;  /* 0x0000000d0c0c7223 */ /* 0x180fe200000108d2 */
[----:B------:R-:W-:Y:S01]  /*33e0*/  FSEL R212, R212, RZ, P1 ;  /* 0x000000ffd4d47208 */ /* 0x000fe20000800000 */
[-CC-:B------:R-:W-:Y:S01]  /*33f0*/  FFMA.FTZ R165, R165, R13.reuse, -R210.reuse ;  /* 0x0000000da5a57223 */ /* 0x180fe200000108d2 */
[----:B0-----:R-:W-:Y:S01]  /*3400*/  LOP3.LUT P1, RZ, R72, 0x7f, RZ, 0xc0, !PT ;  /* 0x0000007f48ff7812 */ /* 0x001fe2000782c0ff */
[-C--:B------:R-:W-:Y:S01]  /*3410*/  FFMA.FTZ R174, R174, R13.reuse, -R210 ;  /* 0x0000000daeae7223 */ /* 0x080fe200000108d2 */
[----:B------:R-:W-:Y:S01]  /*3420*/  SHF.R.U32.HI R72, RZ, 0x7, R72 ;  /* 0x00000007ff487819 */ /* 0x000fe20000011648 */
[-CC-:B------:R-:W-:Y:S01]  /*3430*/  FFMA.FTZ R187, R33, R13.reuse, -R212.reuse ;  /* 0x0000000d21bb7223 */ /* 0x180fe200000108d4 */
[-CC-:B------:R-:W-:Y:S01]  /*3440*/  FFMA.FTZ R188, R27, R13.reuse, -R212.reuse ;  /* 0x0000000d1bbc7223 */ /* 0x180fe200000108d4 */
[-CC-:B------:R-:W-:Y:S01]  /*3450*/  FFMA.FTZ R189, R37, R13.reuse, -R212.reuse ;  /* 0x0000000d25bd7223 */ /* 0x180fe200000108d4 */
[----:B------:R-:W-:Y:S01]  /*3460*/  IADD3 R156, -R72, 0xb, RZ ;  /* 0x0000000b489c7810 */ /* 0x000fe20007ffe1ff */
[-CC-:B------:R-:W-:Y:S01]  /*3470*/  FFMA.FTZ R190, R31, R13.reuse, -R212.reuse ;  /* 0x0000000d1fbe7223 */ /* 0x180fe200000108d4 */
[----:B------:R-:W-:Y:S01]  /*3480*/  MUFU.EX2 R185, R185 ;  /* 0x000000b900b97308 */ /* 0x000fe20000000800 */
[-CC-:B------:R-:W-:Y:S01]  /*3490*/  FFMA.FTZ R176, R176, R13.reuse, -R212.reuse ;  /* 0x0000000db0b07223 */ /* 0x180fe200000108d4 */
[--C-:B------:R-:W-:Y:S01]  /*34a0*/  FFMA.FTZ R180, R180, R13, -R212.reuse ;  /* 0x0000000db4b47223 */ /* 0x100fe200000108d4 */
[----:B-1----:R-:W-:Y:S01]  /*34b0*/  F2FP.F16.F32.PACK_AB R152, R184, R183 ;  /* 0x000000b7b898723e */ /* 0x002fe200000000ff */
[----:B------:R-:W-:Y:S01]  /*34c0*/  FFMA.FTZ R191, R191, R13, -R212 ;  /* 0x0000000dbfbf7223 */ /* 0x000fe200000108d4 */
[----:B------:R-:W-:-:S02]  /*34d0*/  @!P1 VIADD R24, R0, 0x32440 ;  /* 0x0003244000189836 */ /* 0x000fc40000000000 */
[-CC-:B------:R-:W-:Y:S01]  /*34e0*/  FFMA.FTZ R196, R196, R13.reuse, -R212.reuse ;  /* 0x0000000dc4c47223 */ /* 0x180fe200000108d4 */
[-CC-:B------:R-:W-:Y:S01]  /*34f0*/  FFMA.FTZ R214, R181, R13.reuse, -R212.reuse ;  /* 0x0000000db5d67223 */ /* 0x180fe200000108d4 */
[----:B------:R-:W0:Y:S01]  /*3500*/  MUFU.EX2 R186, R186 ;  /* 0x000000ba00ba7308 */ /* 0x000e220000000800 */
[-C--:B------:R-:W-:Y:S01]  /*3510*/  FFMA.FTZ R172, R178, R13.reuse, -R212 ;  /* 0x0000000db2ac7223 */ /* 0x080fe200000108d4 */
[----:B------:R-:W-:Y:S01]  /*3520*/  @!P1 PRMT R24, RZ, 0x654, R24 ;  /* 0x00000654ff189816 */ /* 0x000fe20000000018 */
[----:B------:R1:W-:Y:S06]  /*3530*/  BAR.ARV R156, 0x100 ;  /* 0x0004009c0000751d */ /* 0x0003ec0000002000 */
[----:B------:R2:W-:Y:S01]  /*3540*/  @!P1 SYNCS.ARRIVE.TRANS64.RED.A1T0 RZ, [R24+URZ], RZ ;  /* 0x000000ff18ff99a7 */ /* 0x0005e2000810043f */
[----:B------:R-:W-:Y:S01]  /*3550*/  MUFU.EX2 R187, R187 ;  /* 0x000000bb00bb7308 */ /* 0x000fe20000000800 */
[----:B------:R3:W-:Y:S01]  /*3560*/  BAR.SYNC.DEFER_BLOCKING R213, 0x100 ;  /* 0x000400d50000751d */ /* 0x0007e20000010000 */
[-CC-:B------:R-:W-:Y:S01]  /*3570*/  FFMA.FTZ R178, R193, R13.reuse, -R212.reuse ;  /* 0x0000000dc1b27223 */ /* 0x180fe200000108d4 */
[-CC-:B------:R-:W-:Y:S01]  /*3580*/  FFMA.FTZ R181, R182, R13.reuse, -R212.reuse ;  /* 0x0000000db6b57223 */ /* 0x180fe200000108d4 */
[-CC-:B------:R-:W-:Y:S01]  /*3590*/  FFMA.FTZ R193, R198, R13.reuse, -R212.reuse ;  /* 0x0000000dc6c17223 */ /* 0x180fe200000108d4 */
[-CC-:B------:R-:W-:Y:S01]  /*35a0*/  FFMA.FTZ R182, R194, R13.reuse, -R212.reuse ;  /* 0x0000000dc2b67223 */ /* 0x180fe200000108d4 */
[----:B------:R-:W-:Y:S01]  /*35b0*/  FFMA.FTZ R194, R209, R13, -R212 ;  /* 0x0000000dd1c27223 */ /* 0x000fe200000108d4 */
[----:B0-----:R-:W-:Y:S01]  /*35c0*/  F2FP.F16.F32.PACK_AB R154, R186, R185 ;  /* 0x000000b9ba9a723e */ /* 0x001fe200000000ff */
[----:B------:R-:W0:Y:S01]  /*35d0*/  MUFU.EX2 R188, R188 ;  /* 0x000000bc00bc7308 */ /* 0x000e220000000800 */
[-CC-:B---3--:R-:W-:Y:S01]  /*35e0*/  FFMA.FTZ R213, R162, R13.reuse, -R210.reuse ;  /* 0x0000000da2d57223 */ /* 0x188fe200000108d2 */
[-CC-:B------:R-:W-:Y:S01]  /*35f0*/  FFMA.FTZ R162, R167, R13.reuse, -R210.reuse ;  /* 0x0000000da7a27223 */ /* 0x180fe200000108d2 */
        /* <DEDUP_REMOVED lines=12> */
[----:B------:R-:W-:Y:S01]  /*36c0*/  FFMA.FTZ R175, R175, R13, -R210 ;  /* 0x0000000dafaf7223 */ /* 0x000fe200000108d2 */
[----:B------:R-:W3:Y:S01]  /*36d0*/  MUFU.EX2 R190, R190 ;  /* 0x000000be00be7308 */ /* 0x000ee20000000800 */
[----:B0-----:R-:W-:Y:S01]  /*36e0*/  F2FP.F16.F32.PACK_AB R153, R188, R187 ;  /* 0x000000bbbc99723e */ /* 0x001fe200000000ff */
[-CC-:B------:R-:W-:Y:S01]  /*36f0*/  FFMA.FTZ R195, R195, R13.reuse, -R212.reuse ;  /* 0x0000000dc3c37223 */ /* 0x180fe200000108d4 */
[----:B------:R-:W-:Y:S01]  /*3700*/  FFMA.FTZ R208, R211, R13, -R212 ;  /* 0x0000000dd3d07223 */ /* 0x000fe200000108d4 */
[----:B------:R-:W-:Y:S01]  /*3710*/  FADD.FTZ R184, R183, R184 ;  /* 0x000000b8b7b87221 */ /* 0x000fe20000010000 */
[----:B------:R-:W-:Y:S01]  /*3720*/  FADD.FTZ R188, R187, R188 ;  /* 0x000000bcbbbc7221 */ /* 0x000fe20000010000 */
[----:B------:R-:W-:-:S02]  /*3730*/  @!P1 VIADD R0, R0, 0x32460 ;  /* 0x0003246000009836 */ /* 0x000fc40000000000 */
[----:B------:R-:W0:Y:S01]  /*3740*/  MUFU.EX2 R157, R157 ;  /* 0x0000009d009d7308 */ /* 0x000e220000000800 */
[----:B------:R-:W-:Y:S02]  /*3750*/  FADD.FTZ R185, R185, R184 ;  /* 0x000000b8b9b97221 */ /* 0x000fe40000010000 */
[----:B------:R-:W-:Y:S02]  /*3760*/  @!P1 PRMT R0, RZ, 0x654, R0 ;  /* 0x00000654ff009816 */ /* 0x000fe40000000000 */
[----:B------:R-:W-:-:S03]  /*3770*/  FADD.FTZ R186, R186, R185 ;  /* 0x000000b9baba7221 */ /* 0x000fc60000010000 */
[----:B------:R-:W-:Y:S01]  /*3780*/  MUFU.EX2 R161, R161 ;  /* 0x000000a100a17308 */ /* 0x000fe20000000800 */
[----:B---3--:R-:W-:Y:S01]  /*3790*/  F2FP.F16.F32.PACK_AB R155, R190, R189 ;  /* 0x000000bdbe9b723e */ /* 0x008fe200000000ff */
[----:B------:R-:W-:-:S03]  /*37a0*/  FADD.FTZ R189, R189, R188 ;  /* 0x000000bcbdbd7221 */ /* 0x000fc60000010000 */
[----:B--2---:R-:W-:Y:S01]  /*37b0*/  WARPGROUP.ARRIVE ;  /* 0x00000000000079c5 */ /* 0x004fe20000000000 */
[----:B------:R-:W-:Y:S02]  /*37c0*/  FADD.FTZ R189, R190, R189 ;  /* 0x000000bdbebd7221 */ /* 0x000fe40000010000 */
[----:B------:R-:W-:Y:S01]  /*37d0*/  MUFU.EX2 R166, R166 ;  /* 0x000000a600a67308 */ /* 0x000fe20000000800 */
[----:B0-----:R-:W-:Y:S02]  /*37e0*/  FADD.FTZ R186, R157, R186 ;  /* 0x000000ba9dba7221 */ /* 0x001fe40000010000 */
[----:B------:R-:W-:Y:S01]  /*37f0*/  HGMMA.64x256x16.F32 R24, R152, gdesc[UR8].tnspB, RZ, !UPT, gsb0 ;  /* 0x43e0000898187df0 */ /* 0x000fe2000c0008ff */
[----:B------:R-:W-:Y:S01]  /*3800*/  UIADD3 UR10, UR4, 0x80, URZ ;  /* 0x00000080040a7890 */ /* 0x000fe2000fffe03f */
[----:B------:R-:W-:-:S03]  /*3810*/  UMOV UR11, 0x40000040 ;  /* 0x40000040000b7882 */ /* 0x000fc60000000000 */
[----:B------:R-:W-:Y:S08]  /*3820*/  MUFU.EX2 R170, R170 ;  /* 0x000000aa00aa7308 */ /* 0x000ff00000000800 */
[----:B------:R-:W0:Y:S08]  /*3830*/  MUFU.EX2 R176, R176 ;  /* 0x000000b000b07308 */ /* 0x000e300000000800 */
[----:B------:R-:W2:Y:S08]  /*3840*/  MUFU.EX2 R180, R180 ;  /* 0x000000b400b47308 */ /* 0x000eb00000000800 */
[----:B------:R-:W-:Y:S01]  /*3850*/  MUFU.EX2 R191, R191 ;  /* 0x000000bf00bf7308 */ /* 0x000fe20000000800 */
[----:B0-----:R-:W-:-:S07]  /*3860*/  FADD.FTZ R189, R176, R189 ;  /* 0x000000bdb0bd7221 */ /* 0x001fce0000010000 */
[----:B------:R-:W0:Y:S08]  /*3870*/  MUFU.EX2 R196, R196 ;  /* 0x000000c400c47308 */ /* 0x000e300000000800 */
[----:B------:R-:W-:Y:S08]  /*3880*/  MUFU.EX2 R158, R158 ;  /* 0x0000009e009e7308 */ /* 0x000ff00000000800 */
[----:B------:R-:W3:Y:S08]  /*3890*/  MUFU.EX2 R213, R213 ;  /* 0x000000d500d57308 */ /* 0x000ef00000000800 */
[----:B------:R-:W-:Y:S08]  /*38a0*/  MUFU.EX2 R162, R162 ;  /* 0x000000a200a27308 */ /* 0x000ff00000000800 */
[----:B------:R-:W-:Y:S08]  /*38b0*/  MUFU.EX2 R167, R167 ;  /* 0x000000a700a77308 */ /* 0x000ff00000000800 */
[----:B------:R-:W-:Y:S08]  /*38c0*/  MUFU.EX2 R171, R171 ;  /* 0x000000ab00ab7308 */ /* 0x000ff00000000800 */
[----:B------:R-:W4:Y:S08]  /*38d0*/  MUFU.EX2 R214, R214 ;  /* 0x000000d600d67308 */ /* 0x000f300000000800 */
[----:B------:R-:W-:Y:S08]  /*38e0*/  MUFU.EX2 R177, R177 ;  /* 0x000000b100b17308 */ /* 0x000ff00000000800 */
[----:B------:R-:W5:Y:S08]  /*38f0*/  MUFU.EX2 R192, R192 ;  /* 0x000000c000c07308 */ /* 0x000f700000000800 */
        /* <DEDUP_REMOVED lines=22> */
[C---:B------:R-:W-:Y:S01]  /*3a60*/  F2FP.F16.F32.PACK_AB R152, R161.reuse, R157 ;  /* 0x0000009da198723e */ /* 0x040fe200000000ff */
[----:B------:R-:W-:Y:S01]  /*3a70*/  FADD.FTZ R161, R161, R186 ;  /* 0x000000baa1a17221 */ /* 0x000fe20000010000 */
[C---:B--2---:R-:W-:Y:S01]  /*3a80*/  F2FP.F16.F32.PACK_AB R153, R180.reuse, R176 ;  /* 0x000000b0b499723e */ /* 0x044fe200000000ff */
[----:B------:R-:W-:Y:S01]  /*3a90*/  FADD.FTZ R180, R180, R189 ;  /* 0x000000bdb4b47221 */ /* 0x000fe20000010000 */
[----:B------:R-:W-:Y:S01]  /*3aa0*/  F2FP.F16.F32.PACK_AB R154, R170, R166 ;  /* 0x000000a6aa9a723e */ /* 0x000fe200000000ff */
[----:B------:R-:W2:Y:S01]  /*3ab0*/  MUFU.EX2 R198, R198 ;  /* 0x000000c600c67308 */ /* 0x000ea20000000800 */
[----:B0-----:R-:W-:Y:S01]  /*3ac0*/  F2FP.F16.F32.PACK_AB R155, R196, R191 ;  /* 0x000000bfc49b723e */ /* 0x001fe200000000ff */
        /* <DEDUP_REMOVED lines=9> */
[----:B------:R-:W0:Y:S01]  /*3b60*/  MUFU.EX2 R208, R208 ;  /* 0x000000d000d07308 */ /* 0x000e220000000800 */
[----:B------:R-:W-:Y:S02]  /*3b70*/  WARPGROUP.DEPBAR.LE gsb0, 0x0 ;  /* 0x00008000000079c5 */ /* 0x000fe40000010000 */
[----:B---3--:R-:W-:Y:S01]  /*3b80*/  F2FP.F16.F32.PACK_AB R152, R213, R158 ;  /* 0x0000009ed598723e */ /* 0x008fe200000000ff */
        /* <DEDUP_REMOVED lines=16> */
[----:B-1----:R-:W-:Y:S01]  /*3c90*/  F2FP.F16.F32.PACK_AB R152, R216, R159 ;  /* 0x0000009fd898723e */ /* 0x002fe200000000ff */
        /* <DEDUP_REMOVED lines=32> */
[----:B------:R-:W-:-:S04]  /*3ea0*/  UIADD3 UR4, UR6, -UR61, URZ ;  /* 0x8000003d06047290 */ /* 0x000fc8000fffe03f */
[----:B------:R-:W-:-:S04]  /*3eb0*/  ULEA UR4, UR60, UR4, 0x7 ;  /* 0x000000043c047291 */ /* 0x000fc8000f8e383f */
[----:B------:R-:W-:-:S04]  /*3ec0*/  UIMAD.WIDE UR4, UR4, 0x2aaaaaab, URZ ;  /* 0x2aaaaaab040478a5 */ /* 0x000fc8000f8e023f */
[----:B------:R-:W-:-:S04]  /*3ed0*/  USHF.R.U32.HI UR4, URZ, 0x1f, UR5 ;  /* 0x0000001f3f047899 */ /* 0x000fc80008011605 */
[----:B------:R-:W-:Y:S02]  /*3ee0*/  ULEA.HI.SX32 UR5, UR5, UR4, 0x1c ;  /* 0x0000000405057291 */ /* 0x000fe4000f8fe23f */
[----:B------:R-:W-:-:S04]  /*3ef0*/  UIADD3 UR4, UR52, -0x2, URZ ;  /* 0xfffffffe34047890 */ /* 0x000fc8000fffe03f */
[----:B------:R-:W-:-:S04]  /*3f00*/  VIMNMX R207, RZ, UR5, !PT ;  /* 0x00000005ffcf7c48 */ /* 0x000fc8000ffe0100 */
[----:B------:R-:W-:Y:S01]  /*3f10*/  ISETP.LE.AND P2, PT, R207, UR4, PT ;  /* 0x00000004cf007c0c */ /* 0x000fe2000bf43270 */
[----:B------:R-:W-:Y:S02]  /*3f20*/  WARPGROUP.DEPBAR.LE gsb0, 0x0 ;  /* 0x00008000000079c5 */ /* 0x000fe40000010000 */
[----:B------:R-:W-:Y:S01]  /*3f30*/  F2FP.F16.F32.PACK_AB R152, R165, R12 ;  /* 0x0000000ca598723e */ /* 0x000fe200000000ff */
[----:B------:R-:W-:Y:S01]  /*3f40*/  FADD.FTZ R12, R12, R169 ;  /* 0x000000a90c0c7221 */ /* 0x000fe20000010000 */
[----:B--2---:R-:W-:Y:S01]  /*3f50*/  F2FP.F16.F32.PACK_AB R153, R198, R195 ;  /* 0x000000c3c699723e */ /* 0x004fe200000000ff */
[----:B------:R-:W-:Y:S01]  /*3f60*/  FADD.FTZ R195, R195, R194 ;  /* 0x000000c2c3c37221 */ /* 0x000fe20000010000 */
[----:B------:R-:W-:Y:S01]  /*3f70*/  F2FP.F16.F32.PACK_AB R154, R175, R174 ;  /* 0x000000aeaf9a723e */ /* 0x000fe200000000ff */
[----:B------:R-:W-:Y:S01]  /*3f80*/  FADD.FTZ R165, R165, R12 ;  /* 0x0000000ca5a57221 */ /* 0x000fe20000010000 */
[----:B0-----:R-:W-:Y:S01]  /*3f90*/  F2FP.F16.F32.PACK_AB R155, R208, R199 ;  /* 0x000000c7d09b723e */ /* 0x001fe200000000ff */
[----:B------:R-:W-:-:S03]  /*3fa0*/  FADD.FTZ R198, R198, R195 ;  /* 0x000000c3c6c67221 */ /* 0x000fc60000010000 */
[----:B------:R-:W-:Y:S01]  /*3fb0*/  WARPGROUP.ARRIVE ;  /* 0x00000000000079c5 */ /* 0x000fe20000000000 */
[----:B------:R-:W-:-:S04]  /*3fc0*/  FADD.FTZ R199, R199, R198 ;  /* 0x000000c6c7c77221 */ /* 0x000fc80000010000 */
[----:B------:R-:W-:Y:S01]  /*3fd0*/  FADD.FTZ R12, R208, R199 ;  /* 0x000000c7d00c7221 */ /* 0x000fe20000010000 */
[----:B------:R-:W-:Y:S03]  /*3fe0*/  HGMMA.64x256x16.F32 R24, R152, gdesc[UR8].tnspB, R24, gsb0 ;  /* 0x43e0000898187df0 */ /* 0x000fe60008000818 */
[----:B------:R-:W-:Y:S02]  /*3ff0*/  WARPGROUP.DEPBAR.LE gsb0, 0x0 ;  /* 0x00008000000079c5 */ /* 0x000fe40000010000 */
[----:B------:R0:W-:Y:S02]  /*4000*/  @!P1 SYNCS.ARRIVE.TRANS64.RED.A1T0 RZ, [R0+URZ], RZ ;  /* 0x000000ff00ff99a7 */ /* 0x0001e4000810043f */
[----:B0-----:R-:W-:-:S04]  /*4010*/  FADD.FTZ R0, R174, R165 ;  /* 0x000000a5ae007221 */ /* 0x001fc80000010000 */
[----:B------:R-:W-:Y:S01]  /*4020*/  FADD.FTZ R0, R175, R0 ;  /* 0x00000000af007221 */ /* 0x000fe20000010000 */
[----:B------:R-:W-:Y:S06]  /*4030*/  @!P2 BRA `(.L_x_4146) ;  /* 0x000000280080a947 */ /* 0x000fec0003800000 */
[----:B------:R-:W-:Y:S02]  /*4040*/  IMAD.MOV.U32 R209, RZ, RZ, R21 ;  /* 0x000000ffffd17224 */ /* 0x000fe400078e0015 */
[----:B------:R-:W-:-:S07]  /*4050*/  IMAD.MOV.U32 R208, RZ, RZ, R20 ;  /* 0x000000ffffd07224 */ /* 0x000fce00078e0014 */
.L_x_4155:
[----:B------:R-:W-:-:S04]  /*4060*/  UIADD3 UR36, UR36, 0x1, URZ ;  /* 0x0000000124247890 */ /* 0x000fc8000fffe03f */
[----:B------:R-:W-:-:S04]  /*4070*/  UISETP.NE.AND UP0, UPT, UR36, 0x2, UPT ;  /* 0x000000022400788c */ /* 0x000fc8000bf05270 */
[----:B------:R-:W-:Y:S02]  /*4080*/  USEL UR5, URZ, 0x1, UP0 ;  /* 0x000000013f057887 */ /* 0x000fe40008000000 */
[----:B------:R-:W-:Y:S02]  /*4090*/  USEL UR36, UR36, URZ, UP0 ;  /* 0x0000003f24247287 */ /* 0x000fe40008000000 */
[----:B------:R-:W-:Y:S01]  /*40a0*/  ULOP3.LUT UR37, UR37, UR5, URZ, 0x3c, !UPT ;  /* 0x0000000525257292 */ /* 0x000fe2000f8e3c3f */
[----:B0-----:R-:W-:Y:S11]  /*40b0*/  @!P0 BRA `(.L_x_4147) ;  /* 0x0000000000048947 */ /* 0x001ff60003800000 */
[----:B------:R-:W-:Y:S01]  /*40c0*/  BPT.TRAP 0x1 ;  /* 0x000000040000795c */ /* 0x000fe20000300000 */
.L_x_4147:
        /* <DEDUP_REMOVED lines=9> */
.L_x_4148:
[----:B-1----:R-:W-:Y:S05]  /*4160*/  @P2 BRA `(.L_x_4149) ;  /* 0x0000000000082947 */ /* 0x002fea0003800000 */
[----:B------:R-:W1:Y:S02]  /*4170*/  SYNCS.PHASECHK.TRANS64.TRYWAIT P2, [UR5+0x32430], R13 ;  /* 0x0324300dff0075a7 */ /* 0x000e640008040145 */
[----:B-1----:R-:W-:Y:S05]  /*4180*/  @!P2 BRA `(.L_x_4150) ;  /* 0x000000d00088a947 */ /* 0x002fea0003800000 */
.L_x_4149:
[----:B------:R-:W-:Y:S01]  /*4190*/  R2UR UR52, R22 ;  /* 0x00000000163472ca */ /* 0x000fe200000e0000 */
[----:B------:R-:W-:Y:S01]  /*41a0*/  UIMAD UR6, UR36, 0x300, UR39 ;  /* 0x00000300240678a4 */ /* 0x000fe2000f8e0227 */
[----:B------:R-:W-:Y:S01]  /*41b0*/  R2UR UR53, R23 ;  /* 0x00000000173572ca */ /* 0x000fe200000e0000 */
[----:B------:R-:W-:Y:S01]  /*41c0*/  WARPGROUP.ARRIVE ;  /* 0x00000000000079c5 */ /* 0x000fe20000000000 */
        /* <DEDUP_REMOVED lines=27> */
.L_x_4151:
[----:B------:R2:W3:Y:S01]  /*4380*/  SYNCS.PHASECHK.TRANS64.TRYWAIT P2, [UR5+0x32450], R13 ;  /* 0x0324500dff0075a7 */ /* 0x0004e20008040145 */
[----:B------:R-:W-:Y:S05]  /*4390*/  @!P0 BRA `(.L_x_4152) ;  /* 0x0000000000048947 */ /* 0x000fea0003800000 */
[----:B------:R-:W-:Y:S01]  /*43a0*/  BPT.TRAP 0x1 ;  /* 0x000000040000795c */ /* 0x000fe20000300000 */
.L_x_4152:
[----:B---3--:R-:W-:Y:S05]  /*43b0*/  @P2 BRA `(.L_x_4153) ;  /* 0x0000000000082947 */ /* 0x008fea0003800000 */
[----:B------:R-:W3:Y:S02]  /*43c0*/  SYNCS.PHASECHK.TRANS64.TRYWAIT P2, [UR5+0x32450], R13 ;  /* 0x0324500dff0075a7 */ /* 0x000ee40008040145 */
[----:B---3--:R-:W-:Y:S05]  /*43d0*/  @!P2 BRA `(.L_x_4154) ;  /* 0x000000d0000ca947 */ /* 0x008fea0003800000 */
.L_x_4153:
[----:B------:R-:W-:Y:S01]  /*43e0*/  R2UR UR52, R10 ;  /* 0x000000000a3472ca */ /* 0x000fe200000e0000 */
[----:B------:R-:W-:Y:S01]  /*43f0*/  UIMAD UR6, UR36, 0xc00, UR38 ;  /* 0x00000c00240678a4 */ /* 0x000fe2000f8e0226 */
[----:B------:R-:W-:Y:S01]  /*4400*/  R2UR UR53, R11 ;  /* 0x000000000b3572ca */ /* 0x000fe200000e0000 */
[----:B------:R-:W-:Y:S01]  /*4410*/  WARPGROUP.ARRIVE ;  /* 0x00000000000079c5 */ /* 0x000fe20000000000 */
[----:B------:R-:W-:Y:S01]  /*4420*/  UMOV UR55, 0x40000040 ;  /* 0x4000004000377882 */ /* 0x000fe20000000000 */
[----:B------:R-:W-:Y:S01]  /*4430*/  UIADD3 UR10, UR6, 0x302, URZ ;  /* 0x00000302060a7890 */ /* 0x000fe2000fffe03f */
[----:B------:R-:W-:Y:S01]  /*4440*/  R2UR UR58, R201 ;  /* 0x00000000c93a72ca */ /* 0x000fe200000e0000 */
[----:B------:R-:W-:Y:S01]  /*4450*/  UMOV UR11, 0x40000040 ;  /* 0x40000040000b7882 */ /* 0x000fe20000000000 */
[----:B------:R-:W-:Y:S01]  /*4460*/  UMOV UR54, UR6 ;  /* 0x0000000600367c82 */ /* 0x000fe20008000000 */
[----:B------:R-:W-:Y:S01]  /*4470*/  UIADD3 UR14, UR6, 0x304, URZ ;  /* 0x00000304060e7890 */ /* 0x000fe2000fffe03f */
[----:B012---:R-:W-:Y:S01]  /*4480*/  IMAD.MOV.U32 R13, RZ, RZ, -0x2 ;  /* 0xfffffffeff0d7424 */ /* 0x007fe200078e00ff */
[----:B------:R-:W-:Y:S01]  /*4490*/  UMOV UR15, 0x40000040 ;  /* 0x40000040000f7882 */ /* 0x000fe20000000000 */
[----:B------:R-:W-:Y:S01]  /*44a0*/  UIADD3 UR18, UR6, 0x306, URZ ;  /* 0x0000030606127890 */ /* 0x000fe2000fffe03f */
[----:B------:R-:W0:Y:S01]  /*44b0*/  S2R R217, SR_TID.X ;  /* 0x0000000000d97919 */ /* 0x000e220000002100 */
        /* <DEDUP_REMOVED lines=20> */
[----:B0-----:R-:W-:-:S05]  /*4600*/  SHF.R.U32.HI R217, RZ, 0x7, R217 ;  /* 0x00000007ffd97819 */ /* 0x001fca00000116d9 */
        /* <DEDUP_REMOVED lines=26> */
[----:B------:R-:W-:Y:S01]  /*47b0*/  UMOV UR55, 0x40000040 ;  /* 0x4000004000377882 */ /* 0x000fe20000000000 */
[----:B------:R-:W-:Y:S01]  /*47c0*/  UMOV UR52, UR56 ;  /* 0x0000003800347c82 */ /* 0x000fe20008000000 */
[----:B------:R-:W-:Y:S01]  /*47d0*/  UMOV UR53, UR57 ;  /* 0x0000003900357c82 */ /* 0x000fe20008000000 */
[----:B------:R-:W-:-:S04]  /*47e0*/  USHF.L.U32 UR6, UR60, 0x7, URZ ;  /* 0x000000073c067899 */ /* 0x000fc8000800063f */
[----:B------:R-:W-:-:S04]  /*47f0*/  UIMAD UR6, UR4, -0x60, UR6 ;  /* 0xffffffa0040678a4 */ /* 0x000fc8000f8e0206 */
[----:B------:R-:W-:-:S04]  /*4800*/  UIADD3 UR6, UR6, 0x1, UR58 ;  /* 0x0000000106067890 */ /* 0x000fc8000fffe03a */
[----:B------:R-:W-:-:S06]  /*4810*/  UIADD3 UR6, UR6, -UR61, URZ ;  /* 0x8000003d06067290 */ /* 0x000fcc000fffe03f */
[----:B------:R-:W-:-:S04]  /*4820*/  IMAD R20, R204, R13, UR6 ;  /* 0x00000006cc147e24 */ /* 0x000fc8000f8e020d */
        /* <DEDUP_REMOVED lines=51> */
[----:B------:R-:W-:-:S02]  /*4b60*/  ISETP.GT.AND P4, PT, R20, 0x21, PT ;  /* 0x000000211400780c */ /* 0x000fc40003f84270 */
[----:B------:R-:W-:Y:S02]  /*4b70*/  FSEL R161, R161, -INF , P6 ;  /* 0xff800000a1a17808 */ /* 0x000fe40003000000 */
[----:B------:R-:W-:Y:S02]  /*4b80*/  FSEL R164, R164, -INF , P5 ;  /* 0xff800000a4a47808 */ /* 0x000fe40002800000 */
[----:B------:R-:W-:Y:S02]  /*4b90*/  FSEL R165, R165, -INF , P2 ;  /* 0xff800000a5a57808 */ /* 0x000fe40001000000 */
[----:B------:R-:W-:Y:S02]  /*4ba0*/  FSEL R168, R168, -INF , P3 ;  /* 0xff800000a8a87808 */ /* 0x000fe40001800000 */
[C---:B------:R-:W-:Y:S02]  /*4bb0*/  ISETP.GT.AND P6, PT, R20.reuse, 0x28, PT ;  /* 0x000000281400780c */ /* 0x040fe40003fc4270 */
[----:B------:R-:W-:-:S02]  /*4bc0*/  ISETP.GT.AND P5, PT, R20, 0x29, PT ;  /* 0x000000291400780c */ /* 0x000fc40003fa4270 */
[C---:B------:R-:W-:Y:S02]  /*4bd0*/  ISETP.GT.AND P2, PT, R20.reuse, 0x30, PT ;  /* 0x000000301400780c */ /* 0x040fe40003f44270 */
[C---:B------:R-:W-:Y:S02]  /*4be0*/  ISETP.GT.AND P3, PT, R20.reuse, 0x31, PT ;  /* 0x000000311400780c */ /* 0x040fe40003f64270 */
[----:B------:R-:W-:Y:S02]  /*4bf0*/  FSEL R169, R169, -INF , P4 ;  /* 0xff800000a9a97808 */ /* 0x000fe40002000000 */
[----:B------:R-:W-:Y:S02]  /*4c00*/  ISETP.GT.AND P4, PT, R20, 0x38, PT ;  /* 0x000000381400780c */ /* 0x000fe40003f84270 */
[----:B------:R-:W-:Y:S02]  /*4c10*/  FMNMX.FTZ R210, R152, R208, !PT ;  /* 0x000000d098d27209 */ /* 0x000fe40007810000 */
[----:B------:R-:W-:-:S02]  /*4c20*/  FSEL R172, R172, -INF , P6 ;  /* 0xff800000acac7808 */ /* 0x000fc40003000000 */
[----:B------:R-:W-:Y:S02]  /*4c30*/  FSEL R173, R173, -INF , P5 ;  /* 0xff800000adad7808 */ /* 0x000fe40002800000 */
[----:B------:R-:W-:Y:S02]  /*4c40*/  FSEL R176, R176, -INF , P2 ;  /* 0xff800000b0b07808 */ /* 0x000fe40001000000 */
[----:B------:R-:W-:Y:S02]  /*4c50*/  FSEL R177, R177, -INF , P3 ;  /* 0xff800000b1b17808 */ /* 0x000fe40001800000 */
[C---:B------:R-:W-:Y:S02]  /*4c60*/  ISETP.GT.AND P6, PT, R20.reuse, 0x39, PT ;  /* 0x000000391400780c */ /* 0x040fe40003fc4270 */
[C---:B------:R-:W-:Y:S02]  /*4c70*/  ISETP.GT.AND P5, PT, R20.reuse, 0x40, PT ;  /* 0x000000401400780c */ /* 0x040fe40003fa4270 */
[----:B------:R-:W-:-:S02]  /*4c80*/  ISETP.GT.AND P2, PT, R20, 0x41, PT ;  /* 0x000000411400780c */ /* 0x000fc40003f44270 */
[----:B------:R-:W-:Y:S02]  /*4c90*/  ISETP.GT.AND P3, PT, R20, 0x48, PT ;  /* 0x000000481400780c */ /* 0x000fe40003f64270 */
[----:B------:R-:W-:Y:S02]  /*4ca0*/  FSEL R180, R180, -INF , P4 ;  /* 0xff800000b4b47808 */ /* 0x000fe40002000000 */
[----:B------:R-:W-:Y:S02]  /*4cb0*/  ISETP.GT.AND P4, PT, R20, 0x49, PT ;  /* 0x000000491400780c */ /* 0x000fe40003f84270 */
[----:B------:R-:W-:Y:S02]  /*4cc0*/  FMNMX.FTZ R21, R153, R210, !PT ;  /* 0x000000d299157209 */ /* 0x000fe40007810000 */
[----:B------:R-:W-:Y:S02]  /*4cd0*/  FSEL R181, R181, -INF , P6 ;  /* 0xff800000b5b57808 */ /* 0x000fe40003000000 */
[----:B------:R-:W-:-:S02]  /*4ce0*/  FSEL R184, R184, -INF , P5 ;  /* 0xff800000b8b87808 */ /* 0x000fc40002800000 */
[----:B------:R-:W-:Y:S02]  /*4cf0*/  FSEL R185, R185, -INF , P2 ;  /* 0xff800000b9b97808 */ /* 0x000fe40001000000 */
[----:B------:R-:W-:Y:S02]  /*4d00*/  FSEL R188, R188, -INF , P3 ;  /* 0xff800000bcbc7808 */ /* 0x000fe40001800000 */
[C---:B------:R-:W-:Y:S02]  /*4d10*/  ISETP.GT.AND P6, PT, R20.reuse, 0x50, PT ;  /* 0x000000501400780c */ /* 0x040fe40003fc4270 */
[C---:B------:R-:W-:Y:S02]  /*4d20*/  ISETP.GT.AND P5, PT, R20.reuse, 0x51, PT ;  /* 0x000000511400780c */ /* 0x040fe40003fa4270 */
[C---:B------:R-:W-:Y:S02]  /*4d30*/  ISETP.GT.AND P2, PT, R20.reuse, 0x58, PT ;  /* 0x000000581400780c */ /* 0x040fe40003f44270 */
[----:B------:R-:W-:-:S02]  /*4d40*/  ISETP.GT.AND P3, PT, R20, 0x59, PT ;  /* 0x000000591400780c */ /* 0x000fc40003f64270 */
[----:B------:R-:W-:Y:S02]  /*4d50*/  FSEL R189, R189, -INF , P4 ;  /* 0xff800000bdbd7808 */ /* 0x000fe40002000000 */
[----:B------:R-:W-:Y:S02]  /*4d60*/  FMNMX.FTZ R20, R156, R21, !PT ;  /* 0x000000159c147209 */ /* 0x000fe40007810000 */
[----:B------:R-:W-:Y:S02]  /*4d70*/  ISETP.GT.AND P4, PT, R13, RZ, PT ;  /* 0x000000ff0d00720c */ /* 0x000fe40003f84270 */
[----:B------:R-:W-:Y:S02]  /*4d80*/  FSEL R192, R192, -INF , P6 ;  /* 0xff800000c0c07808 */ /* 0x000fe40003000000 */
[----:B------:R-:W-:Y:S02]  /*4d90*/  FMNMX.FTZ R21, R157, R20, !PT ;  /* 0x000000149d157209 */ /* 0x000fe40007810000 */
[----:B------:R-:W-:-:S02]  /*4da0*/  ISETP.GT.AND P6, PT, R13, 0x1, PT ;  /* 0x000000010d00780c */ /* 0x000fc40003fc4270 */
[----:B------:R-:W-:Y:S02]  /*4db0*/  FSEL R154, R154, -INF , P4 ;  /* 0xff8000009a9a7808 */ /* 0x000fe40002000000 */
        /* <DEDUP_REMOVED lines=91> */
[----:B------:R-:W0:Y:S01]  /*5370*/  LDC R13, c[0x0][0xa80] ;  /* 0x0002a000ff0d7b82 */ /* 0x000e220000000800 */
[----:B------:R-:W-:-:S03]  /*5380*/  FMNMX.FTZ R21, R199, R20, !PT ;  /* 0x00000014c7157209 */ /* 0x000fc60007810000 */
[----:B------:R-:W1:Y:S04]  /*5390*/  SHFL.BFLY PT, R159, R158, 0x2, 0x1f ;  /* 0x0c401f009e9f7f89 */ /* 0x000e6800000e0000 */
[----:B------:R-:W2:Y:S01]  /*53a0*/  SHFL.BFLY PT, R214, R21, 0x2, 0x1f ;  /* 0x0c401f0015d67f89 */ /* 0x000ea200000e0000 */
[----:B-1----:R-:W-:Y:S02]  /*53b0*/  FMNMX.FTZ R159, R158, R159, !PT ;  /* 0x0000009f9e9f7209 */ /* 0x002fe40007810000 */
[----:B--2---:R-:W-:-:S03]  /*53c0*/  FMNMX.FTZ R167, R21, R214, !PT ;  /* 0x000000d615a77209 */ /* 0x004fc60007810000 */
[----:B------:R-:W1:Y:S04]  /*53d0*/  SHFL.BFLY PT, R20, R159, 0x1, 0x1f ;  /* 0x0c201f009f147f89 */ /* 0x000e6800000e0000 */
[----:B------:R-:W2:Y:S01]  /*53e0*/  SHFL.BFLY PT, R216, R167, 0x1, 0x1f ;  /* 0x0c201f00a7d87f89 */ /* 0x000ea200000e0000 */
[----:B-1----:R-:W-:Y:S02]  /*53f0*/  FMNMX.FTZ R20, R159, R20, !PT ;  /* 0x000000149f147209 */ /* 0x002fe40007810000 */
[----:B--2---:R-:W-:-:S03]  /*5400*/  FMNMX.FTZ R21, R167, R216, !PT ;  /* 0x000000d8a7157209 */ /* 0x004fc60007810000 */
[CC--:B0-----:R-:W-:Y:S01]  /*5410*/  FMUL.FTZ R214, R20.reuse, R13.reuse ;  /* 0x0000000d14d67220 */ /* 0x0c1fe20000410000 */
        /* <DEDUP_REMOVED lines=16> */
[----:B------:R-:W-:Y:S01]  /*5520*/  IADD3 R156, -R217, 0xb, RZ ;  /* 0x0000000bd99c7810 */ /* 0x000fe20007ffe1ff */
[-C--:B------:R-:W-:Y:S01]  /*5530*/  FMUL.FTZ R209, R152, R13.reuse ;  /* 0x0000000d98d17220 */ /* 0x080fe20000410000 */
[----:B------:R-:W-:Y:S02]  /*5540*/  @!P1 VIADD R152, R212, 0x32440 ;  /* 0x00032440d4989836 */ /* 0x000fe40000000000 */
[-C--:B------:R-:W-:Y:S01]  /*5550*/  FMUL.FTZ R217, R154, R13.reuse ;  /* 0x0000000d9ad97220 */ /* 0x080fe20000410000 */
[-C--:B------:R-:W-:Y:S01]  /*5560*/  FFMA.FTZ R157, R157, R13.reuse, -R214 ;  /* 0x0000000d9d9d7223 */ /* 0x080fe200000108d6 */
[-C--:B------:R-:W-:Y:S01]  /*5570*/  FFMA.FTZ R211, R211, R13.reuse, -R216 ;  /* 0x0000000dd3d37223 */ /* 0x080fe200000108d8 */
[----:B------:R-:W-:Y:S01]  /*5580*/  MUFU.EX2 R158, R158 ;  /* 0x0000009e009e7308 */ /* 0x000fe20000000800 */
[----:B------:R-:W-:Y:S01]  /*5590*/  @!P1 PRMT R152, RZ, 0x654, R152 ;  /* 0x00000654ff989816 */ /* 0x000fe20000000098 */
[----:B------:R0:W-:Y:S06]  /*55a0*/  BAR.ARV R156, 0x100 ;  /* 0x0004009c0000751d */ /* 0x0001ec0000002000 */
[----:B------:R1:W-:Y:S01]  /*55b0*/  @!P1 SYNCS.ARRIVE.TRANS64.RED.A1T0 RZ, [R152+URZ], RZ ;  /* 0x000000ff98ff99a7 */ /* 0x0003e2000810043f */
[----:B------:R-:W2:Y:S01]  /*55c0*/  MUFU.EX2 R209, R209 ;  /* 0x000000d100d17308 */ /* 0x000ea20000000800 */
[----:B------:R-:W-:Y:S01]  /*55d0*/  UIMAD UR5, UR36, 0xc00, UR7 ;  /* 0x00000c00240578a4 */ /* 0x000fe2000f8e0207 */
[-CC-:B------:R-:W-:Y:S01]  /*55e0*/  FFMA.FTZ R160, R160, R13.reuse, -R214.reuse ;  /* 0x0000000da0a07223 */ /* 0x180fe200000108d6 */
[-CC-:B------:R-:W-:Y:S01]  /*55f0*/  FFMA.FTZ R161, R161, R13.reuse, -R214.reuse ;  /* 0x0000000da1a17223 */ /* 0x180fe200000108d6 */
[-CC-:B------:R-:W-:Y:S01]  /*5600*/  FFMA.FTZ R164, R164, R13.reuse, -R214.reuse ;  /* 0x0000000da4a47223 */ /* 0x180fe200000108d6 */
[-C--:B------:R-:W-:Y:S01]  /*5610*/  FFMA.FTZ R165, R165, R13.reuse, -R214 ;  /* 0x0000000da5a57223 */ /* 0x080fe200000108d6 */
[-CC-:B------:R-:W-:Y:S01]  /*5620*/  FFMA.FTZ R162, R162, R13.reuse, -R216.reuse ;  /* 0x0000000da2a27223 */ /* 0x180fe200000108d8 */
[-CC-:B------:R-:W-:Y:S01]  /*5630*/  FFMA.FTZ R163, R163, R13.reuse, -R216.reuse ;  /* 0x0000000da3a37223 */ /* 0x180fe200000108d8 */
[----:B------:R-:W3:Y:S01]  /*5640*/  MUFU.EX2 R217, R217 ;  /* 0x000000d900d97308 */ /* 0x000ee20000000800 */
[----:B------:R-:W-:Y:S01]  /*5650*/  UMOV UR10, UR5 ;  /* 0x00000005000a7c82 */ /* 0x000fe20008000000 */
[-CC-:B------:R-:W-:Y:S01]  /*5660*/  FFMA.FTZ R166, R166, R13.reuse, -R216.reuse ;  /* 0x0000000da6a67223 */ /* 0x180fe200000108d8 */
[-C--:B------:R-:W-:Y:S01]  /*5670*/  FFMA.FTZ R210, R210, R13.reuse, -R216 ;  /* 0x0000000dd2d27223 */ /* 0x080fe200000108d8 */
[-CC-:B------:R-:W-:Y:S01]  /*5680*/  FFMA.FTZ R168, R168, R13.reuse, -R214.reuse ;  /* 0x0000000da8a87223 */ /* 0x180fe200000108d6 */
[-CC-:B------:R-:W-:Y:S01]  /*5690*/  FFMA.FTZ R169, R169, R13.reuse, -R214.reuse ;  /* 0x0000000da9a97223 */ /* 0x180fe200000108d6 */
[-CC-:B------:R-:W-:Y:S01]  /*56a0*/  FFMA.FTZ R172, R172, R13.reuse, -R214.reuse ;  /* 0x0000000dacac7223 */ /* 0x180fe200000108d6 */
[----:B------:R-:W-:Y:S01]  /*56b0*/  FFMA.FTZ R173, R173, R13, -R214 ;  /* 0x0000000dadad7223 */ /* 0x000fe200000108d6 */
[----:B------:R-:W1:Y:S01]  /*56c0*/  MUFU.EX2 R159, R159 ;  /* 0x0000009f009f7308 */ /* 0x000e620000000800 */
[-C--:B--2---:R-:W-:Y:S01]  /*56d0*/  FMUL.FTZ R24, R24, R209.reuse ;  /* 0x000000d118187220 */ /* 0x084fe20000410000 */
        /* <DEDUP_REMOVED lines=134> */
[----:B------:R-:W-:Y:S01]  /*5f40*/  MUFU.EX2 R160, R160 ;  /* 0x000000a000a07308 */ /* 0x000fe20000000800 */
[----:B--2---:R-:W-:Y:S01]  /*5f50*/  F2FP.F16.F32.PACK_AB R154, R157, R167 ;  /* 0x000000a79d9a723e */ /* 0x004fe200000000ff */
[--C-:B------:R-:W-:Y:S01]  /*5f60*/  FFMA.FTZ R170, R170, R13, -R216.reuse ;  /* 0x0000000daaaa7223 */ /* 0x100fe200000108d8 */
[----:B----4-:R-:W-:Y:S01]  /*5f70*/  F2FP.F16.F32.PACK_AB R153, R215, R213 ;  /* 0x000000d5d799723e */ /* 0x010fe200000000ff */
[--C-:B------:R-:W-:Y:S01]  /*5f80*/  FFMA.FTZ R171, R171, R13, -R216.reuse ;  /* 0x0000000dabab7223 */ /* 0x100fe200000108d8 */
[----:B-----5:R-:W-:Y:S01]  /*5f90*/  F2FP.F16.F32.PACK_AB R155, R208, R211 ;  /* 0x000000d3d09b723e */ /* 0x020fe200000000ff */
[----:B------:R0:W-:Y:S01]  /*5fa0*/  BAR.SYNC.DEFER_BLOCKING R227, 0x100 ;  /* 0x000400e30000751d */ /* 0x0001e20000010000 */
[-CC-:B------:R-:W-:Y:S01]  /*5fb0*/  FFMA.FTZ R174, R174, R13.reuse, -R216.reuse ;  /* 0x0000000daeae7223 */ /* 0x180fe200000108d8 */
[-C--:B------:R-:W-:Y:S01]  /*5fc0*/  FFMA.FTZ R175, R175, R13.reuse, -R216 ;  /* 0x0000000dafaf7223 */ /* 0x080fe200000108d8 */
[-CC-:B------:R-:W-:Y:S01]  /*5fd0*/  FFMA.FTZ R176, R176, R13.reuse, -R214.reuse ;  /* 0x0000000db0b07223 */ /* 0x180fe200000108d6 */
[-CC-:B------:R-:W-:Y:S01]  /*5fe0*/  FFMA.FTZ R177, R177, R13.reuse, -R214.reuse ;  /* 0x0000000db1b17223 */ /* 0x180fe200000108d6 */
[-CC-:B------:R-:W-:Y:S01]  /*5ff0*/  FFMA.FTZ R180, R180, R13.reuse, -R214.reuse ;  /* 0x0000000db4b47223 */ /* 0x180fe200000108d6 */
[----:B------:R-:W1:Y:S01]  /*6000*/  MUFU.EX2 R161, R161 ;  /* 0x000000a100a17308 */ /* 0x000e620000000800 */
        /* <DEDUP_REMOVED lines=30> */
[----:B------:R-:W-:Y:S01]  /*61f0*/  ISETP.LT.AND P2, PT, R207, UR4, PT ;  /* 0x00000004cf007c0c */ /* 0x000fe2000bf41270 */
[----:B------:R-:W-:Y:S01]  /*6200*/  @!P1 VIADD R212, R212, 0x32460 ;  /* 0x00032460d4d49836 */ /* 0x000fe20000000000 */
[----:B------:R-:W2:Y:S01]  /*6210*/  MUFU.EX2 R163, R163 ;  /* 0x000000a300a37308 */ /* 0x000ea20000000800 */
[----:B------:R-:W-:Y:S01]  /*6220*/  FADD.FTZ R0, R159, R0 ;  /* 0x000000009f007221 */ /* 0x000fe20000010000 */
[----:B------:R-:W-:Y:S01]  /*6230*/  FADD.FTZ R12, R215, R12 ;  /* 0x0000000cd70c7221 */ /* 0x000fe20000010000 */
[----:B------:R-:W-:Y:S01]  /*6240*/  UIADD3 UR4, UR4, -0x1, URZ ;  /* 0xffffffff04047890 */ /* 0x000fe2000fffe03f */
        /* <DEDUP_REMOVED lines=16> */
[----:B------:R-:W0:Y:S08]  /*6350*/  MUFU.EX2 R175, R175 ;  /* 0x000000af00af7308 */ /* 0x000e300000000800 */
[----:B------:R-:W-:Y:S08]  /*6360*/  MUFU.EX2 R176, R176 ;  /* 0x000000b000b07308 */ /* 0x000ff00000000800 */
[----:B------:R-:W0:Y:S08]  /*6370*/  MUFU.EX2 R177, R177 ;  /* 0x000000b100b17308 */ /* 0x000e300000000800 */
[----:B------:R-:W-:Y:S08]  /*6380*/  MUFU.EX2 R180, R180 ;  /* 0x000000b400b47308 */ /* 0x000ff00000000800 */
[----:B------:R-:W-:Y:S08]  /*6390*/  MUFU.EX2 R181, R181 ;  /* 0x000000b500b57308 */ /* 0x000ff00000000800 */
[----:B------:R-:W-:Y:S08]  /*63a0*/  MUFU.EX2 R178, R178 ;  /* 0x000000b200b27308 */ /* 0x000ff00000000800 */
[----:B------:R-:W0:Y:S08]  /*63b0*/  MUFU.EX2 R179, R179 ;  /* 0x000000b300b37308 */ /* 0x000e300000000800 */
        /* <DEDUP_REMOVED lines=15> */
[----:B------:R-:W0:Y:S01]  /*64b0*/  MUFU.EX2 R195, R195 ;  /* 0x000000c300c37308 */ /* 0x000e220000000800 */
[----:B------:R-:W-:-:S02]  /*64c0*/  WARPGROUP.DEPBAR.LE gsb0, 0x0 ;  /* 0x00008000000079c5 */ /* 0x000fc40000010000 */
[----:B-1----:R-:W-:-:S05]  /*64d0*/  F2FP.F16.F32.PACK_AB R152, R161, R160 ;  /* 0x000000a0a198723e */ /* 0x002fca00000000ff */
[----:B------:R-:W-:Y:S01]  /*64e0*/  MUFU.EX2 R198, R198 ;  /* 0x000000c600c67308 */ /* 0x000fe20000000800 */
[----:B--2---:R-:W-:Y:S01]  /*64f0*/  F2FP.F16.F32.PACK_AB R153, R163, R162 ;  /* 0x000000a2a399723e */ /* 0x004fe200000000ff */
[----:B------:R-:W-:Y:S01]  /*6500*/  FADD.FTZ R160, R160, R157 ;  /* 0x0000009da0a07221 */ /* 0x000fe20000010000 */
[----:B------:R-:W-:Y:S01]  /*6510*/  F2FP.F16.F32.PACK_AB R154, R165, R164 ;  /* 0x000000a4a59a723e */ /* 0x000fe200000000ff */
[----:B------:R-:W-:Y:S01]  /*6520*/  FADD.FTZ R162, R162, R211 ;  /* 0x000000d3a2a27221 */ /* 0x000fe20000010000 */
[----:B---3--:R-:W-:Y:S01]  /*6530*/  F2FP.F16.F32.PACK_AB R155, R210, R166 ;  /* 0x000000a6d29b723e */ /* 0x008fe200000000ff */
[----:B------:R-:W-:Y:S02]  /*6540*/  FADD.FTZ R161, R161, R160 ;  /* 0x000000a0a1a17221 */ /* 0x000fe40000010000 */
[----:B------:R-:W1:Y:S01]  /*6550*/  MUFU.EX2 R199, R199 ;  /* 0x000000c700c77308 */ /* 0x000e620000000800 */
        /* <DEDUP_REMOVED lines=10> */
[----:B----4-:R-:W-:Y:S01]  /*6600*/  F2FP.F16.F32.PACK_AB R152, R169, R168 ;  /* 0x000000a8a998723e */ /* 0x010fe200000000ff */
[----:B------:R-:W-:Y:S01]  /*6610*/  FADD.FTZ R168, R168, R165 ;  /* 0x000000a5a8a87221 */ /* 0x000fe20000010000 */
[----:B-----5:R-:W-:Y:S01]  /*6620*/  F2FP.F16.F32.PACK_AB R153, R171, R170 ;  /* 0x000000aaab99723e */ /* 0x020fe200000000ff */
        /* <DEDUP_REMOVED lines=65> */
.L_x_4146:
[----:B------:R-:W-:-:S13]  /*6a40*/  ISETP.LE.AND P2, PT, RZ, UR4, PT ;  /* 0x00000004ff007c0c */ /* 0x000fda000bf43270 */
[----:B------:R-:W-:Y:S05]  /*6a50*/  @!P2 BRA `(.L_x_4156) ;  /* 0x0000002000c8a947 */ /* 0x000fea0003800000 */
[----:B------:R-:W-:Y:S02]  /*6a60*/  IMAD.MOV.U32 R210, RZ, RZ, R21 ;  /* 0x000000ffffd27224 */ /* 0x000fe400078e0015 */
[----:B------:R-:W-:-:S07]  /*6a70*/  IMAD.MOV.U32 R201, RZ, RZ, R20 ;  /* 0x000000ffffc97224 */ /* 0x000fce00078e0014 */
.L_x_4165:
[----:B------:R-:W-:-:S04]  /*6a80*/  UIADD3 UR36, UR36, 0x1, URZ ;  /* 0x0000000124247890 */ /* 0x000fc8000fffe03f */
[----:B------:R-:W-:-:S04]  /*6a90*/  UISETP.NE.AND UP0, UPT, UR36, 0x2, UPT ;  /* 0x000000022400788c */ /* 0x000fc8000bf05270 */
[----:B------:R-:W-:Y:S02]  /*6aa0*/  USEL UR5, URZ, 0x1, UP0 ;  /* 0x000000013f057887 */ /* 0x000fe40008000000 */
[----:B------:R-:W-:Y:S02]  /*6ab0*/  USEL UR36, UR36, URZ, UP0 ;  /* 0x0000003f24247287 */ /* 0x000fe40008000000 */
[----:B------:R-:W-:Y:S01]  /*6ac0*/  ULOP3.LUT UR37, UR37, UR5, URZ, 0x3c, !UPT ;  /* 0x0000000525257292 */ /* 0x000fe2000f8e3c3f */
[----:B-1----:R-:W-:Y:S11]  /*6ad0*/  @!P0 BRA `(.L_x_4157) ;  /* 0x0000000000048947 */ /* 0x002ff60003800000 */
[----:B------:R-:W-:Y:S01]  /*6ae0*/  BPT.TRAP 0x1 ;  /* 0x000000040000795c */ /* 0x000fe20000300000 */
.L_x_4157:
[----:B------:R-:W1:Y:S01]  /*6af0*/  S2UR UR6, SR_CgaCtaId ;  /* 0x00000000000679c3 */ /* 0x000e620000008800 */
[----:B------:R-:W-:Y:S01]  /*6b00*/  UMOV UR5, 0x400 ;  /* 0x0000040000057882 */ /* 0x000fe20000000000 */
[----:B------:R-:W-:-:S05]  /*6b10*/  IMAD.U32 R13, RZ, RZ, UR37 ;  /* 0x00000025ff0d7e24 */ /* 0x000fca000f8e00ff */
[----:B------:R-:W-:Y:S01]  /*6b20*/  SHF.L.U32 R13, R13, 0x1f, RZ ;  /* 0x0000001f0d0d7819 */ /* 0x000fe200000006ff */
[----:B-1----:R-:W-:-:S04]  /*6b30*/  ULEA UR5, UR6, UR5, 0x18 ;  /* 0x0000000506057291 */ /* 0x002fc8000f8ec03f */
[----:B------:R-:W-:-:S09]  /*6b40*/  ULEA UR5, UR36, UR5, 0x3 ;  /* 0x0000000524057291 */ /* 0x000fd2000f8e183f */
[----:B------:R1:W2:Y:S01]  /*6b50*/  SYNCS.PHASECHK.TRANS64.TRYWAIT P2, [UR5+0x32430], R13 ;  /* 0x0324300dff0075a7 */ /* 0x0002a20008040145 */
[----:B------:R-:W-:Y:S05]  /*6b60*/  @!P0 BRA `(.L_x_4158) ;  /* 0x0000000000048947 */ /* 0x000fea0003800000 */
[----:B------:R-:W-:Y:S01]  /*6b70*/  BPT.TRAP 0x1 ;  /* 0x000000040000795c */ /* 0x000fe20000300000 */
.L_x_4158:
[----:B--2---:R-:W-:Y:S05]  /*6b80*/  @P2 BRA `(.L_x_4159) ;  /* 0x0000000000082947 */ /* 0x004fea0003800000 */
[----:B------:R-:W2:Y:S02]  /*6b90*/  SYNCS.PHASECHK.TRANS64.TRYWAIT P2, [UR5+0x32430], R13 ;  /* 0x0324300dff0075a7 */ /* 0x000ea40008040145 */
[----:B--2---:R-:W-:Y:S05]  /*6ba0*/  @!P2 BRA `(.L_x_4160) ;  /* 0x000000a80030a947 */ /* 0x004fea0003800000 */
.L_x_4159:
        /* <DEDUP_REMOVED lines=31> */
.L_x_4161:
[----:B------:R3:W4:Y:S01]  /*6da0*/  SYNCS.PHASECHK.TRANS64.TRYWAIT P2, [UR5+0x32450], R13 ;  /* 0x0324500dff0075a7 */ /* 0x0007220008040145 */
[----:B------:R-:W-:Y:S05]  /*6db0*/  @!P0 BRA `(.L_x_4162) ;  /* 0x0000000000048947 */ /* 0x000fea0003800000 */
[----:B------:R-:W-:Y:S01]  /*6dc0*/  BPT.TRAP 0x1 ;  /* 0x000000040000795c */ /* 0x000fe20000300000 */
.L_x_4162:
[----:B----4-:R-:W-:Y:S05]  /*6dd0*/  @P2 BRA `(.L_x_4163) ;  /* 0x0000000000082947 */ /* 0x010fea0003800000 */
[----:B------:R-:W4:Y:S02]  /*6de0*/  SYNCS.PHASECHK.TRANS64.TRYWAIT P2, [UR5+0x32450], R13 ;  /* 0x0324500dff0075a7 */ /* 0x000f240008040145 */
[----:B----4-:R-:W-:Y:S05]  /*6df0*/  @!P2 BRA `(.L_x_4164) ;  /* 0x000000a400b4a947 */ /* 0x010fea0003800000 */
.L_x_4163:
        /* <DEDUP_REMOVED lines=13> */
[----:B------:R-:W-:Y:S01]  /*6ed0*/  ISETP.LT.AND P2, PT, RZ, UR4, PT ;  /* 0x00000004ff007c0c */ /* 0x000fe2000bf41270 */
        /* <DEDUP_REMOVED lines=19> */
[----:B----4-:R-:W-:Y:S01]  /*7010*/  SHF.R.U32.HI R215, RZ, 0x7, R215 ;  /* 0x00000007ffd77819 */ /* 0x010fe200000116d7 */
[----:B------:R-:W-:Y:S01]  /*7020*/  UMOV UR51, 0x40000040 ;  /* 0x4000004000337882 */ /* 0x000fe20000000000 */
[----:B------:R-:W-:Y:S01]  /*7030*/  UIADD3 UR4, UR4, -0x1, URZ ;  /* 0xffffffff04047890 */ /* 0x000fe2000fffe03f */
        /* <DEDUP_REMOVED lines=28> */
[----:B------:R-:W-:Y:S01]  /*7200*/  UIMAD UR6, UR36, 0xc00, UR7 ;  /* 0x00000c00240678a4 */ /* 0x000fe2000f8e0207 */
        /* <DEDUP_REMOVED lines=36> */
[----:B--2---:R-:W-:-:S04]  /*7450*/  FMNMX.FTZ R20, R152, R201, !PT ;  /* 0x000000c998147209 */ /* 0x004fc80007810000 */
[----:B-1-3--:R-:W-:-:S04]  /*7460*/  FMNMX.FTZ R13, R153, R20, !PT ;  /* 0x00000014990d7209 */ /* 0x00afc80007810000 */
        /* <DEDUP_REMOVED lines=48> */
[----:B0-----:R-:W0:Y:S01]  /*7770*/  SHFL.BFLY PT, R212, R21, 0x2, 0x1f ;  /* 0x0c401f0015d47f89 */ /* 0x001e2200000e0000 */
[----:B-1----:R-:W-:-:S05]  /*7780*/  FMNMX.FTZ R209, R208, R207, !PT ;  /* 0x000000cfd0d17209 */ /* 0x002fca0007810000 */
[----:B------:R-:W1:Y:S01]  /*7790*/  SHFL.BFLY PT, R20, R209, 0x1, 0x1f ;  /* 0x0c201f00d1147f89 */ /* 0x000e6200000e0000 */
[----:B0-----:R-:W-:-:S05]  /*77a0*/  FMNMX.FTZ R211, R21, R212, !PT ;  /* 0x000000d415d37209 */ /* 0x001fca0007810000 */
[----:B------:R-:W0:Y:S01]  /*77b0*/  SHFL.BFLY PT, R214, R211, 0x1, 0x1f ;  /* 0x0c201f00d3d67f89 */ /* 0x000e2200000e0000 */
[----:B-1----:R-:W-:-:S05]  /*77c0*/  FMNMX.FTZ R20, R209, R20, !PT ;  /* 0x00000014d1147209 */ /* 0x002fca0007810000 */
[C---:B--2---:R-:W-:Y:S01]  /*77d0*/  FMUL.FTZ R212, R20.reuse, R13 ;  /* 0x0000000d14d47220 */ /* 0x044fe20000410000 */
[----:B------:R-:W-:-:S03]  /*77e0*/  FADD.FTZ R208, -R20, R201 ;  /* 0x000000c914d07221 */ /* 0x000fc60000010100 */
[-CC-:B------:R-:W-:Y:S01]  /*77f0*/  FFMA.FTZ R207, R152, R13.reuse, -R212.reuse ;  /* 0x0000000d98cf7223 */ /* 0x180fe200000108d4 */
[-C--:B------:R-:W-:Y:S01]  /*7800*/  FMUL.FTZ R201, R208, R13.reuse ;  /* 0x0000000dd0c97220 */ /* 0x080fe20000410000 */
[-CC-:B------:R-:W-:Y:S01]  /*7810*/  FFMA.FTZ R208, R153, R13.reuse, -R212.reuse ;  /* 0x0000000d99d07223 */ /* 0x180fe200000108d4 */
[-CC-:B------:R-:W-:Y:S01]  /*7820*/  FFMA.FTZ R153, R157, R13.reuse, -R212.reuse ;  /* 0x0000000d9d997223 */ /* 0x180fe200000108d4 */
[-CC-:B------:R-:W-:Y:S01]  /*7830*/  FFMA.FTZ R209, R156, R13.reuse, -R212.reuse ;  /* 0x0000000d9cd17223 */ /* 0x180fe200000108d4 */
[----:B------:R-:W-:Y:S01]  /*7840*/  IADD3 R156, -R215, 0xb, RZ ;  /* 0x0000000bd79c7810 */ /* 0x000fe20007ffe1ff */
[----:B------:R-:W-:Y:S01]  /*7850*/  MUFU.EX2 R207, R207 ;  /* 0x000000cf00cf7308 */ /* 0x000fe20000000800 */
[-CC-:B------:R-:W-:Y:S01]  /*7860*/  FFMA.FTZ R160, R160, R13.reuse, -R212.reuse ;  /* 0x0000000da0a07223 */ /* 0x180fe200000108d4 */
[-CC-:B------:R-:W-:Y:S01]  /*7870*/  FFMA.FTZ R161, R161, R13.reuse, -R212.reuse ;  /* 0x0000000da1a17223 */ /* 0x180fe200000108d4 */
[-CC-:B------:R-:W-:Y:S01]  /*7880*/  FFMA.FTZ R164, R164, R13.reuse, -R212.reuse ;  /* 0x0000000da4a47223 */ /* 0x180fe200000108d4 */
[-CC-:B------:R-:W-:Y:S01]  /*7890*/  FFMA.FTZ R165, R165, R13.reuse, -R212.reuse ;  /* 0x0000000da5a57223 */ /* 0x180fe200000108d4 */
[-CC-:B------:R-:W-:Y:S01]  /*78a0*/  FFMA.FTZ R168, R168, R13.reuse, -R212.reuse ;  /* 0x0000000da8a87223 */ /* 0x180fe200000108d4 */
[-CC-:B------:R-:W-:Y:S01]  /*78b0*/  FFMA.FTZ R169, R169, R13.reuse, -R212.reuse ;  /* 0x0000000da9a97223 */ /* 0x180fe200000108d4 */
[----:B0-----:R-:W-:Y:S01]  /*78c0*/  FMNMX.FTZ R21, R211, R214, !PT ;  /* 0x000000d6d3157209 */ /* 0x001fe20007810000 */
[----:B------:R-:W0:Y:S01]  /*78d0*/  MUFU.EX2 R201, R201 ;  /* 0x000000c900c97308 */ /* 0x000e220000000800 */
[-CC-:B------:R-:W-:Y:S01]  /*78e0*/  FFMA.FTZ R172, R172, R13.reuse, -R212.reuse ;  /* 0x0000000dacac7223 */ /* 0x180fe200000108d4 */
[-CC-:B------:R-:W-:Y:S01]  /*78f0*/  FFMA.FTZ R173, R173, R13.reuse, -R212.reuse ;  /* 0x0000000dadad7223 */ /* 0x180fe200000108d4 */
[-C--:B------:R-:W-:Y:S01]  /*7900*/  FFMA.FTZ R176, R176, R13.reuse, -R212 ;  /* 0x0000000db0b07223 */ /* 0x080fe200000108d4 */
        /* <DEDUP_REMOVED lines=11> */
[--C-:B------:R-:W-:Y:S01]  /*79c0*/  FFMA.FTZ R159, R159, R13, -R216.reuse ;  /* 0x0000000d9f9f7223 */ /* 0x100fe200000108d8 */
[----:B------:R2:W-:Y:S06]  /*79d0*/  BAR.ARV R156, 0x100 ;  /* 0x0004009c0000751d */ /* 0x0005ec0000002000 */
[----:B-1----:R-:W-:Y:S01]  /*79e0*/  VIADD R153, R215, 0x8 ;  /* 0x00000008d7997836 */ /* 0x002fe20000000000 */
[----:B------:R1:W-:Y:S01]  /*79f0*/  @!P1 SYNCS.ARRIVE.TRANS64.RED.A1T0 RZ, [R152+URZ], RZ ;  /* 0x000000ff98ff99a7 */ /* 0x0003e2000810043f */
[----:B------:R-:W3:Y:S01]  /*7a00*/  MUFU.EX2 R157, R157 ;  /* 0x0000009d009d7308 */ /* 0x000ee20000000800 */
[-C--:B0-----:R-:W-:Y:S01]  /*7a10*/  FMUL.FTZ R24, R24, R201.reuse ;  /* 0x000000c918187220 */ /* 0x081fe20000410000 */
        /* <DEDUP_REMOVED lines=135> */
[--C-:B------:R-:W-:Y:S01]  /*8290*/  FFMA.FTZ R162, R162, R13, -R216.reuse ;  /* 0x0000000da2a27223 */ /* 0x100fe200000108d8 */
[----:B0-----:R-:W-:Y:S01]  /*82a0*/  F2FP.F16.F32.PACK_AB R154, R210, R209 ;  /* 0x000000d1d29a723e */ /* 0x001fe200000000ff */
[--C-:B------:R-:W-:Y:S01]  /*82b0*/  FFMA.FTZ R163, R163, R13, -R216.reuse ;  /* 0x0000000da3a37223 */ /* 0x100fe200000108d8 */
[----:B----4-:R-:W-:Y:S01]  /*82c0*/  F2FP.F16.F32.PACK_AB R153, R214, R211 ;  /* 0x000000d3d699723e */ /* 0x010fe200000000ff */
[-CC-:B------:R-:W-:Y:S01]  /*82d0*/  FFMA.FTZ R166, R166, R13.reuse, -R216.reuse ;  /* 0x0000000da6a67223 */ /* 0x180fe200000108d8 */
[----:B-----5:R-:W-:Y:S01]  /*82e0*/  F2FP.F16.F32.PACK_AB R155, R159, R158 ;  /* 0x0000009e9f9b723e */ /* 0x020fe200000000ff */
[-CC-:B------:R-:W-:Y:S01]  /*82f0*/  FFMA.FTZ R167, R167, R13.reuse, -R216.reuse ;  /* 0x0000000da7a77223 */ /* 0x180fe200000108d8 */
[----:B------:R-:W-:Y:S01]  /*8300*/  MUFU.EX2 R160, R160 ;  /* 0x000000a000a07308 */ /* 0x000fe20000000800 */
[-CC-:B------:R-:W-:Y:S01]  /*8310*/  FFMA.FTZ R170, R170, R13.reuse, -R216.reuse ;  /* 0x0000000daaaa7223 */ /* 0x180fe200000108d8 */
[----:B------:R-:W-:Y:S01]  /*8320*/  WARPGROUP.ARRIVE ;  /* 0x00000000000079c5 */ /* 0x000fe20000000000 */
[-CC-:B------:R-:W-:Y:S01]  /*8330*/  FFMA.FTZ R171, R171, R13.reuse, -R216.reuse ;  /* 0x0000000dabab7223 */ /* 0x180fe200000108d8 */
[-CC-:B------:R-:W-:Y:S01]  /*8340*/  FFMA.FTZ R174, R174, R13.reuse, -R216.reuse ;  /* 0x0000000daeae7223 */ /* 0x180fe200000108d8 */
[-C--:B------:R-:W-:Y:S01]  /*8350*/  FFMA.FTZ R175, R175, R13.reuse, -R216 ;  /* 0x0000000dafaf7223 */ /* 0x080fe200000108d8 */
[-C--:B------:R-:W-:Y:S01]  /*8360*/  FFMA.FTZ R181, R181, R13.reuse, -R212 ;  /* 0x0000000db5b57223 */ /* 0x080fe200000108d4 */
[-CC-:B------:R-:W-:Y:S01]  /*8370*/  FFMA.FTZ R178, R178, R13.reuse, -R216.reuse ;  /* 0x0000000db2b27223 */ /* 0x180fe200000108d8 */
[----:B------:R-:W-:Y:S01]  /*8380*/  HGMMA.64x256x16.F32 R24, R152, gdesc[UR8].tnspB, R24, gsb0 ;  /* 0x43e0000898187df0 */ /* 0x000fe20008000818 */
[----:B------:R-:W0:Y:S01]  /*8390*/  MUFU.EX2 R161, R161 ;  /* 0x000000a100a17308 */ /* 0x000e220000000800 */
[----:B------:R-:W-:Y:S01]  /*83a0*/  UIADD3 UR10, UR6, 0x80, URZ ;  /* 0x00000080060a7890 */ /* 0x000fe2000fffe03f */
[-CC-:B------:R-:W-:Y:S01]  /*83b0*/  FFMA.FTZ R179, R179, R13.reuse, -R216.reuse ;  /* 0x0000000db3b37223 */ /* 0x180fe200000108d8 */
[----:B------:R-:W-:Y:S01]  /*83c0*/  UMOV UR11, 0x40000040 ;  /* 0x40000040000b7882 */ /* 0x000fe20000000000 */
        /* <DEDUP_REMOVED lines=12> */
[----:B------:R-:W1:Y:S01]  /*8490*/  MUFU.EX2 R165, R165 ;  /* 0x000000a500a57308 */ /* 0x000e620000000800 */
        /* <DEDUP_REMOVED lines=8> */
[----:B------:R-:W-:Y:S01]  /*8520*/  FFMA.FTZ R201, R201, R0, R207 ;  /* 0x00000000c9c97223 */ /* 0x000fe200000100cf */
[----:B------:R-:W-:Y:S01]  /*8530*/  FFMA.FTZ R157, R157, R12, R211 ;  /* 0x0000000c9d9d7223 */ /* 0x000fe200000100d3 */
[----:B------:R-:W-:-:S02]  /*8540*/  @!P1 VIADD R213, R213, 0x32460 ;  /* 0x00032460d5d59836 */ /* 0x000fc40000000000 */
[----:B------:R-:W-:Y:S01]  /*8550*/  FADD.FTZ R208, R208, R201 ;  /* 0x000000c9d0d07221 */ /* 0x000fe20000010000 */
[----:B------:R-:W-:Y:S01]  /*8560*/  FADD.FTZ R157, R214, R157 ;  /* 0x0000009dd69d7221 */ /* 0x000fe20000010000 */
[----:B------:R-:W-:Y:S01]  /*8570*/  IMAD.MOV.U32 R201, RZ, RZ, R20 ;  /* 0x000000ffffc97224 */ /* 0x000fe200078e0014 */
[----:B------:R-:W3:Y:S01]  /*8580*/  MUFU.EX2 R163, R163 ;  /* 0x000000a300a37308 */ /* 0x000ee20000000800 */
[----:B------:R-:W-:Y:S01]  /*8590*/  FADD.FTZ R209, R209, R208 ;  /* 0x000000d0d1d17221 */ /* 0x000fe20000010000 */
[----:B------:R-:W-:Y:S01]  /*85a0*/  FADD.FTZ R158, R158, R157 ;  /* 0x0000009d9e9e7221 */ /* 0x000fe20000010000 */
[----:B------:R-:W-:Y:S02]  /*85b0*/  @!P1 PRMT R213, RZ, 0x654, R213 ;  /* 0x00000654ffd59816 */ /* 0x000fe400000000d5 */
[----:B------:R-:W-:Y:S01]  /*85c0*/  FADD.FTZ R209, R210, R209 ;  /* 0x000000d1d2d17221 */ /* 0x000fe20000010000 */
[----:B------:R-:W-:Y:S01]  /*85d0*/  FADD.FTZ R159, R159, R158 ;  /* 0x0000009e9f9f7221 */ /* 0x000fe20000010000 */
[----:B------:R-:W-:Y:S01]  /*85e0*/  IMAD.MOV.U32 R210, RZ, RZ, R21 ;  /* 0x000000ffffd27224 */ /* 0x000fe200078e0015 */
[----:B------:R-:W-:Y:S08]  /*85f0*/  MUFU.EX2 R166, R166 ;  /* 0x000000a600a67308 */ /* 0x000ff00000000800 */
        /* <DEDUP_REMOVED lines=120> */
.L_x_4156:
[----:B------:R-:W2:Y:S01]  /*8d80*/  SHFL.BFLY PT, R5, R12, 0x2, 0x1f ;  /* 0x0c401f000c057f89 */ /* 0x000ea200000e0000 */
[----:B------:R-:W-:Y:S01]  /*8d90*/  UIADD3 UR36, UR36, 0x1, URZ ;  /* 0x0000000124247890 */ /* 0x000fe2000fffe03f */
[----:B------:R3:W-:Y:S06]  /*8da0*/  BAR.ARV R156, 0x100 ;  /* 0x0004009c0000751d */ /* 0x0007ec0000002000 */
[----:B------:R-:W-:Y:S02]  /*8db0*/  UISETP.NE.AND UP0, UPT, UR36, 0x2, UPT ;  /* 0x000000022400788c */ /* 0x000fe4000bf05270 */
[----:B------:R-:W-:Y:S06]  /*8dc0*/  BAR.ARV 0x8, 0x120 ;  /* 0x0204800000007b1d */ /* 0x000fec0000002000 */
[----:B------:R-:W-:Y:S01]  /*8dd0*/  USEL UR4, URZ, 0x1, UP0 ;  /* 0x000000013f047887 */ /* 0x000fe20008000000 */
[----:B------:R-:W-:Y:S01]  /*8de0*/  PLOP3.LUT P0, PT, PT, PT, PT, 0x8, 0x0 ;  /* 0x000000000000781c */ /* 0x000fe20003f0e170 */
[----:B------:R-:W4:Y:S01]  /*8df0*/  SHFL.BFLY PT, R3, R0, 0x2, 0x1f ;  /* 0x0c401f0000037f89 */ /* 0x000f2200000e0000 */
[----:B------:R-:W-:Y:S01]  /*8e00*/  VIADD R221, R221, 0x1 ;  /* 0x00000001dddd7836 */ /* 0x000fe20000000000 */
[----:B------:R-:W-:Y:S01]  /*8e10*/  USEL UR36, UR36, URZ, UP0 ;  /* 0x0000003f24247287 */ /* 0x000fe20008000000 */
[----:B--2---:R-:W-:Y:S01]  /*8e20*/  FADD.FTZ R5, R5, R12 ;  /* 0x0000000c05057221 */ /* 0x004fe20000010000 */
[----:B------:R-:W-:-:S04]  /*8e30*/  ULOP3.LUT UR37, UR37, UR4, URZ, 0x3c, !UPT ;  /* 0x0000000425257292 */ /* 0x000fc8000f8e3c3f */
[----:B------:R-:W2:Y:S01]  /*8e40*/  SHFL.BFLY PT, R4, R5, 0x1, 0x1f ;  /* 0x0c201f0005047f89 */ /* 0x000ea200000e0000 */
[----:B----4-:R-:W-:Y:S01]  /*8e50*/  FADD.FTZ R3, R3, R0 ;  /* 0x0000000003037221 */ /* 0x010fe20000010000 */
[----:B------:R-:W-:-:S04]  /*8e60*/  IMAD.MOV.U32 R0, RZ, RZ, RZ ;  /* 0x000000ffff007224 */ /* 0x000fc800078e00ff */
[----:B------:R-:W4:Y:S01]  /*8e70*/  SHFL.BFLY PT, R2, R3, 0x1, 0x1f ;  /* 0x0c201f0003027f89 */ /* 0x000f2200000e0000 */
[----:B--2---:R-:W-:-:S05]  /*8e80*/  FADD.FTZ R6, R5, R4 ;  /* 0x0000000405067221 */ /* 0x004fca0000010000 */
[----:B------:R-:W-:-:S13]  /*8e90*/  FSETP.NE.FTZ.AND P2, PT, R6, RZ, PT ;  /* 0x000000ff0600720b */ /* 0x000fda0003f55000 */
[----:B------:R-:W2:Y:S01]  /*8ea0*/  @P2 MUFU.RCP R0, R6 ;  /* 0x0000000600002308 */ /* 0x000ea20000001000 */
[----:B----4-:R-:W-:Y:S01]  /*8eb0*/  FADD.FTZ R7, R3, R2 ;  /* 0x0000000203077221 */ /* 0x010fe20000010000 */
[----:B------:R-:W-:Y:S02]  /*8ec0*/  IMAD.MOV.U32 R2, RZ, RZ, RZ ;  /* 0x000000ffff027224 */ /* 0x000fe400078e00ff */
[----:B------:R-:W-:Y:S02]  /*8ed0*/  IMAD.MOV.U32 R3, RZ, RZ, -0x800000 ;  /* 0xff800000ff037424 */ /* 0x000fe400078e00ff */
[----:B------:R-:W-:Y:S02]  /*8ee0*/  FSETP.NE.FTZ.AND P1, PT, R7, RZ, PT ;  /* 0x000000ff0700720b */ /* 0x000fe40003f35000 */
[----:B------:R-:W4:Y:S01]  /*8ef0*/  @P2 MUFU.LG2 R6, R6 ;  /* 0x0000000600062308 */ /* 0x000f220000000c00 */
[-C--:B--2---:R-:W-:Y:S01]  /*8f00*/  FMUL.FTZ R8, R83, R0.reuse ;  /* 0x0000000053087220 */ /* 0x084fe20000410000 */
[-C--:B------:R-:W-:Y:S01]  /*8f10*/  FMUL.FTZ R12, R27, R0.reuse ;  /* 0x000000001b0c7220 */ /* 0x080fe20000410000 */
[----:B------:R-:W-:-:S08]  /*8f20*/  FMUL.FTZ R162, R35, R0 ;  /* 0x0000000023a27220 */ /* 0x000fd00000410000 */
[----:B------:R-:W2:Y:S01]  /*8f30*/  @P1 MUFU.LG2 R4, R7 ;  /* 0x0000000700041308 */ /* 0x000ea20000000c00 */
[C---:B------:R-:W-:Y:S01]  /*8f40*/  @P1 FMUL.FTZ R5, R13.reuse, 0.69314718246459960938 ;  /* 0x3f3172180d051820 */ /* 0x040fe20000410000 */
[----:B------:R-:W-:Y:S01]  /*8f50*/  @P2 FMUL.FTZ R13, R13, 0.69314718246459960938 ;  /* 0x3f3172180d0d2820 */ /* 0x000fe20000410000 */
[-C--:B------:R-:W-:Y:S01]  /*8f60*/  FMUL.FTZ R160, R43, R0.reuse ;  /* 0x000000002ba07220 */ /* 0x080fe20000410000 */
[-C--:B------:R-:W-:Y:S01]  /*8f70*/  FMUL.FTZ R158, R51, R0.reuse ;  /* 0x00000000339e7220 */ /* 0x080fe20000410000 */
[----:B----4-:R-:W-:Y:S01]  /*8f80*/  @P2 FMUL.FTZ R6, R6, 0.69314718246459960938 ;  /* 0x3f31721806062820 */ /* 0x010fe20000410000 */
[-C--:B---3--:R-:W-:Y:S01]  /*8f90*/  FMUL.FTZ R156, R59, R0.reuse ;  /* 0x000000003b9c7220 */ /* 0x088fe20000410000 */
[-C--:B------:R-:W-:Y:S01]  /*8fa0*/  FMUL.FTZ R154, R67, R0.reuse ;  /* 0x00000000439a7220 */ /* 0x080fe20000410000 */
[----:B------:R-:W3:Y:S01]  /*8fb0*/  @P1 MUFU.RCP R2, R7 ;  /* 0x0000000700021308 */ /* 0x000ee20000001000 */
        /* <DEDUP_REMOVED lines=125> */
.L_x_4134:
[----:B------:R-:W2:Y:S01]  /*9790*/  S2R R4, SR_CgaCtaId ;  /* 0x0000000000047919 */ /* 0x000ea20000008800 */
[----:B------:R-:W-:Y:S01]  /*97a0*/  MOV R151, 0x400 ;  /* 0x0000040000977802 */ /* 0x000fe20000000f00 */
[----:B------:R-:W-:Y:S01]  /*97b0*/  BSSY B0, `(.L_x_4166) ;  /* 0x00002b7000007945 */ /* 0x000fe20003800000 */
[----:B------:R-:W-:Y:S02]  /*97c0*/  BAR.SYNC.DEFER_BLOCKING 0x5, 0x120 ;  /* 0x0144800000007b1d */ /* 0x000fe40000010000 */
[----:B--2---:R-:W-:-:S05]  /*97d0*/  LEA R151, R4, R151, 0x18 ;  /* 0x0000009704977211 */ /* 0x004fca00078ec0ff */
[----:B------:R-:W2:Y:S02]  /*97e0*/  LDS.128 R4, [R151+0x324d0] ;  /* 0x0324d00097047984 */ /* 0x000ea40000000c00 */
[----:B--2---:R-:W-:Y:S02]  /*97f0*/  R2UR UR60, R5 ;  /* 0x00000000053c72ca */ /* 0x004fe400000e0000 */
[----:B------:R-:W-:Y:S01]  /*9800*/  R2UR UR5, R6 ;  /* 0x00000000060572ca */ /* 0x000fe200000e0000 */
[----:B------:R-:W-:Y:S06]  /*9810*/  BAR.ARV 0x4, 0x120 ;  /* 0x0104800000007b1d */ /* 0x000fec0000002000 */
[----:B------:R-:W-:Y:S08]  /*9820*/  @P0 BRA `(.L_x_4167) ;  /* 0x0000001c00980947 */ /* 0x000ff00003800000 */
[----:B------:R-:W2:Y:S01]  /*9830*/  S2R R6, SR_SWINHI ;  /* 0x0000000000067919 */ /* 0x000ea20000002f00 */
[----:B------:R-:W-:Y:S01]  /*9840*/  F2FP.F16.F32.PACK_AB R24, R25, R24 ;  /* 0x000000181918723e */ /* 0x000fe200000000ff */
[----:B------:R-:W-:Y:S01]  /*9850*/  ULDC.64 UR6, c[0x0][0xce0] ;  /* 0x0003380000067ab9 */ /* 0x000fe20000000a00 */
[----:B------:R-:W-:Y:S01]  /*9860*/  F2FP.F16.F32.PACK_AB R25, R12, R26 ;  /* 0x0000001a0c19723e */ /* 0x000fe200000000ff */
[----:B------:R-:W-:Y:S01]  /*9870*/  ULDC.64 UR8, c[0x0][0x208] ;  /* 0x0000820000087ab9 */ /* 0x000fe20000000a00 */
        /* <DEDUP_REMOVED lines=14> */
[----:B------:R-:W-:Y:S02]  /*9960*/  MOV R4, R151 ;  /* 0x0000009700047202 */ /* 0x000fe40000000f00 */
[----:B--2---:R-:W-:-:S02]  /*9970*/  MOV R5, R6 ;  /* 0x0000000600057202 */ /* 0x004fc40000000f00 */
[----:B------:R-:W-:Y:S02]  /*9980*/  F2FP.F16.F32.PACK_AB R51, R157, R51 ;  /* 0x000000339d33723e */ /* 0x000fe400000000ff */
[----:B------:R-:W-:Y:S01]  /*9990*/  F2FP.F16.F32.PACK_AB R57, R156, R58 ;  /* 0x0000003a9c39723e */ /* 0x000fe200000000ff */
[----:B------:R-:W-:Y:S01]  /*99a0*/  IMAD.WIDE R98, R224, 0x2, R4 ;  /* 0x00000002e0627825 */ /* 0x000fe200078e0204 */
[----:B------:R-:W-:Y:S02]  /*99b0*/  F2FP.F16.F32.PACK_AB R64, R65, R64 ;  /* 0x000000404140723e */ /* 0x000fe400000000ff */
[----:B------:R-:W-:Y:S02]  /*99c0*/  F2FP.F16.F32.PACK_AB R58, R61, R60 ;  /* 0x0000003c3d3a723e */ /* 0x000fe400000000ff */
[C---:B------:R-:W-:Y:S02]  /*99d0*/  IADD3 R179, P5, R98.reuse, 0x4040, RZ ;  /* 0x0000404062b37810 */ /* 0x040fe40007fbe0ff */
        /* <DEDUP_REMOVED lines=9> */
[C---:B------:R-:W-:Y:S01]  /*9a70*/  LOP3.LUT R11, R98.reuse, 0x380, RZ, 0xc0, !PT ;  /* 0x00000380620b7812 */ /* 0x040fe200078ec0ff */
[----:B------:R-:W-:Y:S01]  /*9a80*/  IMAD.X R17, RZ, RZ, R99, P0 ;  /* 0x000000ffff117224 */ /* 0x000fe200000e0663 */
[----:B------:R-:W-:-:S02]  /*9a90*/  IADD3 R173, P4, R98, 0x60, RZ ;  /* 0x0000006062ad7810 */ /* 0x000fc40007f9e0ff */
[C---:B------:R-:W-:Y:S02]  /*9aa0*/  IADD3 R175, P3, R98.reuse, 0x4000, RZ ;  /* 0x0000400062af7810 */ /* 0x040fe40007f7e0ff */
[C---:B------:R-:W-:Y:S01]  /*9ab0*/  IADD3 R177, P6, R98.reuse, 0x4020, RZ ;  /* 0x0000402062b17810 */ /* 0x040fe20007fde0ff */
[--C-:B------:R-:W-:Y:S01]  /*9ac0*/  IMAD.X R19, RZ, RZ, R99.reuse, P4 ;  /* 0x000000ffff137224 */ /* 0x100fe200020e0663 */
[----:B------:R-:W-:Y:S01]  /*9ad0*/  IADD3 R183, P1, R98, 0x8000, RZ ;  /* 0x0000800062b77810 */ /* 0x000fe20007f3e0ff */
[--C-:B------:R-:W-:Y:S01]  /*9ae0*/  IMAD.X R21, RZ, RZ, R99.reuse, P3 ;  /* 0x000000ffff157224 */ /* 0x100fe200018e0663 */
[----:B------:R-:W-:Y:S01]  /*9af0*/  LOP3.LUT R14, R169, 0x380, RZ, 0xc0, !PT ;  /* 0x00000380a90e7812 */ /* 0x000fe200078ec0ff */
[--C-:B------:R-:W-:Y:S01]  /*9b00*/  IMAD.X R23, RZ, RZ, R99.reuse, P6 ;  /* 0x000000ffff177224 */ /* 0x100fe200030e0663 */
[----:B------:R-:W-:Y:S01]  /*9b10*/  LOP3.LUT R12, R6, 0x380, RZ, 0xc0, !PT ;  /* 0x00000380060c7812 */ /* 0x000fe200078ec0ff */
[----:B------:R-:W-:Y:S01]  /*9b20*/  IMAD.X R47, RZ, RZ, R99, P1 ;  /* 0x000000ffff2f7224 */ /* 0x000fe200008e0663 */
[----:B------:R-:W-:-:S02]  /*9b30*/  LOP3.LUT R16, R171, 0x380, RZ, 0xc0, !PT ;  /* 0x00000380ab107812 */ /* 0x000fc400078ec0ff */
[----:B------:R-:W-:Y:S02]  /*9b40*/  LOP3.LUT R94, R167, 0x380, RZ, 0xc0, !PT ;  /* 0x00000380a75e7812 */ /* 0x000fe400078ec0ff */
[----:B------:R-:W-:Y:S02]  /*9b50*/  SHF.R.U64 R11, R11, 0x3, RZ ;  /* 0x000000030b0b7819 */ /* 0x000fe400000012ff */
[----:B------:R-:W-:Y:S02]  /*9b60*/  LOP3.LUT R18, R173, 0x380, RZ, 0xc0, !PT ;  /* 0x00000380ad127812 */ /* 0x000fe400078ec0ff */
[----:B------:R-:W-:Y:S02]  /*9b70*/  LOP3.LUT R20, R175, 0x380, RZ, 0xc0, !PT ;  /* 0x00000380af147812 */ /* 0x000fe400078ec0ff */
[----:B------:R-:W-:Y:S02]  /*9b80*/  IADD3 R185, P0, R98, 0x8020, RZ ;  /* 0x0000802062b97810 */ /* 0x000fe40007f1e0ff */
[----:B------:R-:W-:-:S02]  /*9b90*/  SHF.R.U64 R14, R14, 0x3, RZ ;  /* 0x000000030e0e7819 */ /* 0x000fc400000012ff */
[----:B------:R-:W-:Y:S01]  /*9ba0*/  LOP3.LUT R22, R177, 0x380, RZ, 0xc0, !PT ;  /* 0x00000380b1167812 */ /* 0x000fe200078ec0ff */
[--C-:B------:R-:W-:Y:S01]  /*9bb0*/  IMAD.X R55, RZ, RZ, R99.reuse, P0 ;  /* 0x000000ffff377224 */ /* 0x100fe200000e0663 */
[----:B------:R-:W-:Y:S02]  /*9bc0*/  SHF.R.U64 R29, R12, 0x3, RZ ;  /* 0x000000030c1d7819 */ /* 0x000fe400000012ff */
[C---:B------:R-:W-:Y:S02]  /*9bd0*/  IADD3 R187, P4, R98.reuse, 0x8040, RZ ;  /* 0x0000804062bb7810 */ /* 0x040fe40007f9e0ff */
[C---:B------:R-:W-:Y:S02]  /*9be0*/  IADD3 R189, P3, R98.reuse, 0x8060, RZ ;  /* 0x0000806062bd7810 */ /* 0x040fe40007f7e0ff */
[C---:B------:R-:W-:Y:S01]  /*9bf0*/  IADD3 R191, P6, R98.reuse, 0xc000, RZ ;  /* 0x0000c00062bf7810 */ /* 0x040fe20007fde0ff */
[--C-:B------:R-:W-:Y:S01]  /*9c00*/  IMAD.X R63, RZ, RZ, R99.reuse, P4 ;  /* 0x000000ffff3f7224 */ /* 0x100fe200020e0663 */
[----:B------:R-:W-:Y:S01]  /*9c10*/  IADD3 R166, P1, R98, 0xc060, RZ ;  /* 0x0000c06062a67810 */ /* 0x000fe20007f3e0ff */
[--C-:B------:R-:W-:Y:S01]  /*9c20*/  IMAD.X R71, RZ, RZ, R99.reuse, P3 ;  /* 0x000000ffff477224 */ /* 0x100fe200018e0663 */
[----:B------:R-:W-:Y:S01]  /*9c30*/  SHF.R.U64 R16, R16, 0x3, RZ ;  /* 0x0000000310107819 */ /* 0x000fe200000012ff */
[--C-:B------:R-:W-:Y:S01]  /*9c40*/  IMAD.X R79, RZ, RZ, R99.reuse, P6 ;  /* 0x000000ffff4f7224 */ /* 0x100fe200030e0663 */
[----:B------:R-:W-:Y:S01]  /*9c50*/  LOP3.LUT R30, R179, 0x380, RZ, 0xc0, !PT ;  /* 0x00000380b31e7812 */ /* 0x000fe200078ec0ff */
[----:B------:R-:W-:Y:S01]  /*9c60*/  IMAD.X R13, RZ, RZ, R99, P1 ;  /* 0x000000ffff0d7224 */ /* 0x000fe200008e0663 */
[----:B------:R-:W-:-:S02]  /*9c70*/  SHF.R.U64 R12, R94, 0x3, RZ ;  /* 0x000000035e0c7819 */ /* 0x000fc400000012ff */
[----:B------:R-:W-:Y:S01]  /*9c80*/  LOP3.LUT R98, R11, R98, RZ, 0x3c, !PT ;  /* 0x000000620b627212 */ /* 0x000fe200078e3cff */
[----:B------:R-:W-:Y:S01]  /*9c90*/  IMAD.X R11, RZ, RZ, R99, P2 ;  /* 0x000000ffff0b7224 */ /* 0x000fe200010e0663 */
[----:B------:R-:W-:Y:S02]  /*9ca0*/  SHF.R.U64 R18, R18, 0x3, RZ ;  /* 0x0000000312127819 */ /* 0x000fe400000012ff */
[----:B------:R-:W-:Y:S02]  /*9cb0*/  LOP3.LUT R38, R181, 0x380, RZ, 0xc0, !PT ;  /* 0x00000380b5267812 */ /* 0x000fe400078ec0ff */
[----:B------:R-:W-:Y:S02]  /*9cc0*/  SHF.R.U64 R20, R20, 0x3, RZ ;  /* 0x0000000314147819 */ /* 0x000fe400000012ff */
[----:B------:R-:W-:Y:S02]  /*9cd0*/  LOP3.LUT R46, R183, 0x380, RZ, 0xc0, !PT ;  /* 0x00000380b72e7812 */ /* 0x000fe400078ec0ff */
[----:B------:R-:W-:-:S02]  /*9ce0*/  LOP3.LUT R14, R14, R169, RZ, 0x3c, !PT ;  /* 0x000000a90e0e7212 */ /* 0x000fc400078e3cff */
[----:B------:R-:W-:Y:S02]  /*9cf0*/  SHF.R.U64 R22, R22, 0x3, RZ ;  /* 0x0000000316167819 */ /* 0x000fe400000012ff */
[----:B------:R-:W-:Y:S02]  /*9d00*/  LOP3.LUT R54, R185, 0x380, RZ, 0xc0, !PT ;  /* 0x00000380b9367812 */ /* 0x000fe400078ec0ff */
[----:B------:R-:W-:Y:S02]  /*9d10*/  LOP3.LUT R16, R16, R171, RZ, 0x3c, !PT ;  /* 0x000000ab10107212 */ /* 0x000fe400078e3cff */
[----:B------:R-:W-:Y:S02]  /*9d20*/  SHF.R.U64 R30, R30, 0x3, RZ ;  /* 0x000000031e1e7819 */ /* 0x000fe400000012ff */
[----:B------:R-:W-:Y:S02]  /*9d30*/  LOP3.LUT R62, R187, 0x380, RZ, 0xc0, !PT ;  /* 0x00000380bb3e7812 */ /* 0x000fe400078ec0ff */
[----:B------:R-:W-:-:S02]  /*9d40*/  LOP3.LUT R10, R12, R167, RZ, 0x3c, !PT ;  /* 0x000000a70c0a7212 */ /* 0x000fc400078e3cff */
[----:B------:R-:W-:Y:S02]  /*9d50*/  LOP3.LUT R18, R18, R173, RZ, 0x3c, !PT ;  /* 0x000000ad12127212 */ /* 0x000fe400078e3cff */
[----:B------:R-:W-:Y:S02]  /*9d60*/  SHF.R.U64 R38, R38, 0x3, RZ ;  /* 0x0000000326267819 */ /* 0x000fe400000012ff */
[----:B------:R-:W-:Y:S02]  /*9d70*/  LOP3.LUT R70, R189, 0x380, RZ, 0xc0, !PT ;  /* 0x00000380bd467812 */ /* 0x000fe400078ec0ff */
[----:B------:R-:W-:Y:S01]  /*9d80*/  MOV R98, R98 ;  /* 0x0000006200627202 */ /* 0x000fe20000000f00 */
[----:B------:R-:W-:Y:S01]  /*9d90*/  BAR.SYNC.DEFER_BLOCKING 0x1, 0x100 ;  /* 0x0044000000007b1d */ /* 0x000fe20000010000 */
[----:B------:R-:W-:Y:S02]  /*9da0*/  LOP3.LUT R20, R20, R175, RZ, 0x3c, !PT ;  /* 0x000000af14147212 */ /* 0x000fe400078e3cff */
[----:B------:R-:W-:-:S02]  /*9db0*/  SHF.R.U64 R46, R46, 0x3, RZ ;  /* 0x000000032e2e7819 */ /* 0x000fc400000012ff */
[----:B------:R-:W-:Y:S02]  /*9dc0*/  LOP3.LUT R78, R191, 0x380, RZ, 0xc0, !PT ;  /* 0x00000380bf4e7812 */ /* 0x000fe400078ec0ff */
[----:B------:R-:W-:Y:S02]  /*9dd0*/  LOP3.LUT R99, R166, 0x380, RZ, 0xc0, !PT ;  /* 0x00000380a6637812 */ /* 0x000fe400078ec0ff */
[----:B------:R-:W-:Y:S02]  /*9de0*/  LOP3.LUT R22, R22, R177, RZ, 0x3c, !PT ;  /* 0x000000b116167212 */ /* 0x000fe400078e3cff */
[----:B------:R-:W-:Y:S02]  /*9df0*/  SHF.R.U64 R54, R54, 0x3, RZ ;  /* 0x0000000336367819 */ /* 0x000fe400000012ff */
[----:B------:R-:W-:Y:S02]  /*9e00*/  MOV R14, R14 ;  /* 0x0000000e000e7202 */ /* 0x000fe40000000f00 */
[----:B------:R-:W-:-:S02]  /*9e10*/  LOP3.LUT R30, R30, R179, RZ, 0x3c, !PT ;  /* 0x000000b31e1e7212 */ /* 0x000fc400078e3cff */
[----:B------:R-:W-:Y:S02]  /*9e20*/  SHF.R.U64 R62, R62, 0x3, RZ ;  /* 0x000000033e3e7819 */ /* 0x000fe400000012ff */
[----:B------:R-:W-:Y:S02]  /*9e30*/  LOP3.LUT R94, R29, R6, RZ, 0x3c, !PT ;  /* 0x000000061d5e7212 */ /* 0x000fe400078e3cff */
[----:B------:R-:W-:Y:S02]  /*9e40*/  MOV R16, R16 ;  /* 0x0000001000107202 */ /* 0x000fe40000000f00 */
[----:B------:R-:W-:Y:S01]  /*9e50*/  LOP3.LUT R38, R38, R181, RZ, 0x3c, !PT ;  /* 0x000000b526267212 */ /* 0x000fe200078e3cff */
[----:B------:R2:W-:Y:S01]  /*9e60*/  STSM.16.M88.4 [R98], R24 ;  /* 0x0000001862007844 */ /* 0x0005e20000000200 */
[----:B------:R-:W-:Y:S02]  /*9e70*/  SHF.R.U64 R70, R70, 0x3, RZ ;  /* 0x0000000346467819 */ /* 0x000fe400000012ff */
[----:B------:R-:W-:Y:S01]  /*9e80*/  MOV R18, R18 ;  /* 0x0000001200127202 */ /* 0x000fe20000000f00 */
[----:B------:R3:W-:Y:S01]  /*9e90*/  STSM.16.M88.4 [R14], R32 ;  /* 0x000000200e007844 */ /* 0x0007e20000000200 */
[----:B------:R-:W-:-:S02]  /*9ea0*/  MOV R6, R10 ;  /* 0x0000000a00067202 */ /* 0x000fc40000000f00 */
[----:B------:R-:W-:Y:S01]  /*9eb0*/  LOP3.LUT R46, R46, R183, RZ, 0x3c, !PT ;  /* 0x000000b72e2e7212 */ /* 0x000fe200078e3cff */
[----:B------:R-:W4:Y:S01]  /*9ec0*/  LDC.64 R10, c[0x0][0xcd8] ;  /* 0x00033600ff0a7b82 */ /* 0x000f220000000a00 */
[----:B------:R-:W-:Y:S01]  /*9ed0*/  SHF.R.U64 R78, R78, 0x3, RZ ;  /* 0x000000034e4e7819 */ /* 0x000fe200000012ff */
[----:B------:R5:W-:Y:S01]  /*9ee0*/  STSM.16.M88.4 [R16], R40 ;  /* 0x0000002810007844 */ /* 0x000be20000000200 */
[----:B------:R-:W-:Y:S02]  /*9ef0*/  SHF.R.U64 R99, R99, 0x3, RZ ;  /* 0x0000000363637819 */ /* 0x000fe400000012ff */
[----:B------:R-:W-:Y:S01]  /*9f00*/  MOV R20, R20 ;  /* 0x0000001400147202 */ /* 0x000fe20000000f00 */
[----:B------:R0:W-:Y:S01]  /*9f10*/  STSM.16.M88.4 [R18], R48 ;  /* 0x0000003012007844 */ /* 0x0001e20000000200 */
[----:B------:R-:W-:Y:S02]  /*9f20*/  F2FP.F16.F32.PACK_AB R59, R155, R59 ;  /* 0x0000003b9b3b723e */ /* 0x000fe400000000ff */
        /* <DEDUP_REMOVED lines=10> */
[----:B------:R-:W-:Y:S02]  /*9fd0*/  LOP3.LUT R62, R62, R187, RZ, 0x3c, !PT ;  /* 0x000000bb3e3e7212 */ /* 0x000fe400078e3cff */
[----:B------:R-:W-:Y:S02]  /*9fe0*/  MOV R30, R30 ;  /* 0x0000001e001e7202 */ /* 0x000fe40000000f00 */
[----:B------:R-:W-:Y:S02]  /*9ff0*/  F2FP.F16.F32.PACK_AB R74, R77, R76 ;  /* 0x0000004c4d4a723e */ /* 0x000fe400000000ff */
[----:B------:R-:W-:Y:S01]  /*a000*/  F2FP.F16.F32.PACK_AB R75, R9, R75 ;  /* 0x0000004b094b723e */ /* 0x000fe200000000ff */
[----:B------:R-:W-:Y:S01]  /*a010*/  IMAD.SHL.U32 R9, R206, 0x4, RZ ;  /* 0x00000004ce097824 */ /* 0x000fe200078e00ff */
[----:B------:R-:W-:-:S02]  /*a020*/  F2FP.F16.F32.PACK_AB R81, R8, R82 ;  /* 0x000000520851723e */ /* 0x000fc400000000ff */
[----:B------:R-:W-:Y:S01]  /*a030*/  LOP3.LUT R70, R70, R189, RZ, 0x3c, !PT ;  /* 0x000000bd46467212 */ /* 0x000fe200078e3cff */
[----:B------:R0:W-:Y:S01]  /*a040*/  STSM.16.M88.4 [R30], R72 ;  /* 0x000000481e007844 */ /* 0x0001e20000000200 */
[----:B------:R-:W-:Y:S02]  /*a050*/  MOV R38, R38 ;  /* 0x0000002600267202 */ /* 0x000fe40000000f00 */
[----:B------:R-:W-:Y:S02]  /*a060*/  F2FP.F16.F32.PACK_AB R82, R85, R84 ;  /* 0x000000545552723e */ /* 0x000fe400000000ff */
[----:B------:R-:W-:Y:S02]  /*a070*/  F2FP.F16.F32.PACK_AB R83, R83, R86 ;  /* 0x000000565353723e */ /* 0x000fe400000000ff */
[----:B------:R-:W-:Y:S02]  /*a080*/  LOP3.LUT R78, R78, R191, RZ, 0x3c, !PT ;  /* 0x000000bf4e4e7212 */ /* 0x000fe400078e3cff */
[----:B------:R-:W-:Y:S01]  /*a090*/  LOP3.LUT R12, R99, R166, RZ, 0x3c, !PT ;  /* 0x000000a6630c7212 */ /* 0x000fe200078e3cff */
[----:B------:R0:W-:Y:S01]  /*a0a0*/  STSM.16.M88.4 [R38], R80 ;  /* 0x0000005026007844 */ /* 0x0001e20000000200 */
[----:B------:R-:W-:-:S02]  /*a0b0*/  MOV R46, R46 ;  /* 0x0000002e002e7202 */ /* 0x000fc40000000f00 */
[----:B------:R-:W-:Y:S02]  /*a0c0*/  F2FP.F16.F32.PACK_AB R84, R89, R88 ;  /* 0x000000585954723e */ /* 0x000fe400000000ff */
        /* <DEDUP_REMOVED lines=8> */
[----:B--2---:R-:W-:Y:S02]  /*a150*/  F2FP.F16.F32.PACK_AB R98, R101, R100 ;  /* 0x000000646562723e */ /* 0x004fe400000000ff */
        /* <DEDUP_REMOVED lines=31> */
[----:B------:R-:W-:Y:S01]  /*a350*/  MOV R12, R12 ;  /* 0x0000000c000c7202 */ /* 0x000fe20000000f00 */
[----:B------:R0:W-:Y:S01]  /*a360*/  STSM.16.M88.4 [R6], R136 ;  /* 0x0000008806007844 */ /* 0x0001e20000000200 */
[----:B------:R-:W-:-:S02]  /*a370*/  F2FP.F16.F32.PACK_AB R146, R149, R148 ;  /* 0x000000949592723e */ /* 0x000fc400000000ff */
[----:B------:R-:W-:Y:S02]  /*a380*/  F2FP.F16.F32.PACK_AB R147, R0, R150 ;  /* 0x000000960093723e */ /* 0x000fe400000000ff */
[----:B------:R-:W-:Y:S02]  /*a390*/  ISETP.NE.U32.AND P2, PT, RZ, UR6, PT ;  /* 0x00000006ff007c0c */ /* 0x000fe4000bf45070 */
[----:B----4-:R-:W-:Y:S01]  /*a3a0*/  ISETP.NE.U32.AND P3, PT, R10, RZ, PT ;  /* 0x000000ff0a00720c */ /* 0x010fe20003f65070 */
[----:B------:R0:W-:Y:S01]  /*a3b0*/  STSM.16.M88.4 [R12], R144 ;  /* 0x000000900c007844 */ /* 0x0001e20000000200 */
[----:B------:R-:W-:Y:S01]  /*a3c0*/  BAR.SYNC.DEFER_BLOCKING 0x1, 0x100 ;  /* 0x0044000000007b1d */ /* 0x000fe20000010000 */
[----:B------:R-:W-:Y:S02]  /*a3d0*/  ISETP.NE.AND.EX P2, PT, RZ, UR7, PT, P2 ;  /* 0x00000007ff007c0c */ /* 0x000fe4000bf45320 */
[----:B---3--:R-:W-:Y:S02]  /*a3e0*/  SHF.L.U64.HI R14, R206, 0x2, R218 ;  /* 0x00000002ce0e7819 */ /* 0x008fe400000102da */
[----:B------:R-:W-:-:S02]  /*a3f0*/  IADD3 R10, P0, R9, R10, RZ ;  /* 0x0000000a090a7210 */ /* 0x000fc40007f1e0ff */
[----:B------:R-:W-:-:S03]  /*a400*/  ISETP.NE.AND.EX P3, PT, R11, RZ, PT, P3 ;  /* 0x000000ff0b00720c */ /* 0x000fc60003f65330 */
[----:B------:R-:W-:-:S04]  /*a410*/  IMAD.X R11, R14, 0x1, R11, P0 ;  /* 0x000000010e0b7824 */ /* 0x000fc800000e060b */
[----:B------:R-:W-:-:S04]  /*a420*/  @P2 IADD3 R8, P0, R9, UR6, RZ ;  /* 0x0000000609082c10 */ /* 0x000fc8000ff1e0ff */
[----:B------:R-:W-:Y:S02]  /*a430*/  @P2 IADD3.X R9, R14, UR7, RZ, P0, !PT ;  /* 0x000000070e092c10 */ /* 0x000fe400087fe4ff */
[----:B------:R-:W2:Y:S04]  /*a440*/  @P3 LDG.E R0, desc[UR8][R10.64] ;  /* 0x000000080a003981 */ /* 0x000ea8000c1e1900 */
[----:B------:R-:W3:Y:S01]  /*a450*/  @P2 LDG.E R8, desc[UR8][R8.64] ;  /* 0x0000000808082981 */ /* 0x000ee2000c1e1900 */
[----:B------:R-:W-:Y:S01]  /*a460*/  IMAD R13, R202, 0x40, R200 ;  /* 0x00000040ca0d7824 */ /* 0x000fe200078e02c8 */
[----:B------:R-:W-:Y:S01]  /*a470*/  UMOV UR4, URZ ;  /* 0x0000003f00047c82 */ /* 0x000fe20008000000 */
[----:B------:R-:W-:Y:S02]  /*a480*/  ULDC UR10, c[0x0][0xb88] ;  /* 0x0002e200000a7ab9 */ /* 0x000fe40000000800 */
[----:B------:R-:W-:-:S03]  /*a490*/  IMAD.WIDE R4, R13, 0x2, R4 ;  /* 0x000000020d047825 */ /* 0x000fc600078e0204 */
[C---:B------:R-:W-:Y:S02]  /*a4a0*/  IADD3 R17, P0, R4.reuse, 0x1000, RZ ;  /* 0x0000100004117810 */ /* 0x040fe40007f1e0ff */
[----:B------:R-:W-:Y:S02]  /*a4b0*/  IADD3 R13, P1, R4, 0x2000, RZ ;  /* 0x00002000040d7810 */ /* 0x000fe40007f3e0ff */
[----:B-----5:R-:W-:Y:S02]  /*a4c0*/  LOP3.LUT R16, R17, 0x380, RZ, 0xc0, !PT ;  /* 0x0000038011107812 */ /* 0x020fe400078ec0ff */
[----:B--2---:R-:W-:Y:S02]  /*a4d0*/  @P3 R2UR UR4, R0 ;  /* 0x00000000000432ca */ /* 0x004fe400000e0000 */
[----:B---3--:R-:W-:Y:S01]  /*a4e0*/  @P2 R2UR UR10, R8 ;  /* 0x00000000080a22ca */ /* 0x008fe200000e0000 */
[----:B0-----:R-:W-:-:S14]  /*a4f0*/  @P2 BRA `(.L_x_4168) ;  /* 0x00000000001c2947 */ /* 0x001fdc0003800000 */
[----:B------:R-:W-:Y:S05]  /*a500*/  @!P3 BRA `(.L_x_4168) ;  /* 0x000000000018b947 */ /* 0x000fea0003800000 */
[----:B------:R-:W-:Y:S02]  /*a510*/  ULDC.64 UR6, c[0x0][0x208] ;  /* 0x0000820000067ab9 */ /* 0x000fe40000000a00 */
[----:B------:R-:W2:Y:S04]  /*a520*/  LDG.E R6, desc[UR6][R10.64] ;  /* 0x000000060a067981 */ /* 0x000ea8000c1e1900 */
[----:B------:R-:W3:Y:S01]  /*a530*/  LDG.E R0, desc[UR6][R10.64+0x4] ;  /* 0x000004060a007981 */ /* 0x000ee2000c1e1900 */
[----:B--2---:R-:W-:Y:S02]  /*a540*/  R2UR UR6, R6 ;  /* 0x00000000060672ca */ /* 0x004fe400000e0000 */
[----:B---3--:R-:W-:-:S13]  /*a550*/  R2UR UR10, R0 ;  /* 0x00000000000a72ca */ /* 0x008fda00000e0000 */
[----:B------:R-:W-:-:S12]  /*a560*/  UIADD3 UR10, -UR6, UR10, URZ ;  /* 0x0000000a060a7290 */ /* 0x000fd8000fffe13f */
.L_x_4168:
[----:B------:R-:W-:Y:S01]  /*a570*/  R2UR UR16, R219 ;  /* 0x00000000db1072ca */ /* 0x000fe200000e0000 */
[----:B------:R-:W-:Y:S01]  /*a580*/  ULDC.64 UR12, c[0x0][0xc70] ;  /* 0x00031c00000c7ab9 */ /* 0x000fe20000000a00 */
[----:B------:R-:W-:Y:S01]  /*a590*/  USHF.R.S32.HI UR9, URZ, 0x1f, UR4 ;  /* 0x0000001f3f097899 */ /* 0x000fe20008011404 */
[----:B------:R-:W-:Y:S01]  /*a5a0*/  R2UR UR15, R220 ;  /* 0x00000000dc0f72ca */ /* 0x000fe200000e0000 */
[----:B------:R-:W-:Y:S01]  /*a5b0*/  UMOV UR8, UR4 ;  /* 0x0000000400087c82 */ /* 0x000fe20008000000 */
[----:B------:R-:W-:Y:S01]  /*a5c0*/  IADD3 R11, P2, R4, 0x3000, RZ ;  /* 0x00003000040b7810 */ /* 0x000fe20007f5e0ff */
[----:B------:R-:W-:Y:S01]  /*a5d0*/  ULDC.64 UR18, c[0x0][0x208] ;  /* 0x0000820000127ab9 */ /* 0x000fe20000000a00 */
[----:B------:R-:W-:Y:S02]  /*a5e0*/  SEL R73, R206, RZ, !P3 ;  /* 0x000000ffce497207 */ /* 0x000fe40005800000 */
[----:B------:R-:W-:Y:S02]  /*a5f0*/  SEL R218, R218, RZ, !P3 ;  /* 0x000000ffdada7207 */ /* 0x000fe40005800000 */
[----:B------:R-:W-:-:S02]  /*a600*/  LOP3.LUT R10, R11, 0x380, RZ, 0xc0, !PT ;  /* 0x000003800b0a7812 */ /* 0x000fc400078ec0ff */
[----:B------:R-:W-:Y:S01]  /*a610*/  USHF.R.S32.HI UR14, URZ, 0x1f, UR16 ;  /* 0x0000001f3f0e7899 */ /* 0x000fe20008011410 */
[----:B------:R-:W-:Y:S01]  /*a620*/  LOP3.LUT R12, R13, 0x380, RZ, 0xc0, !PT ;  /* 0x000003800d0c7812 */ /* 0x000fe200078ec0ff */
[----:B------:R-:W-:Y:S01]  /*a630*/  UIMAD.WIDE.U32 UR6, UR16, UR12, UR8 ;  /* 0x0000000c100672a5 */ /* 0x000fe2000f8e0008 */
[----:B------:R-:W-:Y:S01]  /*a640*/  IMAD.U32 R6, RZ, RZ, UR15 ;  /* 0x0000000fff067e24 */ /* 0x000fe2000f8e00ff */
[----:B------:R-:W-:Y:S01]  /*a650*/  UIMAD UR11, UR14, UR12, URZ ;  /* 0x0000000c0e0b72a4 */ /* 0x000fe2000f8e023f */
[----:B------:R-:W-:Y:S02]  /*a660*/  SHF.R.U64 R10, R10, 0x3, RZ ;  /* 0x000000030a0a7819 */ /* 0x000fe400000012ff */
[----:B------:R-:W-:Y:S01]  /*a670*/  IMAD R15, R6, 0x80, R205 ;  /* 0x00000080060f7824 */ /* 0x000fe200078e02cd */
[----:B------:R-:W-:Y:S01]  /*a680*/  UIMAD UR8, UR16, UR13, UR11 ;  /* 0x0000000d100872a4 */ /* 0x000fe2000f8e020b */
[----:B------:R-:W-:Y:S01]  /*a690*/  IMAD.U32 R9, RZ, RZ, UR7 ;  /* 0x00000007ff097e24 */ /* 0x000fe2000f8e00ff */
[----:B------:R-:W-:Y:S01]  /*a6a0*/  LOP3.LUT R10, R10, R11, RZ, 0x3c, !PT ;  /* 0x0000000b0a0a7212 */ /* 0x000fe200078e3cff */
[----:B------:R-:W-:Y:S01]  /*a6b0*/  IMAD.U32 R8, RZ, RZ, UR6 ;  /* 0x00000006ff087e24 */ /* 0x000fe2000f8e00ff */
[----:B------:R-:W-:Y:S01]  /*a6c0*/  UIADD3 UR8, UR7, UR8, URZ ;  /* 0x0000000807087290 */ /* 0x000fe2000fffe03f */
[----:B------:R-:W-:Y:S01]  /*a6d0*/  SHF.R.S32.HI R11, RZ, 0x1f, R15 ;  /* 0x0000001fff0b7819 */ /* 0x000fe2000001140f */
[----:B------:R-:W-:Y:S01]  /*a6e0*/  ULDC.64 UR12, c[0x0][0xba0] ;  /* 0x0002e800000c7ab9 */ /* 0x000fe20000000a00 */
[----:B------:R-:W-:Y:S01]  /*a6f0*/  ULDC.64 UR6, c[0x0][0xc78] ;  /* 0x00031e0000067ab9 */ /* 0x000fe20000000a00 */
[----:B------:R-:W-:Y:S01]  /*a700*/  SHF.R.U64 R16, R16, 0x3, RZ ;  /* 0x0000000310107819 */ /* 0x000fe200000012ff */
[----:B------:R-:W-:Y:S01]  /*a710*/  IMAD R0, R218, UR6, RZ ;  /* 0x00000006da007c24 */ /* 0x000fe2000f8e02ff */
[----:B------:R-:W-:Y:S01]  /*a720*/  SHF.R.U64 R12, R12, 0x3, RZ ;  /* 0x000000030c0c7819 */ /* 0x000fe200000012ff */
[----:B------:R-:W-:Y:S01]  /*a730*/  IMAD.U32 R9, RZ, RZ, UR8 ;  /* 0x00000008ff097e24 */ /* 0x000fe2000f8e00ff */
[----:B------:R-:W-:Y:S01]  /*a740*/  LOP3.LUT R16, R16, R17, RZ, 0x3c, !PT ;  /* 0x0000001110107212 */ /* 0x000fe200078e3cff */
[C---:B------:R-:W-:Y:S01]  /*a750*/  IMAD R6, R73.reuse, UR7, R0 ;  /* 0x0000000749067c24 */ /* 0x040fe2000f8e0200 */
[C---:B------:R-:W-:Y:S01]  /*a760*/  IADD3 R57, P6, R4.reuse, 0x4000, RZ ;  /* 0x0000400004397810 */ /* 0x040fe20007fde0ff */
[----:B------:R-:W-:Y:S01]  /*a770*/  IMAD.WIDE.U32 R8, R73, UR6, R8 ;  /* 0x0000000649087c25 */ /* 0x000fe2000f8e0008 */
[----:B------:R-:W-:Y:S01]  /*a780*/  ULDC.64 UR6, c[0x0][0xc40] ;  /* 0x0003100000067ab9 */ /* 0x000fe20000000a00 */
[----:B------:R-:W-:-:S02]  /*a790*/  IADD3 R41, P5, R4, 0x5000, RZ ;  /* 0x0000500004297810 */ /* 0x000fc40007fbe0ff */
[----:B------:R-:W-:Y:S01]  /*a7a0*/  IMAD.X R17, RZ, RZ, R5, P0 ;  /* 0x000000ffff117224 */ /* 0x000fe200000e0605 */
[----:B------:R-:W-:Y:S02]  /*a7b0*/  IADD3 R0, P3, R15, R8, RZ ;  /* 0x000000080f007210 */ /* 0x000fe40007f7e0ff */
[----:B------:R-:W-:Y:S02]  /*a7c0*/  IADD3 R65, P0, R4, 0x8000, RZ ;  /* 0x0000800004417810 */ /* 0x000fe40007f1e0ff */
[----:B------:R-:W-:Y:S02]  /*a7d0*/  IADD3.X R11, R11, R9, R6, P3, !PT ;  /* 0x000000090b0b7210 */ /* 0x000fe40001ffe406 */
[----:B------:R-:W-:Y:S02]  /*a7e0*/  LEA R26, P3, R0, UR6, 0x2 ;  /* 0x00000006001a7c11 */ /* 0x000fe4000f8610ff */
[----:B------:R-:W-:Y:S02]  /*a7f0*/  IADD3 R29, P4, R4, 0x6000, RZ ;  /* 0x00006000041d7810 */ /* 0x000fe40007f9e0ff */
[----:B------:R-:W-:Y:S01]  /*a800*/  LEA.HI.X R27, R0, UR7, R11, 0x2, P3 ;  /* 0x00000007001b7c11 */ /* 0x000fe200098f140b */
[--C-:B------:R-:W-:Y:S01]  /*a810*/  IMAD.X R11, RZ, RZ, R5.reuse, P2 ;  /* 0x000000ffff0b7224 */ /* 0x100fe200010e0605 */
[----:B------:R-:W-:Y:S01]  /*a820*/  IADD3 R21, P3, R4, 0x7000, RZ ;  /* 0x0000700004157810 */ /* 0x000fe20007f7e0ff */
[----:B------:R-:W-:Y:S01]  /*a830*/  VIADD R0, R15, 0x8 ;  /* 0x000000080f007836 */ /* 0x000fe20000000000 */
        /* <DEDUP_REMOVED lines=44> */
[----:B------:R-:W-:-:S02]  /*ab00*/  ISETP.GE.OR P0, PT, R0, UR10, P0 ;  /* 0x0000000a00007c0c */ /* 0x000fc40008706670 */
[----:B------:R-:W-:Y:S01]  /*ab10*/  LOP3.LUT R0, R9, 0x380, RZ, 0xc0, !PT ;  /* 0x0000038009007812 */ /* 0x000fe200078ec0ff */
[----:B------:R-:W-:Y:S01]  /*ab20*/  @!P1 STG.E desc[UR18][R26.64], R2 ;  /* 0x000000021a009986 */ /* 0x000fe2000c101912 */
[----:B------:R-:W-:Y:S02]  /*ab30*/  LOP3.LUT R15, R4, 0x380, RZ, 0xc0, !PT ;  /* 0x00000380040f7812 */ /* 0x000fe400078ec0ff */
[----:B------:R-:W-:Y:S02]  /*ab40*/  SHF.R.U64 R24, R24, 0x3, RZ ;  /* 0x0000000318187819 */ /* 0x000fe400000012ff */
[----:B------:R-:W-:Y:S02]  /*ab50*/  SHF.R.U64 R68, R68, 0x3, RZ ;  /* 0x0000000344447819 */ /* 0x000fe400000012ff */
        /* <DEDUP_REMOVED lines=16> */
[----:B------:R-:W-:Y:S01]  /*ac60*/  LOP3.LUT R4, R15, R4, RZ, 0x3c, !PT ;  /* 0x000000040f047212 */ /* 0x000fe200078e3cff */
[----:B------:R-:W-:-:S02]  /*ac70*/  UIMAD UR6, UR9, UR12, URZ ;  /* 0x0000000c090672a4 */ /* 0x000fc4000f8e023f */
[----:B------:R-:W5:Y:S01]  /*ac80*/  LD.E.128 R12, desc[UR18][R12.64] ;  /* 0x000000120c0c7980 */ /* 0x000f62000c101d00 */
[----:B------:R-:W-:-:S03]  /*ac90*/  SHF.R.S32.HI R201, RZ, 0x1f, R200 ;  /* 0x0000001fffc97819 */ /* 0x000fc600000114c8 */
[----:B------:R2:W5:Y:S04]  /*aca0*/  LD.E.128 R44, desc[UR18][R4.64] ;  /* 0x00000012042c7980 */ /* 0x000568000c101d00 */
        /* <DEDUP_REMOVED lines=11> */
[----:B------:R-:W5:Y:S01]  /*ad60*/  LD.E.128 R32, desc[UR18][R32.64] ;  /* 0x0000001220207980 */ /* 0x000f62000c101d00 */
[----:B------:R-:W-:Y:S01]  /*ad70*/  IMAD.U32 R3, RZ, RZ, UR12 ;  /* 0x0000000cff037e24 */ /* 0x000fe2000f8e00ff */
[----:B------:R-:W-:Y:S01]  /*ad80*/  UIMAD UR10, UR15, -0x80, UR10 ;  /* 0xffffff800f0a78a4 */ /* 0x000fe2000f8e020a */
[----:B------:R-:W-:Y:S01]  /*ad90*/  @!PT LDS RZ, [RZ] ;  /* 0x00000000fffff984 */ /* 0x000fe20000000800 */
[----:B------:R-:W-:Y:S01]  /*ada0*/  @!PT LDS RZ, [RZ] ;  /* 0x00000000fffff984 */ /* 0x000fe20000000800 */
[----:B------:R-:W-:Y:S01]  /*adb0*/  @!PT LDS RZ, [RZ] ;  /* 0x00000000fffff984 */ /* 0x000fe20000000800 */
[----:B------:R-:W-:Y:S01]  /*adc0*/  @!PT LDS RZ, [RZ] ;  /* 0x00000000fffff984 */ /* 0x000fe20000000800 */
[----:B------:R0:W-:Y:S06]  /*add0*/  MEMBAR.ALL.CTA ;  /* 0x0000000000007992 */ /* 0x0001ec0000008000 */
[----:B0-----:R-:W0:Y:S01]  /*ade0*/  FENCE.VIEW.ASYNC.S ;  /* 0x00000000000073c6 */ /* 0x001e220000000000 */
[----:B------:R-:W-:-:S02]  /*adf0*/  UIMAD UR6, UR4, UR13, UR6 ;  /* 0x0000000d040672a4 */ /* 0x000fc4000f8e0206 */
[----:B------:R-:W-:Y:S01]  /*ae00*/  IMAD.WIDE.U32 R2, R3, UR4, R200 ;  /* 0x0000000403027c25 */ /* 0x000fe2000f8e00c8 */
[----:B------:R-:W-:Y:S02]  /*ae10*/  ULDC.64 UR8, c[0x0][0xbe0] ;  /* 0x0002f80000087ab9 */ /* 0x000fe40000000a00 */
[----:B------:R-:W-:Y:S02]  /*ae20*/  UIMAD UR4, UR14, UR8, URZ ;  /* 0x000000080e0472a4 */ /* 0x000fe4000f8e023f */
[----:B--2---:R-:W-:Y:S01]  /*ae30*/  IMAD.U32 R5, RZ, RZ, UR8 ;  /* 0x00000008ff057e24 */ /* 0x004fe2000f8e00ff */
[C---:B------:R-:W-:Y:S01]  /*ae40*/  ISETP.GE.AND P3, PT, R202.reuse, UR10, PT ;  /* 0x0000000aca007c0c */ /* 0x040fe2000bf66270 */
[----:B------:R-:W-:Y:S01]  /*ae50*/  VIADD R3, R3, UR6 ;  /* 0x0000000603037c36 */ /* 0x000fe20008000000 */
[----:B------:R-:W-:Y:S01]  /*ae60*/  UIMAD UR4, UR16, UR9, UR4 ;  /* 0x00000009100472a4 */ /* 0x000fe2000f8e0204 */
[----:B------:R-:W-:Y:S01]  /*ae70*/  VIADD R0, R202, 0x20 ;  /* 0x00000020ca007836 */ /* 0x000fe20000000000 */
[----:B------:R-:W-:Y:S01]  /*ae80*/  ULDC.64 UR6, c[0x0][0xbe8] ;  /* 0x0002fa0000067ab9 */ /* 0x000fe20000000a00 */
[----:B------:R-:W-:-:S04]  /*ae90*/  IMAD.WIDE.U32 R2, R5, UR16, R2 ;  /* 0x0000001005027c25 */ /* 0x000fc8000f8e0002 */
[----:B------:R-:W-:Y:S01]  /*aea0*/  VIADD R151, R151, 0x32420 ;  /* 0x0003242097977836 */ /* 0x000fe20000000000 */
[----:B------:R-:W-:Y:S01]  /*aeb0*/  ISETP.GE.AND P0, PT, R0, UR10, PT ;  /* 0x0000000a00007c0c */ /* 0x000fe2000bf06270 */
[----:B------:R-:W-:Y:S02]  /*aec0*/  VIADD R5, R202, 0x60 ;  /* 0x00000060ca057836 */ /* 0x000fe40000000000 */
[----:B------:R-:W-:Y:S01]  /*aed0*/  IMAD R0, R218, UR6, RZ ;  /* 0x00000006da007c24 */ /* 0x000fe2000f8e02ff */
[----:B------:R-:W-:Y:S01]  /*aee0*/  PRMT R151, RZ, 0x654, R151 ;  /* 0x00000654ff977816 */ /* 0x000fe20000000097 */
[----:B------:R-:W-:Y:S01]  /*aef0*/  VIADD R3, R3, UR4 ;  /* 0x0000000403037c36 */ /* 0x000fe20008000000 */
[----:B------:R-:W-:Y:S01]  /*af00*/  ISETP.GE.AND P2, PT, R5, UR10, PT ;  /* 0x0000000a05007c0c */ /* 0x000fe2000bf46270 */
[----:B------:R-:W-:Y:S01]  /*af10*/  VIADD R4, R202, 0x40 ;  /* 0x00000040ca047836 */ /* 0x000fe20000000000 */
[----:B------:R-:W-:Y:S01]  /*af20*/  SHF.R.S32.HI R203, RZ, 0x1f, R202 ;  /* 0x0000001fffcb7819 */ /* 0x000fe200000114ca */
[C---:B------:R-:W-:Y:S01]  /*af30*/  IMAD R75, R73.reuse, UR7, R0 ;  /* 0x00000007494b7c24 */ /* 0x040fe2000f8e0200 */
[----:B0-----:R0:W-:Y:S01]  /*af40*/  SYNCS.ARRIVE.TRANS64.RED.A1T0 RZ, [R151+URZ], RZ ;  /* 0x000000ff97ff79a7 */ /* 0x0011e2000810043f */
[----:B------:R-:W-:Y:S01]  /*af50*/  IMAD.U32 R5, RZ, RZ, UR15 ;  /* 0x0000000fff057e24 */ /* 0x000fe2000f8e00ff */
[----:B------:R-:W-:Y:S01]  /*af60*/  BSSY B1, `(.L_x_4169) ;  /* 0x000001d000017945 */ /* 0x000fe20003800000 */
[----:B------:R-:W-:Y:S01]  /*af70*/  IMAD.WIDE.U32 R72, R73, UR6, R2 ;  /* 0x0000000649487c25 */ /* 0x000fe2000f8e0002 */
[----:B------:R-:W-:-:S03]  /*af80*/  ISETP.GE.AND P1, PT, R4, UR10, PT ;  /* 0x0000000a04007c0c */ /* 0x000fc6000bf26270 */
[----:B------:R-:W-:-:S04]  /*af90*/  IMAD.WIDE R4, R5, 0x80, R202 ;  /* 0x0000008005047825 */ /* 0x000fc800078e02ca */
[----:B------:R-:W-:Y:S01]  /*afa0*/  IMAD.IADD R77, R73, 0x1, R75 ;  /* 0x00000001494d7824 */ /* 0x000fe200078e024b */
[----:B0-----:R-:W-:Y:S06]  /*afb0*/  @P3 BRA `(.L_x_4170) ;  /* 0x00000000005c3947 */ /* 0x001fec0003800000 */
[----:B------:R-:W-:Y:S01]  /*afc0*/  ULDC.64 UR6, c[0x0][0xbd8] ;  /* 0x0002f60000067ab9 */ /* 0x000fe20000000a00 */
[----:B------:R-:W-:Y:S01]  /*afd0*/  IMAD.MOV.U32 R2, RZ, RZ, R72 ;  /* 0x000000ffff027224 */ /* 0x000fe200078e0048 */
[----:B------:R-:W-:Y:S01]  /*afe0*/  ULDC UR4, c[0x0][0xb8c] ;  /* 0x0002e30000047ab9 */ /* 0x000fe20000000800 */
[----:B------:R-:W-:Y:S01]  /*aff0*/  IMAD R75, R5, UR6, RZ ;  /* 0x00000006054b7c24 */ /* 0x000fe2000f8e02ff */
[C---:B------:R-:W-:Y:S01]  /*b000*/  ISETP.GE.AND P4, PT, R200.reuse, UR4, PT ;  /* 0x00000004c8007c0c */ /* 0x040fe2000bf86270 */
[----:B------:R-:W-:Y:S01]  /*b010*/  IMAD.MOV.U32 R3, RZ, RZ, R77 ;  /* 0x000000ffff037224 */ /* 0x000fe200078e004d */
[----:B------:R-:W-:Y:S01]  /*b020*/  ULDC.64 UR8, c[0x0][0x208] ;  /* 0x0000820000087ab9 */ /* 0x000fe20000000a00 */
        /* <DEDUP_REMOVED lines=16> */
.L_x_4170:
[----:B------:R-:W-:Y:S05]  /*b130*/  BSYNC B1 ;  /* 0x0000000000017941 */ /* 0x000fea0003800000 */
.L_x_4169:
        /* <DEDUP_REMOVED lines=13> */
[----:B------:R-:W-:Y:S01]  /*b210*/  IMAD R0, R0, UR6, RZ ;  /* 0x0000000600007c24 */ /* 0x000fe2000f8e02ff */
[----:B------:R-:W-:Y:S01]  /*b220*/  ULDC.64 UR8, c[0x0][0x208] ;  /* 0x0000820000087ab9 */ /* 0x000fe20000000a00 */
        /* <DEDUP_REMOVED lines=12> */
.L_x_4172:
[----:B------:R-:W-:Y:S05]  /*b2f0*/  BSYNC B1 ;  /* 0x0000000000017941 */ /* 0x000fea0003800000 */
.L_x_4171:
[----:B------:R-:W-:Y:S04]  /*b300*/  BSSY B1, `(.L_x_4173) ;  /* 0x000001b000017945 */ /* 0x000fe80003800000 */
[----:B------:R-:W-:Y:S05]  /*b310*/  @P1 BRA `(.L_x_4174) ;  /* 0x0000000000641947 */ /* 0x000fea0003800000 */
[----:B--2--5:R-:W-:Y:S01]  /*b320*/  IADD3 R17, P0, R4, 0x40, RZ ;  /* 0x0000004004117810 */ /* 0x024fe20007f1e0ff */
        /* <DEDUP_REMOVED lines=24> */
.L_x_4174:
[----:B------:R-:W-:Y:S05]  /*b4b0*/  BSYNC B1 ;  /* 0x0000000000017941 */ /* 0x000fea0003800000 */
.L_x_4173:
[----:B------:R-:W-:Y:S05]  /*b4c0*/  @P2 BRA `(.L_x_4175) ;  /* 0x0000000c00942947 */ /* 0x000fea0003800000 */
[----:B---3-5:R-:W-:Y:S01]  /*b4d0*/  IADD3 R13, P0, R4, 0x60, RZ ;  /* 0x00000060040d7810 */ /* 0x028fe20007f1e0ff */
[----:B------:R-:W-:Y:S01]  /*b4e0*/  VIADD R0, R200, 0x40 ;  /* 0x00000040c8007836 */ /* 0x000fe20000000000 */
[----:B------:R-:W-:Y:S01]  /*b4f0*/  ULDC.64 UR6, c[0x0][0xbd8] ;  /* 0x0002f60000067ab9 */ /* 0x000fe20000000a00 */
[----:B------:R-:W-:Y:S01]  /*b500*/  IMAD.MOV.U32 R2, RZ, RZ, R72 ;  /* 0x000000ffff027224 */ /* 0x000fe200078e0048 */
[----:B------:R-:W-:Y:S01]  /*b510*/  ULDC UR4, c[0x0][0xb8c] ;  /* 0x0002e30000047ab9 */ /* 0x000fe20000000800 */
[----:B------:R-:W-:Y:S01]  /*b520*/  IMAD.X R4, RZ, RZ, R5, P0 ;  /* 0x000000ffff047224 */ /* 0x000fe200000e0605 */
        /* <DEDUP_REMOVED lines=19> */
[----:B------:R-:W-:Y:S02]  /*b660*/  ULDC.64 UR6, c[0x0][0x208] ;  /* 0x0000820000067ab9 */ /* 0x000fe40000000a00 */
[----:B------:R4:W-:Y:S01]  /*b670*/  STG.E.128 desc[UR6][R4.64+0x180], R32 ;  /* 0x0001802004007986 */ /* 0x0009e2000c101d06 */
[----:B------:R-:W-:Y:S05]  /*b680*/  BRA `(.L_x_4175) ;  /* 0x0000000c00247947 */ /* 0x000fea0003800000 */
.L_x_4167:
[----:B------:R-:W2:Y:S01]  /*b690*/  LDC.64 R4, c[0x0][0xcd8] ;  /* 0x00033600ff047b82 */ /* 0x000ea20000000a00 */
[----:B------:R-:W-:Y:S01]  /*b6a0*/  ULDC.64 UR6, c[0x0][0xce0] ;  /* 0x0003380000067ab9 */ /* 0x000fe20000000a00 */
[C---:B------:R-:W-:Y:S01]  /*b6b0*/  IMAD.SHL.U32 R3, R206.reuse, 0x4, RZ ;  /* 0x00000004ce037824 */ /* 0x040fe200078e00ff */
[----:B------:R-:W-:Y:S01]  /*b6c0*/  ISETP.NE.U32.AND P0, PT, RZ, UR6, PT ;  /* 0x00000006ff007c0c */ /* 0x000fe2000bf05070 */
[----:B------:R-:W-:Y:S01]  /*b6d0*/  ULDC.64 UR8, c[0x0][0x208] ;  /* 0x0000820000087ab9 */ /* 0x000fe20000000a00 */
[----:B------:R-:W-:Y:S02]  /*b6e0*/  SHF.L.U64.HI R0, R206, 0x2, R218 ;  /* 0x00000002ce007819 */ /* 0x000fe400000102da */
[----:B------:R-:W-:-:S13]  /*b6f0*/  ISETP.NE.AND.EX P1, PT, RZ, UR7, PT, P0 ;  /* 0x00000007ff007c0c */ /* 0x000fda000bf25300 */
[C---:B------:R-:W-:Y:S02]  /*b700*/  @P1 IADD3 R2, P3, R3.reuse, UR6, RZ ;  /* 0x0000000603021c10 */ /* 0x040fe4000ff7e0ff */
[----:B--2---:R-:W-:Y:S02]  /*b710*/  ISETP.NE.U32.AND P0, PT, R4, RZ, PT ;  /* 0x000000ff0400720c */ /* 0x004fe40003f05070 */
[----:B------:R-:W-:Y:S02]  /*b720*/  IADD3 R4, P2, R3, R4, RZ ;  /* 0x0000000403047210 */ /* 0x000fe40007f5e0ff */
[C---:B------:R-:W-:Y:S02]  /*b730*/  @P1 IADD3.X R3, R0.reuse, UR7, RZ, P3, !PT ;  /* 0x0000000700031c10 */ /* 0x040fe40009ffe4ff */
[----:B------:R-:W-:Y:S01]  /*b740*/  ISETP.NE.AND.EX P0, PT, R5, RZ, PT, P0 ;  /* 0x000000ff0500720c */ /* 0x000fe20003f05300 */
[----:B------:R-:W-:Y:S02]  /*b750*/  IMAD.MOV.U32 R9, RZ, RZ, RZ ;  /* 0x000000ffff097224 */ /* 0x000fe400078e00ff */
[----:B------:R-:W2:Y:S01]  /*b760*/  @P1 LDG.E R2, desc[UR8][R2.64] ;  /* 0x0000000802021981 */ /* 0x000ea2000c1e1900 */
[----:B------:R-:W-:Y:S01]  /*b770*/  IMAD.X R5, R0, 0x1, R5, P2 ;  /* 0x0000000100057824 */ /* 0x000fe200010e0605 */
[----:B------:R-:W-:Y:S01]  /*b780*/  ULDC UR4, c[0x0][0xb88] ;  /* 0x0002e20000047ab9 */ /* 0x000fe20000000800 */
[----:B------:R-:W-:-:S07]  /*b790*/  ISETP.GT.AND P2, PT, R226, 0x7f, PT ;  /* 0x0000007fe200780c */ /* 0x000fce0003f44270 */
[----:B------:R3:W5:Y:S01]  /*b7a0*/  @P0 LDG.E R9, desc[UR8][R4.64] ;  /* 0x0000000804090981 */ /* 0x000762000c1e1900 */
[----:B--2---:R-:W-:Y:S01]  /*b7b0*/  @P1 R2UR UR4, R2 ;  /* 0x00000000020412ca */ /* 0x004fe200000e0000 */
[----:B---3--:R-:W-:-:S14]  /*b7c0*/  @P1 BRA `(.L_x_4176) ;  /* 0x00000000001c1947 */ /* 0x008fdc0003800000 */
[----:B------:R-:W-:Y:S05]  /*b7d0*/  @!P0 BRA `(.L_x_4176) ;  /* 0x0000000000188947 */ /* 0x000fea0003800000 */
[----:B------:R-:W-:Y:S02]  /*b7e0*/  ULDC.64 UR6, c[0x0][0x208] ;  /* 0x0000820000067ab9 */ /* 0x000fe40000000a00 */
[----:B------:R-:W2:Y:S04]  /*b7f0*/  LDG.E R2, desc[UR6][R4.64] ;  /* 0x0000000604027981 */ /* 0x000ea8000c1e1900 */
[----:B------:R-:W3:Y:S01]  /*b800*/  LDG.E R0, desc[UR6][R4.64+0x4] ;  /* 0x0000040604007981 */ /* 0x000ee2000c1e1900 */
[----:B--2---:R-:W-:Y:S02]  /*b810*/  R2UR UR6, R2 ;  /* 0x00000000020672ca */ /* 0x004fe400000e0000 */
[----:B---3--:R-:W-:-:S13]  /*b820*/  R2UR UR4, R0 ;  /* 0x00000000000472ca */ /* 0x008fda00000e0000 */
[----:B------:R-:W-:-:S12]  /*b830*/  UIADD3 UR4, -UR6, UR4, URZ ;  /* 0x0000000406047290 */ /* 0x000fd8000fffe13f */
.L_x_4176:
[----:B------:R-:W-:Y:S01]  /*b840*/  R2UR UR6, R219 ;  /* 0x00000000db0672ca */ /* 0x000fe200000e0000 */
[----:B------:R-:W-:Y:S01]  /*b850*/  BSSY B1, `(.L_x_4177) ;  /* 0x0000022000017945 */ /* 0x000fe20003800000 */
[----:B------:R-:W-:Y:S02]  /*b860*/  SHF.R.S32.HI R201, RZ, 0x1f, R200 ;  /* 0x0000001fffc97819 */ /* 0x000fe400000114c8 */
[----:B------:R-:W-:Y:S02]  /*b870*/  SEL R13, R206, RZ, !P0 ;  /* 0x000000ffce0d7207 */ /* 0x000fe40004000000 */
[----:B------:R-:W-:Y:S02]  /*b880*/  SEL R218, R218, RZ, !P0 ;  /* 0x000000ffdada7207 */ /* 0x000fe40004000000 */
[----:B-----5:R-:W-:-:S05]  /*b890*/  SHF.R.S32.HI R6, RZ, 0x1f, R9 ;  /* 0x0000001fff067819 */ /* 0x020fca0000011409 */
[----:B------:R-:W-:Y:S01]  /*b8a0*/  USHF.R.S32.HI UR7, URZ, 0x1f, UR6 ;  /* 0x0000001f3f077899 */ /* 0x000fe20008011406 */
[----:B------:R-:W-:Y:S11]  /*b8b0*/  @P2 BRA `(.L_x_4178) ;  /* 0x00000000006c2947 */ /* 0x000ff60003800000 */
[----:B------:R-:W2:Y:S01]  /*b8c0*/  S2R R2, SR_TID.X ;  /* 0x0000000000027919 */ /* 0x000ea20000002100 */
[----:B------:R-:W-:-:S13]  /*b8d0*/  R2UR UR6, R220 ;  /* 0x00000000dc0672ca */ /* 0x000fda00000e0000 */
[----:B------:R-:W-:-:S04]  /*b8e0*/  IMAD.U32 R0, RZ, RZ, UR6 ;  /* 0x00000006ff007e24 */ /* 0x000fc8000f8e00ff */
[----:B--2---:R-:W-:-:S04]  /*b8f0*/  IMAD R0, R0, 0x80, R2 ;  /* 0x0000008000007824 */ /* 0x004fc800078e0202 */
[----:B------:R-:W-:-:S05]  /*b900*/  VIADD R0, R0, 0xffffff80 ;  /* 0xffffff8000007836 */ /* 0x000fca0000000000 */
[----:B------:R-:W-:-:S13]  /*b910*/  ISETP.GE.AND P0, PT, R0, UR4, PT ;  /* 0x0000000400007c0c */ /* 0x000fda000bf06270 */
[----:B------:R-:W-:Y:S05]  /*b920*/  @P0 BRA `(.L_x_4178) ;  /* 0x0000000000500947 */ /* 0x000fea0003800000 */
[----:B------:R-:W-:Y:S01]  /*b930*/  R2UR UR10, R219 ;  /* 0x00000000db0a72ca */ /* 0x000fe200000e0000 */
[----:B------:R-:W-:Y:S01]  /*b940*/  ULDC.64 UR8, c[0x0][0xc70] ;  /* 0x00031c0000087ab9 */ /* 0x000fe20000000a00 */
[C---:B------:R-:W-:Y:S01]  /*b950*/  IADD3 R2, P0, R0.reuse, R9, RZ ;  /* 0x0000000900027210 */ /* 0x040fe20007f1e0ff */
[----:B------:R-:W-:Y:S02]  /*b960*/  UIMAD UR6, UR7, UR8, URZ ;  /* 0x00000008070672a4 */ /* 0x000fe4000f8e023f */
[----:B------:R-:W-:Y:S01]  /*b970*/  IMAD.U32 R5, RZ, RZ, UR8 ;  /* 0x00000008ff057e24 */ /* 0x000fe2000f8e00ff */
[----:B------:R-:W-:-:S07]  /*b980*/  LEA.HI.X.SX32 R3, R0, R6, 0x1, P0 ;  /* 0x0000000600037211 */ /* 0x000fce00000f0eff */
[----:B------:R-:W-:Y:S02]  /*b990*/  UIMAD UR6, UR10, UR9, UR6 ;  /* 0x000000090a0672a4 */ /* 0x000fe4000f8e0206 */
[----:B------:R-:W-:Y:S01]  /*b9a0*/  IMAD.WIDE.U32 R2, R5, UR10, R2 ;  /* 0x0000000a05027c25 */ /* 0x000fe2000f8e0002 */
[----:B------:R-:W-:Y:S01]  /*b9b0*/  ULDC.64 UR8, c[0x0][0xc78] ;  /* 0x00031e0000087ab9 */ /* 0x000fe20000000a00 */
[----:B------:R-:W-:Y:S02]  /*b9c0*/  ULDC.64 UR10, c[0x0][0x208] ;  /* 0x00008200000a7ab9 */ /* 0x000fe40000000a00 */
[----:B------:R-:W-:Y:S02]  /*b9d0*/  IMAD R0, R218, UR8, RZ ;  /* 0x00000008da007c24 */ /* 0x000fe4000f8e02ff */
[----:B------:R-:W-:Y:S02]  /*b9e0*/  VIADD R3, R3, UR6 ;  /* 0x0000000603037c36 */ /* 0x000fe40008000000 */
[----:B------:R-:W-:-:S02]  /*b9f0*/  IMAD R5, R13, UR9, R0 ;  /* 0x000000090d057c24 */ /* 0x000fc4000f8e0200 */
[----:B------:R-:W-:Y:S01]  /*ba00*/  IMAD.WIDE.U32 R2, R13, UR8, R2 ;  /* 0x000000080d027c25 */ /* 0x000fe2000f8e0002 */
[----:B------:R-:W-:-:S03]  /*ba10*/  ULDC.64 UR8, c[0x0][0xc40] ;  /* 0x0003100000087ab9 */ /* 0x000fc60000000a00 */
[----:B------:R-:W-:Y:S01]  /*ba20*/  IMAD.IADD R3, R3, 0x1, R5 ;  /* 0x0000000103037824 */ /* 0x000fe200078e0205 */
[----:B------:R-:W-:-:S04]  /*ba30*/  LEA R4, P0, R2, UR8, 0x2 ;  /* 0x0000000802047c11 */ /* 0x000fc8000f8010ff */
[----:B------:R-:W-:Y:S01]  /*ba40*/  LEA.HI.X R5, R2, UR9, R3, 0x2, P0 ;  /* 0x0000000902057c11 */ /* 0x000fe200080f1403 */
[----:B------:R-:W-:-:S05]  /*ba50*/  IMAD.MOV.U32 R3, RZ, RZ, -0x800000 ;  /* 0xff800000ff037424 */ /* 0x000fca00078e00ff */
[----:B------:R2:W-:Y:S03]  /*ba60*/  STG.E desc[UR10][R4.64], R3 ;  /* 0x0000000304007986 */ /* 0x0005e6000c10190a */
.L_x_4178:
[----:B------:R-:W-:Y:S05]  /*ba70*/  BSYNC B1 ;  /* 0x0000000000017941 */ /* 0x000fea0003800000 */
.L_x_4177:
[----:B------:R-:W-:Y:S01]  /*ba80*/  R2UR UR10, R220 ;  /* 0x00000000dc0a72ca */ /* 0x000fe200000e0000 */
[----:B------:R-:W-:Y:S01]  /*ba90*/  ULDC.64 UR8, c[0x0][0xba0] ;  /* 0x0002e80000087ab9 */ /* 0x000fe20000000a00 */
[----:B------:R-:W-:Y:S01]  /*baa0*/  R2UR UR11, R219 ;  /* 0x00000000db0b72ca */ /* 0x000fe200000e0000 */
[----:B------:R-:W-:Y:S01]  /*bab0*/  IMAD R0, R6, UR8, RZ ;  /* 0x0000000806007c24 */ /* 0x000fe2000f8e02ff */
[----:B------:R-:W-:Y:S01]  /*bac0*/  BSSY B1, `(.L_x_4179) ;  /* 0x0000032000017945 */ /* 0x000fe20003800000 */
[----:B--2---:R-:W-:-:S04]  /*bad0*/  IMAD.WIDE.U32 R2, R9, UR8, R200 ;  /* 0x0000000809027c25 */ /* 0x004fc8000f8e00c8 */
[----:B------:R-:W-:Y:S01]  /*bae0*/  IMAD R9, R9, UR9, R0 ;  /* 0x0000000909097c24 */ /* 0x000fe2000f8e0200 */
[----:B------:R-:W-:Y:S01]  /*baf0*/  ULDC.64 UR8, c[0x0][0xbe0] ;  /* 0x0002f80000087ab9 */ /* 0x000fe20000000a00 */
[C---:B------:R-:W-:Y:S01]  /*bb00*/  VIADD R0, R202.reuse, 0x20 ;  /* 0x00000020ca007836 */ /* 0x040fe20000000000 */
[----:B------:R-:W-:Y:S01]  /*bb10*/  UIMAD UR6, UR7, UR8, URZ ;  /* 0x00000008070672a4 */ /* 0x000fe2000f8e023f */
[----:B------:R-:W-:Y:S01]  /*bb20*/  IMAD.IADD R3, R3, 0x1, R9 ;  /* 0x0000000103037824 */ /* 0x000fe200078e0209 */
[----:B------:R-:W-:Y:S01]  /*bb30*/  UIMAD UR4, UR10, -0x80, UR4 ;  /* 0xffffff800a0478a4 */ /* 0x000fe2000f8e0204 */
[----:B------:R-:W-:Y:S01]  /*bb40*/  IMAD.U32 R5, RZ, RZ, UR8 ;  /* 0x00000008ff057e24 */ /* 0x000fe2000f8e00ff */
[----:B------:R-:W-:Y:S01]  /*bb50*/  UIMAD UR6, UR11, UR9, UR6 ;  /* 0x000000090b0672a4 */ /* 0x000fe2000f8e0206 */
[C---:B------:R-:W-:Y:S01]  /*bb60*/  VIADD R4, R202.reuse, 0x40 ;  /* 0x00000040ca047836 */ /* 0x040fe20000000000 */
[----:B------:R-:W-:Y:S01]  /*bb70*/  SHF.R.S32.HI R9, RZ, 0x1f, R202 ;  /* 0x0000001fff097819 */ /* 0x000fe200000114ca */
[----:B------:R-:W-:Y:S01]  /*bb80*/  IMAD.WIDE.U32 R2, R5, UR11, R2 ;  /* 0x0000000b05027c25 */ /* 0x000fe2000f8e0002 */
[----:B------:R-:W-:-:S02]  /*bb90*/  ISETP.GE.AND P2, PT, R202, UR4, PT ;  /* 0x00000004ca007c0c */ /* 0x000fc4000bf46270 */
[----:B------:R-:W-:Y:S01]  /*bba0*/  ISETP.GE.AND P1, PT, R0, UR4, PT ;  /* 0x0000000400007c0c */ /* 0x000fe2000bf26270 */
[----:B------:R-:W-:Y:S01]  /*bbb0*/  VIADD R3, R3, UR6 ;  /* 0x0000000603037c36 */ /* 0x000fe20008000000 */
[----:B------:R-:W-:Y:S01]  /*bbc0*/  ULDC.64 UR6, c[0x0][0xbe8] ;  /* 0x0002fa0000067ab9 */ /* 0x000fe20000000a00 */
[----:B------:R-:W-:Y:S01]  /*bbd0*/  ISETP.GE.AND P0, PT, R4, UR4, PT ;  /* 0x0000000404007c0c */ /* 0x000fe2000bf06270 */
[----:B------:R-:W-:Y:S02]  /*bbe0*/  IMAD R0, R218, UR6, RZ ;  /* 0x00000006da007c24 */ /* 0x000fe4000f8e02ff */
[----:B------:R-:W-:Y:S02]  /*bbf0*/  IMAD.U32 R15, RZ, RZ, UR10 ;  /* 0x0000000aff0f7e24 */ /* 0x000fe4000f8e00ff */
[C---:B------:R-:W-:Y:S02]  /*bc00*/  IMAD R11, R13.reuse, UR7, R0 ;  /* 0x000000070d0b7c24 */ /* 0x040fe4000f8e0200 */
[----:B------:R-:W-:-:S04]  /*bc10*/  IMAD.WIDE.U32 R4, R13, UR6, R2 ;  /* 0x000000060d047c25 */ /* 0x000fc8000f8e0002 */
[----:B------:R-:W-:Y:S02]  /*bc20*/  IMAD.MOV.U32 R8, RZ, RZ, R202 ;  /* 0x000000ffff087224 */ /* 0x000fe400078e00ca */
[----:B------:R-:W-:Y:S02]  /*bc30*/  VIADD R6, R202, 0x60 ;  /* 0x00000060ca067836 */ /* 0x000fe40000000000 */
[----:B------:R-:W-:-:S04]  /*bc40*/  IMAD.WIDE R8, R15, 0x80, R8 ;  /* 0x000000800f087825 */ /* 0x000fc800078e0208 */
        /* <DEDUP_REMOVED lines=12> */
[----:B------:R-:W-:Y:S01]  /*bd10*/  IMAD.MOV.U32 R2, RZ, RZ, R4 ;  /* 0x000000ffff027224 */ /* 0x000fe200078e0004 */
[----:B------:R-:W-:Y:S01]  /*bd20*/  ULDC.64 UR10, c[0x0][0x208] ;  /* 0x00008200000a7ab9 */ /* 0x000fe20000000a00 */
        /* <DEDUP_REMOVED lines=11> */
.L_x_4180:
[----:B------:R-:W-:Y:S05]  /*bde0*/  BSYNC B1 ;  /* 0x0000000000017941 */ /* 0x000fea0003800000 */
.L_x_4179:
[----:B------:R-:W-:Y:S01]  /*bdf0*/  BSSY B1, `(.L_x_4181) ;  /* 0x000001c000017945 */ /* 0x000fe20003800000 */
[----:B------:R-:W-:-:S03]  /*be00*/  ISETP.GE.AND P2, PT, R6, UR4, PT ;  /* 0x0000000406007c0c */ /* 0x000fc6000bf46270 */
[----:B------:R-:W-:Y:S10]  /*be10*/  @P1 BRA `(.L_x_4182) ;  /* 0x0000000000641947 */ /* 0x000ff40003800000 */
        /* <DEDUP_REMOVED lines=25> */
.L_x_4182:
[----:B------:R-:W-:Y:S05]  /*bfb0*/  BSYNC B1 ;  /* 0x0000000000017941 */ /* 0x000fea0003800000 */
.L_x_4181:
[----:B------:R-:W-:Y:S04]  /*bfc0*/  BSSY B1, `(.L_x_4183) ;  /* 0x000001b000017945 */ /* 0x000fe80003800000 */
[----:B------:R-:W-:Y:S05]  /*bfd0*/  @P0 BRA `(.L_x_4184) ;  /* 0x0000000000640947 */ /* 0x000fea0003800000 */
[----:B--23--:R-:W-:Y:S01]  /*bfe0*/  IADD3 R11, P0, R8, 0x40, RZ ;  /* 0x00000040080b7810 */ /* 0x00cfe20007f1e0ff */
        /* <DEDUP_REMOVED lines=24> */
.L_x_4184:
[----:B------:R-:W-:Y:S05]  /*c170*/  BSYNC B1 ;  /* 0x0000000000017941 */ /* 0x000fea0003800000 */
.L_x_4183:
        /* <DEDUP_REMOVED lines=10> */
[----:B------:R-:W-:Y:S01]  /*c220*/  ULDC.64 UR8, c[0x0][0x208] ;  /* 0x0000820000087ab9 */ /* 0x000fe20000000a00 */
        /* <DEDUP_REMOVED lines=15> */
.L_x_4175:
[----:B------:R-:W-:Y:S05]  /*c320*/  BSYNC B0 ;  /* 0x0000000000007941 */ /* 0x000fea0003800000 */
.L_x_4166:
[----:B------:R-:W-:Y:S02]  /*c330*/  ULDC UR4, c[0x0][0xd14] ;  /* 0x0003450000047ab9 */ /* 0x000fe40000000800 */
[----:B------:R-:W-:-:S13]  /*c340*/  ISETP.GE.AND P0, PT, R7, UR4, PT ;  /* 0x0000000407007c0c */ /* 0x000fda000bf06270 */
[----:B------:R-:W-:Y:S05]  /*c350*/  @!P0 BRA `(.L_x_4185) ;  /* 0xffffff4800b88947 */ /* 0x000fea000383ffff */
[----:B------:R-:W-:Y:S05]  /*c360*/  EXIT ;  /* 0x000000000000794d */ /* 0x000fea0003800000 */
.L_x_4129:
        /* <DEDUP_REMOVED lines=10> */
[----:B------:R-:W-:Y:S01]  /*c410*/  ULDC.64 UR6, c[0x0][0x208] ;  /* 0x0000820000067ab9 */ /* 0x000fe20000000a00 */
        /* <DEDUP_REMOVED lines=9> */
[----:B------:R-:W0:Y:S01]  /*c4b0*/  S2UR UR6, SR_CTAID.X ;  /* 0x00000000000679c3 */ /* 0x000e220000002500 */
[----:B------:R-:W-:Y:S01]  /*c4c0*/  ISETP.GE.U32.AND P0, PT, R7, 0x2, PT ;  /* 0x000000020700780c */ /* 0x000fe20003f06070 */
[----:B------:R-:W-:Y:S01]  /*c4d0*/  IMAD.MOV.U32 R16, RZ, RZ, RZ ;  /* 0x000000ffff107224 */ /* 0x000fe200078e00ff */
        /* <DEDUP_REMOVED lines=39> */
.L_x_4190:
        /* <DEDUP_REMOVED lines=12> */
[----:B------:R-:W0:Y:S01]  /*c810*/  LDC.64 R2, c[0x0][0xd58] ;  /* 0x00035600ff027b82 */ /* 0x000e220000000a00 */
[----:B------:R-:W-:Y:S01]  /*c820*/  ULDC.64 UR8, c[0x0][0x208] ;  /* 0x0000820000087ab9 */ /* 0x000fe20000000a00 */
[----:B0-----:R-:W-:-:S05]  /*c830*/  IMAD.WIDE R2, R7, 0x4, R2 ;  /* 0x0000000407027825 */ /* 0x001fca00078e0202 */
[----:B------:R0:W5:Y:S02]  /*c840*/  LDG.E R10, desc[UR8][R2.64] ;  /* 0x00000008020a7981 */ /* 0x000164000c1e1900 */
.L_x_4189:
[----:B------:R-:W-:Y:S05]  /*c850*/  BSYNC B0 ;  /* 0x0000000000007941 */ /* 0x000fea0003800000 */
.L_x_4188:
        /* <DEDUP_REMOVED lines=25> */
.L_x_4186:
[----:B------:R-:W-:Y:S01]  /*c9f0*/  IMAD.IADD R7, R5, 0x1, -R2 ;  /* 0x0000000105077824 */ /* 0x000fe200078e0a02 */
[----:B------:R-:W-:-:S03]  /*ca00*/  ULDC.64 UR8, c[0x0][0x208] ;  /* 0x0000820000087ab9 */ /* 0x000fc60000000a00 */
        /* <DEDUP_REMOVED lines=19> */
.L_x_4191:
        /* <DEDUP_REMOVED lines=56> */
.L_x_4187:
[----:B------:R-:W-:Y:S02]  /*cec0*/  IMAD.MOV.U32 R17, RZ, RZ, RZ ;  /* 0x000000ffff117224 */ /* 0x000fe400078e00ff */
[----:B------:R-:W-:Y:S02]  /*ced0*/  IMAD.U32 R16, RZ, RZ, UR6 ;  /* 0x00000006ff107e24 */ /* 0x000fe4000f8e00ff */
[----:B------:R-:W-:-:S07]  /*cee0*/  IMAD.MOV.U32 R18, RZ, RZ, RZ ;  /* 0x000000ffff127224 */ /* 0x000fce00078e00ff */
.L_x_4192:
[----:B------:R-:W1:Y:S01]  /*cef0*/  S2R R2, SR_TID.X ;  /* 0x0000000000027919 */ /* 0x000e620000002100 */
[----:B------:R-:W-:Y:S01]  /*cf00*/  UMOV UR50, URZ ;  /* 0x0000003f00327c82 */ /* 0x000fe20008000000 */
        /* <DEDUP_REMOVED lines=13> */
[----:B------:R1:W-:Y:S01]  /*cfe0*/  STL [R1], RZ ;  /* 0x000000ff01007387 */ /* 0x0003e20000100800 */
[----:B------:R-:W-:Y:S01]  /*cff0*/  ULDC UR51, c[0x0][0xc] ;  /* 0x0000030000337ab9 */ /* 0x000fe20000000800 */
[----:B------:R-:W-:Y:S01]  /*d000*/  ULDC.64 UR48, c[0x0][0x198] ;  /* 0x0000660000307ab9 */ /* 0x000fe20000000a00 */
[----:B------:R-:W-:Y:S01]  /*d010*/  UMOV UR50, URZ ;  /* 0x0000003f00327c82 */ /* 0x000fe20008000000 */
[----:B------:R1:W-:Y:S04]  /*d020*/  STL [R1+0x4], R0 ;  /* 0x0000040001007387 */ /* 0x0003e80000100800 */
.L_x_4259:
[----:B--2---:R-:W2:Y:S01]  /*d030*/  LDC.64 R2, c[0x0][0xd60] ;  /* 0x00035800ff027b82 */ /* 0x004ea20000000a00 */
[----:B------:R-:W-:Y:S01]  /*d040*/  ULDC.64 UR4, c[0x0][0x208] ;  /* 0x0000820000047ab9 */ /* 0x000fe20000000a00 */
[----:B--2---:R-:W-:-:S05]  /*d050*/  IMAD.WIDE R2, R19, 0x4, R2 ;  /* 0x0000000413027825 */ /* 0x004fca00078e0202 */
[----:B------:R-:W2:Y:S01]  /*d060*/  LDG.E R5, desc[UR4][R2.64] ;  /* 0x0000000402057981 */ /* 0x000ea2000c1e1900 */
[----:B------:R-:W-:Y:S05]  /*d070*/  YIELD ;  /* 0x0000000000007946 */ /* 0x000fea0003800000 */
[----:B------:R-:W-:Y:S01]  /*d080*/  ULDC.64 UR4, c[0x0][0xb20] ;  /* 0x0002c80000047ab9 */ /* 0x000fe20000000a00 */
[----:B-1----:R-:W-:Y:S01]  /*d090*/  IMAD.MOV.U32 R0, RZ, RZ, RZ ;  /* 0x000000ffff007224 */ /* 0x002fe200078e00ff */
[----:B------:R-:W-:Y:S01]  /*d0a0*/  ISETP.NE.U32.AND P0, PT, RZ, UR4, PT ;  /* 0x00000004ff007c0c */ /* 0x000fe2000bf05070 */
[----:B------:R-:W-:Y:S01]  /*d0b0*/  ULDC.64 UR8, c[0x0][0x208] ;  /* 0x0000820000087ab9 */ /* 0x000fe20000000a00 */
[----:B------:R-:W-:Y:S01]  /*d0c0*/  IMAD.MOV.U32 R8, RZ, RZ, RZ ;  /* 0x000000ffff087224 */ /* 0x000fe200078e00ff */
[----:B------:R-:W-:Y:S01]  /*d0d0*/  ULDC.64 UR6, c[0x0][0xb00] ;  /* 0x0002c00000067ab9 */ /* 0x000fe20000000a00 */
[----:B------:R-:W-:-:S02]  /*d0e0*/  ISETP.NE.AND.EX P0, PT, RZ, UR5, PT, P0 ;  /* 0x00000005ff007c0c */ /* 0x000fc4000bf05300 */
        /* <DEDUP_REMOVED lines=23> */
[----:B------:R-:W-:-:S04]  /*d260*/  ISETP.NE.U32.AND P0, PT, RZ, UR6, PT ;  /* 0x00000006ff007c0c */ /* 0x000fc8000bf05070 */
[----:B------:R-:W-:Y:S01]  /*d270*/  ISETP.NE.AND.EX P0, PT, RZ, UR7, PT, P0 ;  /* 0x00000007ff007c0c */ /* 0x000fe2000bf05300 */
[----:B--2---:R1:W-:Y:S02]  /*d280*/  STL [R1+0x20], R8 ;  /* 0x0000200801007387 */ /* 0x0043e40000100800 */
[----:B-1----:R-:W-:Y:S01]  /*d290*/  IMAD.U32 R8, RZ, RZ, UR4 ;  /* 0x00000004ff087e24 */ /* 0x002fe2000f8e00ff */
[----:B------:R-:W-:Y:S02]  /*d2a0*/  ULDC.64 UR4, c[0x0][0x3f8] ;  /* 0x0000fe0000047ab9 */ /* 0x000fe40000000a00 */
[----:B------:R-:W-:-:S03]  /*d2b0*/  UISETP.NE.U32.AND UP0, UPT, UR4, URZ, UPT ;  /* 0x0000003f0400728c */ /* 0x000fc6000bf05070 */
[----:B------:R-:W-:Y:S01]  /*d2c0*/  ULDC UR4, c[0x0][0x404] ;  /* 0x0001010000047ab9 */ /* 0x000fe20000000800 */
[----:B------:R-:W-:Y:S01]  /*d2d0*/  UISETP.NE.AND.EX UP0, UPT, UR5, URZ, UPT, UP0 ;  /* 0x0000003f0500728c */ /* 0x000fe2000bf05300 */
[----:B------:R1:W5:Y:S02]  /*d2e0*/  @P1 LDG.E R8, desc[UR8][R6.64] ;  /* 0x0000000806081981 */ /* 0x000364000c1e1900 */
[----:B------:R-:W-:Y:S01]  /*d2f0*/  ULDC UR5, c[0x0][0x2e0] ;  /* 0x0000b80000057ab9 */ /* 0x000fe20000000800 */
[----:B------:R-:W-:-:S04]  /*d300*/  USEL UR4, UR4, 0x1, UP0 ;  /* 0x0000000104047887 */ /* 0x000fc80008000000 */
[----:B------:R-:W-:-:S06]  /*d310*/  UIMAD UR4, UR4, UR5, URZ ;  /* 0x00000005040472a4 */ /* 0x000fcc000f8e023f */
[----:B-1----:R-:W-:Y:S01]  /*d320*/  IMAD.U32 R6, RZ, RZ, UR4 ;  /* 0x00000004ff067e24 */ /* 0x002fe2000f8e00ff */
[----:B------:R-:W-:Y:S06]  /*d330*/  @P1 BRA `(.L_x_4194) ;  /* 0x0000000000141947 */ /* 0x000fec0003800000 */
[----:B------:R-:W-:Y:S05]  /*d340*/  @!P2 BRA `(.L_x_4194) ;  /* 0x000000000010a947 */ /* 0x000fea0003800000 */
[----:B------:R-:W-:Y:S02]  /*d350*/  ULDC.64 UR4, c[0x0][0x208] ;  /* 0x0000820000047ab9 */ /* 0x000fe40000000a00 */
[----:B-----5:R-:W2:Y:S04]  /*d360*/  LDG.E R8, desc[UR4][R2.64] ;  /* 0x0000000402087981 */ /* 0x020ea8000c1e1900 */
[----:B------:R-:W2:Y:S02]  /*d370*/  LDG.E R7, desc[UR4][R2.64+0x4] ;  /* 0x0000040402077981 */ /* 0x000ea4000c1e1900 */
[----:B--2---:R-:W-:-:S07]  /*d380*/  IMAD.IADD R8, R7, 0x1, -R8 ;  /* 0x0000000107087824 */ /* 0x004fce00078e0a08 */
.L_x_4194:
[----:B------:R-:W-:Y:S01]  /*d390*/  IMAD.MOV.U32 R3, RZ, RZ, RZ ;  /* 0x000000ffff037224 */ /* 0x000fe200078e00ff */
[----:B------:R-:W-:-:S05]  /*d3a0*/  ULDC.64 UR4, c[0x0][0x208] ;  /* 0x0000820000047ab9 */ /* 0x000fca0000000a00 */
[----:B------:R-:W2:Y:S01]  /*d3b0*/  @P0 LDG.E R3, desc[UR4][R4.64] ;  /* 0x0000000404030981 */ /* 0x000ea2000c1e1900 */
[----:B------:R-:W-:Y:S02]  /*d3c0*/  ULDC.64 UR4, c[0x0][0xb18] ;  /* 0x0002c60000047ab9 */ /* 0x000fe40000000a00 */
[----:B------:R-:W-:-:S04]  /*d3d0*/  ISETP.NE.U32.AND P1, PT, RZ, UR4, PT ;  /* 0x00000004ff007c0c */ /* 0x000fc8000bf25070 */
[----:B------:R-:W-:Y:S01]  /*d3e0*/  ISETP.NE.AND.EX P1, PT, RZ, UR5, PT, P1 ;  /* 0x00000005ff007c0c */ /* 0x000fe2000bf25310 */
[----:B--2--5:R-:W-:-:S05]  /*d3f0*/  IMAD.IADD R2, R3, 0x1, R0 ;  /* 0x0000000103027824 */ /* 0x024fca00078e0200 */
[----:B------:R1:W-:Y:S07]  /*d400*/  STL [R1+0x8], R2 ;  /* 0x0000080201007387 */ /* 0x0003ee0000100800 */
[----:B------:R-:W-:Y:S05]  /*d410*/  @!P1 BRA `(.L_x_4195) ;  /* 0x0000000000149947 */ /* 0x000fea0003800000 */
[----:B-1----:R-:W-:Y:S01]  /*d420*/  IADD3 R2, P0, R10, UR4, RZ ;  /* 0x000000040a027c10 */ /* 0x002fe2000ff1e0ff */
[----:B------:R-:W-:-:S03]  /*d430*/  ULDC.64 UR6, c[0x0][0x208] ;  /* 0x0000820000067ab9 */ /* 0x000fc60000000a00 */
[----:B------:R-:W-:-:S05]  /*d440*/  IADD3.X R3, R9, UR5, RZ, P0, !PT ;  /* 0x0000000509037c10 */ /* 0x000fca00087fe4ff */
[----:B------:R2:W5:Y:S01]  /*d450*/  LDG.E R6, desc[UR6][R2.64] ;  /* 0x0000000602067981 */ /* 0x000562000c1e1900 */
[----:B------:R-:W-:Y:S05]  /*d460*/  BRA `(.L_x_4196) ;  /* 0x0000000000147947 */ /* 0x000fea0003800000 */
.L_x_4195:
[----:B------:R-:W-:Y:S05]  /*d470*/  @!P0 BRA `(.L_x_4196) ;  /* 0x0000000000108947 */ /* 0x000fea0003800000 */
[----:B------:R-:W-:Y:S02]  /*d480*/  ULDC.64 UR4, c[0x0][0x208] ;  /* 0x0000820000047ab9 */ /* 0x000fe40000000a00 */
[----:B------:R-:W2:Y:S04]  /*d490*/  LDG.E R3, desc[UR4][R4.64] ;  /* 0x0000000404037981 */ /* 0x000ea8000c1e1900 */
[----:B------:R-:W2:Y:S02]  /*d4a0*/  LDG.E R6, desc[UR4][R4.64+0x4] ;  /* 0x0000040404067981 */ /* 0x000ea4000c1e1900 */
[----:B--2---:R-:W-:-:S07]  /*d4b0*/  IMAD.IADD R6, R6, 0x1, -R3 ;  /* 0x0000000106067824 */ /* 0x004fce00078e0a03 */
.L_x_4196:
[----:B--2--5:R-:W-:Y:S01]  /*d4c0*/  IMAD.IADD R3, R6, 0x1, -R0 ;  /* 0x0000000106037824 */ /* 0x024fe200078e0a00 */
[----:B------:R-:W-:Y:S01]  /*d4d0*/  LEA R0, R17, 0xdf, 0x7 ;  /* 0x000000df11007811 */ /* 0x000fe200078e38ff */
[----:B------:R-:W-:Y:S03]  /*d4e0*/  BSSY B6, `(.L_x_4197) ;  /* 0x00002d7000067945 */ /* 0x000fe60003800000 */
[C---:B------:R-:W-:Y:S01]  /*d4f0*/  IADD3 R0, R3.reuse, R0, -R8 ;  /* 0x0000000003007210 */ /* 0x040fe20007ffe808 */
[----:B------:R-:W-:-:S04]  /*d500*/  VIADD R3, R3, 0x5f ;  /* 0x0000005f03037836 */ /* 0x000fc80000000000 */
[----:B------:R-:W-:-:S04]  /*d510*/  IMAD.HI R3, R3, 0x2aaaaaab, RZ ;  /* 0x2aaaaaab03037827 */ /* 0x000fc800078e02ff */
[----:B-1----:R-:W-:Y:S01]  /*d520*/  IMAD.HI R2, R0, 0x2aaaaaab, RZ ;  /* 0x2aaaaaab00027827 */ /* 0x002fe200078e02ff */
[----:B------:R-:W-:-:S04]  /*d530*/  SHF.R.U32.HI R0, RZ, 0x1f, R3 ;  /* 0x0000001fff007819 */ /* 0x000fc80000011603 */
[----:B------:R-:W-:Y:S02]  /*d540*/  LEA.HI.SX32 R0, R3, R0, 0x1c ;  /* 0x0000000003007211 */ /* 0x000fe400078fe2ff */
[----:B------:R-:W-:-:S04]  /*d550*/  SHF.R.U32.HI R3, RZ, 0x1f, R2 ;  /* 0x0000001fff037819 */ /* 0x000fc80000011602 */
        /* <DEDUP_REMOVED lines=12> */
[----:B------:R-:W1:Y:S01]  /*d620*/  FLO.U32 R0, UR4 ;  /* 0x0000000400007d00 */ /* 0x000e6200080e0000 */
[----:B------:R-:W-:-:S07]  /*d630*/  ULDC.64 UR6, c[0x0][0x208] ;  /* 0x0000820000067ab9 */ /* 0x000fce0000000a00 */
        /* <DEDUP_REMOVED lines=9> */
.L_x_4198:
        /* <DEDUP_REMOVED lines=23> */
.L_x_4200:
        /* <DEDUP_REMOVED lines=20> */
.L_x_4202:
        /* <DEDUP_REMOVED lines=16> */
.L_x_4201:
[----:B------:R-:W2:Y:S01]  /*da80*/  LDL.LU R2, [R1+0x18] ;  /* 0x0000180001027983 */ /* 0x000ea20000300800 */
[----:B------:R-:W-:Y:S01]  /*da90*/  ULDC.64 UR4, c[0x0][0xaf0] ;  /* 0x0002bc0000047ab9 */ /* 0x000fe20000000a00 */
[----:B------:R-:W1:Y:S02]  /*daa0*/  LDC R4, c[0x0][0x428] ;  /* 0x00010a00ff047b82 */ /* 0x000e640000000800 */
[----:B------:R-:W3:Y:S04]  /*dab0*/  LDL.LU R0, [R1+0x1c] ;  /* 0x00001c0001007983 */ /* 0x000ee80000300800 */
[----:B------:R-:W4:Y:S04]  /*dac0*/  LDL.LU R8, [R1+0x10] ;  /* 0x0000100001087983 */ /* 0x000f280000300800 */
[----:B------:R-:W4:Y:S01]  /*dad0*/  LDL.LU R7, [R1+0x20] ;  /* 0x0000200001077983 */ /* 0x000f220000300800 */
[----:B------:R-:W-:Y:S01]  /*dae0*/  ISETP.NE.U32.AND P0, PT, RZ, UR4, PT ;  /* 0x00000004ff007c0c */ /* 0x000fe2000bf05070 */
[----:B------:R-:W-:-:S03]  /*daf0*/  ULDC.64 UR6, c[0x0][0x208] ;  /* 0x0000820000067ab9 */ /* 0x000fc60000000a00 */
        /* <DEDUP_REMOVED lines=24> */
.L_x_4203:
        /* <DEDUP_REMOVED lines=19> */
.L_x_4275:
[----:B------:R-:W-:Y:S01]  /*ddb0*/  UMOV UR4, 0xffffffff ;  /* 0xffffffff00047882 */ /* 0x000fe20000000000 */
[----:B------:R-:W-:Y:S02]  /*ddc0*/  SHF.R.S32.HI R5, RZ, 0x1f, R0 ;  /* 0x0000001fff057819 */ /* 0x000fe40000011400 */
[----:B------:R-:W-:Y:S05]  /*ddd0*/  BRA.DIV UR4, `(.L_x_4205) ;  /* 0x0000003a04087947 */ /* 0x000fea000b800000 */
[----:B------:R-:W-:-:S13]  /*dde0*/  ELECT P6, URZ, PT ;  /* 0x00000000003f782f */ /* 0x000fda00038c0000 */
.L_x_4278:
[----:B------:R-:W-:Y:S05]  /*ddf0*/  @!P6 BRA `(.L_x_4206) ;  /* 0x0000000000fce947 */ /* 0x000fea0003800000 */
[----:B------:R-:W-:-:S04]  /*de00*/  ISETP.NE.U32.AND P0, PT, R2, RZ, PT ;  /* 0x000000ff0200720c */ /* 0x000fc80003f05070 */
[----:B------:R-:W-:-:S13]  /*de10*/  ISETP.NE.AND.EX P0, PT, R3, RZ, PT, P0 ;  /* 0x000000ff0300720c */ /* 0x000fda0003f05300 */
[----:B------:R-:W-:Y:S05]  /*de20*/  @!P0 BRA `(.L_x_4207) ;  /* 0x0000000000488947 */ /* 0x000fea0003800000 */
[----:B------:R-:W0:Y:S01]  /*de30*/  LDC R11, c[0x0][0x41c] ;  /* 0x00010700ff0b7b82 */ /* 0x000e220000000800 */
[----:B------:R-:W-:Y:S01]  /*de40*/  ULDC.64 UR4, c[0x0][0x408] ;  /* 0x0001020000047ab9 */ /* 0x000fe20000000a00 */
        /* <DEDUP_REMOVED lines=16> */
.L_x_4207:
        /* <DEDUP_REMOVED lines=9> */
.L_x_4279:
        /* <DEDUP_REMOVED lines=11> */
.L_x_4209:
        /* <DEDUP_REMOVED lines=22> */
.L_x_4206:
        /* <DEDUP_REMOVED lines=55> */
.L_x_4211:
[----:B------:R-:W-:Y:S05]  /*e560*/  BSYNC B0 ;  /* 0x0000000000007941 */ /* 0x000fea0003800000 */
.L_x_4210:
        /* <DEDUP_REMOVED lines=8> */
.L_x_4280:
        /* <DEDUP_REMOVED lines=13> */
.L_x_4281:
        /* <DEDUP_REMOVED lines=11> */
.L_x_4216:
        /* <DEDUP_REMOVED lines=37> */
.L_x_4214:
[----:B------:R-:W-:Y:S05]  /*e9c0*/  BSYNC B0 ;  /* 0x0000000000007941 */ /* 0x000fea0003800000 */
.L_x_4213:
        /* <DEDUP_REMOVED lines=27> */
[----:B------:R-:W-:Y:S01]  /*eb80*/  ULDC.64 UR4, c[0x0][0x408] ;  /* 0x0001020000047ab9 */ /* 0x000fe20000000a00 */
[----:B------:R-:W-:Y:S01]  /*eb90*/  ULDC.64 UR6, c[0x0][0x208] ;  /* 0x0000820000067ab9 */ /* 0x000fe20000000a00 */
        /* <DEDUP_REMOVED lines=15> */
.L_x_4223:
[----:B-1----:R-:W1:Y:S01]  /*ec90*/  S2R R3, SR_CgaCtaId ;  /* 0x0000000000037919 */ /* 0x002e620000008800 */
[----:B------:R-:W-:-:S04]  /*eca0*/  MOV R2, 0x400 ;  /* 0x0000040000027802 */ /* 0x000fc80000000f00 */
[----:B-1----:R-:W-:Y:S02]  /*ecb0*/  LEA R2, R3, R2, 0x18 ;  /* 0x0000000203027211 */ /* 0x002fe400078ec0ff */
[----:B------:R-:W-:-:S03]  /*ecc0*/  SHF.L.U32 R3, R12, 0x1f, RZ ;  /* 0x0000001f0c037819 */ /* 0x000fc600000006ff */
[----:B------:R-:W-:-:S04]  /*ecd0*/  IMAD R2, R13, 0x8, R2 ;  /* 0x000000080d027824 */ /* 0x000fc800078e0202 */
[----:B------:R-:W1:Y:S02]  /*ece0*/  SYNCS.PHASECHK.TRANS64.TRYWAIT P0, [R2+URZ+0x32440], R3 ;  /* 0x03244003020075a7 */ /* 0x000e64000800017f */
[----:B-1----:R-:W-:Y:S05]  /*ecf0*/  @!P0 BRA `(.L_x_4224) ;  /* 0x0000002800a88947 */ /* 0x002fea0003800000 */
.L_x_4282:
        /* <DEDUP_REMOVED lines=11> */
.L_x_4225:
        /* <DEDUP_REMOVED lines=22> */
.L_x_4283:
        /* <DEDUP_REMOVED lines=8> */
.L_x_4227:
        /* <DEDUP_REMOVED lines=34> */
.L_x_4222:
[----:B------:R-:W-:Y:S05]  /*f1b0*/  BSYNC B2 ;  /* 0x0000000000027941 */ /* 0x000fea0003800000 */
.L_x_4221:
[----:B------:R-:W2:Y:S02]  /*f1c0*/  LDL.LU R2, [R1+0x14] ;  /* 0x0000140001027983 */ /* 0x000ea40000300800 */
[----:B--2---:R-:W-:-:S07]  /*f1d0*/  VIADD R8, R2, 0xfffffffd ;  /* 0xfffffffd02087836 */ /* 0x004fce0000000000 */
.L_x_4220:
[----:B------:R-:W-:Y:S05]  /*f1e0*/  BSYNC B1 ;  /* 0x0000000000017941 */ /* 0x000fea0003800000 */
.L_x_4219:
[----:B------:R-:W-:-:S13]  /*f1f0*/  ISETP.NE.AND P0, PT, R10, RZ, PT ;  /* 0x000000ff0a00720c */ /* 0x000fda0003f05270 */
[----:B------:R-:W-:Y:S05]  /*f200*/  @!P0 BRA `(.L_x_4218) ;  /* 0x0000000c009c8947 */ /* 0x000fea0003800000 */
.L_x_4242:
        /* <DEDUP_REMOVED lines=10> */
[----:B------:R-:W-:Y:S01]  /*f2b0*/  ISETP.NE.U32.AND P0, PT, RZ, UR38, PT ;  /* 0x00000026ff007c0c */ /* 0x000fe2000bf05070 */
[----:B------:R-:W-:-:S03]  /*f2c0*/  IMAD.MOV.U32 R3, RZ, RZ, R8 ;  /* 0x000000ffff037224 */ /* 0x000fc600078e0008 */
[----:B------:R-:W-:-:S13]  /*f2d0*/  ISETP.NE.AND.EX P0, PT, RZ, UR39, PT, P0 ;  /* 0x00000027ff007c0c */ /* 0x000fda000bf05300 */
[----:B------:R-:W-:Y:S05]  /*f2e0*/  @!P0 BRA `(.L_x_4230) ;  /* 0x0000000000488947 */ /* 0x000fea0003800000 */
[----:B------:R-:W1:Y:S01]  /*f2f0*/  LDC R9, c[0x0][0x41c] ;  /* 0x00010700ff097b82 */ /* 0x000e620000000800 */
[----:B0-----:R-:W-:Y:S01]  /*f300*/  IMAD.MOV.U32 R12, RZ, RZ, R8 ;  /* 0x000000ffff0c7224 */ /* 0x001fe200078e0008 */
[----:B------:R-:W-:Y:S01]  /*f310*/  ULDC.64 UR4, c[0x0][0x208] ;  /* 0x0000820000047ab9 */ /* 0x000fe20000000a00 */
        /* <DEDUP_REMOVED lines=13> */
[----:B------:R-:W-:Y:S02]  /*f3f0*/  IMAD R3, R9, R3, R8 ;  /* 0x0000000309037224 */ /* 0x000fe400078e0208 */
[----:B------:R1:W5:Y:S05]  /*f400*/  LDG.E R9, desc[UR4][R6.64] ;  /* 0x0000000406097981 */ /* 0x00036a000c1e1900 */
.L_x_4230:
[----:B-1----:R-:W1:Y:S01]  /*f410*/  S2R R6, SR_CgaCtaId ;  /* 0x0000000000067919 */ /* 0x002e620000008800 */
[----:B------:R-:W-:Y:S02]  /*f420*/  MOV R2, 0x400 ;  /* 0x0000040000027802 */ /* 0x000fe40000000f00 */
[----:B------:R-:W-:Y:S02]  /*f430*/  SHF.L.U32 R7, R11, 0x1f, RZ ;  /* 0x0000001f0b077819 */ /* 0x000fe400000006ff */
[----:B-1----:R-:W-:-:S05]  /*f440*/  LEA R2, R6, R2, 0x18 ;  /* 0x0000000206027211 */ /* 0x002fca00078ec0ff */
[----:B------:R-:W-:-:S04]  /*f450*/  IMAD R2, R10, 0x8, R2 ;  /* 0x000000080a027824 */ /* 0x000fc800078e0202 */
[----:B------:R-:W1:Y:S02]  /*f460*/  SYNCS.PHASECHK.TRANS64.TRYWAIT P0, [R2+URZ+0x32440], R7 ;  /* 0x03244007020075a7 */ /* 0x000e64000800017f */
[----:B-1----:R-:W-:Y:S05]  /*f470*/  @!P0 BRA `(.L_x_4231) ;  /* 0x0000002000f08947 */ /* 0x002fea0003800000 */
.L_x_4284:
[----:B------:R-:W2:Y:S02]  /*f480*/  S2R R6, SR_TID.X ;  /* 0x0000000000067919 */ /* 0x000ea40000002100 */
[----:B--2---:R-:W-:-:S04]  /*f490*/  LOP3.LUT R6, R6, 0x7f, RZ, 0xc0, !PT ;  /* 0x0000007f06067812 */ /* 0x004fc800078ec0ff */
[----:B------:R-:W-:-:S13]  /*f4a0*/  ISETP.NE.AND P0, PT, R6, RZ, PT ;  /* 0x000000ff0600720c */ /* 0x000fda0003f05270 */
[----:B------:R-:W-:Y:S05]  /*f4b0*/  @P0 BRA `(.L_x_4232) ;  /* 0x00000000001c0947 */ /* 0x000fea0003800000 */
[----:B------:R-:W2:Y:S01]  /*f4c0*/  S2R R6, SR_TID.X ;  /* 0x0000000000067919 */ /* 0x000ea20000002100 */
[----:B0-----:R-:W-:-:S04]  /*f4d0*/  IMAD.MOV.U32 R13, RZ, RZ, 0x3000 ;  /* 0x00003000ff0d7424 */ /* 0x001fc800078e00ff */
[----:B------:R3:W-:Y:S01]  /*f4e0*/  SYNCS.ARRIVE.TRANS64 RZ, [R2+URZ+0x32430], R13 ;  /* 0x0324300d02ff79a7 */ /* 0x0007e2000800003f */
[----:B--2---:R-:W-:-:S04]  /*f4f0*/  LOP3.LUT R6, R6, 0x1f, RZ, 0xc0, !PT ;  /* 0x0000001f06067812 */ /* 0x004fc800078ec0ff */
[----:B------:R-:W-:-:S13]  /*f500*/  ISETP.NE.AND P1, PT, R6, RZ, PT ;  /* 0x000000ff0600720c */ /* 0x000fda0003f25270 */
[----:B---3--:R-:W-:Y:S05]  /*f510*/  @!P1 BRA `(.L_x_4232) ;  /* 0x0000000000049947 */ /* 0x008fea0003800000 */
[----:B------:R-:W-:Y:S01]  /*f520*/  BPT.TRAP 0x1 ;  /* 0x000000040000795c */ /* 0x000fe20000300000 */
.L_x_4232:
[----:B0-----:R-:W2:Y:S01]  /*f530*/  LDL R12, [R1+0x8] ;  /* 0x00000800010c7983 */ /* 0x001ea20000100800 */
        /* <DEDUP_REMOVED lines=20> */
.L_x_4285:
        /* <DEDUP_REMOVED lines=8> */
.L_x_4234:
[----:B01----:R-:W0:Y:S01]  /*f700*/  S2R R7, SR_CgaCtaId ;  /* 0x0000000000077919 */ /* 0x003e220000008800 */
[----:B--2---:R-:W-:Y:S01]  /*f710*/  MOV R3, 0x400 ;  /* 0x0000040000037802 */ /* 0x004fe20000000f00 */
        /* <DEDUP_REMOVED lines=11> */
[----:B0-----:R-:W-:-:S05]  /*f7d0*/  LEA R3, R7, R3, 0x18 ;  /* 0x0000000307037211 */ /* 0x001fca00078ec0ff */
        /* <DEDUP_REMOVED lines=19> */
.L_x_4229:
[----:B------:R-:W-:Y:S05]  /*f910*/  BSYNC B1 ;  /* 0x0000000000017941 */ /* 0x000fea0003800000 */
.L_x_4228:
        /* <DEDUP_REMOVED lines=13> */
[----:B------:R-:W1:Y:S01]  /*f9f0*/  LDC R11, c[0x0][0x41c] ;  /* 0x00010700ff0b7b82 */ /* 0x000e620000000800 */
[----:B------:R-:W-:Y:S01]  /*fa00*/  IMAD.MOV.U32 R9, RZ, RZ, R10 ;  /* 0x000000ffff097224 */ /* 0x000fe200078e000a */
        /* <DEDUP_REMOVED lines=16> */
.L_x_4237:
[----:B------:R-:W2:Y:S01]  /*fb10*/  S2R R3, SR_CgaCtaId ;  /* 0x0000000000037919 */ /* 0x000ea20000008800 */
[----:B------:R-:W-:-:S04]  /*fb20*/  MOV R2, 0x400 ;  /* 0x0000040000027802 */ /* 0x000fc80000000f00 */
[----:B--2---:R-:W-:Y:S02]  /*fb30*/  LEA R2, R3, R2, 0x18 ;  /* 0x0000000203027211 */ /* 0x004fe400078ec0ff */
[----:B------:R-:W-:-:S03]  /*fb40*/  SHF.L.U32 R3, R12, 0x1f, RZ ;  /* 0x0000001f0c037819 */ /* 0x000fc600000006ff */
[----:B------:R-:W-:-:S04]  /*fb50*/  IMAD R2, R13, 0x8, R2 ;  /* 0x000000080d027824 */ /* 0x000fc800078e0202 */
[----:B------:R-:W2:Y:S02]  /*fb60*/  SYNCS.PHASECHK.TRANS64.TRYWAIT P0, [R2+URZ+0x32440], R3 ;  /* 0x03244003020075a7 */ /* 0x000ea4000800017f */
[----:B--2---:R-:W-:Y:S05]  /*fb70*/  @!P0 BRA `(.L_x_4238) ;  /* 0x0000001c00588947 */ /* 0x004fea0003800000 */
.L_x_4286:
        /* <DEDUP_REMOVED lines=11> */
.L_x_4239:
[----:B------:R-:W3:Y:S01]  /*fc30*/  LDL R6, [R1] ;  /* 0x0000000001067983 */ /* 0x000ee20000100800 */
        /* <DEDUP_REMOVED lines=21> */
.L_x_4287:
        /* <DEDUP_REMOVED lines=8> */
.L_x_4241:
        /* <DEDUP_REMOVED lines=34> */
.L_x_4236:
[----:B------:R-:W-:Y:S05]  /*10030*/  BSYNC B1 ;  /* 0x0000000000017941 */ /* 0x000fea0003800000 */
.L_x_4235:
[C---:B------:R-:W-:Y:S01]  /*10040*/  ISETP.GT.AND P0, PT, R8.reuse, 0x1, PT ;  /* 0x000000010800780c */ /* 0x040fe20003f04270 */
[----:B------:R-:W-:-:S04]  /*10050*/  VIADD R2, R8, 0xfffffffe ;  /* 0xfffffffe08027836 */ /* 0x000fc80000000000 */
[----:B------:R-:W-:-:S08]  /*10060*/  IMAD.MOV.U32 R8, RZ, RZ, R2 ;  /* 0x000000ffff087224 */ /* 0x000fd000078e0002 */
[----:B------:R-:W-:Y:S05]  /*10070*/  @P0 BRA `(.L_x_4242) ;  /* 0xfffffff000640947 */ /* 0x000fea000383ffff */
.L_x_4218:
[----:B------:R-:W-:Y:S05]  /*10080*/  BSYNC B0 ;  /* 0x0000000000007941 */ /* 0x000fea0003800000 */
.L_x_4217:
        /* <DEDUP_REMOVED lines=14> */
[----:B------:R-:W2:Y:S01]  /*10170*/  FLO.U32 R4, UR4 ;  /* 0x0000000400047d00 */ /* 0x000ea200080e0000 */
[----:B------:R-:W-:-:S07]  /*10180*/  ULDC.64 UR6, c[0x0][0x208] ;  /* 0x0000820000067ab9 */ /* 0x000fce0000000a00 */
        /* <DEDUP_REMOVED lines=8> */
.L_x_4244:
[----:B------:R-:W-:Y:S05]  /*10210*/  BSYNC B0 ;  /* 0x0000000000007941 */ /* 0x000fea0003800000 */
.L_x_4243:
[----:B-1----:R-:W2:Y:S02]  /*10220*/  LDL.LU R2, [R1+0x4] ;  /* 0x0000040001027983 */ /* 0x002ea40000300800 */
[----:B--2---:R-:W-:-:S05]  /*10230*/  LOP3.LUT R2, R2, R0, RZ, 0x3c, !PT ;  /* 0x0000000002027212 */ /* 0x004fca00078e3cff */
[----:B------:R1:W-:Y:S02]  /*10240*/  STL [R1+0x4], R2 ;  /* 0x0000040201007387 */ /* 0x0003e40000100800 */
.L_x_4199:
[----:B------:R-:W-:Y:S05]  /*10250*/  BSYNC B6 ;  /* 0x0000000000067941 */ /* 0x000fea0003800000 */
.L_x_4197:
[----:B------:R-:W-:-:S03]  /*10260*/  UMOV UR4, 0xffffffff ;  /* 0xffffffff00047882 */ /* 0x000fc60000000000 */
[----:B------:R-:W-:Y:S05]  /*10270*/  BRA.DIV UR4, `(.L_x_4245) ;  /* 0x0000001604c07947 */ /* 0x000fea000b800000 */
[----:B------:R2:W3:Y:S04]  /*10280*/  SHFL.IDX PT, R4, R16, RZ, 0x1f ;  /* 0x00001fff10047589 */ /* 0x0004e800000e0000 */
[----:B------:R2:W4:Y:S02]  /*10290*/  SHFL.IDX PT, R7, R16, 0x1, 0x1f ;  /* 0x00201f0010077f89 */ /* 0x00052400000e0000 */
.L_x_4291:
        /* <DEDUP_REMOVED lines=10> */
[----:B-1----:R-:W0:Y:S01]  /*10340*/  LDC.64 R2, c[0x0][0xd58] ;  /* 0x00035600ff027b82 */ /* 0x002e220000000a00 */
[----:B------:R-:W-:Y:S01]  /*10350*/  ULDC.64 UR4, c[0x0][0x208] ;  /* 0x0000820000047ab9 */ /* 0x000fe20000000a00 */
[----:B0-----:R-:W-:-:S05]  /*10360*/  IMAD.WIDE R2, R5, 0x4, R2 ;  /* 0x0000000405027825 */ /* 0x001fca00078e0202 */
[----:B------:R0:W5:Y:S02]  /*10370*/  LDG.E R17, desc[UR4][R2.64] ;  /* 0x0000000402117981 */ /* 0x000164000c1e1900 */
.L_x_4247:
[----:B------:R-:W-:Y:S05]  /*10380*/  BSYNC B0 ;  /* 0x0000000000007941 */ /* 0x000fea0003800000 */
.L_x_4246:
        /* <DEDUP_REMOVED lines=23> */
.L_x_4299:
[----:B------:R-:W-:Y:S02]  /*10500*/  ULDC UR4, c[0x0][0xd10] ;  /* 0x0003440000047ab9 */ /* 0x000fe40000000800 */
[----:B------:R-:W-:-:S04]  /*10510*/  IMAD.U32 R5, RZ, RZ, UR4 ;  /* 0x00000004ff057e24 */ /* 0x000fc8000f8e00ff */
[----:B-1----:R-:W-:-:S04]  /*10520*/  IMAD R14, R14, R5, RZ ;  /* 0x000000050e0e7224 */ /* 0x002fc800078e02ff */
[----:B----4-:R-:W-:-:S05]  /*10530*/  IMAD.IADD R7, R7, 0x1, R14 ;  /* 0x0000000107077824 */ /* 0x010fca00078e020e */
[----:B---3--:R-:W-:-:S13]  /*10540*/  ISETP.GT.AND P0, PT, R7, R4, PT ;  /* 0x000000040700720c */ /* 0x008fda0003f04270 */
[----:B------:R-:W-:Y:S05]  /*10550*/  @P0 BRA `(.L_x_4249) ;  /* 0x0000000000b80947 */ /* 0x000fea0003800000 */
[----:B------:R-:W1:Y:S02]  /*10560*/  LDC R0, c[0x0][0xd14] ;  /* 0x00034500ff007b82 */ /* 0x000e640000000800 */
.L_x_4254:
        /* <DEDUP_REMOVED lines=11> */
[----:B------:R-:W0:Y:S01]  /*10620*/  LDC.64 R2, c[0x0][0xd58] ;  /* 0x00035600ff027b82 */ /* 0x000e220000000a00 */
[----:B------:R-:W-:Y:S01]  /*10630*/  ULDC.64 UR4, c[0x0][0x208] ;  /* 0x0000820000047ab9 */ /* 0x000fe20000000a00 */
[----:B0-----:R-:W-:-:S05]  /*10640*/  IMAD.WIDE R2, R5, 0x4, R2 ;  /* 0x0000000405027825 */ /* 0x001fca00078e0202 */
[----:B------:R0:W5:Y:S02]  /*10650*/  LDG.E R17, desc[UR4][R2.64] ;  /* 0x0000000402117981 */ /* 0x000164000c1e1900 */
.L_x_4252:
[----:B------:R-:W-:Y:S05]  /*10660*/  BSYNC B0 ;  /* 0x0000000000007941 */ /* 0x000fea0003800000 */
.L_x_4251:
        /* <DEDUP_REMOVED lines=23> */
.L_x_4307:
[----:B------:R-:W-:Y:S02]  /*107e0*/  ULDC UR4, c[0x0][0xd10] ;  /* 0x0003440000047ab9 */ /* 0x000fe40000000800 */
[----:B------:R-:W-:-:S04]  /*107f0*/  IMAD.U32 R5, RZ, RZ, UR4 ;  /* 0x00000004ff057e24 */ /* 0x000fc8000f8e00ff */
[----:B-1----:R-:W-:-:S04]  /*10800*/  IMAD R14, R14, R5, RZ ;  /* 0x000000050e0e7224 */ /* 0x002fc800078e02ff */
[----:B------:R-:W-:-:S05]  /*10810*/  IMAD.IADD R7, R14, 0x1, R7 ;  /* 0x000000010e077824 */ /* 0x000fca00078e0207 */
[----:B------:R-:W-:-:S13]  /*10820*/  ISETP.GT.AND P0, PT, R7, R4, PT ;  /* 0x000000040700720c */ /* 0x000fda0003f04270 */
[----:B------:R-:W-:Y:S05]  /*10830*/  @!P0 BRA `(.L_x_4254) ;  /* 0xfffffffc004c8947 */ /* 0x000fea000383ffff */
.L_x_4249:
        /* <DEDUP_REMOVED lines=8> */
.L_x_4311:
[----:B------:R-:W-:Y:S01]  /*108c0*/  ISETP.NE.AND P0, PT, R3, RZ, PT ;  /* 0x000000ff0300720c */ /* 0x000fe20003f05270 */
[----:B------:R-:W-:-:S12]  /*108d0*/  IMAD.MOV.U32 R7, RZ, RZ, RZ ;  /* 0x000000ffff077224 */ /* 0x000fd800078e00ff */
[----:B------:R-:W-:Y:S05]  /*108e0*/  @!P0 BRA `(.L_x_4256) ;  /* 0x0000000000108947 */ /* 0x000fea0003800000 */
[----:B------:R-:W-:Y:S01]  /*108f0*/  UMOV UR4, 0xffffffff ;  /* 0xffffffff00047882 */ /* 0x000fe20000000000 */
[----:B------:R-:W-:Y:S02]  /*10900*/  VIADD R12, R6, 0xffffffff ;  /* 0xffffffff060c7836 */ /* 0x000fe40000000000 */
[----:B------:R-:W-:Y:S05]  /*10910*/  BRA.DIV UR4, `(.L_x_4257) ;  /* 0x0000001a044c7947 */ /* 0x000fea000b800000 */
[----:B------:R3:W4:Y:S02]  /*10920*/  SHFL.IDX PT, R7, R2, R12, 0x1f ;  /* 0x00001f0c02077589 */ /* 0x00072400000e0000 */
.L_x_4256:
[----:B0--3--:R-:W0:Y:S01]  /*10930*/  LDC.64 R2, c[0x0][0xd68] ;  /* 0x00035a00ff027b82 */ /* 0x009e220000000a00 */
[----:B------:R-:W-:Y:S01]  /*10940*/  IMAD.IADD R19, R6, 0x1, R19 ;  /* 0x0000000106137824 */ /* 0x000fe200078e0213 */
[----:B------:R-:W-:-:S03]  /*10950*/  ULDC.64 UR4, c[0x0][0x208] ;  /* 0x0000820000047ab9 */ /* 0x000fc60000000a00 */
[----:B0-----:R-:W-:-:S05]  /*10960*/  IMAD.WIDE R2, R19, 0x4, R2 ;  /* 0x0000000413027825 */ /* 0x001fca00078e0202 */
[----:B------:R0:W1:Y:S01]  /*10970*/  LDG.E R8, desc[UR4][R2.64] ;  /* 0x0000000402087981 */ /* 0x000062000c1e1900 */
[----:B----4-:R-:W-:Y:S02]  /*10980*/  IMAD R16, R7, R5, R16 ;  /* 0x0000000507107224 */ /* 0x010fe400078e0210 */
[----:B0-----:R-:W-:Y:S02]  /*10990*/  IMAD.MOV.U32 R2, RZ, RZ, RZ ;  /* 0x000000ffff027224 */ /* 0x001fe400078e00ff */
[----:B-12---:R-:W-:-:S05]  /*109a0*/  IMAD R6, R17, R8, RZ ;  /* 0x0000000811067224 */ /* 0x006fca00078e02ff */
        /* <DEDUP_REMOVED lines=60> */
.L_x_4250:
[----:B------:R-:W-:Y:S01]  /*10d70*/  UMOV UR4, URZ ;  /* 0x0000003f00047c82 */ /* 0x000fe20008000000 */
[----:B------:R-:W-:Y:S01]  /*10d80*/  UMOV UR5, URZ ;  /* 0x0000003f00057c82 */ /* 0x000fe20008000000 */
[----:B------:R-:W-:Y:S01]  /*10d90*/  ULDC UR6, c[0x0][0xd14] ;  /* 0x0003450000067ab9 */ /* 0x000fe20000000800 */
[----:B--2---:R-:W-:Y:S02]  /*10da0*/  IMAD.MOV.U32 R16, RZ, RZ, R4 ;  /* 0x000000ffff107224 */ /* 0x004fe400078e0004 */
[----:B------:R-:W-:Y:S02]  /*10db0*/  IMAD.U32 R17, RZ, RZ, UR4 ;  /* 0x00000004ff117e24 */ /* 0x000fe4000f8e00ff */
[----:B------:R-:W-:Y:S02]  /*10dc0*/  IMAD.U32 R18, RZ, RZ, UR5 ;  /* 0x00000005ff127e24 */ /* 0x000fe4000f8e00ff */
[----:B------:R-:W-:-:S07]  /*10dd0*/  IMAD.U32 R19, RZ, RZ, UR6 ;  /* 0x00000006ff137e24 */ /* 0x000fce000f8e00ff */
.L_x_4258:
        /* <DEDUP_REMOVED lines=12> */
.L_x_4193:
        /* <DEDUP_REMOVED lines=11> */
.L_x_4314:
[----:B------:R-:W-:-:S03]  /*10f50*/  UMOV UR4, 0xffffffff ;  /* 0xffffffff00047882 */ /* 0x000fc60000000000 */
[----:B------:R-:W-:Y:S05]  /*10f60*/  BRA.DIV UR4, `(.L_x_4261) ;  /* 0x0000001204f47947 */ /* 0x000fea000b800000 */
[----:B--2---:R-:W2:Y:S02]  /*10f70*/  S2R R2, SR_TID.X ;  /* 0x0000000000027919 */ /* 0x004ea40000002100 */
[----:B--2---:R-:W-:-:S04]  /*10f80*/  SHF.R.U32.HI R2, RZ, 0x5, R2 ;  /* 0x00000005ff027819 */ /* 0x004fc80000011602 */
[----:B------:R-:W-:-:S05]  /*10f90*/  LOP3.LUT R2, R2, 0x3, RZ, 0xc0, !PT ;  /* 0x0000000302027812 */ /* 0x000fca00078ec0ff */
[----:B------:R2:W3:Y:S02]  /*10fa0*/  SHFL.IDX PT, R14, R2, RZ, 0x1f ;  /* 0x00001fff020e7589 */ /* 0x0004e400000e0000 */
.L_x_4317:
[----:B---3--:R-:W-:Y:S01]  /*10fb0*/  ISETP.NE.AND P0, PT, R14, RZ, PT ;  /* 0x000000ff0e00720c */ /* 0x008fe20003f05270 */
[----:B------:R-:W-:-:S12]  /*10fc0*/  BSSY B0, `(.L_x_4262) ;  /* 0x0000029000007945 */ /* 0x000fd80003800000 */
[----:B------:R-:W-:Y:S05]  /*10fd0*/  @P0 BRA `(.L_x_4263) ;  /* 0x00000000009c0947 */ /* 0x000fea0003800000 */
[----:B------:R-:W-:-:S03]  /*10fe0*/  UMOV UR4, 0xffffffff ;  /* 0xffffffff00047882 */ /* 0x000fc60000000000 */
[----:B------:R-:W-:Y:S05]  /*10ff0*/  BRA.DIV UR4, `(.L_x_4264) ;  /* 0x0000001604047947 */ /* 0x000fea000b800000 */
[----:B------:R-:W-:-:S13]  /*11000*/  ELECT P6, URZ, PT ;  /* 0x00000000003f782f */ /* 0x000fda00038c0000 */
.L_x_4320:
        /* <DEDUP_REMOVED lines=8> */
.L_x_4265:
        /* <DEDUP_REMOVED lines=14> */
.L_x_4321:
[----:B------:R-:W2:Y:S02]  /*11170*/  SYNCS.PHASECHK.TRANS64.TRYWAIT P0, [R7+URZ], R2 ;  /* 0x00000002070075a7 */ /* 0x000ea4000800017f */
[----:B--2---:R-:W-:Y:S05]  /*11180*/  @!P0 BRA `(.L_x_4267) ;  /* 0x0000001000d48947 */ /* 0x004fea0003800000 */
.L_x_4322:
[----:B------:R-:W-:Y:S05]  /*11190*/  @!P2 BRA `(.L_x_4268) ;  /* 0x000000000004a947 */ /* 0x000fea0003800000 */
[----:B------:R-:W-:Y:S01]  /*111a0*/  BPT.TRAP 0x1 ;  /* 0x000000040000795c */ /* 0x000fe20000300000 */
.L_x_4268:
[----:B------:R-:W3:Y:S01]  /*111b0*/  LDL.LU R4, [R1] ;  /* 0x0000000001047983 */ /* 0x000ee20000300800 */
[----:B------:R-:W-:-:S04]  /*111c0*/  VIADD R0, R0, 0x32460 ;  /* 0x0003246000007836 */ /* 0x000fc80000000000 */
[----:B---3--:R-:W-:-:S04]  /*111d0*/  IMAD R4, R4, 0x8, R0 ;  /* 0x0000000804047824 */ /* 0x008fc800078e0200 */
[----:B------:R-:W3:Y:S02]  /*111e0*/  SYNCS.PHASECHK.TRANS64.TRYWAIT P0, [R4+URZ], R5 ;  /* 0x00000005040075a7 */ /* 0x000ee4000800017f */
[----:B---3--:R-:W-:Y:S05]  /*111f0*/  @!P0 BRA `(.L_x_4269) ;  /* 0x0000001000cc8947 */ /* 0x008fea0003800000 */
.L_x_4323:
[----:B------:R-:W-:-:S07]  /*11200*/  IMAD R3, R3, 0x8, R0 ;  /* 0x0000000803037824 */ /* 0x000fce00078e0200 */
.L_x_4270:
[----:B----4-:R4:W0:Y:S02]  /*11210*/  SYNCS.PHASECHK.TRANS64.TRYWAIT P0, [R3+URZ], R2 ;  /* 0x00000002030075a7 */ /* 0x010824000800017f */
[----:B0-----:R-:W-:Y:S05]  /*11220*/  @!P0 NANOSLEEP.SYNCS 0x989680 ;  /* 0x009896800000895d */ /* 0x001fea0003900000 */
[----:B------:R-:W0:Y:S02]  /*11230*/  @!P0 SYNCS.PHASECHK.TRANS64 P0, [R3+URZ], R2 ;  /* 0x00000002030085a7 */ /* 0x000e24000800007f */
[----:B0-----:R-:W-:Y:S05]  /*11240*/  @!P0 BRA `(.L_x_4270) ;  /* 0xfffffffc00f08947 */ /* 0x001fea000383ffff */
.L_x_4263:
[----:B------:R-:W-:Y:S05]  /*11250*/  BSYNC B0 ;  /* 0x0000000000007941 */ /* 0x000fea0003800000 */
.L_x_4262:
[----:B------:R-:W-:Y:S05]  /*11260*/  EXIT ;  /* 0x000000000000794d */ /* 0x000fea0003800000 */
.L_x_4136:
[----:B0-----:R0:W1:Y:S02]  /*11270*/  SYNCS.PHASECHK.TRANS64.TRYWAIT P0, [R5+URZ+0x32400], R2 ;  /* 0x03240002050075a7 */ /* 0x001064000800017f */
[----:B-1----:R-:W-:Y:S05]  /*11280*/  @!P0 NANOSLEEP.SYNCS 0x989680 ;  /* 0x009896800000895d */ /* 0x002fea0003900000 */
[----:B------:R-:W1:Y:S02]  /*11290*/  @!P0 SYNCS.PHASECHK.TRANS64 P0, [R5+URZ+0x32400], R2 ;  /* 0x03240002050085a7 */ /* 0x000e64000800007f */
[----:B-1----:R-:W-:Y:S05]  /*112a0*/  @!P0 BRA `(.L_x_4136) ;  /* 0xfffffffc00f08947 */ /* 0x002fea000383ffff */
[----:B------:R-:W-:Y:S05]  /*112b0*/  BRA `(.L_x_4271) ;  /* 0xffffff0800007947 */ /* 0x000fea000383ffff */
.L_x_4140:
[----:B--2---:R2:W3:Y:S02]  /*112c0*/  SYNCS.PHASECHK.TRANS64.TRYWAIT P1, [R0+URZ+0x32430], R3 ;  /* 0x03243003000075a7 */ /* 0x0044e4000802017f */
[----:B---3--:R-:W-:Y:S05]  /*112d0*/  @!P1 NANOSLEEP.SYNCS 0x989680 ;  /* 0x009896800000995d */ /* 0x008fea0003900000 */
[----:B------:R-:W3:Y:S02]  /*112e0*/  @!P1 SYNCS.PHASECHK.TRANS64 P1, [R0+URZ+0x32430], R3 ;  /* 0x03243003000095a7 */ /* 0x000ee4000802007f */
[----:B---3--:R-:W-:Y:S05]  /*112f0*/  @!P1 BRA `(.L_x_4140) ;  /* 0xfffffffc00f09947 */ /* 0x008fea000383ffff */
[----:B------:R-:W-:Y:S05]  /*11300*/  BRA `(.L_x_4139) ;  /* 0xffffff0800307947 */ /* 0x000fea000383ffff */
.L_x_4141:
[----:B---3--:R3:W4:Y:S02]  /*11310*/  SYNCS.PHASECHK.TRANS64.TRYWAIT P1, [R5+URZ+0x32410], R2 ;  /* 0x03241002050075a7 */ /* 0x008724000802017f */
[----:B----4-:R-:W-:Y:S05]  /*11320*/  @!P1 NANOSLEEP.SYNCS 0x989680 ;  /* 0x009896800000995d */ /* 0x010fea0003900000 */
[----:B------:R-:W4:Y:S02]  /*11330*/  @!P1 SYNCS.PHASECHK.TRANS64 P1, [R5+URZ+0x32410], R2 ;  /* 0x03241002050095a7 */ /* 0x000f24000802007f */
[----:B----4-:R-:W-:Y:S05]  /*11340*/  @!P1 BRA `(.L_x_4141) ;  /* 0xfffffffc00f09947 */ /* 0x010fea000383ffff */
[----:B------:R-:W-:Y:S05]  /*11350*/  BRA `(.L_x_4272) ;  /* 0xffffff0800dc7947 */ /* 0x000fea000383ffff */
.L_x_4145:
[----:B------:R0:W0:Y:S02]  /*11360*/  SYNCS.PHASECHK.TRANS64.TRYWAIT P1, [R0+URZ+0x32450], R3 ;  /* 0x03245003000075a7 */ /* 0x000024000802017f */
[----:B0-----:R-:W-:Y:S05]  /*11370*/  @!P1 NANOSLEEP.SYNCS 0x989680 ;  /* 0x009896800000995d */ /* 0x001fea0003900000 */
[----:B------:R-:W0:Y:S02]  /*11380*/  @!P1 SYNCS.PHASECHK.TRANS64 P1, [R0+URZ+0x32450], R3 ;  /* 0x03245003000095a7 */ /* 0x000e24000802007f */
[----:B0-----:R-:W-:Y:S05]  /*11390*/  @!P1 BRA `(.L_x_4145) ;  /* 0xfffffffc00f09947 */ /* 0x001fea000383ffff */
[----:B------:R-:W-:Y:S05]  /*113a0*/  BRA `(.L_x_4144) ;  /* 0xffffff0800e87947 */ /* 0x000fea000383ffff */
.L_x_4150:
[----:B-1----:R-:W-:-:S04]  /*113b0*/  IMAD.U32 R20, RZ, RZ, UR5 ;  /* 0x00000005ff147e24 */ /* 0x002fc8000f8e00ff */
[----:B------:R1:W2:Y:S03]  /*113c0*/  SYNCS.PHASECHK.TRANS64.TRYWAIT P2, [R20+URZ+0x32430], R13 ;  /* 0x0324300d140075a7 */ /* 0x0002a6000804017f */
[----:B--2---:R-:W-:Y:S05]  /*113d0*/  @!P2 NANOSLEEP.SYNCS 0x989680 ;  /* 0x009896800000a95d */ /* 0x004fea0003900000 */
[----:B------:R-:W2:Y:S02]  /*113e0*/  @!P2 SYNCS.PHASECHK.TRANS64 P2, [R20+URZ+0x32430], R13 ;  /* 0x0324300d1400a5a7 */ /* 0x000ea4000804007f */
[----:B--2---:R-:W-:Y:S05]  /*113f0*/  @!P2 BRA `(.L_x_4150) ;  /* 0xfffffffc00eca947 */ /* 0x004fea000383ffff */
[----:B------:R-:W-:Y:S05]  /*11400*/  BRA `(.L_x_4149) ;  /* 0xffffff2c00607947 */ /* 0x000fea000383ffff */
.L_x_4154:
[----:B-1----:R-:W-:-:S04]  /*11410*/  IMAD.U32 R20, RZ, RZ, UR5 ;  /* 0x00000005ff147e24 */ /* 0x002fc8000f8e00ff */
[----:B------:R1:W3:Y:S03]  /*11420*/  SYNCS.PHASECHK.TRANS64.TRYWAIT P2, [R20+URZ+0x32450], R13 ;  /* 0x0324500d140075a7 */ /* 0x0002e6000804017f */
[----:B---3--:R-:W-:Y:S05]  /*11430*/  @!P2 NANOSLEEP.SYNCS 0x989680 ;  /* 0x009896800000a95d */ /* 0x008fea0003900000 */
[----:B------:R-:W3:Y:S02]  /*11440*/  @!P2 SYNCS.PHASECHK.TRANS64 P2, [R20+URZ+0x32450], R13 ;  /* 0x0324500d1400a5a7 */ /* 0x000ee4000804007f */
[----:B---3--:R-:W-:Y:S05]  /*11450*/  @!P2 BRA `(.L_x_4154) ;  /* 0xfffffffc00eca947 */ /* 0x008fea000383ffff */
[----:B------:R-:W-:Y:S05]  /*11460*/  BRA `(.L_x_4153) ;  /* 0xffffff2c00dc7947 */ /* 0x000fea000383ffff */
.L_x_4160:
[----:B--2---:R-:W-:-:S04]  /*11470*/  IMAD.U32 R20, RZ, RZ, UR5 ;  /* 0x00000005ff147e24 */ /* 0x004fc8000f8e00ff */
[----:B------:R2:W3:Y:S03]  /*11480*/  SYNCS.PHASECHK.TRANS64.TRYWAIT P2, [R20+URZ+0x32430], R13 ;  /* 0x0324300d140075a7 */ /* 0x0004e6000804017f */
[----:B---3--:R-:W-:Y:S05]  /*11490*/  @!P2 NANOSLEEP.SYNCS 0x989680 ;  /* 0x009896800000a95d */ /* 0x008fea0003900000 */
[----:B------:R-:W3:Y:S02]  /*114a0*/  @!P2 SYNCS.PHASECHK.TRANS64 P2, [R20+URZ+0x32430], R13 ;  /* 0x0324300d1400a5a7 */ /* 0x000ee4000804007f */
[----:B---3--:R-:W-:Y:S05]  /*114b0*/  @!P2 BRA `(.L_x_4160) ;  /* 0xfffffffc00eca947 */ /* 0x008fea000383ffff */
[----:B------:R-:W-:Y:S05]  /*114c0*/  BRA `(.L_x_4159) ;  /* 0xffffff5400b87947 */ /* 0x000fea000383ffff */
.L_x_4164:
[----:B--2---:R-:W-:-:S04]  /*114d0*/  IMAD.U32 R20, RZ, RZ, UR5 ;  /* 0x00000005ff147e24 */ /* 0x004fc8000f8e00ff */
[----:B------:R2:W4:Y:S03]  /*114e0*/  SYNCS.PHASECHK.TRANS64.TRYWAIT P2, [R20+URZ+0x32450], R13 ;  /* 0x0324500d140075a7 */ /* 0x000526000804017f */
[----:B----4-:R-:W-:Y:S05]  /*114f0*/  @!P2 NANOSLEEP.SYNCS 0x989680 ;  /* 0x009896800000a95d */ /* 0x010fea0003900000 */
[----:B------:R-:W4:Y:S02]  /*11500*/  @!P2 SYNCS.PHASECHK.TRANS64 P2, [R20+URZ+0x32450], R13 ;  /* 0x0324500d1400a5a7 */ /* 0x000f24000804007f */
[----:B----4-:R-:W-:Y:S05]  /*11510*/  @!P2 BRA `(.L_x_4164) ;  /* 0xfffffffc00eca947 */ /* 0x010fea000383ffff */
[----:B------:R-:W-:Y:S05]  /*11520*/  BRA `(.L_x_4163) ;  /* 0xffffff5800347947 */ /* 0x000fea000383ffff */
.L_x_4204:
        /* <DEDUP_REMOVED lines=11> */
.L_x_4274:
[----:B------:R-:W-:Y:S05]  /*115e0*/  BSYNC B0 ;  /* 0x0000000000007941 */ /* 0x000fea0003800000 */
.L_x_4273:
[----:B------:R-:W-:Y:S05]  /*115f0*/  BRA `(.L_x_4275) ;  /* 0xffffffc400ec7947 */ /* 0x000fea000383ffff */
.L_x_4205:
[----:B------:R-:W-:Y:S01]  /*11600*/  BSSY B0, `(.L_x_4276) ;  /* 0x0000006000007945 */ /* 0x000fe20003800000 */
[----:B------:R-:W-:-:S07]  /*11610*/  IMAD.MOV.U32 R15, RZ, RZ, -0x1 ;  /* 0xffffffffff0f7424 */ /* 0x000fce00078e00ff */
[----:B------:R-:W-:Y:S05]  /*11620*/  WARPSYNC.COLLECTIVE R15, `(.L_x_4277) ;  /* 0x000000000f0c7348 */ /* 0x000fea0003c00000 */
[----:B------:R-:W-:Y:S02]  /*11630*/  ELECT P6, UR62, PT ;  /* 0x00000000003e782f */ /* 0x000fe400038c0000 */
[----:B------:R-:W-:Y:S01]  /*11640*/  MOV R14, UR62 ;  /* 0x0000003e000e7c02 */ /* 0x000fe20008000f00 */
[----:B------:R-:W-:Y:S10]  /*11650*/  ENDCOLLECTIVE ;  /* 0x000000000000791b */ /* 0x000ff40003800000 */
.L_x_4277:
[----:B------:R-:W-:Y:S05]  /*11660*/  BSYNC B0 ;  /* 0x0000000000007941 */ /* 0x000fea0003800000 */
.L_x_4276:
[----:B------:R-:W-:Y:S05]  /*11670*/  BRA `(.L_x_4278) ;  /* 0xffffffc400dc7947 */ /* 0x000fea000383ffff */
.L_x_4208:
[----:B0-----:R0:W1:Y:S02]  /*11680*/  SYNCS.PHASECHK.TRANS64.TRYWAIT P0, [R8+URZ+0x32440], R10 ;  /* 0x0324400a080075a7 */ /* 0x001064000800017f */
[----:B-1----:R-:W-:Y:S05]  /*11690*/  @!P0 NANOSLEEP.SYNCS 0x989680 ;  /* 0x009896800000895d */ /* 0x002fea0003900000 */
[----:B------:R-:W1:Y:S02]  /*116a0*/  @!P0 SYNCS.PHASECHK.TRANS64 P0, [R8+URZ+0x32440], R10 ;  /* 0x0324400a080085a7 */ /* 0x000e64000800007f */
[----:B-1----:R-:W-:Y:S05]  /*116b0*/  @!P0 BRA `(.L_x_4208) ;  /* 0xfffffffc00f08947 */ /* 0x002fea000383ffff */
[----:B------:R-:W-:Y:S05]  /*116c0*/  BRA `(.L_x_4279) ;  /* 0xffffffc800447947 */ /* 0x000fea000383ffff */
.L_x_4212:
        /* <DEDUP_REMOVED lines=8> */
.L_x_4215:
[----:B0-----:R0:W1:Y:S02]  /*11750*/  SYNCS.PHASECHK.TRANS64.TRYWAIT P0, [R11+URZ+0x32460], R6 ;  /* 0x032460060b0075a7 */ /* 0x001064000800017f */
[----:B-1----:R-:W-:Y:S05]  /*11760*/  @!P0 NANOSLEEP.SYNCS 0x989680 ;  /* 0x009896800000895d */ /* 0x002fea0003900000 */
[----:B------:R-:W1:Y:S02]  /*11770*/  @!P0 SYNCS.PHASECHK.TRANS64 P0, [R11+URZ+0x32460], R6 ;  /* 0x032460060b0085a7 */ /* 0x000e64000800007f */
[----:B-1----:R-:W-:Y:S05]  /*11780*/  @!P0 BRA `(.L_x_4215) ;  /* 0xfffffffc00f08947 */ /* 0x002fea000383ffff */
[----:B------:R-:W-:Y:S05]  /*11790*/  BRA `(.L_x_4281) ;  /* 0xffffffcc00c87947 */ /* 0x000fea000383ffff */
.L_x_4224:
[----:B-1----:R1:W2:Y:S02]  /*117a0*/  SYNCS.PHASECHK.TRANS64.TRYWAIT P0, [R2+URZ+0x32440], R3 ;  /* 0x03244003020075a7 */ /* 0x0022a4000800017f */
[----:B--2---:R-:W-:Y:S05]  /*117b0*/  @!P0 NANOSLEEP.SYNCS 0x989680 ;  /* 0x009896800000895d */ /* 0x004fea0003900000 */
[----:B------:R-:W2:Y:S02]  /*117c0*/  @!P0 SYNCS.PHASECHK.TRANS64 P0, [R2+URZ+0x32440], R3 ;  /* 0x03244003020085a7 */ /* 0x000ea4000800007f */
[----:B--2---:R-:W-:Y:S05]  /*117d0*/  @!P0 BRA `(.L_x_4224) ;  /* 0xfffffffc00f08947 */ /* 0x004fea000383ffff */
[----:B------:R-:W-:Y:S05]  /*117e0*/  BRA `(.L_x_4282) ;  /* 0xffffffd400447947 */ /* 0x000fea000383ffff */
.L_x_4226:
[----:B0-----:R0:W2:Y:S02]  /*117f0*/  SYNCS.PHASECHK.TRANS64.TRYWAIT P0, [R2+URZ+0x32460], R3 ;  /* 0x03246003020075a7 */ /* 0x0010a4000800017f */
[----:B--2---:R-:W-:Y:S05]  /*11800*/  @!P0 NANOSLEEP.SYNCS 0x989680 ;  /* 0x009896800000895d */ /* 0x004fea0003900000 */
[----:B------:R-:W2:Y:S02]  /*11810*/  @!P0 SYNCS.PHASECHK.TRANS64 P0, [R2+URZ+0x32460], R3 ;  /* 0x03246003020085a7 */ /* 0x000ea4000800007f */
[----:B--2---:R-:W-:Y:S05]  /*11820*/  @!P0 BRA `(.L_x_4226) ;  /* 0xfffffffc00f08947 */ /* 0x004fea000383ffff */
[----:B------:R-:W-:Y:S05]  /*11830*/  BRA `(.L_x_4283) ;  /* 0xffffffd400b47947 */ /* 0x000fea000383ffff */
.L_x_4231:
[----:B-1----:R1:W2:Y:S02]  /*11840*/  SYNCS.PHASECHK.TRANS64.TRYWAIT P0, [R2+URZ+0x32440], R7 ;  /* 0x03244007020075a7 */ /* 0x0022a4000800017f */
[----:B--2---:R-:W-:Y:S05]  /*11850*/  @!P0 NANOSLEEP.SYNCS 0x989680 ;  /* 0x009896800000895d */ /* 0x004fea0003900000 */
[----:B------:R-:W2:Y:S02]  /*11860*/  @!P0 SYNCS.PHASECHK.TRANS64 P0, [R2+URZ+0x32440], R7 ;  /* 0x03244007020085a7 */ /* 0x000ea4000800007f */
[----:B--2---:R-:W-:Y:S05]  /*11870*/  @!P0 BRA `(.L_x_4231) ;  /* 0xfffffffc00f08947 */ /* 0x004fea000383ffff */
[----:B------:R-:W-:Y:S05]  /*11880*/  BRA `(.L_x_4284) ;  /* 0xffffffd800fc7947 */ /* 0x000fea000383ffff */
.L_x_4233:
[----:B0-----:R0:W2:Y:S02]  /*11890*/  SYNCS.PHASECHK.TRANS64.TRYWAIT P1, [R2+URZ+0x32460], R7 ;  /* 0x03246007020075a7 */ /* 0x0010a4000802017f */
[----:B--2---:R-:W-:Y:S05]  /*118a0*/  @!P1 NANOSLEEP.SYNCS 0x989680 ;  /* 0x009896800000995d */ /* 0x004fea0003900000 */
[----:B------:R-:W2:Y:S02]  /*118b0*/  @!P1 SYNCS.PHASECHK.TRANS64 P1, [R2+URZ+0x32460], R7 ;  /* 0x03246007020095a7 */ /* 0x000ea4000802007f */
[----:B--2---:R-:W-:Y:S05]  /*118c0*/  @!P1 BRA `(.L_x_4233) ;  /* 0xfffffffc00f09947 */ /* 0x004fea000383ffff */
[----:B------:R-:W-:Y:S05]  /*118d0*/  BRA `(.L_x_4285) ;  /* 0xffffffdc00687947 */ /* 0x000fea000383ffff */
.L_x_4238:
[----:B--2---:R2:W3:Y:S02]  /*118e0*/  SYNCS.PHASECHK.TRANS64.TRYWAIT P0, [R2+URZ+0x32440], R3 ;  /* 0x03244003020075a7 */ /* 0x0044e4000800017f */
[----:B---3--:R-:W-:Y:S05]  /*118f0*/  @!P0 NANOSLEEP.SYNCS 0x989680 ;  /* 0x009896800000895d */ /* 0x008fea0003900000 */
[----:B------:R-:W3:Y:S02]  /*11900*/  @!P0 SYNCS.PHASECHK.TRANS64 P0, [R2+URZ+0x32440], R3 ;  /* 0x03244003020085a7 */ /* 0x000ee4000800007f */
[----:B---3--:R-:W-:Y:S05]  /*11910*/  @!P0 BRA `(.L_x_4238) ;  /* 0xfffffffc00f08947 */ /* 0x008fea000383ffff */
[----:B------:R-:W-:Y:S05]  /*11920*/  BRA `(.L_x_4286) ;  /* 0xffffffe000947947 */ /* 0x000fea000383ffff */
.L_x_4240:
[----:B0-----:R0:W1:Y:S02]  /*11930*/  SYNCS.PHASECHK.TRANS64.TRYWAIT P1, [R2+URZ+0x32460], R3 ;  /* 0x03246003020075a7 */ /* 0x001064000802017f */
[----:B-1----:R-:W-:Y:S05]  /*11940*/  @!P1 NANOSLEEP.SYNCS 0x989680 ;  /* 0x009896800000995d */ /* 0x002fea0003900000 */
[----:B------:R-:W1:Y:S02]  /*11950*/  @!P1 SYNCS.PHASECHK.TRANS64 P1, [R2+URZ+0x32460], R3 ;  /* 0x03246003020095a7 */ /* 0x000e64000802007f */
[----:B-1----:R-:W-:Y:S05]  /*11960*/  @!P1 BRA `(.L_x_4240) ;  /* 0xfffffffc00f09947 */ /* 0x002fea000383ffff */
[----:B------:R-:W-:Y:S05]  /*11970*/  BRA `(.L_x_4287) ;  /* 0xffffffe400047947 */ /* 0x000fea000383ffff */
.L_x_4245:
        /* <DEDUP_REMOVED lines=8> */
.L_x_4289:
[----:B------:R-:W-:Y:S05]  /*11a00*/  BSYNC B0 ;  /* 0x0000000000007941 */ /* 0x000fea0003800000 */
.L_x_4288:
        /* <DEDUP_REMOVED lines=8> */
.L_x_4290:
[----:B------:R-:W-:Y:S01]  /*11a90*/  IMAD.MOV.U32 R7, RZ, RZ, R14 ;  /* 0x000000ffff077224 */ /* 0x000fe200078e000e */
[----:B------:R-:W-:Y:S06]  /*11aa0*/  BRA `(.L_x_4291) ;  /* 0xffffffe400fc7947 */ /* 0x000fec000383ffff */
.L_x_4248:
        /* <DEDUP_REMOVED lines=8> */
.L_x_4293:
[----:B------:R-:W-:Y:S05]  /*11b30*/  BSYNC B0 ;  /* 0x0000000000007941 */ /* 0x000fea0003800000 */
.L_x_4292:
        /* <DEDUP_REMOVED lines=10> */
.L_x_4294:
        /* <DEDUP_REMOVED lines=8> */
.L_x_4295:
        /* <DEDUP_REMOVED lines=8> */
.L_x_4296:
        /* <DEDUP_REMOVED lines=8> */
.L_x_4297:
        /* <DEDUP_REMOVED lines=8> */
.L_x_4298:
[----:B------:R-:W-:Y:S05]  /*11de0*/  BRA `(.L_x_4299) ;  /* 0xffffffe400c47947 */ /* 0x000fea000383ffff */
.L_x_4253:
        /* <DEDUP_REMOVED lines=8> */
.L_x_4301:
[----:B------:R-:W-:Y:S05]  /*11e70*/  BSYNC B0 ;  /* 0x0000000000007941 */ /* 0x000fea0003800000 */
.L_x_4300:
        /* <DEDUP_REMOVED lines=10> */
.L_x_4302:
        /* <DEDUP_REMOVED lines=8> */
.L_x_4303:
        /* <DEDUP_REMOVED lines=8> */
.L_x_4304:
        /* <DEDUP_REMOVED lines=8> */
.L_x_4305:
        /* <DEDUP_REMOVED lines=8> */
.L_x_4306:
[----:B------:R-:W-:Y:S05]  /*12120*/  BRA `(.L_x_4307) ;  /* 0xffffffe400ac7947 */ /* 0x000fea000383ffff */
.L_x_4255:
[----:B------:R-:W-:Y:S01]  /*12130*/  BSSY B0, `(.L_x_4308) ;  /* 0x0000006000007945 */ /* 0x000fe20003800000 */
[----:B------:R-:W-:Y:S01]  /*12140*/  PLOP3.LUT P6, PT, P6, PT, PT, 0x8, 0x0 ;  /* 0x000000000000781c */ /* 0x000fe200037ce170 */
[----:B------:R-:W-:-:S12]  /*12150*/  IMAD.MOV.U32 R15, RZ, RZ, -0x1 ;  /* 0xffffffffff0f7424 */ /* 0x000fd800078e00ff */
[----:B0-----:R-:W-:Y:S05]  /*12160*/  WARPSYNC.COLLECTIVE R15, `(.L_x_4309) ;  /* 0x000000000f087348 */ /* 0x001fea0003c00000 */
[----:B------:R-:W-:Y:S01]  /*12170*/  VOTE.ANY R14, PT, P6 ;  /* 0x00000000000e7806 */ /* 0x000fe200030e0100 */
[----:B0-----:R-:W-:Y:S06]  /*12180*/  ENDCOLLECTIVE ;  /* 0x000000000000791b */ /* 0x001fec0003800000 */
.L_x_4309:
[----:B------:R-:W-:Y:S05]  /*12190*/  BSYNC B0 ;  /* 0x0000000000007941 */ /* 0x000fea0003800000 */
.L_x_4308:
        /* <DEDUP_REMOVED lines=9> */
.L_x_4310:
[----:B------:R-:W-:Y:S01]  /*12230*/  IMAD.MOV.U32 R17, RZ, RZ, R14 ;  /* 0x000000ffff117224 */ /* 0x000fe200078e000e */
[----:B------:R-:W-:Y:S06]  /*12240*/  BRA `(.L_x_4311) ;  /* 0xffffffe4009c7947 */ /* 0x000fec000383ffff */
.L_x_4257:
[----:B------:R-:W-:Y:S01]  /*12250*/  BSSY B0, `(.L_x_4312) ;  /* 0x0000007000007945 */ /* 0x000fe20003800000 */
[----:B------:R-:W-:Y:S02]  /*12260*/  IMAD.MOV.U32 R13, RZ, RZ, R2 ;  /* 0x000000ffff0d7224 */ /* 0x000fe400078e0002 */
[----:B------:R-:W-:Y:S02]  /*12270*/  IMAD.MOV.U32 R11, RZ, RZ, 0x1f ;  /* 0x0000001fff0b7424 */ /* 0x000fe400078e00ff */
[----:B------:R-:W-:-:S07]  /*12280*/  IMAD.MOV.U32 R15, RZ, RZ, -0x1 ;  /* 0xffffffffff0f7424 */ /* 0x000fce00078e00ff */
[----:B012---:R-:W-:Y:S05]  /*12290*/  WARPSYNC.COLLECTIVE R15, `(.L_x_4313) ;  /* 0x000000000f087348 */ /* 0x007fea0003c00000 */
[----:B------:R3:W4:Y:S02]  /*122a0*/  SHFL.IDX P6, R14, R13, R12, R11 ;  /* 0x0000000c0d0e7389 */ /* 0x00072400000c000b */
[----:B01234-:R-:W-:Y:S01]  /*122b0*/  ENDCOLLECTIVE ;  /* 0x000000000000791b */ /* 0x01ffe20003800000 */
.L_x_4313:
[----:B------:R-:W-:Y:S05]  /*122c0*/  BSYNC B0 ;  /* 0x0000000000007941 */ /* 0x000fea0003800000 */
.L_x_4312:
[----:B------:R-:W-:Y:S01]  /*122d0*/  IMAD.MOV.U32 R7, RZ, RZ, R14 ;  /* 0x000000ffff077224 */ /* 0x000fe200078e000e */
[----:B------:R-:W-:Y:S06]  /*122e0*/  BRA `(.L_x_4256) ;  /* 0xffffffe400907947 */ /* 0x000fec000383ffff */
.L_x_4260:
[----:B-1----:R1:W3:Y:S02]  /*122f0*/  SYNCS.PHASECHK.TRANS64.TRYWAIT P0, [R0+URZ+0x32420], R3 ;  /* 0x03242003000075a7 */ /* 0x0022e4000800017f */
[----:B---3--:R-:W-:Y:S05]  /*12300*/  @!P0 NANOSLEEP.SYNCS 0x989680 ;  /* 0x009896800000895d */ /* 0x008fea0003900000 */
[----:B------:R-:W3:Y:S02]  /*12310*/  @!P0 SYNCS.PHASECHK.TRANS64 P0, [R0+URZ+0x32420], R3 ;  /* 0x03242003000085a7 */ /* 0x000ee4000800007f */
[----:B---3--:R-:W-:Y:S05]  /*12320*/  @!P0 BRA `(.L_x_4260) ;  /* 0xfffffffc00f08947 */ /* 0x008fea000383ffff */
[----:B------:R-:W-:Y:S05]  /*12330*/  BRA `(.L_x_4314) ;  /* 0xffffffec00047947 */ /* 0x000fea000383ffff */
.L_x_4261:
[----:B--2---:R-:W2:Y:S01]  /*12340*/  S2R R2, SR_TID.X ;  /* 0x0000000000027919 */ /* 0x004ea20000002100 */
        /* <DEDUP_REMOVED lines=10> */
.L_x_4316:
[----:B------:R-:W-:Y:S05]  /*123f0*/  BSYNC B0 ;  /* 0x0000000000007941 */ /* 0x000fea0003800000 */
.L_x_4315:
[----:B------:R-:W-:Y:S05]  /*12400*/  BRA `(.L_x_4317) ;  /* 0xffffffe800e87947 */ /* 0x000fea000383ffff */
.L_x_4264:
[----:B------:R-:W-:Y:S01]  /*12410*/  BSSY B1, `(.L_x_4318) ;  /* 0x0000006000017945 */ /* 0x000fe20003800000 */
[----:B------:R-:W-:-:S07]  /*12420*/  IMAD.MOV.U32 R15, RZ, RZ, -0x1 ;  /* 0xffffffffff0f7424 */ /* 0x000fce00078e00ff */
[----:B012---:R-:W-:Y:S05]  /*12430*/  WARPSYNC.COLLECTIVE R15, `(.L_x_4319) ;  /* 0x000000000f0c7348 */ /* 0x007fea0003c00000 */
[----:B------:R-:W-:Y:S02]  /*12440*/  ELECT P6, UR62, PT ;  /* 0x00000000003e782f */ /* 0x000fe400038c0000 */
[----:B------:R-:W-:Y:S01]  /*12450*/  MOV R14, UR62 ;  /* 0x0000003e000e7c02 */ /* 0x000fe20008000f00 */
[----:B012---:R-:W-:Y:S10]  /*12460*/  ENDCOLLECTIVE ;  /* 0x000000000000791b */ /* 0x007ff40003800000 */
.L_x_4319:
[----:B------:R-:W-:Y:S05]  /*12470*/  BSYNC B1 ;  /* 0x0000000000017941 */ /* 0x000fea0003800000 */
.L_x_4318:
[----:B------:R-:W-:Y:S05]  /*12480*/  BRA `(.L_x_4320) ;  /* 0xffffffe800e07947 */ /* 0x000fea000383ffff */
.L_x_4266:
[----:B-1----:R1:W2:Y:S02]  /*12490*/  SYNCS.PHASECHK.TRANS64.TRYWAIT P0, [R6+URZ], R5 ;  /* 0x00000005060075a7 */ /* 0x0022a4000800017f */
[----:B--2---:R-:W-:Y:S05]  /*124a0*/  @!P0 NANOSLEEP.SYNCS 0x989680 ;  /* 0x009896800000895d */ /* 0x004fea0003900000 */
[----:B------:R-:W2:Y:S02]  /*124b0*/  @!P0 SYNCS.PHASECHK.TRANS64 P0, [R6+URZ], R5 ;  /* 0x00000005060085a7 */ /* 0x000ea4000800007f */
[----:B--2---:R-:W-:Y:S05]  /*124c0*/  @!P0 BRA `(.L_x_4266) ;  /* 0xfffffffc00f08947 */ /* 0x004fea000383ffff */
[----:B------:R-:W-:Y:S05]  /*124d0*/  BRA `(.L_x_4321) ;  /* 0xffffffec00247947 */ /* 0x000fea000383ffff */
.L_x_4267:
[----:B--2---:R2:W3:Y:S02]  /*124e0*/  SYNCS.PHASECHK.TRANS64.TRYWAIT P0, [R7+URZ], R2 ;  /* 0x00000002070075a7 */ /* 0x0044e4000800017f */
[----:B---3--:R-:W-:Y:S05]  /*124f0*/  @!P0 NANOSLEEP.SYNCS 0x989680 ;  /* 0x009896800000895d */ /* 0x008fea0003900000 */
[----:B------:R-:W3:Y:S02]  /*12500*/  @!P0 SYNCS.PHASECHK.TRANS64 P0, [R7+URZ], R2 ;  /* 0x00000002070085a7 */ /* 0x000ee4000800007f */
[----:B---3--:R-:W-:Y:S05]  /*12510*/  @!P0 BRA `(.L_x_4267) ;  /* 0xfffffffc00f08947 */ /* 0x008fea000383ffff */
[----:B------:R-:W-:Y:S05]  /*12520*/  BRA `(.L_x_4322) ;  /* 0xffffffec00187947 */ /* 0x000fea000383ffff */
.L_x_4269:
[----:B---3--:R3:W4:Y:S02]  /*12530*/  SYNCS.PHASECHK.TRANS64.TRYWAIT P0, [R4+URZ], R5 ;  /* 0x00000005040075a7 */ /* 0x008724000800017f */
[----:B----4-:R-:W-:Y:S05]  /*12540*/  @!P0 NANOSLEEP.SYNCS 0x989680 ;  /* 0x009896800000895d */ /* 0x010fea0003900000 */
[----:B------:R-:W4:Y:S02]  /*12550*/  @!P0 SYNCS.PHASECHK.TRANS64 P0, [R4+URZ], R5 ;  /* 0x00000005040085a7 */ /* 0x000f24000800007f */
[----:B----4-:R-:W-:Y:S05]  /*12560*/  @!P0 BRA `(.L_x_4269) ;  /* 0xfffffffc00f08947 */ /* 0x010fea000383ffff */
[----:B------:R-:W-:Y:S05]  /*12570*/  BRA `(.L_x_4323) ;  /* 0xffffffec00207947 */ /* 0x000fea000383ffff */
.L_x_4324:
        /* <DEDUP_REMOVED lines=16> */
.L_x_4733:


//--------------------- .text._ZN7cutlass13device_kernelIN5flash11enable_sm90INS1_16FlashAttnFwdSm90INS1_25CollectiveMainloopFwdSm90ILi2EN4cute5tupleIJNS5_1CILi1EEES8_S8_EEENS6_IJNS7_ILi128EEENS7_ILi96EEENS7_ILi64EEEEEELi256ENS_6half_tEfNS_4arch4Sm90ELb1ELb0ELb0ELb1ELb0ELb1ELb1ELb1ELb0ELb0ELb0ELb0EEENS1_21CollectiveEpilogueFwdINS6_IJSA_NS7_ILi256EEESB_EEES9_SE_SG_Li256ELb1ELb0ELb0ELb0EEENS1_36VarlenDynamicPersistentTileSchedulerILi128ELi96ELi256ELi32ELb0ELb0ELb1ELb1ELb1ELb1EEEEEEEEEvNT_6ParamsE --------------------------
	.section	.text._ZN7cutlass13device_kernelIN5flash11enable_sm90INS1_16FlashAttnFwdSm90INS1_25CollectiveMainloopFwdSm90ILi2EN4cute5tupleIJNS5_1CILi1EEES8_S8_EEENS6_IJNS7_ILi128EEENS7_ILi96EEENS7_ILi64EEEEEELi256ENS_6half_tEfNS_4arch4Sm90ELb1ELb0ELb0ELb1ELb0ELb1ELb1ELb1ELb0ELb0ELb0ELb0EEENS1_21CollectiveEpilogueFwdINS6_IJSA_NS7_ILi256EEESB_EEES9_SE_SG_Li256ELb1ELb0ELb0ELb0EEENS1_36VarlenDynamicPersistentTileSchedulerILi128ELi96ELi256ELi32ELb0ELb0ELb1ELb1ELb1ELb1EEEEEEEEEvNT_6ParamsE,"ax",@progbits
	.align	128
.text._ZN7cutlass13device_kernelIN5flash11enable_sm90INS1_16FlashAttnFwdSm90INS1_25CollectiveMainloopFwdSm90ILi2EN4cute5tupleIJNS5_1CILi1EEES8_S8_EEENS6_IJNS7_ILi128EEENS7_ILi96EEENS7_ILi64EEEEEELi256ENS_6half_tEfNS_4arch4Sm90ELb1ELb0ELb0ELb1ELb0ELb1ELb1ELb1ELb0ELb0ELb0ELb0EEENS1_21CollectiveEpilogueFwdINS6_IJSA_NS7_ILi256EEESB_EEES9_SE_SG_Li256ELb1ELb0ELb0ELb0EEENS1_36VarlenDynamicPersistentTileSchedulerILi128ELi96ELi256ELi32ELb0ELb0ELb1ELb1ELb1ELb1EEEEEEEEEvNT_6ParamsE:
        .type           _ZN7cutlass13device_kernelIN5flash11enable_sm90INS1_16FlashAttnFwdSm90INS1_25CollectiveMainloopFwdSm90ILi2EN4cute5tupleIJNS5_1CILi1EEES8_S8_EEENS6_IJNS7_ILi128EEENS7_ILi96EEENS7_ILi64EEEEEELi256ENS_6half_tEfNS_4arch4Sm90ELb1ELb0ELb0ELb1ELb0ELb1ELb1ELb1ELb0ELb0ELb0ELb0EEENS1_21CollectiveEpilogueFwdINS6_IJSA_NS7_ILi256EEESB_EEES9_SE_SG_Li256ELb1ELb0ELb0ELb0EEENS1_36VarlenDynamicPersistentTileSchedulerILi128ELi96ELi256ELi32ELb0ELb0ELb1ELb1ELb1ELb1EEEEEEEEEvNT_6ParamsE,@function
        .size           _ZN7cutlass13device_kernelIN5flash11enable_sm90INS1_16FlashAttnFwdSm90INS1_25CollectiveMainloopFwdSm90ILi2EN4cute5tupleIJNS5_1CILi1EEES8_S8_EEENS6_IJNS7_ILi128EEENS7_ILi96EEENS7_ILi64EEEEEELi256ENS_6half_tEfNS_4arch4Sm90ELb1ELb0ELb0ELb1ELb0ELb1ELb1ELb1ELb0ELb0ELb0ELb0EEENS1_21CollectiveEpilogueFwdINS6_IJSA_NS7_ILi256EEESB_EEES9_SE_SG_Li256ELb1ELb0ELb0ELb0EEENS1_36VarlenDynamicPersistentTileSchedulerILi128ELi96ELi256ELi32ELb0ELb0ELb1ELb1ELb1ELb1EEEEEEEEEvNT_6ParamsE,(.L_x_4734 - _ZN7cutlass13device_kernelIN5flash11enable_sm90INS1_16FlashAttnFwdSm90INS1_25CollectiveMainloopFwdSm90ILi2EN4cute5tupleIJNS5_1CILi1EEES8_S8_EEENS6_IJNS7_ILi128EEENS7_ILi96EEENS7_ILi64EEEEEELi256ENS_6half_tEfNS_4arch4Sm90ELb1ELb0ELb0ELb1ELb0ELb1ELb1ELb1ELb0ELb0ELb0ELb0EEENS1_21CollectiveEpilogueFwdINS6_IJSA_NS7_ILi256EEESB_EEES9_SE_SG_Li256ELb1ELb0ELb0ELb0EEENS1_36VarlenDynamicPersistentTileSchedulerILi128ELi96ELi256ELi32ELb0ELb0ELb1ELb1ELb1ELb1EEEEEEEEEvNT_6ParamsE)
        .other          _ZN7cutlass13device_kernelIN5flash11enable_sm90INS1_16FlashAttnFwdSm90INS1_25CollectiveMainloopFwdSm90ILi2EN4cute5tupleIJNS5_1CILi1EEES8_S8_EEENS6_IJNS7_ILi128EEENS7_ILi96EEENS7_ILi64EEEEEELi256ENS_6half_tEfNS_4arch4Sm90ELb1ELb0ELb0ELb1ELb0ELb1ELb1ELb1ELb0ELb0ELb0ELb0EEENS1_21CollectiveEpilogueFwdINS6_IJSA_NS7_ILi256EEESB_EEES9_SE_SG_Li256ELb1ELb0ELb0ELb0EEENS1_36VarlenDynamicPersistentTileSchedulerILi128ELi96ELi256ELi32ELb0ELb0ELb1ELb1ELb1ELb1EEEEEEEEEvNT_6ParamsE,@"STO_CUDA_ENTRY STV_DEFAULT"
_ZN7cutlass13device_kernelIN5flash11enable_sm90INS1_16FlashAttnFwdSm90INS1_25CollectiveMainloopFwdSm90ILi2EN4cute5tupleIJNS5_1CILi1EEES8_S8_EEENS6_IJNS7_ILi128EEENS7_ILi96EEENS7_ILi64EEEEEELi256ENS_6half_tEfNS_4arch4Sm90ELb1ELb0ELb0ELb1ELb0ELb1ELb1ELb1ELb0ELb0ELb0ELb0EEENS1_21CollectiveEpilogueFwdINS6_IJSA_NS7_ILi256EEESB_EEES9_SE_SG_Li256ELb1ELb0ELb0ELb0EEENS1_36VarlenDynamicPersistentTileSchedulerILi128ELi96ELi256ELi32ELb0ELb0ELb1ELb1ELb1ELb1EEEEEEEEEvNT_6ParamsE:
        /* <DEDUP_REMOVED lines=29> */
.L_x_4326:
[----:B------:R-:W-:Y:S05]  /*01d0*/  BSYNC B0 ;  /* 0x0000000000007941 */ /* 0x000fea0003800000 */
.L_x_4325:
[----:B------:R-:W-:Y:S01]  /*01e0*/  VOTEU.ANY UP0, P0 ;  /* 0x00000000003f7886 */ /* 0x000fe20000000100 */
[----:B------:R-:W0:Y:S01]  /*01f0*/  SHFL.IDX PT, R2, R0, RZ, 0x1f ;  /* 0x00001fff00027589 */ /* 0x000e2200000e0000 */
[----:B------:R-:W-:Y:S01]  /*0200*/  UMOV UR4, 0x1 ;  /* 0x0000000100047882 */ /* 0x000fe20000000000 */
[----:B------:R-:W-:Y:S01]  /*0210*/  UMOV UR7, 0x100 ;  /* 0x0000010000077882 */ /* 0x000fe20000000000 */
[----:B------:R-:W-:Y:S01]  /*0220*/  VOTEU.ANY UP1, P0 ;  /* 0x00000000003f7886 */ /* 0x000fe20000020100 */
[----:B------:R-:W1:Y:S01]  /*0230*/  @UP0 S2UR UR8, SR_CgaCtaId ;  /* 0x00000000000809c3 */ /* 0x000e620000008800 */
[----:B------:R-:W-:Y:S01]  /*0240*/  @UP0 UMOV UR6, 0x400 ;  /* 0x0000040000060882 */ /* 0x000fe20000000000 */
[----:B------:R-:W-:-:S04]  /*0250*/  @UP0 UIADD3 UR4, -UR4, 0x100000, URZ ;  /* 0x0010000004040890 */ /* 0x000fc8000fffe13f */
[----:B------:R-:W-:Y:S02]  /*0260*/  @UP0 USHF.L.U32 UR5, UR4, 0xb, URZ ;  /* 0x0000000b04050899 */ /* 0x000fe4000800063f */
[----:B------:R-:W-:Y:S01]  /*0270*/  @UP0 USHF.L.U32 UR4, UR4, 0x1, URZ ;  /* 0x0000000104040899 */ /* 0x000fe2000800063f */
[----:B------:R-:W-:Y:S01]  /*0280*/  SHF.R.U32.HI R3, RZ, 0x7, R3 ;  /* 0x00000007ff037819 */ /* 0x000fe20000011603 */
[----:B------:R-:W-:Y:S01]  /*0290*/  VOTEU.ANY UP2, P0 ;  /* 0x00000000003f7886 */ /* 0x000fe20000040100 */
[----:B0-----:R-:W-:-:S03]  /*02a0*/  ISETP.NE.AND P1, PT, R2, RZ, PT ;  /* 0x000000ff0200720c */ /* 0x001fc60003f25270 */
[----:B------:R0:W2:Y:S01]  /*02b0*/  SHFL.IDX PT, R2, R3, RZ, 0x1f ;  /* 0x00001fff03027589 */ /* 0x0000a200000e0000 */
[----:B-1----:R-:W-:Y:S02]  /*02c0*/  @UP0 ULEA UR8, UR8, UR6, 0x18 ;  /* 0x0000000608080291 */ /* 0x002fe4000f8ec03f */
[----:B------:R-:W-:-:S04]  /*02d0*/  @UP0 UIADD3 UR6, -UR7, 0x100000, URZ ;  /* 0x0010000007060890 */ /* 0x000fc8000fffe13f */
[----:B------:R-:W-:Y:S02]  /*02e0*/  @UP0 USHF.L.U32 UR7, UR6, 0xb, URZ ;  /* 0x0000000b06070899 */ /* 0x000fe4000800063f */
[----:B------:R-:W-:Y:S01]  /*02f0*/  @UP0 USHF.L.U32 UR6, UR6, 0x1, URZ ;  /* 0x0000000106060899 */ /* 0x000fe2000800063f */
[----:B------:R-:W-:Y:S01]  /*0300*/  VOTEU.ANY UP0, P0 ;  /* 0x00000000003f7886 */ /* 0x000fe20000000100 */
[----:B------:R-:W1:Y:S04]  /*0310*/  FENCE.VIEW.ASYNC.S ;  /* 0x00000000000073c6 */ /* 0x000e680000000000 */
[----:B-1----:R0:W1:Y:S01]  /*0320*/  @UP0 SYNCS.EXCH.64 URZ, [UR8+0x32400], UR4 ;  /* 0x03240004083f05b2 */ /* 0x0020620008000100 */
[----:B------:R0:W3:Y:S05]  /*0330*/  @UP1 SYNCS.EXCH.64 URZ, [UR8+0x32410], UR4 ;  /* 0x03241004083f15b2 */ /* 0x0000ea0008000100 */
[----:B------:R0:W4:Y:S02]  /*0340*/  @UP2 SYNCS.EXCH.64 URZ, [UR8+0x32420], UR6 ;  /* 0x03242006083f25b2 */ /* 0x0001240008000100 */
        /* <DEDUP_REMOVED lines=19> */
.L_x_4327:
        /* <DEDUP_REMOVED lines=22> */
.L_x_4328:
        /* <DEDUP_REMOVED lines=18> */
.L_x_4329:
        /* <DEDUP_REMOVED lines=22> */
.L_x_4330:
        /* <DEDUP_REMOVED lines=22> */
.L_x_4331:
        /* <DEDUP_REMOVED lines=9> */
.L_x_4334:
[----:B------:R-:W-:-:S08]  /*0a50*/  NOP ;  /* 0x0000000000007918 */ /* 0x000fd00000000000 */
[----:B------:R-:W0:Y:S02]  /*0a60*/  USETMAXREG.TRY_ALLOC.CTAPOOL UP0, 0xf0 ;  /* 0x000000f0000079c8 */ /* 0x000e240008000600 */
[----:B0-----:R-:W-:-:S13]  /*0a70*/  PLOP3.LUT P0, PT, PT, PT, UP0, 0x80, 0x0 ;  /* 0x000000000000781c */ /* 0x001fda0003f0f008 */
[----:B------:R-:W-:Y:S05]  /*0a80*/  @!P0 BRA `(.L_x_4334) ;  /* 0xfffffffc00f08947 */ /* 0x000fea000383ffff */
[----:B------:R-:W3:Y:S01]  /*0a90*/  LDL.LU R0, [R1] ;  /* 0x0000000001007983 */ /* 0x000ee20000300800 */
[----:B--2---:R-:W0:Y:S01]  /*0aa0*/  S2R R2, SR_TID.X ;  /* 0x0000000000027919 */ /* 0x004e220000002100 */
        /* <DEDUP_REMOVED lines=12> */
[----:B---3--:R-:W-:-:S04]  /*0b70*/  LOP3.LUT R0, R0, 0xffffffef, RZ, 0xc0, !PT ;  /* 0xffffffef00007812 */ /* 0x008fc800078ec0ff */
[----:B------:R-:W-:-:S05]  /*0b80*/  @P0 LOP3.LUT R0, R0, 0x10, RZ, 0xfc, !PT ;  /* 0x0000001000000812 */ /* 0x000fca00078efcff */
[----:B------:R1:W-:Y:S01]  /*0b90*/  STL [R1], R0 ;  /* 0x0000000001007387 */ /* 0x0003e20000100800 */
[----:B0-----:R-:W-:-:S13]  /*0ba0*/  ISETP.GE.AND P0, PT, R227, UR4, PT ;  /* 0x00000004e3007c0c */ /* 0x001fda000bf06270 */
[----:B-1----:R-:W-:Y:S05]  /*0bb0*/  @P0 BRA `(.L_x_4335) ;  /* 0x00000198001c0947 */ /* 0x002fea0003800000 */
[----:B------:R-:W2:Y:S01]  /*0bc0*/  LDL.LU R13, [R1+0x34] ;  /* 0x00003400010d7983 */ /* 0x000ea20000300800 */
[----:B------:R-:W0:Y:S02]  /*0bd0*/  S2R R0, SR_TID.X ;  /* 0x0000000000007919 */ /* 0x000e240000002100 */
[----:B0-----:R-:W-:-:S05]  /*0be0*/  VIADD R12, R0, 0xffffff80 ;  /* 0xffffff80000c7836 */ /* 0x001fca0000000000 */
[----:B------:R-:W-:-:S04]  /*0bf0*/  SHF.R.S32.HI R0, RZ, 0x1f, R12 ;  /* 0x0000001fff007819 */ /* 0x000fc8000001140c */
[----:B------:R-:W-:-:S04]  /*0c00*/  LEA.HI R2, R0, R12, RZ, 0x7 ;  /* 0x0000000c00027211 */ /* 0x000fc800078f38ff */
[----:B------:R-:W-:-:S05]  /*0c10*/  LOP3.LUT R3, R2, 0xffffff80, RZ, 0xc0, !PT ;  /* 0xffffff8002037812 */ /* 0x000fca00078ec0ff */
[----:B------:R-:W-:-:S05]  /*0c20*/  IMAD.IADD R11, R12, 0x1, -R3 ;  /* 0x000000010c0b7824 */ /* 0x000fca00078e0a03 */
[----:B------:R-:W-:-:S04]  /*0c30*/  SHF.R.S32.HI R7, RZ, 0x1f, R11 ;  /* 0x0000001fff077819 */ /* 0x000fc8000001140b */
[----:B------:R-:W-:-:S04]  /*0c40*/  LEA.HI R8, R7, R11, RZ, 0x2 ;  /* 0x0000000b07087211 */ /* 0x000fc800078f10ff */
[--C-:B------:R-:W-:Y:S02]  /*0c50*/  SHF.R.S32.HI R4, RZ, 0x2, R8.reuse ;  /* 0x00000002ff047819 */ /* 0x100fe40000011408 */
[----:B------:R-:W-:-:S04]  /*0c60*/  SHF.R.S32.HI R3, RZ, 0x1f, R8 ;  /* 0x0000001fff037819 */ /* 0x000fc80000011408 */
[----:B------:R-:W-:Y:S02]  /*0c70*/  LEA.HI R5, R3, R4, RZ, 0x3 ;  /* 0x0000000403057211 */ /* 0x000fe400078f18ff */
[----:B------:R-:W-:Y:S02]  /*0c80*/  LEA.HI R3, R0, R12, RZ, 0x4 ;  /* 0x0000000c00037211 */ /* 0x000fe400078f20ff */
[----:B------:R-:W-:Y:S02]  /*0c90*/  LOP3.LUT R9, R5, 0xfffffff8, RZ, 0xc0, !PT ;  /* 0xfffffff805097812 */ /* 0x000fe400078ec0ff */
[----:B------:R-:W-:-:S03]  /*0ca0*/  SHF.R.S32.HI R6, RZ, 0x4, R3 ;  /* 0x00000004ff067819 */ /* 0x000fc60000011403 */
[----:B------:R-:W-:Y:S01]  /*0cb0*/  IMAD.IADD R10, R4, 0x1, -R9 ;  /* 0x00000001040a7824 */ /* 0x000fe200078e0a09 */
[C---:B------:R-:W-:Y:S02]  /*0cc0*/  LOP3.LUT R4, R3.reuse, 0x3fffff0, RZ, 0xc0, !PT ;  /* 0x03fffff003047812 */ /* 0x040fe400078ec0ff */
[----:B------:R-:W-:Y:S02]  /*0cd0*/  LEA.HI R5, R0, R12, RZ, 0x5 ;  /* 0x0000000c00057211 */ /* 0x000fe400078f28ff */
[----:B------:R-:W-:Y:S01]  /*0ce0*/  LEA.HI R3, R3, R6, RZ, 0x1 ;  /* 0x0000000603037211 */ /* 0x000fe200078f08ff */
[----:B------:R-:W-:Y:S01]  /*0cf0*/  IMAD.IADD R4, R12, 0x1, -R4 ;  /* 0x000000010c047824 */ /* 0x000fe200078e0a04 */
[----:B------:R-:W-:Y:S02]  /*0d00*/  SHF.R.S32.HI R16, RZ, 0x5, R5 ;  /* 0x00000005ff107819 */ /* 0x000fe40000011405 */
[----:B------:R-:W-:Y:S02]  /*0d10*/  LOP3.LUT R3, R3, 0x1ffffffe, RZ, 0xc0, !PT ;  /* 0x1ffffffe03037812 */ /* 0x000fe400078ec0ff */
[----:B------:R-:W-:Y:S01]  /*0d20*/  SHF.R.S32.HI R14, RZ, 0x7, R2 ;  /* 0x00000007ff0e7819 */ /* 0x000fe20000011402 */
[----:B------:R-:W-:Y:S01]  /*0d30*/  IMAD R4, R16, 0x10, R4 ;  /* 0x0000001010047824 */ /* 0x000fe200078e0204 */
[----:B------:R-:W-:Y:S01]  /*0d40*/  LEA.HI R7, R7, R11, RZ, 0x5 ;  /* 0x0000000b07077211 */ /* 0x000fe200078f28ff */
[----:B------:R-:W-:Y:S01]  /*0d50*/  IMAD.IADD R3, R6, 0x1, -R3 ;  /* 0x0000000106037824 */ /* 0x000fe200078e0a03 */
[----:B------:R-:W-:-:S02]  /*0d60*/  LEA.HI R2, R2, R14, RZ, 0x1 ;  /* 0x0000000e02027211 */ /* 0x000fc400078f08ff */
[----:B------:R-:W-:Y:S01]  /*0d70*/  SHF.R.S32.HI R7, RZ, 0x5, R7 ;  /* 0x00000005ff077819 */ /* 0x000fe20000011407 */
[----:B------:R-:W-:Y:S01]  /*0d80*/  IMAD R9, R4, 0x8, R3 ;  /* 0x0000000804097824 */ /* 0x000fe200078e0203 */
[----:B------:R-:W-:Y:S02]  /*0d90*/  LOP3.LUT R2, R2, 0x3fffffe, RZ, 0xc0, !PT ;  /* 0x03fffffe02027812 */ /* 0x000fe400078ec0ff */
[----:B------:R-:W-:Y:S02]  /*0da0*/  LEA.HI R3, R0, R12, RZ, 0x2 ;  /* 0x0000000c00037211 */ /* 0x000fe400078f10ff */
[----:B------:R-:W-:Y:S01]  /*0db0*/  LEA R7, R7, R10, 0x4 ;  /* 0x0000000a07077211 */ /* 0x000fe200078e20ff */
[----:B------:R-:W-:Y:S01]  /*0dc0*/  IMAD.IADD R2, R14, 0x1, -R2 ;  /* 0x000000010e027824 */ /* 0x000fe200078e0a02 */
[----:B------:R-:W-:-:S03]  /*0dd0*/  SHF.R.S32.HI R18, RZ, 0x2, R3 ;  /* 0x00000002ff127819 */ /* 0x000fc60000011403 */
[----:B------:R-:W-:Y:S02]  /*0de0*/  IMAD R2, R2, 0x40, R7 ;  /* 0x0000004002027824 */ /* 0x000fe400078e0207 */
[----:B------:R-:W-:Y:S01]  /*0df0*/  VIADD R7, R18, 0x40 ;  /* 0x0000004012077836 */ /* 0x000fe20000000000 */
[----:B------:R-:W-:Y:S02]  /*0e00*/  LOP3.LUT R4, R3, 0xfffffffc, RZ, 0xc0, !PT ;  /* 0xfffffffc03047812 */ /* 0x000fe400078ec0ff */
[----:B------:R-:W-:Y:S02]  /*0e10*/  LEA.HI R0, R0, R12, RZ, 0x3 ;  /* 0x0000000c00007211 */ /* 0x000fe400078f18ff */
[----:B------:R-:W-:Y:S01]  /*0e20*/  SHF.R.S32.HI R6, RZ, 0x1f, R7 ;  /* 0x0000001fff067819 */ /* 0x000fe20000011407 */
[----:B------:R-:W-:Y:S01]  /*0e30*/  IMAD.IADD R4, R12, 0x1, -R4 ;  /* 0x000000010c047824 */ /* 0x000fe200078e0a04 */
[----:B------:R-:W-:Y:S02]  /*0e40*/  SHF.R.S32.HI R3, RZ, 0x1f, R3 ;  /* 0x0000001fff037819 */ /* 0x000fe40000011403 */
[----:B------:R-:W-:-:S02]  /*0e50*/  LEA.HI R6, R6, R7, RZ, 0x3 ;  /* 0x0000000706067211 */ /* 0x000fc400078f18ff */
[----:B------:R-:W-:Y:S02]  /*0e60*/  SHF.L.U32 R5, R7, 0x6, RZ ;  /* 0x0000000607057819 */ /* 0x000fe400000006ff */
[----:B------:R-:W-:Y:S01]  /*0e70*/  SHF.R.S32.HI R14, RZ, 0x3, R0 ;  /* 0x00000003ff0e7819 */ /* 0x000fe20000011400 */
[----:B------:R-:W-:Y:S01]  /*0e80*/  IMAD.SHL.U32 R4, R4, 0x8, RZ ;  /* 0x0000000804047824 */ /* 0x000fe200078e00ff */
[----:B------:R-:W-:Y:S01]  /*0e90*/  LOP3.LUT R0, R0, 0x1ffffff8, RZ, 0xc0, !PT ;  /* 0x1ffffff800007812 */ /* 0x000fe200078ec0ff */
[----:B------:R-:W-:Y:S01]  /*0ea0*/  IMAD.SHL.U32 R6, R6, 0x40, RZ ;  /* 0x0000004006067824 */ /* 0x000fe200078e00ff */
[----:B------:R-:W-:Y:S02]  /*0eb0*/  LEA.HI R3, R3, R18, RZ, 0x3 ;  /* 0x0000001203037211 */ /* 0x000fe400078f18ff */
[----:B------:R-:W-:Y:S01]  /*0ec0*/  LOP3.LUT R5, R5, 0x1c0, RZ, 0xc0, !PT ;  /* 0x000001c005057812 */ /* 0x000fe200078ec0ff */
[----:B------:R-:W-:Y:S01]  /*0ed0*/  IMAD.IADD R0, R12, 0x1, -R0 ;  /* 0x000000010c007824 */ /* 0x000fe200078e0a00 */
[----:B------:R-:W-:-:S02]  /*0ee0*/  LOP3.LUT R3, R3, 0xfffffff8, RZ, 0xc0, !PT ;  /* 0xfffffff803037812 */ /* 0x000fc400078ec0ff */
[----:B------:R-:W-:Y:S02]  /*0ef0*/  LOP3.LUT R4, R5, 0x38, R4, 0xf8, !PT ;  /* 0x0000003805047812 */ /* 0x000fe400078ef804 */
[----:B------:R-:W-:Y:S02]  /*0f00*/  SHF.R.U32.HI R7, RZ, 0x3, R5 ;  /* 0x00000003ff077819 */ /* 0x000fe40000011605 */
[----:B------:R-:W-:Y:S01]  /*0f10*/  LOP3.LUT R5, R6, 0xfffffe00, RZ, 0xc0, !PT ;  /* 0xfffffe0006057812 */ /* 0x000fe200078ec0ff */
[----:B------:R-:W-:Y:S01]  /*0f20*/  IMAD.SHL.U32 R219, R0, 0x8, RZ ;  /* 0x0000000800db7824 */ /* 0x000fe200078e00ff */
[----:B------:R-:W-:Y:S01]  /*0f30*/  LOP3.LUT R8, R8, 0x7ffffffc, RZ, 0xc0, !PT ;  /* 0x7ffffffc08087812 */ /* 0x000fe200078ec0ff */
[----:B------:R-:W-:Y:S01]  /*0f40*/  IMAD.IADD R0, R18, 0x1, -R3 ;  /* 0x0000000112007824 */ /* 0x000fe200078e0a03 */
[----:B------:R-:W-:Y:S01]  /*0f50*/  STL [R1+0x30], R2 ;  /* 0x0000300201007387 */ /* 0x000fe20000100800 */
[----:B------:R-:W-:-:S03]  /*0f60*/  LOP3.LUT R4, R5, R4, R7, 0xf6, !PT ;  /* 0x0000000405047212 */ /* 0x000fc600078ef607 */
[----:B------:R-:W-:Y:S04]  /*0f70*/  STL [R1+0x44], RZ ;  /* 0x000044ff01007387 */ /* 0x000fe80000100800 */
[----:B------:R-:W-:Y:S01]  /*0f80*/  STL [R1+0x20], R14 ;  /* 0x0000200e01007387 */ /* 0x000fe20000100800 */
[----:B------:R-:W-:-:S03]  /*0f90*/  IMAD.SHL.U32 R3, R9, 0x8, RZ ;  /* 0x0000000809037824 */ /* 0x000fc600078e00ff */
[----:B------:R0:W-:Y:S04]  /*0fa0*/  STL [R1+0x28], R5 ;  /* 0x0000280501007387 */ /* 0x0001e80000100800 */
[----:B------:R1:W-:Y:S01]  /*0fb0*/  STL [R1+0x4c], R0 ;  /* 0x00004c0001007387 */ /* 0x0003e20000100800 */
[----:B0-----:R-:W-:Y:S02]  /*0fc0*/  IMAD.IADD R5, R11, 0x1, -R8 ;  /* 0x000000010b057824 */ /* 0x001fe400078e0a08 */
[----:B-1----:R-:W-:-:S03]  /*0fd0*/  IMAD R0, R4, 0x2, R17 ;  /* 0x0000000204007824 */ /* 0x002fc600078e0211 */
[----:B------:R0:W-:Y:S04]  /*0fe0*/  STL [R1+0x2c], R5 ;  /* 0x00002c0501007387 */ /* 0x0001e80000100800 */
[----:B------:R0:W-:Y:S04]  /*0ff0*/  STL [R1+0x54], R0 ;  /* 0x0000540001007387 */ /* 0x0001e80000100800 */
[----:B------:R0:W-:Y:S01]  /*1000*/  STL [R1+0x58], R3 ;  /* 0x0000580301007387 */ /* 0x0001e20000100800 */
[----:B------:R-:W-:Y:S02]  /*1010*/  IMAD.MOV.U32 R16, RZ, RZ, RZ ;  /* 0x000000ffff107224 */ /* 0x000fe400078e00ff */
[----:B------:R-:W-:-:S02]  /*1020*/  IMAD.MOV.U32 R22, RZ, RZ, RZ ;  /* 0x000000ffff167224 */ /* 0x000fc400078e00ff */
[----:B------:R-:W-:Y:S02]  /*1030*/  IMAD.MOV.U32 R19, RZ, RZ, RZ ;  /* 0x000000ffff137224 */ /* 0x000fe400078e00ff */
[----:B------:R-:W-:Y:S01]  /*1040*/  IMAD.MOV.U32 R2, RZ, RZ, RZ ;  /* 0x000000ffff027224 */ /* 0x000fe200078e00ff */
[----:B0-2---:R-:W-:-:S07]  /*1050*/  LOP3.LUT R218, R13, 0x1, RZ, 0xfc, !PT ;  /* 0x000000010dda7812 */ /* 0x005fce00078efcff */
.L_x_4491:
[----:B0-2--5:R-:W0:Y:S02]  /*1060*/  LDC.64 R4, c[0x0][0xd60] ;  /* 0x00035800ff047b82 */ /* 0x025e240000000a00 */
[----:B0-----:R-:W-:-:S05]  /*1070*/  IMAD.WIDE R4, R227, 0x4, R4 ;  /* 0x00000004e3047825 */ /* 0x001fca00078e0204 */
[----:B------:R-:W2:Y:S01]  /*1080*/  LDG.E R0, desc[UR52][R4.64] ;  /* 0x0000003404007981 */ /* 0x000ea2000c1e1900 */
[----:B------:R-:W-:Y:S05]  /*1090*/  YIELD ;  /* 0x0000000000007946 */ /* 0x000fea0003800000 */
[----:B------:R-:W-:Y:S01]  /*10a0*/  ULDC.64 UR4, c[0x0][0xb20] ;  /* 0x0002c80000047ab9 */ /* 0x000fe20000000a00 */
[----:B------:R-:W-:Y:S01]  /*10b0*/  ULDC.64 UR8, c[0x0][0xb10] ;  /* 0x0002c40000087ab9 */ /* 0x000fe20000000a00 */
[----:B------:R-:W-:Y:S01]  /*10c0*/  ISETP.NE.U32.AND P1, PT, RZ, UR4, PT ;  /* 0x00000004ff007c0c */ /* 0x000fe2000bf25070 */
[----:B------:R-:W-:Y:S01]  /*10d0*/  ULDC.64 UR6, c[0x0][0xb00] ;  /* 0x0002c00000067ab9 */ /* 0x000fe20000000a00 */
[----:B---3--:R-:W-:Y:S01]  /*10e0*/  IMAD.MOV.U32 R27, RZ, RZ, RZ ;  /* 0x000000ffff1b7224 */ /* 0x008fe200078e00ff */
[----:B------:R-:W-:-:S02]  /*10f0*/  ISETP.NE.U32.AND P0, PT, RZ, UR6, PT ;  /* 0x00000006ff007c0c */ /* 0x000fc4000bf05070 */
[----:B------:R-:W-:Y:S02]  /*1100*/  ISETP.NE.AND.EX P1, PT, RZ, UR5, PT, P1 ;  /* 0x00000005ff007c0c */ /* 0x000fe4000bf25310 */
[----:B------:R-:W-:Y:S02]  /*1110*/  ISETP.NE.AND.EX P0, PT, RZ, UR7, PT, P0 ;  /* 0x00000007ff007c0c */ /* 0x000fe4000bf05300 */
[----:B--2---:R-:W-:Y:S01]  /*1120*/  SHF.R.S32.HI R3, RZ, 0x1f, R0 ;  /* 0x0000001fff037819 */ /* 0x004fe20000011400 */
[----:B------:R-:W-:Y:S08]  /*1130*/  STL [R1+0x40], R0 ;  /* 0x0000400001007387 */ /* 0x000ff00000100800 */
[C---:B----4-:R-:W-:Y:S01]  /*1140*/  @P1 LEA R6, P2, R0.reuse, UR4, 0x2 ;  /* 0x0000000400061c11 */ /* 0x050fe2000f8410ff */
[C---:B------:R-:W-:Y:S01]  /*1150*/  IMAD.SHL.U32 R28, R0.reuse, 0x4, RZ ;  /* 0x00000004001c7824 */ /* 0x040fe200078e00ff */
[C-C-:B------:R-:W-:Y:S01]  /*1160*/  SHF.L.U64.HI R26, R0.reuse, 0x2, R3.reuse ;  /* 0x00000002001a7819 */ /* 0x140fe20000010203 */
[----:B------:R0:W-:Y:S01]  /*1170*/  STL [R1+0x50], R3 ;  /* 0x0000500301007387 */ /* 0x0001e20000100800 */
[----:B------:R-:W-:-:S02]  /*1180*/  @P1 LEA.HI.X R7, R0, UR5, R3, 0x2, P2 ;  /* 0x0000000500071c11 */ /* 0x000fc400090f1403 */
[----:B------:R-:W-:Y:S01]  /*1190*/  ISETP.NE.U32.AND P2, PT, RZ, UR8, PT ;  /* 0x00000008ff007c0c */ /* 0x000fe2000bf45070 */
[----:B------:R-:W-:Y:S01]  /*11a0*/  ULDC UR4, c[0x0][0x288] ;  /* 0x0000a20000047ab9 */ /* 0x000fe20000000800 */
[----:B------:R-:W-:Y:S01]  /*11b0*/  IADD3 R8, P3, R28, UR6, RZ ;  /* 0x000000061c087c10 */ /* 0x000fe2000ff7e0ff */
[----:B-1----:R1:W-:Y:S01]  /*11c0*/  STL [R1+0x38], R28 ;  /* 0x0000381c01007387 */ /* 0x0023e20000100800 */
[----:B------:R-:W-:Y:S02]  /*11d0*/  ISETP.NE.AND.EX P2, PT, RZ, UR9, PT, P2 ;  /* 0x00000009ff007c0c */ /* 0x000fe4000bf45320 */
[----:B0-----:R-:W-:Y:S01]  /*11e0*/  MOV R3, RZ ;  /* 0x000000ff00037202 */ /* 0x001fe20000000f00 */
[----:B------:R-:W-:Y:S01]  /*11f0*/  IMAD.U32 R224, RZ, RZ, UR4 ;  /* 0x00000004ffe07e24 */ /* 0x000fe2000f8e00ff */
[----:B------:R-:W-:Y:S01]  /*1200*/  IADD3.X R9, R26, UR7, RZ, P3, !PT ;  /* 0x000000071a097c10 */ /* 0x000fe20009ffe4ff */
[----:B------:R-:W-:Y:S01]  /*1210*/  ULDC.64 UR4, c[0x0][0x3f8] ;  /* 0x0000fe0000047ab9 */ /* 0x000fe20000000a00 */
[----:B------:R1:W-:Y:S04]  /*1220*/  STL [R1+0x3c], R26 ;  /* 0x00003c1a01007387 */ /* 0x0003e80000100800 */
[----:B------:R1:W5:Y:S03]  /*1230*/  @P1 LDG.E R3, desc[UR52][R6.64] ;  /* 0x0000003406031981 */ /* 0x000366000c1e1900 */
[----:B------:R-:W-:Y:S01]  /*1240*/  @P2 IADD3 R4, P1, R28, UR8, RZ ;  /* 0x000000081c042c10 */ /* 0x000fe2000ff3e0ff */
[----:B------:R1:W5:Y:S03]  /*1250*/  @P0 LDG.E R27, desc[UR52][R8.64] ;  /* 0x00000034081b0981 */ /* 0x000366000c1e1900 */
[----:B------:R-:W-:-:S05]  /*1260*/  @P2 IADD3.X R5, R26, UR9, RZ, P1, !PT ;  /* 0x000000091a052c10 */ /* 0x000fca0008ffe4ff */
[----:B------:R1:W5:Y:S01]  /*1270*/  @P2 LDG.E R224, desc[UR52][R4.64] ;  /* 0x0000003404e02981 */ /* 0x000362000c1e1900 */
[----:B------:R-:W-:Y:S01]  /*1280*/  UISETP.NE.U32.AND UP0, UPT, UR4, URZ, UPT ;  /* 0x0000003f0400728c */ /* 0x000fe2000bf05070 */
[----:B------:R-:W-:Y:S02]  /*1290*/  IMAD.MOV.U32 R25, RZ, RZ, R0 ;  /* 0x000000ffff197224 */ /* 0x000fe400078e0000 */
        /* <DEDUP_REMOVED lines=8> */
[----:B-1----:R-:W-:Y:S06]  /*1320*/  @P2 BRA `(.L_x_4336) ;  /* 0x0000000000242947 */ /* 0x002fec0003800000 */
        /* <DEDUP_REMOVED lines=9> */
.L_x_4336:
[----:B------:R-:W-:Y:S01]  /*13c0*/  ULDC.64 UR4, c[0x0][0xb18] ;  /* 0x0002c60000047ab9 */ /* 0x000fe20000000a00 */
[----:B------:R0:W-:Y:S01]  /*13d0*/  STL [R1+0x48], R225 ;  /* 0x000048e101007387 */ /* 0x0001e20000100800 */
[----:B------:R-:W-:-:S03]  /*13e0*/  ISETP.NE.U32.AND P1, PT, RZ, UR4, PT ;  /* 0x00000004ff007c0c */ /* 0x000fc6000bf25070 */
[----:B------:R0:W-:Y:S01]  /*13f0*/  STL [R1+0x34], R226 ;  /* 0x000034e201007387 */ /* 0x0001e20000100800 */
[----:B------:R-:W-:-:S13]  /*1400*/  ISETP.NE.AND.EX P1, PT, RZ, UR5, PT, P1 ;  /* 0x00000005ff007c0c */ /* 0x000fda000bf25310 */
[----:B0-----:R-:W-:Y:S05]  /*1410*/  @!P1 BRA `(.L_x_4337) ;  /* 0x0000000000109947 */ /* 0x001fea0003800000 */
[----:B------:R-:W-:-:S04]  /*1420*/  IADD3 R4, P0, R28, UR4, RZ ;  /* 0x000000041c047c10 */ /* 0x000fc8000ff1e0ff */
[----:B------:R-:W-:-:S05]  /*1430*/  IADD3.X R5, R26, UR5, RZ, P0, !PT ;  /* 0x000000051a057c10 */ /* 0x000fca00087fe4ff */
[----:B------:R0:W5:Y:S01]  /*1440*/  LDG.E R24, desc[UR52][R4.64] ;  /* 0x0000003404187981 */ /* 0x000162000c1e1900 */
[----:B------:R-:W-:Y:S05]  /*1450*/  BRA `(.L_x_4338) ;  /* 0x0000000000107947 */ /* 0x000fea0003800000 */
.L_x_4337:
[----:B------:R-:W-:Y:S05]  /*1460*/  @!P0 BRA `(.L_x_4338) ;  /* 0x00000000000c8947 */ /* 0x000fea0003800000 */
[----:B------:R-:W2:Y:S04]  /*1470*/  LDG.E R5, desc[UR52][R8.64] ;  /* 0x0000003408057981 */ /* 0x000ea8000c1e1900 */
[----:B------:R-:W2:Y:S02]  /*1480*/  LDG.E R24, desc[UR52][R8.64+0x4] ;  /* 0x0000043408187981 */ /* 0x000ea4000c1e1900 */
[----:B--2---:R-:W-:-:S07]  /*1490*/  IMAD.IADD R24, R24, 0x1, -R5 ;  /* 0x0000000118187824 */ /* 0x004fce00078e0a05 */
.L_x_4338:
        /* <DEDUP_REMOVED lines=18> */
[----:B--2---:R-:W-:-:S05]  /*15c0*/  @P0 IADD3 R62, -R0, R9, RZ ;  /* 0x00000009003e0210 */ /* 0x004fca0007ffe1ff */
[----:B------:R-:W-:-:S04]  /*15d0*/  IMAD.IADD R8, R11, 0x1, R62 ;  /* 0x000000010b087824 */ /* 0x000fc800078e023e */
[C---:B------:R-:W-:Y:S01]  /*15e0*/  VIADD R0, R8.reuse, 0x5f ;  /* 0x0000005f08007836 */ /* 0x040fe20000000000 */
[----:B------:R-:W-:Y:S01]  /*15f0*/  IADD3 R3, R8, R3, -R224 ;  /* 0x0000000308037210 */ /* 0x000fe20007ffe8e0 */
[----:B------:R0:W-:Y:S02]  /*1600*/  STL [R1+0x10], R8 ;  /* 0x0000100801007387 */ /* 0x0001e40000100800 */
        /* <DEDUP_REMOVED lines=40> */
.L_x_4341:
[----:B------:R-:W-:Y:S05]  /*1890*/  BSYNC B6 ;  /* 0x0000000000067941 */ /* 0x000fea0003800000 */
.L_x_4340:
        /* <DEDUP_REMOVED lines=20> */
.L_x_4343:
[----:B------:R-:W-:Y:S05]  /*19e0*/  BSYNC B6 ;  /* 0x0000000000067941 */ /* 0x000fea0003800000 */
.L_x_4342:
        /* <DEDUP_REMOVED lines=8> */
[----:B------:R-:W-:-:S03]  /*1a70*/  SHF.R.S32.HI R97, RZ, 0x1f, R18 ;  /* 0x0000001fff617819 */ /* 0x000fc60000011412 */
[----:B------:R-:W3:Y:S06]  /*1a80*/  LDC.64 R48, c[0x0][0x3e8] ;  /* 0x0000fa00ff307b82 */ /* 0x000eec0000000a00 */
[----:B------:R-:W-:Y:S02]  /*1a90*/  @P0 IADD3 R4, P1, R28, UR4, RZ ;  /* 0x000000041c040c10 */ /* 0x000fe4000ff3e0ff */
[----:B------:R-:W4:Y:S02]  /*1aa0*/  LDC.64 R54, c[0x0][0x3d8] ;  /* 0x0000f600ff367b82 */ /* 0x000f240000000a00 */
[----:B------:R-:W-:Y:S01]  /*1ab0*/  @P0 IADD3.X R5, R26, UR5, RZ, P1, !PT ;  /* 0x000000051a050c10 */ /* 0x000fe20008ffe4ff */
[----:B------:R-:W-:-:S04]  /*1ac0*/  ULDC.64 UR4, c[0x0][0x2f8] ;  /* 0x0000be0000047ab9 */ /* 0x000fc80000000a00 */
[----:B------:R2:W3:Y:S01]  /*1ad0*/  @P0 LDG.E R25, desc[UR52][R4.64] ;  /* 0x0000003404190981 */ /* 0x0004e2000c1e1900 */
[----:B0-----:R-:W-:Y:S02]  /*1ae0*/  ISETP.NE.AND P0, PT, R0, 0x1, PT ;  /* 0x000000010000780c */ /* 0x001fe40003f05270 */
[----:B------:R-:W-:Y:S01]  /*1af0*/  SHF.R.S32.HI R24, RZ, 0x1f, R27 ;  /* 0x0000001fff187819 */ /* 0x000fe2000001141b */
[----:B------:R-:W0:Y:S04]  /*1b00*/  S2R R26, SR_TID.X ;  /* 0x00000000001a7919 */ /* 0x000e280000002100 */
[-C--:B-1----:R-:W-:Y:S02]  /*1b10*/  IMAD R6, R24, R42.reuse, RZ ;  /* 0x0000002a18067224 */ /* 0x082fe400078e02ff */
[----:B--2---:R-:W-:-:S04]  /*1b20*/  IMAD.WIDE.U32 R4, R27, R42, RZ ;  /* 0x0000002a1b047225 */ /* 0x004fc800078e00ff */
[----:B------:R-:W-:Y:S01]  /*1b30*/  VIADD R20, R20, 0xffffff80 ;  /* 0xffffff8014147836 */ /* 0x000fe20000000000 */
[----:B------:R-:W1:Y:S04]  /*1b40*/  @P0 LDC R3, c[0x0][0x42c] ;  /* 0x00010b00ff030b82 */ /* 0x000e680000000800 */
[----:B------:R-:W-:-:S04]  /*1b50*/  SHF.R.S32.HI R28, RZ, 0x1f, R20 ;  /* 0x0000001fff1c7819 */ /* 0x000fc80000011414 */
[----:B------:R-:W2:Y:S01]  /*1b60*/  @P0 LDC R7, c[0x0][0x430] ;  /* 0x00010c00ff070b82 */ /* 0x000ea20000000800 */
[----:B------:R-:W-:-:S04]  /*1b70*/  LEA.HI R28, R28, R20, RZ, 0x2 ;  /* 0x000000141c1c7211 */ /* 0x000fc800078f10ff */
[----:B------:R-:W-:-:S05]  /*1b80*/  LOP3.LUT R28, R28, 0xfffffffc, RZ, 0xc0, !PT ;  /* 0xfffffffc1c1c7812 */ /* 0x000fca00078ec0ff */
[----:B------:R-:W-:Y:S01]  /*1b90*/  IMAD.IADD R28, R20, 0x1, -R28 ;  /* 0x00000001141c7824 */ /* 0x000fe200078e0a1c */
[----:B0-----:R-:W-:-:S03]  /*1ba0*/  SHF.R.U32.HI R26, RZ, 0x7, R26 ;  /* 0x00000007ff1a7819 */ /* 0x001fc6000001161a */
[C---:B------:R-:W-:Y:S01]  /*1bb0*/  IMAD.SHL.U32 R38, R28.reuse, 0x4, RZ ;  /* 0x000000041c267824 */ /* 0x040fe200078e00ff */
[----:B------:R-:W-:Y:S01]  /*1bc0*/  SHF.L.U32 R20, R28, 0x3, RZ ;  /* 0x000000031c147819 */ /* 0x000fe200000006ff */
[----:B-1----:R-:W-:Y:S01]  /*1bd0*/  @P0 IMAD.HI.U32 R0, R226, R3, RZ ;  /* 0x00000003e2000227 */ /* 0x002fe200078e00ff */
[----:B------:R-:W4:Y:S01]  /*1be0*/  LDL R28, [R1+0x4c] ;  /* 0x00004c00011c7983 */ /* 0x000f220000100800 */
[----:B------:R-:W-:Y:S02]  /*1bf0*/  ISETP.NE.AND P6, PT, R26, 0x1, PT ;  /* 0x000000011a00780c */ /* 0x000fe40003fc5270 */
[----:B------:R-:W-:Y:S01]  /*1c00*/  IMAD R3, R27, R43, R6 ;  /* 0x0000002b1b037224 */ /* 0x000fe200078e0206 */
[----:B------:R-:W-:Y:S01]  /*1c10*/  SHF.R.S32.HI R21, RZ, 0x1f, R20 ;  /* 0x0000001fff157819 */ /* 0x000fe20000011414 */
[C---:B------:R-:W-:Y:S01]  /*1c20*/  VIADD R99, R20.reuse, 0x20 ;  /* 0x0000002014637836 */ /* 0x040fe20000000000 */
[C---:B------:R-:W-:Y:S01]  /*1c30*/  IADD3 R92, R20.reuse, 0xa0, RZ ;  /* 0x000000a0145c7810 */ /* 0x040fe20007ffe0ff */
[----:B------:R-:W-:Y:S01]  /*1c40*/  IMAD.IADD R5, R5, 0x1, R3 ;  /* 0x0000000105057824 */ /* 0x000fe200078e0203 */
[----:B--2---:R-:W-:Y:S01]  /*1c50*/  @P0 SHF.R.U32.HI R226, RZ, R7, R0 ;  /* 0x00000007ffe20219 */ /* 0x004fe20000011600 */
[C---:B------:R-:W-:Y:S01]  /*1c60*/  VIADD R98, R20.reuse, 0x40 ;  /* 0x0000004014627836 */ /* 0x040fe20000000000 */
[----:B------:R-:W-:Y:S01]  /*1c70*/  ISETP.NE.U32.AND P0, PT, RZ, UR6, PT ;  /* 0x00000006ff007c0c */ /* 0x000fe2000bf05070 */
[----:B------:R-:W-:Y:S01]  /*1c80*/  VIADD R96, R20, 0x60 ;  /* 0x0000006014607836 */ /* 0x000fe20000000000 */
[----:B------:R-:W-:Y:S01]  /*1c90*/  SHF.R.S32.HI R6, RZ, 0x1f, R226 ;  /* 0x0000001fff067819 */ /* 0x000fe200000114e2 */
[----:B------:R-:W-:Y:S01]  /*1ca0*/  IMAD.WIDE.U32 R4, R226, UR4, R4 ;  /* 0x00000004e2047c25 */ /* 0x000fe2000f8e0004 */
[----:B------:R-:W-:-:S03]  /*1cb0*/  ISETP.NE.AND.EX P0, PT, RZ, UR7, PT, P0 ;  /* 0x00000007ff007c0c */ /* 0x000fc6000bf05300 */
[----:B------:R-:W-:Y:S02]  /*1cc0*/  IMAD R3, R6, UR4, RZ ;  /* 0x0000000406037c24 */ /* 0x000fe4000f8e02ff */
[----:B------:R-:W-:Y:S02]  /*1cd0*/  VIADD R7, R20, 0xe0 ;  /* 0x000000e014077836 */ /* 0x000fe40000000000 */
[----:B------:R-:W-:Y:S01]  /*1ce0*/  IMAD R3, R226, UR5, R3 ;  /* 0x00000005e2037c24 */ /* 0x000fe2000f8e0203 */
[----:B------:R-:W-:Y:S01]  /*1cf0*/  ULDC.64 UR4, c[0x0][0x300] ;  /* 0x0000c00000047ab9 */ /* 0x000fe20000000a00 */
[----:B------:R-:W-:Y:S02]  /*1d00*/  VIADD R94, R20, 0x80 ;  /* 0x00000080145e7836 */ /* 0x000fe40000000000 */
[----:B------:R-:W-:Y:S02]  /*1d10*/  IMAD.IADD R5, R5, 0x1, R3 ;  /* 0x0000000105057824 */ /* 0x000fe400078e0203 */
[----:B------:R-:W-:-:S04]  /*1d20*/  IMAD R3, R97, R42, RZ ;  /* 0x0000002a61037224 */ /* 0x000fc800078e02ff */
[----:B------:R-:W-:Y:S01]  /*1d30*/  IMAD R3, R18, R43, R3 ;  /* 0x0000002b12037224 */ /* 0x000fe200078e0203 */
[----:B------:R-:W-:Y:S02]  /*1d40*/  SHF.R.S32.HI R39, RZ, 0x1f, R38 ;  /* 0x0000001fff277819 */ /* 0x000fe40000011426 */
[----:B---3--:R-:W-:Y:S02]  /*1d50*/  SHF.R.S32.HI R0, RZ, 0x1f, R25 ;  /* 0x0000001fff007819 */ /* 0x008fe40000011419 */
[----:B------:R-:W-:Y:S02]  /*1d60*/  SEL R41, R25, RZ, !P0 ;  /* 0x000000ff19297207 */ /* 0x000fe40004000000 */
[----:B------:R-:W-:Y:S01]  /*1d70*/  SEL R8, R0, RZ, !P0 ;  /* 0x000000ff00087207 */ /* 0x000fe20004000000 */
[----:B------:R-:W0:Y:S02]  /*1d80*/  LDC R25, c[0x0][0x3d4] ;  /* 0x0000f500ff197b82 */ /* 0x000e240000000800 */
[----:B------:R-:W-:-:S04]  /*1d90*/  IMAD.WIDE.U32 R36, R41, UR4, R4 ;  /* 0x0000000429247c25 */ /* 0x000fc8000f8e0004 */
[----:B------:R-:W-:Y:S02]  /*1da0*/  IMAD R0, R8, UR4, RZ ;  /* 0x0000000408007c24 */ /* 0x000fe4000f8e02ff */
[----:B------:R-:W-:-:S04]  /*1db0*/  IMAD.WIDE.U32 R4, R18, R42, R20 ;  /* 0x0000002a12047225 */ /* 0x000fc800078e0014 */
[----:B------:R-:W-:Y:S01]  /*1dc0*/  IMAD R95, R41, UR5, R0 ;  /* 0x00000005295f7c24 */ /* 0x000fe2000f8e0200 */
[----:B------:R-:W-:Y:S05]  /*1dd0*/  @!P6 WARPSYNC.ALL ;  /* 0x000000000000e948 */ /* 0x000fea0003800000 */
[----:B------:R-:W-:Y:S01]  /*1de0*/  IMAD.IADD R95, R37, 0x1, R95 ;  /* 0x00000001255f7824 */ /* 0x000fe200078e025f */
[----:B------:R-:W-:Y:S01]  /*1df0*/  ULDC UR4, c[0x0][0x310] ;  /* 0x0000c40000047ab9 */ /* 0x000fe20000000800 */
[----:B------:R-:W-:Y:S01]  /*1e00*/  IADD3 R93, P0, R36, R4, RZ ;  /* 0x00000004245d7210 */ /* 0x000fe20007f1e0ff */
[----:B------:R-:W-:Y:S01]  /*1e10*/  ULDC.64 UR6, c[0x0][0x320] ;  /* 0x0000c80000067ab9 */ /* 0x000fe20000000a00 */
[----:B------:R-:W-:Y:S01]  /*1e20*/  ISETP.GE.AND P1, PT, R99, UR4, PT ;  /* 0x0000000463007c0c */ /* 0x000fe2000bf26270 */
[----:B------:R-:W-:Y:S01]  /*1e30*/  VIADD R4, R20, 0xc0 ;  /* 0x000000c014047836 */ /* 0x000fe20000000000 */
[----:B------:R-:W-:-:S02]  /*1e40*/  IADD3.X R91, R95, R5, R3, P0, !PT ;  /* 0x000000055f5b7210 */ /* 0x000fc400007fe403 */
[----:B------:R-:W-:Y:S02]  /*1e50*/  SEL R3, RZ, 0xffffffff, P1 ;  /* 0xffffffffff037807 */ /* 0x000fe40000800000 */
[----:B------:R-:W-:Y:S02]  /*1e60*/  ISETP.GE.AND P0, PT, R20, UR4, PT ;  /* 0x0000000414007c0c */ /* 0x000fe4000bf06270 */
[----:B------:R-:W-:Y:S01]  /*1e70*/  ISETP.GE.AND P1, PT, R96, UR4, PT ;  /* 0x0000000460007c0c */ /* 0x000fe2000bf26270 */
[----:B------:R-:W-:Y:S01]  /*1e80*/  IMAD.SHL.U32 R5, R3, 0x2, RZ ;  /* 0x0000000203057824 */ /* 0x000fe200078e00ff */
[----:B------:R-:W-:Y:S01]  /*1e90*/  SEL R0, RZ, 0x1, P0 ;  /* 0x00000001ff007807 */ /* 0x000fe20000000000 */
[----:B------:R-:W-:Y:S01]  /*1ea0*/  IMAD R3, R6, UR6, RZ ;  /* 0x0000000606037c24 */ /* 0x000fe2000f8e02ff */
[----:B------:R-:W-:Y:S02]  /*1eb0*/  ISETP.GE.AND P0, PT, R98, UR4, PT ;  /* 0x0000000462007c0c */ /* 0x000fe4000bf06270 */
[----:B------:R-:W-:Y:S01]  /*1ec0*/  ISETP.GE.AND P3, PT, R7, UR4, PT ;  /* 0x0000000407007c0c */ /* 0x000fe2000bf66270 */
[----:B------:R-:W-:Y:S01]  /*1ed0*/  IMAD R7, R226, UR7, R3 ;  /* 0x00000007e2077c24 */ /* 0x000fe2000f8e0203 */
[----:B------:R-:W-:-:S02]  /*1ee0*/  LOP3.LUT R0, R5, 0x2, R0, 0xe2, !PT ;  /* 0x0000000205007812 */ /* 0x000fc400078ee200 */
        /* <DEDUP_REMOVED lines=9> */
[----:B------:R-:W-:Y:S01]  /*1f80*/  IMAD.IADD R5, R5, 0x1, R7 ;  /* 0x0000000105057824 */ /* 0x000fe200078e0207 */
[----:B------:R-:W-:Y:S01]  /*1f90*/  SEL R6, RZ, 0x20, P1 ;  /* 0x00000020ff067807 */ /* 0x000fe20000800000 */
[----:B------:R-:W-:-:S03]  /*1fa0*/  IMAD R7, R8, UR4, RZ ;  /* 0x0000000408077c24 */ /* 0x000fc6000f8e02ff */
[----:B------:R-:W-:Y:S02]  /*1fb0*/  LOP3.LUT R3, R6, R0, R3, 0xfe, !PT ;  /* 0x0000000006037212 */ /* 0x000fe400078efe03 */
[----:B------:R-:W-:Y:S01]  /*1fc0*/  SEL R0, RZ, 0x40, P2 ;  /* 0x00000040ff007807 */ /* 0x000fe20001000000 */
[C---:B------:R-:W-:Y:S02]  /*1fd0*/  IMAD R63, R41.reuse, UR5, R7 ;  /* 0x00000005293f7c24 */ /* 0x040fe4000f8e0207 */
[----:B------:R-:W-:Y:S01]  /*1fe0*/  IMAD.WIDE.U32 R40, R41, UR4, R4 ;  /* 0x0000000429287c25 */ /* 0x000fe2000f8e0004 */
[----:B------:R-:W-:Y:S01]  /*1ff0*/  LOP3.LUT R0, R3, R0, RZ, 0xfc, !PT ;  /* 0x0000000003007212 */ /* 0x000fe200078efcff */
[----:B------:R-:W-:Y:S02]  /*2000*/  ULDC UR4, c[0x0][0x2e4] ;  /* 0x0000b90000047ab9 */ /* 0x000fe40000000800 */
[C---:B------:R-:W-:Y:S02]  /*2010*/  IMAD R4, R97.reuse, R48, RZ ;  /* 0x0000003061047224 */ /* 0x040fe400078e02ff */
[----:B----4-:R-:W-:-:S02]  /*2020*/  IMAD R3, R97, R54, RZ ;  /* 0x0000003661037224 */ /* 0x010fc400078e02ff */
[C---:B------:R-:W-:Y:S02]  /*2030*/  IMAD R15, R18.reuse, R49, R4 ;  /* 0x00000031120f7224 */ /* 0x040fe400078e0204 */
[C---:B------:R-:W-:Y:S02]  /*2040*/  IMAD R13, R18.reuse, R55, R3 ;  /* 0x00000037120d7224 */ /* 0x040fe400078e0203 */
[----:B------:R-:W-:-:S04]  /*2050*/  IMAD.WIDE.U32 R4, R18, R54, R38 ;  /* 0x0000003612047225 */ /* 0x000fc800078e0026 */
[----:B------:R-:W-:Y:S02]  /*2060*/  IMAD.IADD R5, R5, 0x1, R13 ;  /* 0x0000000105057824 */ /* 0x000fe400078e020d */
[----:B-----5:R-:W-:Y:S02]  /*2070*/  IMAD.WIDE.U32 R50, R23, R54, R4 ;  /* 0x0000003617327225 */ /* 0x020fe400078e0004 */
[----:B------:R-:W2:Y:S01]  /*2080*/  LDL R4, [R1+0x28] ;  /* 0x0000280001047983 */ /* 0x000ea20000100800 */
[C---:B------:R-:W-:Y:S01]  /*2090*/  LOP3.LUT P1, RZ, R28.reuse, 0x4, RZ, 0xc0, !PT ;  /* 0x000000041cff7812 */ /* 0x040fe2000782c0ff */
[----:B------:R-:W-:Y:S02]  /*20a0*/  IMAD.SHL.U32 R87, R28, 0x40, RZ ;  /* 0x000000401c577824 */ /* 0x000fe400078e00ff */
[----:B------:R-:W1:Y:S01]  /*20b0*/  S2R R28, SR_TID.X ;  /* 0x00000000001c7919 */ /* 0x000e620000002100 */
[----:B0-----:R-:W-:-:S04]  /*20c0*/  ISETP.GE.AND P0, PT, R20, R25, PT ;  /* 0x000000191400720c */ /* 0x001fc80003f06270 */
[----:B------:R-:W-:Y:S01]  /*20d0*/  SEL R3, R25, RZ, P0 ;  /* 0x000000ff19037207 */ /* 0x000fe20000000000 */
[----:B------:R-:W-:-:S04]  /*20e0*/  VIADD R79, R26, 0x8 ;  /* 0x000000081a4f7836 */ /* 0x000fc80000000000 */
[----:B------:R-:W-:Y:S01]  /*20f0*/  IMAD.IADD R3, R20, 0x1, R3 ;  /* 0x0000000114037824 */ /* 0x000fe200078e0203 */
[----:B------:R-:W-:-:S04]  /*2100*/  LOP3.LUT R87, R87, 0x1c0, RZ, 0xc0, !PT ;  /* 0x000001c057577812 */ /* 0x000fc800078ec0ff */
[----:B------:R-:W-:Y:S02]  /*2110*/  SHF.R.S32.HI R12, RZ, 0x1f, R3 ;  /* 0x0000001fff0c7819 */ /* 0x000fe40000011403 */
[----:B------:R-:W-:Y:S02]  /*2120*/  SHF.R.U32.HI R82, RZ, 0x3, R87 ;  /* 0x00000003ff527819 */ /* 0x000fe40000011657 */
[----:B------:R-:W-:Y:S01]  /*2130*/  LEA.HI R12, R12, R3, RZ, 0x3 ;  /* 0x000000030c0c7211 */ /* 0x000fe200078f18ff */
[----:B-1----:R-:W-:-:S05]  /*2140*/  VIADD R28, R28, 0xffffff80 ;  /* 0xffffff801c1c7836 */ /* 0x002fca0000000000 */
[----:B------:R-:W-:-:S04]  /*2150*/  SHF.R.S32.HI R26, RZ, 0x1f, R28 ;  /* 0x0000001fff1a7819 */ /* 0x000fc8000001141c */
[----:B------:R-:W-:Y:S01]  /*2160*/  LEA.HI R26, R26, R28, RZ, 0x5 ;  /* 0x0000001c1a1a7211 */ /* 0x000fe200078f28ff */
[----:B------:R-:W-:Y:S01]  /*2170*/  VIADD R28, R18, 0x40 ;  /* 0x00000040121c7836 */ /* 0x000fe20000000000 */
[----:B------:R-:W-:-:S03]  /*2180*/  LOP3.LUT R3, R87, 0x18, R20, 0xf8, !PT ;  /* 0x0000001857037812 */ /* 0x000fc600078ef814 */
[----:B------:R-:W-:Y:S01]  /*2190*/  IMAD.SHL.U32 R28, R28, 0x40, RZ ;  /* 0x000000401c1c7824 */ /* 0x000fe200078e00ff */
[----:B------:R-:W-:Y:S02]  /*21a0*/  LOP3.LUT R3, R3, R82, RZ, 0x3c, !PT ;  /* 0x0000005203037212 */ /* 0x000fe400078e3cff */
[----:B------:R-:W-:Y:S02]  /*21b0*/  SHF.R.S32.HI R26, RZ, 0x5, R26 ;  /* 0x00000005ff1a7819 */ /* 0x000fe4000001141a */
[----:B------:R-:W-:Y:S01]  /*21c0*/  LOP3.LUT R28, R28, 0x1c0, RZ, 0xc0, !PT ;  /* 0x000001c01c1c7812 */ /* 0x000fe200078ec0ff */
[----:B------:R-:W-:Y:S01]  /*21d0*/  IMAD.WIDE.U32 R8, R18, R54, R20 ;  /* 0x0000003612087225 */ /* 0x000fe200078e0014 */
[--C-:B------:R-:W-:Y:S02]  /*21e0*/  SHF.R.S32.HI R72, RZ, 0x3, R12.reuse ;  /* 0x00000003ff487819 */ /* 0x100fe4000001140c */
[----:B------:R-:W-:Y:S01]  /*21f0*/  LOP3.LUT R71, R12, 0xfffffff8, RZ, 0xc0, !PT ;  /* 0xfffffff80c477812 */ /* 0x000fe200078ec0ff */
[----:B------:R-:W-:Y:S01]  /*2200*/  IMAD R77, R26, 0x200, R3 ;  /* 0x000002001a4d7824 */ /* 0x000fe200078e0203 */
[----:B------:R-:W-:-:S02]  /*2210*/  LOP3.LUT R3, R87, 0x38, R12, 0xf8, !PT ;  /* 0x0000003857037812 */ /* 0x000fc400078ef80c */
[----:B------:R-:W-:Y:S01]  /*2220*/  LOP3.LUT R12, R28, 0x38, R12, 0xf8, !PT ;  /* 0x000000381c0c7812 */ /* 0x000fe200078ef80c */
[----:B------:R-:W-:Y:S02]  /*2230*/  VIADD R28, R18, 0x40 ;  /* 0x00000040121c7836 */ /* 0x000fe40000000000 */
[----:B------:R-:W-:Y:S01]  /*2240*/  IMAD.IADD R9, R13, 0x1, R9 ;  /* 0x000000010d097824 */ /* 0x000fe200078e0209 */
[----:B------:R-:W-:Y:S01]  /*2250*/  SHF.R.S32.HI R13, RZ, 0x1f, R23 ;  /* 0x0000001fff0d7819 */ /* 0x000fe20000011417 */
[----:B------:R-:W-:Y:S02]  /*2260*/  IMAD.SHL.U32 R28, R28, 0x40, RZ ;  /* 0x000000401c1c7824 */ /* 0x000fe400078e00ff */
[----:B------:R-:W-:-:S03]  /*2270*/  IMAD.WIDE.U32 R6, R18, R48, R38 ;  /* 0x0000003012067225 */ /* 0x000fc600078e0026 */
[----:B------:R-:W-:Y:S01]  /*2280*/  LOP3.LUT R28, R28, 0x1c0, RZ, 0xc0, !PT ;  /* 0x000001c01c1c7812 */ /* 0x000fe200078ec0ff */
[----:B------:R-:W-:-:S04]  /*2290*/  IMAD.WIDE.U32 R10, R18, R48, R20 ;  /* 0x00000030120a7225 */ /* 0x000fc800078e0014 */
[----:B------:R-:W-:Y:S01]  /*22a0*/  IMAD R14, R13, R48, RZ ;  /* 0x000000300d0e7224 */ /* 0x000fe200078e02ff */
[----:B------:R-:W-:Y:S01]  /*22b0*/  SHF.R.U32.HI R28, RZ, 0x3, R28 ;  /* 0x00000003ff1c7819 */ /* 0x000fe2000001161c */
[----:B------:R-:W-:Y:S02]  /*22c0*/  IMAD.IADD R7, R7, 0x1, R15 ;  /* 0x0000000107077824 */ /* 0x000fe400078e020f */
[----:B------:R-:W-:Y:S02]  /*22d0*/  IMAD.IADD R11, R15, 0x1, R11 ;  /* 0x000000010f0b7824 */ /* 0x000fe400078e020b */
[----:B------:R-:W-:Y:S02]  /*22e0*/  IMAD R69, R23, R49, R14 ;  /* 0x0000003117457224 */ /* 0x000fe400078e020e */
[----:B------:R-:W-:Y:S02]  /*22f0*/  IMAD.MOV.U32 R80, RZ, RZ, 0x20 ;  /* 0x00000020ff507424 */ /* 0x000fe400078e00ff */
[----:B------:R-:W-:Y:S01]  /*2300*/  IMAD R14, R13, R54, RZ ;  /* 0x000000360d0e7224 */ /* 0x000fe200078e02ff */
[C---:B------:R-:W-:Y:S01]  /*2310*/  SHF.L.U64.HI R84, R48.reuse, 0x6, R49 ;  /* 0x0000000630547819 */ /* 0x040fe20000010231 */
[----:B------:R-:W-:Y:S01]  /*2320*/  IMAD R75, R49, 0x60, RZ ;  /* 0x00000060314b7824 */ /* 0x000fe200078e02ff */
[----:B------:R-:W-:Y:S01]  /*2330*/  SHF.L.U32 R89, R48, 0x6, RZ ;  /* 0x0000000630597819 */ /* 0x000fe200000006ff */
[----:B------:R-:W-:Y:S01]  /*2340*/  IMAD.WIDE.U32 R44, R23, R48, R6 ;  /* 0x00000030172c7225 */ /* 0x000fe200078e0006 */
[----:B------:R-:W-:-:S02]  /*2350*/  IADD3 R56, P2, R18, R27, RZ ;  /* 0x0000001b12387210 */ /* 0x000fc40007f5e0ff */
[----:B------:R-:W-:Y:S01]  /*2360*/  LOP3.LUT R67, R3, R82, RZ, 0x3c, !PT ;  /* 0x0000005203437212 */ /* 0x000fe200078e3cff */
[----:B------:R-:W-:Y:S01]  /*2370*/  IMAD.WIDE.U32 R46, R23, R48, R10 ;  /* 0x00000030172e7225 */ /* 0x000fe200078e000a */
[----:B------:R-:W-:Y:S02]  /*2380*/  SHF.L.U64.HI R88, R42, 0x6, R43 ;  /* 0x000000062a587819 */ /* 0x000fe4000001022b */
[----:B------:R-:W-:Y:S01]  /*2390*/  SHF.L.U64.HI R85, R54, 0x6, R55 ;  /* 0x0000000636557819 */ /* 0x000fe20000010237 */
[----:B------:R-:W-:Y:S01]  /*23a0*/  IMAD R15, R43, 0x60, RZ ;  /* 0x000000602b0f7824 */ /* 0x000fe200078e02ff */
[----:B------:R-:W-:Y:S01]  /*23b0*/  SEL R80, R80, 0xffffffe0, !P1 ;  /* 0xffffffe050507807 */ /* 0x000fe20004800000 */
[----:B------:R-:W-:Y:S01]  /*23c0*/  IMAD.SHL.U32 R86, R42, 0x40, RZ ;  /* 0x000000402a567824 */ /* 0x000fe200078e00ff */
[----:B------:R-:W-:Y:S01]  /*23d0*/  LOP3.LUT R12, R12, R28, RZ, 0x3c, !PT ;  /* 0x0000001c0c0c7212 */ /* 0x000fe200078e3cff */
[----:B------:R-:W-:Y:S01]  /*23e0*/  IMAD.WIDE.U32 R48, R48, 0x60, RZ ;  /* 0x0000006030307825 */ /* 0x000fe200078e00ff */
[----:B------:R-:W-:-:S03]  /*23f0*/  SEL R3, RZ, 0xffffff80, P3 ;  /* 0xffffff80ff037807 */ /* 0x000fc60001800000 */
[----:B------:R-:W-:Y:S02]  /*2400*/  IMAD R7, R23, R55, R14 ;  /* 0x0000003717077224 */ /* 0x000fe400078e020e */
[----:B------:R-:W-:Y:S02]  /*2410*/  IMAD R11, R55, 0x60, RZ ;  /* 0x00000060370b7824 */ /* 0x000fe400078e02ff */
[----:B------:R-:W-:Y:S02]  /*2420*/  IMAD.SHL.U32 R83, R54, 0x40, RZ ;  /* 0x0000004036537824 */ /* 0x000fe400078e00ff */
[----:B------:R-:W-:-:S04]  /*2430*/  IMAD.WIDE.U32 R52, R23, R54, R8 ;  /* 0x0000003617347225 */ /* 0x000fc800078e0008 */
[----:B------:R-:W-:Y:S02]  /*2440*/  VIADD R29, R18, 0x40 ;  /* 0x00000040121d7836 */ /* 0x000fe40000000000 */
[----:B------:R-:W-:Y:S01]  /*2450*/  IMAD.WIDE.U32 R42, R42, 0x60, RZ ;  /* 0x000000602a2a7825 */ /* 0x000fe200078e00ff */
[----:B------:R-:W-:-:S03]  /*2460*/  LOP3.LUT R3, R0, 0x80, R3, 0xc8, !PT ;  /* 0x0000008000037812 */ /* 0x000fc600078ec803 */
[----:B------:R-:W-:Y:S01]  /*2470*/  IMAD.WIDE.U32 R54, R54, 0x60, RZ ;  /* 0x0000006036367825 */ /* 0x000fe200078e00ff */
[----:B------:R-:W-:Y:S02]  /*2480*/  SHF.R.S32.HI R81, RZ, 0x1f, R29 ;  /* 0x0000001fff517819 */ /* 0x000fe4000001141d */
[----:B------:R-:W-:Y:S01]  /*2490*/  IADD3 R75, R49, R75, RZ ;  /* 0x0000004b314b7210 */ /* 0x000fe20007ffe0ff */
[----:B------:R-:W-:Y:S01]  /*24a0*/  IMAD.X R57, R97, 0x1, R24, P2 ;  /* 0x0000000161397824 */ /* 0x000fe200010e0618 */
[----:B------:R-:W-:Y:S01]  /*24b0*/  IADD3 R66, R7, R53, RZ ;  /* 0x0000003507427210 */ /* 0x000fe20007ffe0ff */
[----:B------:R-:W-:Y:S01]  /*24c0*/  IMAD.IADD R70, R45, 0x1, R69 ;  /* 0x000000012d467824 */ /* 0x000fe200078e0245 */
[----:B------:R-:W-:Y:S01]  /*24d0*/  SHF.R.S32.HI R64, RZ, 0x1f, R71 ;  /* 0x0000001fff407819 */ /* 0x000fe20000011447 */
[----:B------:R-:W-:Y:S01]  /*24e0*/  IMAD.SHL.U32 R78, R25, 0x2, RZ ;  /* 0x00000002194e7824 */ /* 0x000fe200078e00ff */
[----:B------:R-:W-:Y:S01]  /*24f0*/  ISETP.GE.AND P1, PT, R20, UR4, PT ;  /* 0x0000000414007c0c */ /* 0x000fe2000bf26270 */
[----:B------:R-:W-:Y:S01]  /*2500*/  IMAD.IADD R76, R43, 0x1, R15 ;  /* 0x000000012b4c7824 */ /* 0x000fe200078e020f */
[----:B------:R-:W-:Y:S01]  /*2510*/  ISETP.GE.AND P2, PT, R99, UR4, PT ;  /* 0x0000000463007c0c */ /* 0x000fe2000bf46270 */
[----:B------:R-:W-:Y:S01]  /*2520*/  IMAD.IADD R74, R55, 0x1, R11 ;  /* 0x00000001374a7824 */ /* 0x000fe200078e020b */
[----:B------:R-:W-:Y:S01]  /*2530*/  LOP3.LUT R0, R0, 0x40, RZ, 0xc0, !PT ;  /* 0x0000004000007812 */ /* 0x000fe200078ec0ff */
[----:B------:R-:W-:-:S02]  /*2540*/  IMAD.IADD R73, R80, 0x1, R77 ;  /* 0x0000000150497824 */ /* 0x000fc400078e024d */
[----:B------:R-:W-:Y:S02]  /*2550*/  IMAD.IADD R69, R69, 0x1, R47 ;  /* 0x0000000145457824 */ /* 0x000fe400078e022f */
[----:B------:R-:W-:Y:S02]  /*2560*/  IMAD.IADD R68, R51, 0x1, R7 ;  /* 0x0000000133447824 */ /* 0x000fe400078e0207 */
[----:B------:R-:W-:Y:S02]  /*2570*/  IMAD R67, R26, 0x200, R67 ;  /* 0x000002001a437824 */ /* 0x000fe400078e0243 */
[----:B------:R-:W-:Y:S02]  /*2580*/  IMAD.IADD R63, R41, 0x1, R63 ;  /* 0x00000001293f7824 */ /* 0x000fe400078e023f */
[----:B--2---:R-:W-:Y:S01]  /*2590*/  IMAD.IADD R65, R4, 0x1, R12 ;  /* 0x0000000104417824 */ /* 0x004fe200078e020c */
[----:B------:R-:W-:Y:S06]  /*25a0*/  @!P6 BAR.SYNC.DEFER_BLOCKING 0x9, 0x100 ;  /* 0x024400000000eb1d */ /* 0x000fec0000010000 */
.L_x_4391:
        /* <DEDUP_REMOVED lines=35> */
[----:B------:R-:W-:Y:S01]  /*27e0*/  IMAD.WIDE.U32 R6, R54, R59, RZ ;  /* 0x0000003b36067225 */ /* 0x000fe200078e00ff */
[----:B------:R-:W-:-:S03]  /*27f0*/  IADD3 R113, R5, R11, RZ ;  /* 0x0000000b05717210 */ /* 0x000fc60007ffe0ff */
        /* <DEDUP_REMOVED lines=31> */
.L_x_4348:
[----:B------:R-:W-:Y:S05]  /*29f0*/  BSYNC B1 ;  /* 0x0000000000017941 */ /* 0x000fea0003800000 */
.L_x_4347:
[----:B0-----:R-:W-:Y:S01]  /*2a00*/  VIADD R10, R18, 0x40 ;  /* 0x00000040120a7836 */ /* 0x001fe20000000000 */
[----:B------:R-:W-:Y:S01]  /*2a10*/  BSSY B1, `(.L_x_4349) ;  /* 0x000001d000017945 */ /* 0x000fe20003800000 */
[----:B------:R-:W-:Y:S01]  /*2a20*/  CS2R R26, SRZ ;  /* 0x00000000001a7805 */ /* 0x000fe2000001ff00 */
[----:B-----5:R-:W-:Y:S01]  /*2a30*/  IMAD.MOV.U32 R102, RZ, RZ, R30 ;  /* 0x000000ffff667224 */ /* 0x020fe200078e001e */
[----:B------:R-:W-:Y:S02]  /*2a40*/  CS2R R24, SRZ ;  /* 0x0000000000187805 */ /* 0x000fe4000001ff00 */
[----:B------:R-:W-:Y:S02]  /*2a50*/  ISETP.GE.AND P5, PT, R10, R101, PT ;  /* 0x000000650a00720c */ /* 0x000fe40003fa6270 */
[----:B------:R-:W-:Y:S01]  /*2a60*/  CS2R R10, SRZ ;  /* 0x00000000000a7805 */ /* 0x000fe2000001ff00 */
[----:B------:R-:W-:-:S10]  /*2a70*/  IMAD.MOV.U32 R103, RZ, RZ, R31 ;  /* 0x000000ffff677224 */ /* 0x000fd400078e001f */
        /* <DEDUP_REMOVED lines=22> */
.L_x_4350:
[----:B------:R-:W-:Y:S05]  /*2be0*/  BSYNC B1 ;  /* 0x0000000000017941 */ /* 0x000fea0003800000 */
.L_x_4349:
[----:B0-----:R-:W-:Y:S01]  /*2bf0*/  IMAD.MOV.U32 R4, RZ, RZ, R32 ;  /* 0x000000ffff047224 */ /* 0x001fe200078e0020 */
[----:B------:R-:W-:Y:S01]  /*2c00*/  ISETP.NE.AND P3, PT, R218, 0x3, PT ;  /* 0x00000003da00780c */ /* 0x000fe20003f65270 */
[----:B------:R-:W-:Y:S01]  /*2c10*/  IMAD.MOV.U32 R5, RZ, RZ, R33 ;  /* 0x000000ffff057224 */ /* 0x000fe200078e0021 */
[----:B------:R-:W-:Y:S01]  /*2c20*/  PRMT R118, R102, 0x5410, R103 ;  /* 0x0000541066767816 */ /* 0x000fe20000000067 */
[----:B------:R-:W-:Y:S02]  /*2c30*/  IMAD.MOV.U32 R6, RZ, RZ, R34 ;  /* 0x000000ffff067224 */ /* 0x000fe400078e0022 */
[----:B------:R-:W-:Y:S01]  /*2c40*/  IMAD.MOV.U32 R7, RZ, RZ, R35 ;  /* 0x000000ffff077224 */ /* 0x000fe200078e0023 */
[----:B------:R-:W-:Y:S01]  /*2c50*/  PRMT R115, R4, 0x5410, R5 ;  /* 0x0000541004737816 */ /* 0x000fe20000000005 */
[----:B------:R-:W-:Y:S01]  /*2c60*/  IMAD.MOV.U32 R5, RZ, RZ, R29 ;  /* 0x000000ffff057224 */ /* 0x000fe200078e001d */
[----:B------:R-:W-:Y:S02]  /*2c70*/  MOV R4, R28 ;  /* 0x0000001c00047202 */ /* 0x000fe40000000f00 */
[----:B------:R-:W-:Y:S01]  /*2c80*/  PRMT R120, R6, 0x5410, R7 ;  /* 0x0000541006787816 */ /* 0x000fe20000000007 */
[----:B-----5:R-:W-:Y:S01]  /*2c90*/  IMAD.MOV.U32 R7, RZ, RZ, R27 ;  /* 0x000000ffff077224 */ /* 0x020fe200078e001b */
[----:B------:R-:W-:Y:S01]  /*2ca0*/  PRMT R119, R4, 0x5410, R5 ;  /* 0x0000541004777816 */ /* 0x000fe20000000005 */
[----:B------:R-:W-:-:S02]  /*2cb0*/  IMAD.MOV.U32 R4, RZ, RZ, R8 ;  /* 0x000000ffff047224 */ /* 0x000fc400078e0008 */
        /* <DEDUP_REMOVED lines=8> */
[----:B------:R-:W-:Y:S02]  /*2d40*/  MOV R6, R24 ;  /* 0x0000001800067202 */ /* 0x000fe40000000f00 */
[----:B------:R-:W-:-:S02]  /*2d50*/  PRMT R106, R106, 0x5410, R7 ;  /* 0x000054106a6a7816 */ /* 0x000fc40000000007 */
[----:B------:R-:W-:Y:S02]  /*2d60*/  PRMT R103, R4, 0x5410, R5 ;  /* 0x0000541004677816 */ /* 0x000fe40000000005 */
[----:B------:R-:W-:Y:S01]  /*2d70*/  PRMT R107, R6, 0x7610, R107 ;  /* 0x00007610066b7816 */ /* 0x000fe2000000006b */
[----:B------:R-:W-:Y:S06]  /*2d80*/  @!P3 BRA `(.L_x_4351) ;  /* 0x000000000004b947 */ /* 0x000fec0003800000 */
[----:B------:R-:W-:Y:S01]  /*2d90*/  BPT.TRAP 0x1 ;  /* 0x000000040000795c */ /* 0x000fe20000300000 */
.L_x_4351:
[----:B------:R-:W-:Y:S01]  /*2da0*/  IMAD R90, R16, 0x8, R17 ;  /* 0x00000008105a7824 */ /* 0x000fe200078e0211 */
[----:B------:R-:W-:Y:S01]  /*2db0*/  SHF.L.U32 R111, R22, 0x1f, RZ ;  /* 0x0000001f166f7819 */ /* 0x000fe200000006ff */
[----:B------:R-:W-:Y:S03]  /*2dc0*/  BSSY B1, `(.L_x_4352) ;  /* 0x0000003000017945 */ /* 0x000fe60003800000 */
[----:B------:R-:W0:Y:S02]  /*2dd0*/  SYNCS.PHASECHK.TRANS64.TRYWAIT P6, [R90+URZ+0x32490], R111 ;  /* 0x0324906f5a0075a7 */ /* 0x000e2400080c017f */
[----:B0-----:R-:W-:Y:S05]  /*2de0*/  @!P6 BRA `(.L_x_4353) ;  /* 0x000001740098e947 */ /* 0x001fea0003800000 */
.L_x_4593:
[----:B------:R-:W-:Y:S05]  /*2df0*/  BSYNC B1 ;  /* 0x0000000000017941 */ /* 0x000fea0003800000 */
.L_x_4352:
        /* <DEDUP_REMOVED lines=49> */
.L_x_4359:
[----:B------:R-:W-:Y:S05]  /*3110*/  BSYNC B3 ;  /* 0x0000000000037941 */ /* 0x000fea0003800000 */
.L_x_4358:
[----:B--2---:R1:W-:Y:S02]  /*3120*/  STG.E.128 desc[UR52][R14.64], R4 ;  /* 0x000000040e007986 */ /* 0x0043e4000c101d34 */
.L_x_4357:
[----:B------:R-:W-:Y:S05]  /*3130*/  BSYNC B2 ;  /* 0x0000000000027941 */ /* 0x000fea0003800000 */
.L_x_4356:
        /* <DEDUP_REMOVED lines=47> */
.L_x_4361:
[----:B------:R-:W-:Y:S05]  /*3430*/  BSYNC B2 ;  /* 0x0000000000027941 */ /* 0x000fea0003800000 */
.L_x_4360:
[----:B--2---:R2:W-:Y:S02]  /*3440*/  STG.E.128 desc[UR52][R14.64+0x40], R4 ;  /* 0x000040040e007986 */ /* 0x0045e4000c101d34 */
.L_x_4355:
[----:B------:R-:W-:Y:S05]  /*3450*/  BSYNC B1 ;  /* 0x0000000000017941 */ /* 0x000fea0003800000 */
.L_x_4354:
        /* <DEDUP_REMOVED lines=48> */
.L_x_4366:
[----:B------:R-:W-:Y:S05]  /*3760*/  BSYNC B2 ;  /* 0x0000000000027941 */ /* 0x000fea0003800000 */
.L_x_4365:
[----:B--2---:R3:W-:Y:S02]  /*3770*/  STG.E.128 desc[UR52][R12.64], R4 ;  /* 0x000000040c007986 */ /* 0x0047e4000c101d34 */
.L_x_4364:
[----:B------:R-:W-:Y:S05]  /*3780*/  BSYNC B1 ;  /* 0x0000000000017941 */ /* 0x000fea0003800000 */
.L_x_4363:
[----:B------:R-:W-:Y:S05]  /*3790*/  @P2 BRA `(.L_x_4362) ;  /* 0x0000001800582947 */ /* 0x000fea0003800000 */
[----:B-123--:R1:W2:Y:S01]  /*37a0*/  LDS.128 R4, [R104+0x2000] ;  /* 0x0020000068047984 */ /* 0x00e2a20000000c00 */
[----:B------:R-:W-:Y:S01]  /*37b0*/  VIADD R14, R38, 0x10 ;  /* 0x00000010260e7836 */ /* 0x000fe20000000000 */
[----:B------:R-:W-:Y:S04]  /*37c0*/  BSSY B1, `(.L_x_4367) ;  /* 0x000002c000017945 */ /* 0x000fe80003800000 */
[----:B------:R-:W-:-:S13]  /*37d0*/  ISETP.GE.AND P4, PT, R14, R105, PT ;  /* 0x000000690e00720c */ /* 0x000fda0003f86270 */
        /* <DEDUP_REMOVED lines=42> */
.L_x_4368:
[----:B------:R-:W-:Y:S05]  /*3a80*/  BSYNC B1 ;  /* 0x0000000000017941 */ /* 0x000fea0003800000 */
.L_x_4367:
[----:B--2---:R1:W-:Y:S01]  /*3a90*/  STG.E.128 desc[UR52][R12.64+0x40], R4 ;  /* 0x000040040c007986 */ /* 0x0043e2000c101d34 */
[----:B------:R-:W-:Y:S05]  /*3aa0*/  BRA `(.L_x_4362) ;  /* 0x0000001400947947 */ /* 0x000fea0003800000 */
.L_x_4346:
[----:B------:R-:W-:Y:S01]  /*3ab0*/  VIADD R8, R18, 0x40 ;  /* 0x0000004012087836 */ /* 0x000fe20000000000 */
[----:B------:R-:W-:Y:S02]  /*3ac0*/  CS2R R14, SRZ ;  /* 0x00000000000e7805 */ /* 0x000fe4000001ff00 */
[----:B------:R-:W-:Y:S02]  /*3ad0*/  CS2R R12, SRZ ;  /* 0x00000000000c7805 */ /* 0x000fe4000001ff00 */
[----:B------:R-:W-:Y:S02]  /*3ae0*/  CS2R R26, SRZ ;  /* 0x00000000001a7805 */ /* 0x000fe4000001ff00 */
[----:B------:R-:W-:Y:S02]  /*3af0*/  CS2R R24, SRZ ;  /* 0x0000000000187805 */ /* 0x000fe4000001ff00 */
        /* <DEDUP_REMOVED lines=11> */
[----:B------:R-:W-:-:S04]  /*3bb0*/  @!P4 IADD3 R6, P5, R52, R6, RZ ;  /* 0x000000063406c210 */ /* 0x000fc80007fbe0ff */
[----:B------:R-:W-:-:S03]  /*3bc0*/  @!P4 IADD3.X R9, R111, R66, RZ, P5, !PT ;  /* 0x000000426f09c210 */ /* 0x000fc60002ffe4ff */
        /* <DEDUP_REMOVED lines=28> */
[----:B----4-:R-:W-:Y:S02]  /*3d90*/  IMAD.MOV.U32 R28, RZ, RZ, R26 ;  /* 0x000000ffff1c7224 */ /* 0x010fe400078e001a */
[----:B------:R-:W-:Y:S02]  /*3da0*/  IMAD.MOV.U32 R29, RZ, RZ, R27 ;  /* 0x000000ffff1d7224 */ /* 0x000fe400078e001b */
[----:B------:R-:W-:Y:S02]  /*3db0*/  IMAD.MOV.U32 R30, RZ, RZ, R24 ;  /* 0x000000ffff1e7224 */ /* 0x000fe400078e0018 */
[----:B------:R-:W-:Y:S01]  /*3dc0*/  IMAD.MOV.U32 R31, RZ, RZ, R25 ;  /* 0x000000ffff1f7224 */ /* 0x000fe200078e0019 */
[----:B------:R-:W-:-:S02]  /*3dd0*/  PRMT R125, R125, 0x5410, R29 ;  /* 0x000054107d7d7816 */ /* 0x000fc4000000001d */
[----:B------:R-:W-:Y:S02]  /*3de0*/  PRMT R133, R28, 0x5410, R30 ;  /* 0x000054101c857816 */ /* 0x000fe4000000001e */
[----:B------:R-:W-:Y:S01]  /*3df0*/  PRMT R122, R122, 0x5410, R31 ;  /* 0x000054107a7a7816 */ /* 0x000fe2000000001f */
[----:B-----5:R-:W-:Y:S01]  /*3e00*/  IMAD.MOV.U32 R29, RZ, RZ, R11 ;  /* 0x000000ffff1d7224 */ /* 0x020fe200078e000b */
[----:B------:R-:W-:Y:S01]  /*3e10*/  MOV R28, R10 ;  /* 0x0000000a001c7202 */ /* 0x000fe20000000f00 */
[----:B------:R-:W-:Y:S02]  /*3e20*/  IMAD.MOV.U32 R30, RZ, RZ, R8 ;  /* 0x000000ffff1e7224 */ /* 0x000fe400078e0008 */
[----:B------:R-:W-:Y:S01]  /*3e30*/  IMAD.MOV.U32 R31, RZ, RZ, R9 ;  /* 0x000000ffff1f7224 */ /* 0x000fe200078e0009 */
[----:B------:R-:W-:Y:S01]  /*3e40*/  PRMT R117, R28, 0x5410, R29 ;  /* 0x000054101c757816 */ /* 0x000fe2000000001d */
[----:B------:R-:W-:-:S03]  /*3e50*/  IMAD.MOV.U32 R28, RZ, RZ, R6 ;  /* 0x000000ffff1c7224 */ /* 0x000fc600078e0006 */
[----:B------:R-:W-:Y:S01]  /*3e60*/  PRMT R118, R30, 0x5410, R31 ;  /* 0x000054101e767816 */ /* 0x000fe2000000001f */
[----:B------:R-:W-:Y:S02]  /*3e70*/  IMAD.MOV.U32 R29, RZ, RZ, R7 ;  /* 0x000000ffff1d7224 */ /* 0x000fe400078e0007 */
[----:B------:R-:W-:Y:S02]  /*3e80*/  IMAD.MOV.U32 R30, RZ, RZ, R4 ;  /* 0x000000ffff1e7224 */ /* 0x000fe400078e0004 */
[----:B------:R-:W-:Y:S01]  /*3e90*/  IMAD.MOV.U32 R31, RZ, RZ, R5 ;  /* 0x000000ffff1f7224 */ /* 0x000fe200078e0005 */
[----:B------:R-:W-:-:S04]  /*3ea0*/  PRMT R119, R28, 0x5410, R29 ;  /* 0x000054101c777816 */ /* 0x000fc8000000001d */
[----:B------:R-:W-:Y:S01]  /*3eb0*/  PRMT R120, R30, 0x5410, R31 ;  /* 0x000054101e787816 */ /* 0x000fe2000000001f */
[----:B------:R-:W-:Y:S06]  /*3ec0*/  @!P3 BRA `(.L_x_4369) ;  /* 0x000000000004b947 */ /* 0x000fec0003800000 */
[----:B------:R-:W-:Y:S01]  /*3ed0*/  BPT.TRAP 0x1 ;  /* 0x000000040000795c */ /* 0x000fe20000300000 */
.L_x_4369:
[----:B------:R-:W-:Y:S01]  /*3ee0*/  IMAD R90, R16, 0x8, R17 ;  /* 0x00000008105a7824 */ /* 0x000fe200078e0211 */
[----:B------:R-:W-:Y:S01]  /*3ef0*/  SHF.L.U32 R111, R22, 0x1f, RZ ;  /* 0x0000001f166f7819 */ /* 0x000fe200000006ff */
[----:B------:R-:W0:Y:S01]  /*3f00*/  LDC R113, c[0x0][0x2e4] ;  /* 0x0000b900ff717b82 */ /* 0x000e220000000800 */
[----:B------:R-:W-:Y:S01]  /*3f10*/  BSSY B1, `(.L_x_4370) ;  /* 0x0000006000017945 */ /* 0x000fe20003800000 */
[----:B------:R-:W-:Y:S01]  /*3f20*/  IMAD.MOV.U32 R107, RZ, RZ, R109 ;  /* 0x000000ffff6b7224 */ /* 0x000fe200078e006d */
[----:B------:R-:W1:Y:S05]  /*3f30*/  SYNCS.PHASECHK.TRANS64.TRYWAIT P5, [R90+URZ+0x32490], R111 ;  /* 0x0324906f5a0075a7 */ /* 0x000e6a00080a017f */
[----:B------:R-:W2:Y:S01]  /*3f40*/  LDC.64 R104, c[0x0][0x2f0] ;  /* 0x0000bc00ff687b82 */ /* 0x000ea20000000a00 */
[----:B0-----:R-:W-:Y:S01]  /*3f50*/  IADD3 R115, -R78, R113, RZ ;  /* 0x000000714e737210 */ /* 0x001fe20007ffe1ff */
[----:B-1----:R-:W-:Y:S06]  /*3f60*/  @!P5 BRA `(.L_x_4371) ;  /* 0x00000164004cd947 */ /* 0x002fec0003800000 */
.L_x_4594:
[----:B------:R-:W-:Y:S05]  /*3f70*/  BSYNC B1 ;  /* 0x0000000000017941 */ /* 0x000fea0003800000 */
.L_x_4370:
[----:B------:R-:W-:Y:S01]  /*3f80*/  ISETP.GE.OR P5, PT, R18, R101, P1 ;  /* 0x000000651200720c */ /* 0x000fe20000fa6670 */
[----:B------:R-:W-:-:S12]  /*3f90*/  BSSY B1, `(.L_x_4372) ;  /* 0x000007c000017945 */ /* 0x000fd80003800000 */
[----:B------:R-:W-:Y:S05]  /*3fa0*/  @P5 BRA `(.L_x_4373) ;  /* 0x0000000400e85947 */ /* 0x000fea0003800000 */
[----:B------:R-:W1:Y:S01]  /*3fb0*/  S2R R30, SR_TID.X ;  /* 0x00000000001e7919 */ /* 0x000e620000002100 */
        /* <DEDUP_REMOVED lines=8> */
[----:B------:R-:W-:Y:S01]  /*4040*/  LEA.HI R29, R29, R28, RZ, 0x4 ;  /* 0x0000001c1d1d7211 */ /* 0x000fe200078f20ff */
[----:B------:R-:W-:Y:S01]  /*4050*/  IMAD R28, R16, 0x1800, R67 ;  /* 0x00001800101c7824 */ /* 0x000fe200078e0243 */
[----:B------:R-:W-:Y:S02]  /*4060*/  IADD3.X R112, R95, R114, R64, P5, P6 ;  /* 0x000000725f707210 */ /* 0x000fe40002fec440 */
[----:B------:R-:W-:Y:S01]  /*4070*/  LEA.HI.SX32 R29, R29, R72, 0x1c ;  /* 0x000000481d1d7211 */ /* 0x000fe200078fe2ff */
[----:B------:R-:W-:-:S04]  /*4080*/  IMAD R28, R28, 0x2, R17 ;  /* 0x000000021c1c7824 */ /* 0x000fc800078e0211 */
[----:B------:R-:W-:-:S05]  /*4090*/  IMAD.SHL.U32 R116, R29, 0x8, RZ ;  /* 0x000000081d747824 */ /* 0x000fca00078e00ff */
[----:B------:R-:W-:Y:S01]  /*40a0*/  LOP3.LUT R29, R87, 0x38, R116, 0xf8, !PT ;  /* 0x00000038571d7812 */ /* 0x000fe200078ef874 */
[----:B-1----:R-:W-:-:S03]  /*40b0*/  VIADD R31, R30, 0xffffff80 ;  /* 0xffffff801e1f7836 */ /* 0x002fc60000000000 */
[----:B------:R-:W-:Y:S02]  /*40c0*/  LOP3.LUT R29, R29, R82, RZ, 0x3c, !PT ;  /* 0x000000521d1d7212 */ /* 0x000fe400078e3cff */
[----:B------:R-:W-:-:S04]  /*40d0*/  SHF.R.S32.HI R30, RZ, 0x1f, R31 ;  /* 0x0000001fff1e7819 */ /* 0x000fc8000001141f */
[----:B------:R-:W-:-:S04]  /*40e0*/  LEA.HI R30, R30, R31, RZ, 0x5 ;  /* 0x0000001f1e1e7211 */ /* 0x000fc800078f28ff */
[----:B------:R-:W-:-:S05]  /*40f0*/  SHF.R.S32.HI R30, RZ, 0x5, R30 ;  /* 0x00000005ff1e7819 */ /* 0x000fca000001141e */
        /* <DEDUP_REMOVED lines=57> */
[----:B------:R-:W-:-:S02]  /*4490*/  HADD2.F32 R14, -RZ, R132.H1_H1 ;  /* 0x30000084ff0e7230 */ /* 0x000fc40000004100 */
[-C--:B------:R-:W-:Y:S01]  /*44a0*/  FMUL.FTZ R29, R32, R25.reuse ;  /* 0x00000019201d7220 */ /* 0x080fe20000410000 */
[----:B------:R-:W-:Y:S02]  /*44b0*/  HADD2.F32 R15, -RZ, R131.H0_H0 ;  /* 0x20000083ff0f7230 */ /* 0x000fe40000004100 */
[----:B------:R-:W-:Y:S01]  /*44c0*/  FMUL.FTZ R25, R28, R25 ;  /* 0x000000191c197220 */ /* 0x000fe20000410000 */
[-C--:B------:R-:W-:Y:S01]  /*44d0*/  FFMA.FTZ R26, R13, R14.reuse, R24 ;  /* 0x0000000e0d1a7223 */ /* 0x080fe20000010018 */
[----:B------:R-:W-:Y:S01]  /*44e0*/  FFMA.FTZ R27, R12, R14, -R27 ;  /* 0x0000000e0c1b7223 */ /* 0x000fe2000001081b */
[-C--:B------:R-:W-:Y:S01]  /*44f0*/  FFMA.FTZ R28, R28, R15.reuse, -R29 ;  /* 0x0000000f1c1c7223 */ /* 0x080fe2000001081d */
[----:B------:R-:W-:Y:S01]  /*4500*/  FFMA.FTZ R29, R32, R15, R25 ;  /* 0x0000000f201d7223 */ /* 0x000fe20000010019 */
[----:B------:R-:W-:Y:S02]  /*4510*/  HADD2.F32 R13, -RZ, R34.H0_H0 ;  /* 0x20000022ff0d7230 */ /* 0x000fe40000004100 */
[----:B------:R-:W-:Y:S01]  /*4520*/  HADD2.F32 R24, -RZ, R133.H0_H0 ;  /* 0x20000085ff187230 */ /* 0x000fe20000004100 */
[----:B------:R-:W-:Y:S01]  /*4530*/  F2FP.F16.F32.PACK_AB R28, R28, R27 ;  /* 0x0000001b1c1c723e */ /* 0x000fe200000000ff */
        /* <DEDUP_REMOVED lines=11> */
[----:B------:R-:W-:-:S02]  /*45f0*/  IMAD.MOV.U32 R29, RZ, RZ, R121 ;  /* 0x000000ffff1d7224 */ /* 0x000fc400078e0079 */
[-C--:B------:R-:W-:Y:S01]  /*4600*/  FFMA.FTZ R31, R12, R14.reuse, -R31 ;  /* 0x0000000e0c1f7223 */ /* 0x080fe2000001081f */
[----:B------:R-:W-:Y:S01]  /*4610*/  FFMA.FTZ R24, R13, R14, R24 ;  /* 0x0000000e0d187223 */ /* 0x000fe20000010018 */
[-C--:B------:R-:W-:Y:S01]  /*4620*/  FFMA.FTZ R30, R30, R15.reuse, -R35 ;  /* 0x0000000f1e1e7223 */ /* 0x080fe20000010823 */
[----:B------:R-:W-:Y:S01]  /*4630*/  FFMA.FTZ R25, R34, R15, R25 ;  /* 0x0000000f22197223 */ /* 0x000fe20000010019 */
[----:B------:R-:W-:-:S03]  /*4640*/  F2FP.F16.F32.PACK_AB R35, R125, R126 ;  /* 0x0000007e7d23723e */ /* 0x000fc600000000ff */
[----:B------:R-:W-:Y:S01]  /*4650*/  F2FP.F16.F32.PACK_AB R30, R30, R31 ;  /* 0x0000001f1e1e723e */ /* 0x000fe200000000ff */
[----:B------:R-:W-:Y:S01]  /*4660*/  IMAD.MOV.U32 R31, RZ, RZ, R123 ;  /* 0x000000ffff1f7224 */ /* 0x000fe200078e007b */
[----:B------:R-:W-:-:S07]  /*4670*/  F2FP.F16.F32.PACK_AB R34, R25, R24 ;  /* 0x000000181922723e */ /* 0x000fce00000000ff */
.L_x_4375:
[----:B------:R-:W-:Y:S05]  /*4680*/  BSYNC B2 ;  /* 0x0000000000027941 */ /* 0x000fea0003800000 */
.L_x_4374:
        /* <DEDUP_REMOVED lines=12> */
.L_x_4373:
[----:B------:R-:W-:Y:S05]  /*4750*/  BSYNC B1 ;  /* 0x0000000000017941 */ /* 0x000fea0003800000 */
.L_x_4372:
[----:B-1----:R-:W-:Y:S02]  /*4760*/  VIADD R13, R18, 0x40 ;  /* 0x00000040120d7836 */ /* 0x002fe40000000000 */
[-C--:B--2---:R-:W-:Y:S02]  /*4770*/  IMAD R12, R81, R104.reuse, RZ ;  /* 0x00000068510c7224 */ /* 0x084fe400078e02ff */
[C---:B------:R-:W-:Y:S01]  /*4780*/  IMAD.WIDE.U32 R106, R13.reuse, R104, R106 ;  /* 0x000000680d6a7225 */ /* 0x040fe200078e006a */
[----:B------:R-:W-:-:S03]  /*4790*/  ISETP.GE.OR P5, PT, R13, R101, P1 ;  /* 0x000000650d00720c */ /* 0x000fc60000fa6670 */
[----:B------:R-:W-:-:S10]  /*47a0*/  IMAD R105, R13, R105, R12 ;  /* 0x000000690d697224 */ /* 0x000fd400078e020c */
[----:B------:R-:W-:Y:S05]  /*47b0*/  @P5 BRA `(.L_x_4362) ;  /* 0x0000000800505947 */ /* 0x000fea0003800000 */
[----:B------:R-:W2:Y:S01]  /*47c0*/  LDL R14, [R1+0x28] ;  /* 0x00002800010e7983 */ /* 0x000ea20000100800 */
[----:B------:R-:W-:Y:S01]  /*47d0*/  IADD3 R30, R107, R105, RZ ;  /* 0x000000696b1e7210 */ /* 0x000fe20007ffe0ff */
[----:B------:R-:W-:Y:S01]  /*47e0*/  VIADD R15, R18, 0x40 ;  /* 0x00000040120f7836 */ /* 0x000fe20000000000 */
[----:B------:R-:W-:Y:S01]  /*47f0*/  IADD3 R12, P5, P6, R36, R106, R71 ;  /* 0x0000006a240c7210 */ /* 0x000fe20007ebe047 */
[----:B------:R-:W-:Y:S01]  /*4800*/  VIADD R24, R18, 0x40 ;  /* 0x0000004012187836 */ /* 0x000fe20000000000 */
[----:B------:R-:W-:Y:S01]  /*4810*/  SEL R115, R78, R115, !P0 ;  /* 0x000000734e737207 */ /* 0x000fe20004000000 */
[----:B------:R-:W-:Y:S01]  /*4820*/  IMAD.SHL.U32 R15, R15, 0x40, RZ ;  /* 0x000000400f0f7824 */ /* 0x000fe200078e00ff */
[----:B------:R-:W-:Y:S01]  /*4830*/  IADD3.X R13, R95, R30, R64, P5, P6 ;  /* 0x0000001e5f0d7210 */ /* 0x000fe20002fec440 */
[----:B------:R-:W-:Y:S01]  /*4840*/  IMAD.SHL.U32 R24, R24, 0x40, RZ ;  /* 0x0000004018187824 */ /* 0x000fe200078e00ff */
[----:B------:R-:W-:Y:S01]  /*4850*/  LEA R28, P5, R12, R102, 0x1 ;  /* 0x000000660c1c7211 */ /* 0x000fe200078a08ff */
[----:B------:R-:W-:Y:S01]  /*4860*/  BSSY B1, `(.L_x_4376) ;  /* 0x0000065000017945 */ /* 0x000fe20003800000 */
[----:B------:R-:W-:-:S02]  /*4870*/  LOP3.LUT R15, R15, 0x1c0, RZ, 0xc0, !PT ;  /* 0x000001c00f0f7812 */ /* 0x000fc400078ec0ff */
[----:B------:R-:W-:Y:S02]  /*4880*/  LEA.HI.X R29, R12, R103, R13, 0x1, P5 ;  /* 0x000000670c1d7211 */ /* 0x000fe400028f0c0d */
[----:B------:R-:W-:Y:S02]  /*4890*/  SHF.R.S32.HI R12, RZ, 0x1f, R115 ;  /* 0x0000001fff0c7819 */ /* 0x000fe40000011473 */
[----:B------:R-:W-:Y:S02]  /*48a0*/  LOP3.LUT R24, R24, 0x1c0, RZ, 0xc0, !PT ;  /* 0x000001c018187812 */ /* 0x000fe400078ec0ff */
[----:B------:R-:W-:Y:S02]  /*48b0*/  LEA.HI R115, R12, R115, RZ, 0x4 ;  /* 0x000000730c737211 */ /* 0x000fe400078f20ff */
[----:B------:R-:W-:Y:S02]  /*48c0*/  SHF.R.U32.HI R15, RZ, 0x3, R15 ;  /* 0x00000003ff0f7819 */ /* 0x000fe4000001160f */
[----:B------:R-:W-:-:S05]  /*48d0*/  LEA.HI.SX32 R31, R115, R72, 0x1c ;  /* 0x00000048731f7211 */ /* 0x000fca00078fe2ff */
[----:B------:R-:W-:-:S05]  /*48e0*/  IMAD.SHL.U32 R31, R31, 0x8, RZ ;  /* 0x000000081f1f7824 */ /* 0x000fca00078e00ff */
[----:B------:R-:W-:-:S04]  /*48f0*/  LOP3.LUT R12, R24, 0x38, R31, 0xf8, !PT ;  /* 0x00000038180c7812 */ /* 0x000fc800078ef81f */
[----:B------:R-:W-:-:S05]  /*4900*/  LOP3.LUT R12, R12, R15, RZ, 0x3c, !PT ;  /* 0x0000000f0c0c7212 */ /* 0x000fca00078e3cff */
[----:B--2---:R-:W-:Y:S02]  /*4910*/  IMAD.IADD R13, R14, 0x1, R12 ;  /* 0x000000010e0d7824 */ /* 0x004fe400078e020c */
        /* <DEDUP_REMOVED lines=32> */
[----:B------:R-:W-:Y:S02]  /*4b20*/  HADD2.F32 R5, -RZ, R27.H0_H0 ;  /* 0x2000001bff057230 */ /* 0x000fe40000004100 */
        /* <DEDUP_REMOVED lines=53> */
[----:B------:R-:W-:Y:S02]  /*4e80*/  F2FP.F16.F32.PACK_AB R14, R14, R15 ;  /* 0x0000000f0e0e723e */ /* 0x000fe400000000ff */
[----:B------:R-:W-:Y:S02]  /*4e90*/  F2FP.F16.F32.PACK_AB R26, R9, R6 ;  /* 0x00000006091a723e */ /* 0x000fe400000000ff */
[----:B------:R-:W-:-:S07]  /*4ea0*/  MOV R15, R10 ;  /* 0x0000000a000f7202 */ /* 0x000fce0000000f00 */
.L_x_4377:
[----:B------:R-:W-:Y:S05]  /*4eb0*/  BSYNC B1 ;  /* 0x0000000000017941 */ /* 0x000fea0003800000 */
.L_x_4376:
        /* <DEDUP_REMOVED lines=10> */
.L_x_4345:
[----:B------:R-:W-:-:S13]  /*4f60*/  ISETP.NE.AND P3, PT, R218, 0x3, PT ;  /* 0x00000003da00780c */ /* 0x000fda0003f65270 */
[----:B------:R-:W-:Y:S05]  /*4f70*/  @!P3 BRA `(.L_x_4378) ;  /* 0x000000000004b947 */ /* 0x000fea0003800000 */
[----:B------:R-:W-:Y:S01]  /*4f80*/  BPT.TRAP 0x1 ;  /* 0x000000040000795c */ /* 0x000fe20000300000 */
.L_x_4378:
[----:B------:R-:W-:Y:S01]  /*4f90*/  IMAD R90, R16, 0x8, R17 ;  /* 0x00000008105a7824 */ /* 0x000fe200078e0211 */
[----:B------:R-:W-:Y:S01]  /*4fa0*/  SHF.L.U32 R111, R22, 0x1f, RZ ;  /* 0x0000001f166f7819 */ /* 0x000fe200000006ff */
[----:B------:R-:W-:Y:S01]  /*4fb0*/  IMAD R101, R59, -0x60, R62 ;  /* 0xffffffa03b657824 */ /* 0x000fe200078e023e */
[----:B------:R-:W-:Y:S02]  /*4fc0*/  BSSY B1, `(.L_x_4379) ;  /* 0x0000004000017945 */ /* 0x000fe40003800000 */
[----:B------:R-:W0:Y:S02]  /*4fd0*/  SYNCS.PHASECHK.TRANS64.TRYWAIT P4, [R90+URZ+0x32490], R111 ;  /* 0x0324906f5a0075a7 */ /* 0x000e24000808017f */
[----:B------:R-:W-:Y:S01]  /*4fe0*/  VIMNMX R101, R101, 0x60, PT ;  /* 0x0000006065657848 */ /* 0x000fe20003fe0100 */
[----:B0-----:R-:W-:Y:S06]  /*4ff0*/  @!P4 BRA `(.L_x_4380) ;  /* 0x00000154003cc947 */ /* 0x001fec0003800000 */
.L_x_4595:
[----:B------:R-:W-:Y:S05]  /*5000*/  BSYNC B1 ;  /* 0x0000000000017941 */ /* 0x000fea0003800000 */
.L_x_4379:
[CC--:B------:R-:W-:Y:S01]  /*5010*/  ISETP.GE.AND P5, PT, R18.reuse, R101.reuse, PT ;  /* 0x000000651200720c */ /* 0x0c0fe20003fa6270 */
[----:B------:R-:W-:Y:S01]  /*5020*/  VIADD R4, R18, 0x40 ;  /* 0x0000004012047836 */ /* 0x000fe20000000000 */
[----:B------:R-:W-:Y:S04]  /*5030*/  BSSY B1, `(.L_x_4381) ;  /* 0x0000007000017945 */ /* 0x000fe80003800000 */
[----:B------:R-:W-:-:S07]  /*5040*/  ISETP.GE.AND P4, PT, R4, R101, PT ;  /* 0x000000650400720c */ /* 0x000fce0003f86270 */
[----:B------:R-:W-:Y:S06]  /*5050*/  @P5 BRA `(.L_x_4382) ;  /* 0x0000000000105947 */ /* 0x000fec0003800000 */
[----:B------:R-:W1:Y:S04]  /*5060*/  @!P1 LDS.128 R4, [R108] ;  /* 0x000000006c049984 */ /* 0x000e680000000c00 */
[----:B------:R-:W2:Y:S04]  /*5070*/  @!P2 LDS.128 R8, [R104] ;  /* 0x000000006808a984 */ /* 0x000ea80000000c00 */
[----:B-1----:R1:W-:Y:S04]  /*5080*/  @!P1 STG.E.128 desc[UR52][R14.64], R4 ;  /* 0x000000040e009986 */ /* 0x0023e8000c101d34 */
[----:B--2---:R1:W-:Y:S02]  /*5090*/  @!P2 STG.E.128 desc[UR52][R14.64+0x40], R8 ;  /* 0x000040080e00a986 */ /* 0x0043e4000c101d34 */
.L_x_4382:
[----:B------:R-:W-:Y:S05]  /*50a0*/  BSYNC B1 ;  /* 0x0000000000017941 */ /* 0x000fea0003800000 */
.L_x_4381:
[----:B------:R-:W-:Y:S05]  /*50b0*/  @P4 BRA `(.L_x_4362) ;  /* 0x0000000000104947 */ /* 0x000fea0003800000 */
[----:B-1----:R-:W1:Y:S04]  /*50c0*/  @!P1 LDS.128 R4, [R108+0x2000] ;  /* 0x002000006c049984 */ /* 0x002e680000000c00 */
[----:B------:R-:W2:Y:S04]  /*50d0*/  @!P2 LDS.128 R8, [R104+0x2000] ;  /* 0x002000006808a984 */ /* 0x000ea80000000c00 */
[----:B-1----:R3:W-:Y:S04]  /*50e0*/  @!P1 STG.E.128 desc[UR52][R12.64], R4 ;  /* 0x000000040c009986 */ /* 0x0027e8000c101d34 */
[----:B--2---:R3:W-:Y:S02]  /*50f0*/  @!P2 STG.E.128 desc[UR52][R12.64+0x40], R8 ;  /* 0x000040080c00a986 */ /* 0x0047e4000c101d34 */
.L_x_4362:
[----:B------:R-:W-:Y:S05]  /*5100*/  BSYNC B0 ;  /* 0x0000000000007941 */ /* 0x000fea0003800000 */
.L_x_4344:
        /* <DEDUP_REMOVED lines=17> */
.L_x_4384:
[----:B------:R-:W-:Y:S05]  /*5220*/  BSYNC B0 ;  /* 0x0000000000007941 */ /* 0x000fea0003800000 */
.L_x_4383:
[----:B------:R-:W2:Y:S01]  /*5230*/  SYNCS.PHASECHK.TRANS64.TRYWAIT P3, [R90+URZ+0x324b0], R111 ;  /* 0x0324b06f5a0075a7 */ /* 0x000ea2000806017f */
[----:B------:R-:W-:Y:S01]  /*5240*/  ULDC UR40, c[0x0][0x310] ;  /* 0x0000c40000287ab9 */ /* 0x000fe20000000800 */
[----:B------:R-:W-:Y:S01]  /*5250*/  ULDC.64 UR38, c[0x0][0x318] ;  /* 0x0000c60000267ab9 */ /* 0x000fe20000000a00 */
[----:B------:R-:W-:Y:S01]  /*5260*/  ULDC.64 UR36, c[0x0][0x308] ;  /* 0x0000c20000247ab9 */ /* 0x000fe20000000a00 */
[----:B------:R-:W-:Y:S01]  /*5270*/  BSSY B0, `(.L_x_4385) ;  /* 0x0000003000007945 */ /* 0x000fe20003800000 */
[----:B-1----:R-:W-:-:S03]  /*5280*/  IMAD R4, R16, 0x6000, R77 ;  /* 0x0000600010047824 */ /* 0x002fc600078e024d */
[----:B--2---:R-:W-:Y:S05]  /*5290*/  @!P3 BRA `(.L_x_4386) ;  /* 0x0000015000a8b947 */ /* 0x004fea0003800000 */
.L_x_4596:
[----:B------:R-:W-:Y:S05]  /*52a0*/  BSYNC B0 ;  /* 0x0000000000007941 */ /* 0x000fea0003800000 */
.L_x_4385:
[----:B------:R-:W-:Y:S01]  /*52b0*/  ISETP.GE.AND P3, PT, R18, R101, PT ;  /* 0x000000651200720c */ /* 0x000fe20003f66270 */
[----:B------:R-:W-:Y:S01]  /*52c0*/  IMAD.IADD R6, R80, 0x1, R4 ;  /* 0x0000000150067824 */ /* 0x000fe200078e0204 */
[----:B------:R-:W-:Y:S01]  /*52d0*/  BSSY B0, `(.L_x_4387) ;  /* 0x0000025000007945 */ /* 0x000fe20003800000 */
[----:B------:R-:W-:Y:S02]  /*52e0*/  IMAD R32, R4, 0x2, R61 ;  /* 0x0000000204207824 */ /* 0x000fe400078e023d */
[----:B----4-:R-:W-:-:S04]  /*52f0*/  IMAD.WIDE R28, R59, 0x60, R56 ;  /* 0x000000603b1c7825 */ /* 0x010fc800078e0238 */
[----:B------:R-:W-:-:S04]  /*5300*/  IMAD R33, R6, 0x2, R61 ;  /* 0x0000000206217824 */ /* 0x000fc800078e023d */
[----:B------:R-:W-:Y:S05]  /*5310*/  @P3 BRA `(.L_x_4388) ;  /* 0x0000000000803947 */ /* 0x000fea0003800000 */
[----:B------:R-:W-:Y:S02]  /*5320*/  IMAD R7, R29, UR38, RZ ;  /* 0x000000261d077c24 */ /* 0x000fe4000f8e02ff */
[----:B------:R-:W-:Y:S02]  /*5330*/  IMAD.MOV.U32 R4, RZ, RZ, R40 ;  /* 0x000000ffff047224 */ /* 0x000fe400078e0028 */
        /* <DEDUP_REMOVED lines=30> */
.L_x_4388:
[----:B------:R-:W-:Y:S05]  /*5520*/  BSYNC B0 ;  /* 0x0000000000007941 */ /* 0x000fea0003800000 */
.L_x_4387:
[----:B------:R-:W-:Y:S01]  /*5530*/  IADD3 R4, R18, 0x40, RZ ;  /* 0x0000004012047810 */ /* 0x000fe20007ffe0ff */
[----:B------:R-:W-:Y:S03]  /*5540*/  BSSY B0, `(.L_x_4389) ;  /* 0x0000025000007945 */ /* 0x000fe60003800000 */
[----:B------:R-:W-:-:S13]  /*5550*/  ISETP.GE.AND P3, PT, R4, R101, PT ;  /* 0x000000650400720c */ /* 0x000fda0003f66270 */
        /* <DEDUP_REMOVED lines=35> */
.L_x_4390:
[----:B------:R-:W-:Y:S05]  /*5790*/  BSYNC B0 ;  /* 0x0000000000007941 */ /* 0x000fea0003800000 */
.L_x_4389:
        /* <DEDUP_REMOVED lines=22> */
.L_x_4339:
[----:B------:R-:W-:Y:S01]  /*5900*/  ISETP.GE.AND P2, PT, R214, 0x1, PT ;  /* 0x00000001d600780c */ /* 0x000fe20003f46270 */
[----:B------:R-:W-:Y:S01]  /*5910*/  IMAD.MOV.U32 R3, RZ, RZ, RZ ;  /* 0x000000ffff037224 */ /* 0x000fe200078e00ff */
[----:B------:R-:W-:Y:S02]  /*5920*/  PLOP3.LUT P1, PT, PT, PT, PT, 0x80, 0x0 ;  /* 0x000000000000781c */ /* 0x000fe40003f2f070 */
[----:B------:R-:W-:Y:S01]  /*5930*/  CS2R R4, SRZ ;  /* 0x0000000000047805 */ /* 0x000fe2000001ff00 */
[----:B------:R-:W-:Y:S01]  /*5940*/  IMAD.MOV.U32 R0, RZ, RZ, RZ ;  /* 0x000000ffff007224 */ /* 0x000fe200078e00ff */
[----:B------:R-:W-:Y:S02]  /*5950*/  MOV R150, RZ ;  /* 0x000000ff00967202 */ /* 0x000fe40000000f00 */
        /* <DEDUP_REMOVED lines=31> */
[----:B----4-:R-:W-:Y:S02]  /*5b50*/  CS2R R78, SRZ ;  /* 0x00000000004e7805 */ /* 0x010fe4000001ff00 */
        /* <DEDUP_REMOVED lines=28> */
[----:B--23--:R-:W-:Y:S02]  /*5d20*/  CS2R R26, SRZ ;  /* 0x00000000001a7805 */ /* 0x00cfe4000001ff00 */
[----:B------:R-:W-:Y:S01]  /*5d30*/  CS2R R28, SRZ ;  /* 0x00000000001c7805 */ /* 0x000fe2000001ff00 */
[----:B------:R-:W-:Y:S06]  /*5d40*/  @P0 BRA `(.L_x_4392) ;  /* 0x00000000000c0947 */ /* 0x000fec0003800000 */
[----:B------:R-:W0:Y:S01]  /*5d50*/  FENCE.VIEW.ASYNC.G ;  /* 0x00000000000073c6 */ /* 0x000e220000000100 */
[----:B------:R-:W-:Y:S05]  /*5d60*/  WARPSYNC.ALL ;  /* 0x0000000000007948 */ /* 0x000fea0003800000 */
[----:B0-----:R-:W-:Y:S06]  /*5d70*/  BAR.ARV 0xc, 0x120 ;  /* 0x0304800000007b1d */ /* 0x001fec0000002000 */
.L_x_4392:
[----:B------:R-:W-:Y:S01]  /*5d80*/  CS2R R24, SRZ ;  /* 0x0000000000187805 */ /* 0x000fe2000001ff00 */
[----:B------:R-:W-:Y:S06]  /*5d90*/  @!P2 BRA `(.L_x_4393) ;  /* 0x000000bc00a8a947 */ /* 0x000fec0003800000 */
[----:B------:R-:W-:-:S03]  /*5da0*/  UMOV UR4, 0xffffffff ;  /* 0xffffffff00047882 */ /* 0x000fc60000000000 */
[----:B------:R-:W-:Y:S05]  /*5db0*/  BRA.DIV UR4, `(.L_x_4394) ;  /* 0x0000014604f47947 */ /* 0x000fea000b800000 */
[----:B------:R-:W0:Y:S02]  /*5dc0*/  S2R R0, SR_TID.X ;  /* 0x0000000000007919 */ /* 0x000e240000002100 */
[----:B0-----:R-:W-:-:S05]  /*5dd0*/  VIADD R3, R0, 0xffffff80 ;  /* 0xffffff8000037836 */ /* 0x001fca0000000000 */
[----:B------:R-:W-:-:S04]  /*5de0*/  SHF.R.S32.HI R0, RZ, 0x1f, R3 ;  /* 0x0000001fff007819 */ /* 0x000fc80000011403 */
[----:B------:R-:W-:-:S04]  /*5df0*/  LEA.HI R0, R0, R3, RZ, 0x7 ;  /* 0x0000000300007211 */ /* 0x000fc800078f38ff */
[----:B------:R-:W-:-:S05]  /*5e00*/  SHF.R.S32.HI R0, RZ, 0x7, R0 ;  /* 0x00000007ff007819 */ /* 0x000fca0000011400 */
[----:B------:R0:W1:Y:S02]  /*5e10*/  SHFL.IDX PT, R14, R0, RZ, 0x1f ;  /* 0x00001fff000e7589 */ /* 0x00006400000e0000 */
.L_x_4599:
[----:B01----:R-:W-:Y:S01]  /*5e20*/  LEA.HI R0, R14, R14, RZ, 0x1 ;  /* 0x0000000e0e007211 */ /* 0x003fe200078f08ff */
[----:B------:R-:W-:Y:S01]  /*5e30*/  VIADD R26, R17, 0x18400 ;  /* 0x00018400111a7836 */ /* 0x000fe20000000000 */
[----:B------:R-:W-:Y:S01]  /*5e40*/  BSSY B6, `(.L_x_4395) ;  /* 0x000001d000067945 */ /* 0x000fe20003800000 */
[----:B------:R-:W-:Y:S01]  /*5e50*/  IMAD.MOV.U32 R217, RZ, RZ, 0x40000040 ;  /* 0x40000040ffd97424 */ /* 0x000fe200078e00ff */
[----:B------:R-:W-:Y:S02]  /*5e60*/  LOP3.LUT R3, R0, 0x7fffe, RZ, 0xc0, !PT ;  /* 0x0007fffe00037812 */ /* 0x000fe400078ec0ff */
[----:B------:R-:W-:-:S03]  /*5e70*/  LOP3.LUT P0, RZ, R26, 0x1bf, RZ, 0xc0, !PT ;  /* 0x000001bf1aff7812 */ /* 0x000fc6000780c0ff */
[----:B------:R-:W-:-:S04]  /*5e80*/  IMAD.IADD R3, R14, 0x1, -R3 ;  /* 0x000000010e037824 */ /* 0x000fc800078e0a03 */
[----:B------:R-:W-:-:S05]  /*5e90*/  IMAD R3, R3, 0x2000, R26 ;  /* 0x0000200003037824 */ /* 0x000fca00078e021a */
[----:B------:R-:W-:Y:S01]  /*5ea0*/  SHF.R.U32.HI R0, RZ, 0x4, R3 ;  /* 0x00000004ff007819 */ /* 0x000fe20000011603 */
[----:B------:R-:W-:-:S03]  /*5eb0*/  VIADD R3, R3, 0xa000 ;  /* 0x0000a00003037836 */ /* 0x000fc60000000000 */
[----:B------:R-:W-:Y:S02]  /*5ec0*/  LOP3.LUT R0, R0, 0x3fff, RZ, 0xc0, !PT ;  /* 0x00003fff00007812 */ /* 0x000fe400078ec0ff */
[----:B------:R-:W-:Y:S02]  /*5ed0*/  SHF.R.U32.HI R3, RZ, 0x4, R3 ;  /* 0x00000004ff037819 */ /* 0x000fe40000011603 */
[----:B------:R-:W-:Y:S02]  /*5ee0*/  LOP3.LUT R216, R0, 0x10000, RZ, 0xfc, !PT ;  /* 0x0001000000d87812 */ /* 0x000fe400078efcff */
[----:B------:R-:W-:Y:S01]  /*5ef0*/  LOP3.LUT R72, R3, 0x3fff, RZ, 0xc0, !PT ;  /* 0x00003fff03487812 */ /* 0x000fe200078ec0ff */
[----:B------:R-:W-:Y:S06]  /*5f00*/  @!P0 BRA `(.L_x_4396) ;  /* 0x0000000000408947 */ /* 0x000fec0003800000 */
[----:B------:R-:W-:Y:S01]  /*5f10*/  MOV R0, 0x0 ;  /* 0x0000000000007802 */ /* 0x000fe20000000f00 */
[----:B------:R-:W-:Y:S01]  /*5f20*/  ULDC.64 UR4, c[0x4][0x90] ;  /* 0x0100240000047ab9 */ /* 0x000fe20000000a00 */
[----:B------:R-:W-:Y:S01]  /*5f30*/  ULDC.64 UR6, c[0x4][0x98] ;  /* 0x0100260000067ab9 */ /* 0x000fe20000000a00 */
[----:B------:R-:W-:Y:S01]  /*5f40*/  IMAD.U32 R4, RZ, RZ, UR4 ;  /* 0x00000004ff047e24 */ /* 0x000fe2000f8e00ff */
[----:B------:R0:W1:Y:S01]  /*5f50*/  LDC.64 R14, c[0x4][R0] ;  /* 0x01000000000e7b82 */ /* 0x0000620000000a00 */
[----:B------:R-:W-:Y:S01]  /*5f60*/  MOV R5, UR5 ;  /* 0x0000000500057c02 */ /* 0x000fe20008000f00 */
        /* <DEDUP_REMOVED lines=10> */
.L_x_4396:
[----:B------:R-:W-:Y:S05]  /*6010*/  BSYNC B6 ;  /* 0x0000000000067941 */ /* 0x000fea0003800000 */
.L_x_4395:
[----:B------:R-:W-:Y:S02]  /*6020*/  ULDC UR4, c[0x0][0x3d4] ;  /* 0x0000f50000047ab9 */ /* 0x000fe40000000800 */
[----:B------:R-:W-:-:S13]  /*6030*/  ISETP.LT.AND P0, PT, RZ, UR4, PT ;  /* 0x00000004ff007c0c */ /* 0x000fda000bf01270 */
[----:B------:R-:W-:Y:S05]  /*6040*/  @P0 BRA `(.L_x_4397) ;  /* 0x0000000000400947 */ /* 0x000fea0003800000 */
[----:B------:R-:W2:Y:S02]  /*6050*/  LDL R20, [R1+0x44] ;  /* 0x0000440001147983 */ /* 0x000ea40000100800 */
[----:B--2---:R-:W-:-:S04]  /*6060*/  LEA.HI R0, R20, R20, RZ, 0x1 ;  /* 0x0000001414007211 */ /* 0x004fc800078f08ff */
        /* <DEDUP_REMOVED lines=8> */
.L_x_4400:
[----:B-1----:R1:W2:Y:S02]  /*60f0*/  SYNCS.PHASECHK.TRANS64.TRYWAIT P0, [R17+URZ+0x32400], R0 ;  /* 0x03240000110075a7 */ /* 0x0022a4000800017f */
[----:B--2---:R-:W-:Y:S05]  /*6100*/  @!P0 NANOSLEEP.SYNCS 0x989680 ;  /* 0x009896800000895d */ /* 0x004fea0003900000 */
[----:B------:R-:W2:Y:S02]  /*6110*/  @!P0 SYNCS.PHASECHK.TRANS64 P0, [R17+URZ+0x32400], R0 ;  /* 0x03240000110085a7 */ /* 0x000ea4000800007f */
[----:B--2---:R-:W-:Y:S05]  /*6120*/  @!P0 BRA `(.L_x_4400) ;  /* 0xfffffffc00f08947 */ /* 0x004fea000383ffff */
.L_x_4399:
[----:B------:R-:W-:Y:S05]  /*6130*/  BSYNC B0 ;  /* 0x0000000000007941 */ /* 0x000fea0003800000 */
.L_x_4398:
[----:B------:R-:W-:Y:S05]  /*6140*/  BRA `(.L_x_4401) ;  /* 0x0000002c00e47947 */ /* 0x000fea0003800000 */
.L_x_4397:
[----:B------:R-:W0:Y:S01]  /*6150*/  S2R R0, SR_TID.X ;  /* 0x0000000000007919 */ /* 0x000e220000002100 */
[----:B------:R-:W1:Y:S01]  /*6160*/  LDC.64 R12, c[0x0][0x3d8] ;  /* 0x0000f600ff0c7b82 */ /* 0x000e620000000a00 */
[----:B-----5:R-:W-:Y:S01]  /*6170*/  SHF.R.S32.HI R3, RZ, 0x1f, R23 ;  /* 0x0000001fff037819 */ /* 0x020fe20000011417 */
[----:B------:R-:W-:Y:S01]  /*6180*/  BSSY B6, `(.L_x_4402) ;  /* 0x000003a000067945 */ /* 0x000fe20003800000 */
[----:B------:R-:W-:Y:S02]  /*6190*/  SHF.R.S32.HI R7, RZ, 0x1f, R18 ;  /* 0x0000001fff077819 */ /* 0x000fe40000011412 */
[----:B------:R-:W-:-:S03]  /*61a0*/  LOP3.LUT P0, RZ, R26, 0x3ff, RZ, 0xc0, !PT ;  /* 0x000003ff1aff7812 */ /* 0x000fc6000780c0ff */
[----:B------:R-:W2:Y:S01]  /*61b0*/  LDC.64 R14, c[0x0][0x3e8] ;  /* 0x0000fa00ff0e7b82 */ /* 0x000ea20000000a00 */
[-C--:B-1----:R-:W-:Y:S01]  /*61c0*/  IMAD R5, R7, R12.reuse, RZ ;  /* 0x0000000c07057224 */ /* 0x082fe200078e02ff */
[----:B------:R-:W-:Y:S01]  /*61d0*/  SHF.L.U64.HI R56, R12, 0x6, R13 ;  /* 0x000000060c387819 */ /* 0x000fe2000001020d */
[----:B------:R-:W-:-:S04]  /*61e0*/  IMAD.WIDE.U32 R44, R23, R12, RZ ;  /* 0x0000000c172c7225 */ /* 0x000fc800078e00ff */
[----:B------:R-:W-:Y:S01]  /*61f0*/  IMAD R27, R18, R13, R5 ;  /* 0x0000000d121b7224 */ /* 0x000fe200078e0205 */
[----:B0-----:R-:W-:Y:S01]  /*6200*/  IADD3 R0, R0, -0x80, RZ ;  /* 0xffffff8000007810 */ /* 0x001fe20007ffe0ff */
[-C--:B--2---:R-:W-:Y:S01]  /*6210*/  IMAD R4, R3, R14.reuse, RZ ;  /* 0x0000000e03047224 */ /* 0x084fe200078e02ff */
[----:B------:R-:W-:Y:S01]  /*6220*/  SHF.L.U64.HI R57, R14, 0x6, R15 ;  /* 0x000000060e397819 */ /* 0x000fe2000001020f */
[----:B------:R-:W-:Y:S01]  /*6230*/  IMAD R6, R7, R14, RZ ;  /* 0x0000000e07067224 */ /* 0x000fe200078e02ff */
[----:B------:R-:W-:Y:S01]  /*6240*/  SHF.R.S32.HI R30, RZ, 0x1f, R0 ;  /* 0x0000001fff1e7819 */ /* 0x000fe20000011400 */
[CC--:B------:R-:W-:Y:S02]  /*6250*/  IMAD R47, R23.reuse, R15.reuse, R4 ;  /* 0x0000000f172f7224 */ /* 0x0c0fe400078e0204 */
[----:B------:R-:W-:Y:S01]  /*6260*/  IMAD R29, R18, R15, R6 ;  /* 0x0000000f121d7224 */ /* 0x000fe200078e0206 */
[----:B------:R-:W-:Y:S01]  /*6270*/  LEA.HI R30, R30, R0, RZ, 0x2 ;  /* 0x000000001e1e7211 */ /* 0x000fe200078f10ff */
[----:B------:R-:W-:-:S03]  /*6280*/  IMAD.WIDE.U32 R42, R23, R14, RZ ;  /* 0x0000000e172a7225 */ /* 0x000fc600078e00ff */
[----:B------:R-:W-:Y:S01]  /*6290*/  LOP3.LUT R30, R30, 0xfffffffc, RZ, 0xc0, !PT ;  /* 0xfffffffc1e1e7812 */ /* 0x000fe200078ec0ff */
[----:B------:R-:W-:Y:S02]  /*62a0*/  IMAD.IADD R47, R47, 0x1, R43 ;  /* 0x000000012f2f7824 */ /* 0x000fe400078e022b */
[----:B------:R-:W-:Y:S02]  /*62b0*/  IMAD.SHL.U32 R55, R12, 0x40, RZ ;  /* 0x000000400c377824 */ /* 0x000fe400078e00ff */
[----:B------:R-:W-:Y:S02]  /*62c0*/  IMAD.IADD R30, R0, 0x1, -R30 ;  /* 0x00000001001e7824 */ /* 0x000fe400078e0a1e */
[----:B------:R-:W-:Y:S02]  /*62d0*/  IMAD R0, R3, R12, RZ ;  /* 0x0000000c03007224 */ /* 0x000fe400078e02ff */
[C---:B------:R-:W-:Y:S02]  /*62e0*/  IMAD.SHL.U32 R24, R30.reuse, 0x4, RZ ;  /* 0x000000041e187824 */ /* 0x040fe400078e00ff */
[----:B------:R-:W-:-:S02]  /*62f0*/  IMAD.SHL.U32 R40, R30, 0x8, RZ ;  /* 0x000000081e287824 */ /* 0x000fc400078e00ff */
[----:B------:R-:W-:Y:S01]  /*6300*/  IMAD R3, R23, R13, R0 ;  /* 0x0000000d17037224 */ /* 0x000fe200078e0200 */
[----:B------:R-:W-:Y:S01]  /*6310*/  SHF.R.S32.HI R25, RZ, 0x1f, R24 ;  /* 0x0000001fff197819 */ /* 0x000fe20000011418 */
[----:B------:R-:W-:Y:S01]  /*6320*/  IMAD.SHL.U32 R59, R14, 0x40, RZ ;  /* 0x000000400e3b7824 */ /* 0x000fe200078e00ff */
[----:B------:R-:W-:Y:S01]  /*6330*/  SHF.R.S32.HI R41, RZ, 0x1f, R40 ;  /* 0x0000001fff297819 */ /* 0x000fe20000011428 */
[----:B------:R-:W-:Y:S02]  /*6340*/  IMAD.IADD R23, R3, 0x1, R45 ;  /* 0x0000000103177824 */ /* 0x000fe400078e022d */
[----:B------:R-:W-:-:S04]  /*6350*/  IMAD.WIDE.U32 R4, R18, R12, R24 ;  /* 0x0000000c12047225 */ /* 0x000fc800078e0018 */
[----:B------:R-:W-:Y:S01]  /*6360*/  IMAD.WIDE.U32 R6, R18, R14, R24 ;  /* 0x0000000e12067225 */ /* 0x000fe200078e0018 */
[----:B------:R-:W-:-:S03]  /*6370*/  IADD3 R46, P1, R4, R44, RZ ;  /* 0x0000002c042e7210 */ /* 0x000fc60007f3e0ff */
[----:B------:R-:W-:Y:S01]  /*6380*/  IMAD.WIDE.U32 R8, R18, R12, R40 ;  /* 0x0000000c12087225 */ /* 0x000fe200078e0028 */
[----:B------:R-:W-:Y:S02]  /*6390*/  IADD3 R49, P2, R6, R42, RZ ;  /* 0x0000002a06317210 */ /* 0x000fe40007f5e0ff */
[----:B------:R-:W-:Y:S01]  /*63a0*/  IADD3.X R48, R23, R5, R27, P1, !PT ;  /* 0x0000000517307210 */ /* 0x000fe20000ffe41b */
[----:B------:R-:W-:Y:S01]  /*63b0*/  IMAD.WIDE.U32 R10, R18, R14, R40 ;  /* 0x0000000e120a7225 */ /* 0x000fe200078e0028 */
[----:B------:R-:W-:Y:S02]  /*63c0*/  IADD3 R26, P3, R8, R44, RZ ;  /* 0x0000002c081a7210 */ /* 0x000fe40007f7e0ff */
[----:B------:R-:W-:Y:S02]  /*63d0*/  IADD3.X R50, R47, R7, R29, P2, !PT ;  /* 0x000000072f327210 */ /* 0x000fe400017fe41d */
[----:B------:R-:W-:Y:S02]  /*63e0*/  IADD3 R28, P4, R10, R42, RZ ;  /* 0x0000002a0a1c7210 */ /* 0x000fe40007f9e0ff */
[----:B------:R-:W-:-:S02]  /*63f0*/  IADD3.X R27, R23, R27, R9, P3, !PT ;  /* 0x0000001b171b7210 */ /* 0x000fc40001ffe409 */
[----:B------:R-:W-:Y:S01]  /*6400*/  IADD3.X R29, R47, R29, R11, P4, !PT ;  /* 0x0000001d2f1d7210 */ /* 0x000fe200027fe40b */
[----:B------:R-:W-:Y:S08]  /*6410*/  @!P0 BRA `(.L_x_4403) ;  /* 0x0000000000408947 */ /* 0x000ff00003800000 */
        /* <DEDUP_REMOVED lines=16> */
.L_x_4403:
[----:B------:R-:W-:Y:S05]  /*6520*/  BSYNC B6 ;  /* 0x0000000000067941 */ /* 0x000fea0003800000 */
.L_x_4402:
[----:B------:R-:W0:Y:S01]  /*6530*/  LDC.64 R6, c[0x0][0x3d8] ;  /* 0x0000f600ff067b82 */ /* 0x000e220000000a00 */
[----:B------:R-:W-:Y:S01]  /*6540*/  SHF.R.S32.HI R3, RZ, 0x1f, R225 ;  /* 0x0000001fff037819 */ /* 0x000fe200000114e1 */
[----:B------:R-:W-:Y:S01]  /*6550*/  ULDC.U8 UR4, c[0x0][0x3f0] ;  /* 0x0000fc0000047ab9 */ /* 0x000fe20000000000 */
[----:B------:R-:W-:Y:S01]  /*6560*/  BSSY B0, `(.L_x_4404) ;  /* 0x00002af000007945 */ /* 0x000fe20003800000 */
[----:B------:R-:W-:-:S04]  /*6570*/  ISETP.NE.AND P0, PT, RZ, UR4, PT ;  /* 0x00000004ff007c0c */ /* 0x000fc8000bf05270 */
[----:B------:R-:W1:Y:S01]  /*6580*/  LDC.64 R4, c[0x0][0x3e8] ;  /* 0x0000fa00ff047b82 */ /* 0x000e620000000a00 */
[-C--:B0-----:R-:W-:Y:S02]  /*6590*/  IMAD R0, R3, R6.reuse, RZ ;  /* 0x0000000603007224 */ /* 0x081fe400078e02ff */
[----:B------:R-:W-:-:S04]  /*65a0*/  IMAD.WIDE.U32 R8, R225, R6, RZ ;  /* 0x00000006e1087225 */ /* 0x000fc800078e00ff */
[----:B------:R-:W-:Y:S02]  /*65b0*/  IMAD.SHL.U32 R53, R8, 0x80, RZ ;  /* 0x0000008008357824 */ /* 0x000fe400078e00ff */
[-C--:B-1----:R-:W-:Y:S02]  /*65c0*/  IMAD R12, R3, R4.reuse, RZ ;  /* 0x00000004030c7224 */ /* 0x082fe400078e02ff */
[C---:B------:R-:W-:Y:S02]  /*65d0*/  IMAD R3, R225.reuse, R7, R0 ;  /* 0x00000007e1037224 */ /* 0x040fe400078e0200 */
[----:B------:R-:W-:-:S04]  /*65e0*/  IMAD.WIDE.U32 R10, R225, R4, RZ ;  /* 0x00000004e10a7225 */ /* 0x000fc800078e00ff */
[----:B------:R-:W-:Y:S02]  /*65f0*/  IMAD R13, R225, R5, R12 ;  /* 0x00000005e10d7224 */ /* 0x000fe400078e020c */
[----:B------:R-:W-:Y:S02]  /*6600*/  IMAD.IADD R9, R9, 0x1, R3 ;  /* 0x0000000109097824 */ /* 0x000fe400078e0203 */
[----:B------:R-:W-:Y:S01]  /*6610*/  IMAD R0, R225, -0x80, R224 ;  /* 0xffffff80e1007824 */ /* 0x000fe200078e02e0 */
[----:B------:R-:W-:Y:S01]  /*6620*/  IADD3 R3, R11, R13, RZ ;  /* 0x0000000d0b037210 */ /* 0x000fe20007ffe0ff */
[----:B------:R-:W-:Y:S01]  /*6630*/  IMAD.SHL.U32 R54, R10, 0x80, RZ ;  /* 0x000000800a367824 */ /* 0x000fe200078e00ff */
[----:B------:R-:W-:Y:S02]  /*6640*/  SHF.L.U64.HI R51, R8, 0x7, R9 ;  /* 0x0000000708337819 */ /* 0x000fe40000010209 */
[----:B------:R-:W-:Y:S02]  /*6650*/  SHF.L.U64.HI R52, R10, 0x7, R3 ;  /* 0x000000070a347819 */ /* 0x000fe40000010203 */
[----:B------:R-:W-:Y:S01]  /*6660*/  VIMNMX R9, R0, 0x80, PT ;  /* 0x0000008000097848 */ /* 0x000fe20003fe0100 */
[----:B------:R-:W-:Y:S06]  /*6670*/  @!P0 BRA `(.L_x_4405) ;  /* 0x0000001400688947 */ /* 0x000fec0003800000 */
[----:B------:R-:W0:Y:S01]  /*6680*/  LDC R0, c[0x0][0x428] ;  /* 0x00010a00ff007b82 */ /* 0x000e220000000800 */
[C---:B------:R-:W-:Y:S01]  /*6690*/  ISETP.GE.AND P0, PT, R18.reuse, R9, PT ;  /* 0x000000091200720c */ /* 0x040fe20003f06270 */
[----:B------:R-:W-:Y:S01]  /*66a0*/  VIADD R20, R18, 0x40 ;  /* 0x0000004012147836 */ /* 0x000fe20000000000 */
[----:B------:R-:W-:Y:S01]  /*66b0*/  BSSY B1, `(.L_x_4406) ;  /* 0x000002d000017945 */ /* 0x000fe20003800000 */
[----:B------:R-:W-:Y:S01]  /*66c0*/  IMAD.MOV.U32 R11, RZ, RZ, R23 ;  /* 0x000000ffff0b7224 */ /* 0x000fe200078e0017 */
[----:B------:R-:W-:Y:S01]  /*66d0*/  MOV R13, R47 ;  /* 0x0000002f000d7202 */ /* 0x000fe20000000f00 */
[----:B------:R-:W-:Y:S01]  /*66e0*/  IMAD.MOV.U32 R10, RZ, RZ, R44 ;  /* 0x000000ffff0a7224 */ /* 0x000fe200078e002c */
[----:B------:R-:W-:Y:S01]  /*66f0*/  ISETP.GE.AND P1, PT, R20, R9, PT ;  /* 0x000000091400720c */ /* 0x000fe20003f26270 */
[----:B------:R-:W-:Y:S01]  /*6700*/  IMAD.MOV.U32 R12, RZ, RZ, R42 ;  /* 0x000000ffff0c7224 */ /* 0x000fe200078e002a */
[----:B------:R-:W-:Y:S02]  /*6710*/  CS2R R28, SRZ ;  /* 0x00000000001c7805 */ /* 0x000fe4000001ff00 */
[----:B------:R-:W-:-:S02]  /*6720*/  CS2R R36, SRZ ;  /* 0x0000000000247805 */ /* 0x000fc4000001ff00 */
[----:B------:R-:W-:Y:S02]  /*6730*/  CS2R R32, SRZ ;  /* 0x0000000000207805 */ /* 0x000fe4000001ff00 */
[----:B------:R-:W-:Y:S02]  /*6740*/  CS2R R38, SRZ ;  /* 0x0000000000267805 */ /* 0x000fe4000001ff00 */
[----:B------:R-:W-:Y:S02]  /*6750*/  CS2R R20, SRZ ;  /* 0x0000000000147805 */ /* 0x000fe4000001ff00 */
[----:B------:R-:W-:Y:S02]  /*6760*/  CS2R R26, SRZ ;  /* 0x00000000001a7805 */ /* 0x000fe4000001ff00 */
[----:B------:R-:W-:Y:S02]  /*6770*/  CS2R R34, SRZ ;  /* 0x0000000000227805 */ /* 0x000fe4000001ff00 */
[----:B0-----:R-:W-:Y:S01]  /*6780*/  ISETP.NE.AND P2, PT, R0, 0x1, PT ;  /* 0x000000010000780c */ /* 0x001fe20003f45270 */
[----:B------:R-:W-:-:S04]  /*6790*/  IMAD R0, R225, 0x80, R18 ;  /* 0x00000080e1007824 */ /* 0x000fc800078e0212 */
[----:B------:R-:W-:Y:S01]  /*67a0*/  IMAD R3, R30, 0x40, R0 ;  /* 0x000000401e037824 */ /* 0x000fe200078e0200 */
[----:B------:R-:W-:-:S07]  /*67b0*/  CS2R R30, SRZ ;  /* 0x00000000001e7805 */ /* 0x000fce000001ff00 */
[----:B------:R-:W0:Y:S08]  /*67c0*/  @P2 LDC R8, c[0x0][0x42c] ;  /* 0x00010b00ff082b82 */ /* 0x000e300000000800 */
[----:B------:R-:W1:Y:S01]  /*67d0*/  @P2 LDC R15, c[0x0][0x430] ;  /* 0x00010c00ff0f2b82 */ /* 0x000e620000000800 */
[----:B0-----:R-:W-:-:S05]  /*67e0*/  @P2 IMAD.HI.U32 R0, R3, R8, RZ ;  /* 0x0000000803002227 */ /* 0x001fca00078e00ff */
[----:B-1----:R-:W-:-:S04]  /*67f0*/  @P2 SHF.R.U32.HI R3, RZ, R15, R0 ;  /* 0x0000000fff032219 */ /* 0x002fc80000011600 */
        /* <DEDUP_REMOVED lines=17> */
[----:B------:R-:W-:Y:S02]  /*6910*/  CS2R R32, SRZ ;  /* 0x0000000000207805 */ /* 0x000fe4000001ff00 */
[C---:B------:R-:W-:Y:S01]  /*6920*/  LEA R14, P3, R0.reuse, UR4, 0x1 ;  /* 0x00000004000e7c11 */ /* 0x040fe2000f8608ff */
[----:B------:R0:W5:Y:S03]  /*6930*/  @!P5 LDG.E.64 R38, desc[UR52][R8.64] ;  /* 0x000000340826d981 */ /* 0x000166000c1e1b00 */
[----:B------:R-:W-:Y:S01]  /*6940*/  LEA.HI.X R15, R0, UR5, R15, 0x1, P3 ;  /* 0x00000005000f7c11 */ /* 0x000fe200098f0c0f */
[----:B------:R0:W5:Y:S04]  /*6950*/  @!P2 LDG.E.64 R34, desc[UR52][R8.64+0x20] ;  /* 0x000020340822a981 */ /* 0x000168000c1e1b00 */
[----:B------:R0:W5:Y:S04]  /*6960*/  @!P5 LDG.E.64 R36, desc[UR52][R14.64] ;  /* 0x000000340e24d981 */ /* 0x000168000c1e1b00 */
[----:B------:R0:W5:Y:S02]  /*6970*/  @!P2 LDG.E.64 R32, desc[UR52][R14.64+0x20] ;  /* 0x000020340e20a981 */ /* 0x000164000c1e1b00 */
.L_x_4407:
[----:B------:R-:W-:Y:S05]  /*6980*/  BSYNC B1 ;  /* 0x0000000000017941 */ /* 0x000fea0003800000 */
.L_x_4406:
[----:B------:R-:W-:Y:S04]  /*6990*/  BSSY B1, `(.L_x_4408) ;  /* 0x0000018000017945 */ /* 0x000fe80003800000 */
[----:B------:R-:W-:Y:S05]  /*69a0*/  @P1 BRA `(.L_x_4409) ;  /* 0x0000000000581947 */ /* 0x000fea0003800000 */
[----:B------:R-:W-:Y:S01]  /*69b0*/  IADD3 R0, P4, P5, R49, R59, R54 ;  /* 0x0000003b31007210 */ /* 0x000fe20007d9e036 */
[----:B0-----:R-:W-:Y:S01]  /*69c0*/  VIADD R8, R24, 0x10 ;  /* 0x0000001018087836 */ /* 0x001fe20000000000 */
        /* <DEDUP_REMOVED lines=10> */
[C---:B------:R-:W-:Y:S02]  /*6a70*/  LEA R8, P2, R9.reuse, UR6, 0x1 ;  /* 0x0000000609087c11 */ /* 0x040fe4000f8408ff */
[----:B------:R-:W-:Y:S02]  /*6a80*/  CS2R R28, SRZ ;  /* 0x00000000001c7805 */ /* 0x000fe4000001ff00 */
[----:B------:R-:W-:Y:S02]  /*6a90*/  LEA R14, P3, R0, UR4, 0x1 ;  /* 0x00000004000e7c11 */ /* 0x000fe4000f8608ff */
[----:B------:R-:W-:Y:S02]  /*6aa0*/  LEA.HI.X R9, R9, UR7, R20, 0x1, P2 ;  /* 0x0000000709097c11 */ /* 0x000fe400090f0c14 */
[----:B------:R-:W-:-:S02]  /*6ab0*/  CS2R R20, SRZ ;  /* 0x0000000000147805 */ /* 0x000fc4000001ff00 */
[----:B------:R-:W-:Y:S01]  /*6ac0*/  LEA.HI.X R15, R0, UR5, R15, 0x1, P3 ;  /* 0x00000005000f7c11 */ /* 0x000fe200098f0c0f */
[----:B------:R1:W5:Y:S04]  /*6ad0*/  @!P4 LDG.E.64 R30, desc[UR52][R8.64] ;  /* 0x00000034081ec981 */ /* 0x000368000c1e1b00 */
[----:B------:R1:W5:Y:S04]  /*6ae0*/  @!P5 LDG.E.64 R26, desc[UR52][R8.64+0x20] ;  /* 0x00002034081ad981 */ /* 0x000368000c1e1b00 */
[----:B------:R1:W5:Y:S04]  /*6af0*/  @!P4 LDG.E.64 R28, desc[UR52][R14.64] ;  /* 0x000000340e1cc981 */ /* 0x000368000c1e1b00 */
[----:B------:R1:W5:Y:S02]  /*6b00*/  @!P5 LDG.E.64 R20, desc[UR52][R14.64+0x20] ;  /* 0x000020340e14d981 */ /* 0x000364000c1e1b00 */
.L_x_4409:
[----:B------:R-:W-:Y:S05]  /*6b10*/  BSYNC B1 ;  /* 0x0000000000017941 */ /* 0x000fea0003800000 */
.L_x_4408:
[----:B------:R-:W2:Y:S04]  /*6b20*/  LDL R47, [R1+0x4c] ;  /* 0x00004c00012f7983 */ /* 0x000ea80000100800 */
[----:B01----:R-:W3:Y:S01]  /*6b30*/  LDL R14, [R1+0x44] ;  /* 0x00004400010e7983 */ /* 0x003ee20000100800 */
[C---:B------:R-:W-:Y:S01]  /*6b40*/  IMAD.WIDE.U32 R10, R3.reuse, R6, R10 ;  /* 0x00000006030a7225 */ /* 0x040fe200078e000a */
[----:B------:R-:W-:Y:S01]  /*6b50*/  ULDC.64 UR4, c[0x0][0x3c8] ;  /* 0x0000f20000047ab9 */ /* 0x000fe20000000a00 */
[----:B------:R-:W-:Y:S02]  /*6b60*/  ULDC.64 UR6, c[0x0][0x3e0] ;  /* 0x0000f80000067ab9 */ /* 0x000fe40000000a00 */
[----:B------:R-:W-:-:S04]  /*6b70*/  IMAD.WIDE.U32 R12, R3, R4, R12 ;  /* 0x00000004030c7225 */ /* 0x000fc800078e000c */
[C---:B------:R-:W-:Y:S02]  /*6b80*/  IMAD R6, R23.reuse, R6, RZ ;  /* 0x0000000617067224 */ /* 0x040fe400078e02ff */
[----:B------:R-:W-:Y:S02]  /*6b90*/  IMAD R4, R23, R4, RZ ;  /* 0x0000000417047224 */ /* 0x000fe400078e02ff */
[C---:B------:R-:W-:Y:S02]  /*6ba0*/  IMAD R7, R3.reuse, R7, R6 ;  /* 0x0000000703077224 */ /* 0x040fe400078e0206 */
[----:B------:R-:W-:Y:S01]  /*6bb0*/  IMAD R3, R3, R5, R4 ;  /* 0x0000000503037224 */ /* 0x000fe200078e0204 */
[----:B------:R-:W-:Y:S01]  /*6bc0*/  LEA R4, P2, R10, UR4, 0x1 ;  /* 0x000000040a047c11 */ /* 0x000fe2000f8408ff */
[----:B------:R-:W-:Y:S02]  /*6bd0*/  IMAD.IADD R5, R11, 0x1, R7 ;  /* 0x000000010b057824 */ /* 0x000fe400078e0207 */
[----:B------:R-:W-:Y:S01]  /*6be0*/  IMAD.IADD R3, R13, 0x1, R3 ;  /* 0x000000010d037824 */ /* 0x000fe200078e0203 */
[----:B------:R-:W-:-:S02]  /*6bf0*/  UMOV UR4, 0xffffffff ;  /* 0xffffffff00047882 */ /* 0x000fc40000000000 */
[----:B------:R-:W-:Y:S01]  /*6c00*/  LEA.HI.X R5, R10, UR5, R5, 0x1, P2 ;  /* 0x000000050a057c11 */ /* 0x000fe200090f0c05 */
[----:B--2---:R-:W-:Y:S01]  /*6c10*/  IMAD.SHL.U32 R8, R47, 0x40, RZ ;  /* 0x000000402f087824 */ /* 0x004fe200078e00ff */
[----:B---3--:R-:W-:-:S04]  /*6c20*/  LEA.HI R0, R14, R14, RZ, 0x1 ;  /* 0x0000000e0e007211 */ /* 0x008fc800078f08ff */
[----:B------:R-:W-:Y:S02]  /*6c30*/  LOP3.LUT R9, R8, 0x1c0, RZ, 0xc0, !PT ;  /* 0x000001c008097812 */ /* 0x000fe400078ec0ff */
[----:B------:R-:W-:Y:S02]  /*6c40*/  LOP3.LUT R8, R0, 0xfffffffe, RZ, 0xc0, !PT ;  /* 0xfffffffe00087812 */ /* 0x000fe400078ec0ff */
[----:B------:R-:W-:Y:S02]  /*6c50*/  LEA R0, P3, R12, UR6, 0x1 ;  /* 0x000000060c007c11 */ /* 0x000fe4000f8608ff */
[----:B------:R-:W-:Y:S01]  /*6c60*/  LOP3.LUT R40, R9, 0x18, R40, 0xf8, !PT ;  /* 0x0000001809287812 */ /* 0x000fe200078ef828 */
[----:B------:R-:W-:Y:S01]  /*6c70*/  IMAD.IADD R8, R14, 0x1, -R8 ;  /* 0x000000010e087824 */ /* 0x000fe200078e0a08 */
[----:B------:R-:W-:Y:S02]  /*6c80*/  SHF.R.U32.HI R9, RZ, 0x3, R9 ;  /* 0x00000003ff097819 */ /* 0x000fe40000011609 */
[----:B------:R-:W-:-:S02]  /*6c90*/  LEA.HI.X R3, R12, UR7, R3, 0x1, P3 ;  /* 0x000000070c037c11 */ /* 0x000fc400098f0c03 */
[----:B------:R-:W-:Y:S02]  /*6ca0*/  LOP3.LUT R9, R40, R9, RZ, 0x3c, !PT ;  /* 0x0000000928097212 */ /* 0x000fe400078e3cff */
[----:B------:R-:W-:Y:S01]  /*6cb0*/  SHF.L.U32 R6, R8, 0x1f, RZ ;  /* 0x0000001f08067819 */ /* 0x000fe200000006ff */
[----:B------:R-:W-:Y:S06]  /*6cc0*/  BRA.DIV UR4, `(.L_x_4410) ;  /* 0x0000013a046c7947 */ /* 0x000fec000b800000 */
.L_x_4602:
[----:B------:R-:W-:-:S03]  /*6cd0*/  UMOV UR4, 0xffffffff ;  /* 0xffffffff00047882 */ /* 0x000fc60000000000 */
[----:B------:R-:W-:Y:S05]  /*6ce0*/  BRA.DIV UR4, `(.L_x_4411) ;  /* 0x0000013a048c7947 */ /* 0x000fea000b800000 */
.L_x_4605:
[----:B------:R-:W-:-:S03]  /*6cf0*/  UMOV UR4, 0xffffffff ;  /* 0xffffffff00047882 */ /* 0x000fc60000000000 */
[----:B------:R-:W-:Y:S05]  /*6d00*/  BRA.DIV UR4, `(.L_x_4412) ;  /* 0x0000013a04ac7947 */ /* 0x000fea000b800000 */
.L_x_4608:
[----:B------:R-:W-:-:S03]  /*6d10*/  UMOV UR4, 0xffffffff ;  /* 0xffffffff00047882 */ /* 0x000fc60000000000 */
[----:B------:R-:W-:Y:S05]  /*6d20*/  BRA.DIV UR4, `(.L_x_4413) ;  /* 0x0000013a04cc7947 */ /* 0x000fea000b800000 */
.L_x_4611:
[----:B------:R-:W-:-:S03]  /*6d30*/  UMOV UR4, 0xffffffff ;  /* 0xffffffff00047882 */ /* 0x000fc60000000000 */
[----:B------:R-:W-:Y:S05]  /*6d40*/  BRA.DIV UR4, `(.L_x_4414) ;  /* 0x0000013a04ec7947 */ /* 0x000fea000b800000 */
.L_x_4614:
[----:B------:R-:W-:-:S03]  /*6d50*/  UMOV UR4, 0xffffffff ;  /* 0xffffffff00047882 */ /* 0x000fc60000000000 */
[----:B------:R-:W-:Y:S05]  /*6d60*/  BRA.DIV UR4, `(.L_x_4415) ;  /* 0x0000013e040c7947 */ /* 0x000fea000b800000 */
.L_x_4617:
[----:B------:R-:W-:-:S03]  /*6d70*/  UMOV UR4, 0xffffffff ;  /* 0xffffffff00047882 */ /* 0x000fc60000000000 */
[----:B------:R-:W-:Y:S05]  /*6d80*/  BRA.DIV UR4, `(.L_x_4416) ;  /* 0x0000013e042c7947 */ /* 0x000fea000b800000 */
.L_x_4620:
[----:B------:R-:W-:-:S03]  /*6d90*/  UMOV UR4, 0xffffffff ;  /* 0xffffffff00047882 */ /* 0x000fc60000000000 */
[----:B------:R-:W-:Y:S05]  /*6da0*/  BRA.DIV UR4, `(.L_x_4417) ;  /* 0x0000013e044c7947 */ /* 0x000fea000b800000 */
.L_x_4623:
[----:B------:R-:W0:Y:S01]  /*6db0*/  S2R R7, SR_TID.X ;  /* 0x0000000000077919 */ /* 0x000e220000002100 */
[----:B------:R-:W1:Y:S01]  /*6dc0*/  SYNCS.PHASECHK.TRANS64.TRYWAIT P2, [R17+URZ+0x32400], R6 ;  /* 0x03240006110075a7 */ /* 0x000e62000804017f */
[----:B-----5:R-:W-:Y:S01]  /*6dd0*/  IMAD.MOV.U32 R3, RZ, RZ, R37 ;  /* 0x000000ffff037224 */ /* 0x020fe200078e0025 */
[----:B------:R-:W-:Y:S01]  /*6de0*/  MOV R0, R36 ;  /* 0x0000002400007202 */ /* 0x000fe20000000f00 */
[----:B------:R-:W-:Y:S01]  /*6df0*/  IMAD.MOV.U32 R4, RZ, RZ, R32 ;  /* 0x000000ffff047224 */ /* 0x000fe200078e0020 */
[----:B------:R-:W-:Y:S01]  /*6e00*/  LOP3.LUT P3, RZ, R47, 0x4, RZ, 0xc0, !PT ;  /* 0x000000042fff7812 */ /* 0x000fe2000786c0ff */
[----:B------:R-:W-:Y:S01]  /*6e10*/  IMAD.MOV.U32 R5, RZ, RZ, R33 ;  /* 0x000000ffff057224 */ /* 0x000fe200078e0021 */
[----:B------:R-:W-:Y:S01]  /*6e20*/  PRMT R15, R0, 0x7610, R15 ;  /* 0x00007610000f7816 */ /* 0x000fe2000000000f */
[----:B------:R-:W-:Y:S01]  /*6e30*/  BSSY B1, `(.L_x_4418) ;  /* 0x0000020000017945 */ /* 0x000fe20003800000 */
[----:B------:R-:W-:Y:S01]  /*6e40*/  PRMT R41, R3, 0x5410, R4 ;  /* 0x0000541003297816 */ /* 0x000fe20000000004 */
[----:B------:R-:W-:Y:S01]  /*6e50*/  IMAD.MOV.U32 R3, RZ, RZ, R38 ;  /* 0x000000ffff037224 */ /* 0x000fe200078e0026 */
[----:B------:R-:W-:Y:S01]  /*6e60*/  PRMT R42, R5, 0x7610, R42 ;  /* 0x00007610052a7816 */ /* 0x000fe2000000002a */
[----:B------:R-:W-:-:S02]  /*6e70*/  IMAD.MOV.U32 R5, RZ, RZ, R34 ;  /* 0x000000ffff057224 */ /* 0x000fc400078e0022 */
[----:B------:R-:W-:Y:S01]  /*6e80*/  IMAD.MOV.U32 R4, RZ, RZ, R39 ;  /* 0x000000ffff047224 */ /* 0x000fe200078e0027 */
[----:B------:R-:W-:Y:S02]  /*6e90*/  PRMT R13, R3, 0x7610, R13 ;  /* 0x00007610030d7816 */ /* 0x000fe4000000000d */
[----:B------:R-:W-:Y:S01]  /*6ea0*/  PRMT R43, R5, 0x7610, R43 ;  /* 0x00007610052b7816 */ /* 0x000fe2000000002b */
[----:B------:R-:W-:Y:S01]  /*6eb0*/  IMAD.MOV.U32 R5, RZ, RZ, R35 ;  /* 0x000000ffff057224 */ /* 0x000fe200078e0023 */
[----:B------:R-:W-:-:S04]  /*6ec0*/  PRMT R42, R42, 0x5410, R4 ;  /* 0x000054102a2a7816 */ /* 0x000fc80000000004 */
[----:B------:R-:W-:Y:S01]  /*6ed0*/  PRMT R43, R43, 0x5410, R5 ;  /* 0x000054102b2b7816 */ /* 0x000fe20000000005 */
[----:B------:R-:W-:Y:S02]  /*6ee0*/  IMAD.MOV.U32 R5, RZ, RZ, R21 ;  /* 0x000000ffff057224 */ /* 0x000fe400078e0015 */
[----:B0-----:R-:W-:-:S05]  /*6ef0*/  VIADD R10, R7, 0xffffff80 ;  /* 0xffffff80070a7836 */ /* 0x001fca0000000000 */
[----:B------:R-:W-:-:S04]  /*6f00*/  SHF.R.S32.HI R7, RZ, 0x1f, R10 ;  /* 0x0000001fff077819 */ /* 0x000fc8000001140a */
[----:B------:R-:W-:-:S04]  /*6f10*/  LEA.HI R7, R7, R10, RZ, 0x5 ;  /* 0x0000000a07077211 */ /* 0x000fc800078f28ff */
[----:B------:R-:W-:-:S05]  /*6f20*/  SHF.R.S32.HI R7, RZ, 0x5, R7 ;  /* 0x00000005ff077819 */ /* 0x000fca0000011407 */
[----:B------:R-:W-:Y:S02]  /*6f30*/  IMAD R0, R7, 0x200, R9 ;  /* 0x0000020007007824 */ /* 0x000fe400078e0209 */
[----:B------:R-:W-:Y:S02]  /*6f40*/  IMAD.MOV.U32 R7, RZ, RZ, R28 ;  /* 0x000000ffff077224 */ /* 0x000fe400078e001c */
[----:B------:R-:W-:Y:S01]  /*6f50*/  IMAD.MOV.U32 R9, RZ, RZ, R29 ;  /* 0x000000ffff097224 */ /* 0x000fe200078e001d */
[----:B------:R-:W-:-:S04]  /*6f60*/  LEA R3, R0, R17, 0x1 ;  /* 0x0000001100037211 */ /* 0x000fc800078e08ff */
[----:B------:R-:W-:Y:S01]  /*6f70*/  PRMT R44, R7, 0x5410, R9 ;  /* 0x00005410072c7816 */ /* 0x000fe20000000009 */
[C---:B------:R-:W-:Y:S01]  /*6f80*/  VIADD R4, R3.reuse, 0x18400 ;  /* 0x0001840003047836 */ /* 0x040fe20000000000 */
[----:B------:R-:W-:Y:S01]  /*6f90*/  MOV R7, R30 ;  /* 0x0000001e00077202 */ /* 0x000fe20000000f00 */
[----:B------:R-:W-:Y:S02]  /*6fa0*/  VIADD R0, R3, 0x18440 ;  /* 0x0001844003007836 */ /* 0x000fe40000000000 */
[----:B------:R-:W-:Y:S02]  /*6fb0*/  @P3 VIADD R0, R4, 0xffffffc0 ;  /* 0xffffffc004003836 */ /* 0x000fe40000000000 */
[----:B------:R-:W-:Y:S02]  /*6fc0*/  IMAD.MOV.U32 R4, RZ, RZ, R20 ;  /* 0x000000ffff047224 */ /* 0x000fe400078e0014 */
[----:B------:R-:W-:-:S03]  /*6fd0*/  IMAD.MOV.U32 R9, RZ, RZ, R31 ;  /* 0x000000ffff097224 */ /* 0x000fc600078e001f */
[----:B------:R-:W-:Y:S01]  /*6fe0*/  PRMT R45, R4, 0x5410, R5 ;  /* 0x00005410042d7816 */ /* 0x000fe20000000005 */
[----:B------:R-:W-:Y:S01]  /*6ff0*/  IMAD.MOV.U32 R4, RZ, RZ, R26 ;  /* 0x000000ffff047224 */ /* 0x000fe200078e001a */
[----:B------:R-:W-:Y:S01]  /*7000*/  PRMT R46, R7, 0x5410, R9 ;  /* 0x00005410072e7816 */ /* 0x000fe20000000009 */
[----:B------:R-:W-:Y:S01]  /*7010*/  IMAD.MOV.U32 R5, RZ, RZ, R27 ;  /* 0x000000ffff057224 */ /* 0x000fe200078e001b */
[----:B-1----:R-:W-:Y:S06]  /*7020*/  @!P2 BRA `(.L_x_4419) ;  /* 0x0000013800d4a947 */ /* 0x002fec0003800000 */
.L_x_4624:
[----:B------:R-:W-:Y:S05]  /*7030*/  BSYNC B1 ;  /* 0x0000000000017941 */ /* 0x000fea0003800000 */
.L_x_4418:
[----:B------:R-:W-:Y:S01]  /*7040*/  BSSY B1, `(.L_x_4420) ;  /* 0x000005f000017945 */ /* 0x000fe20003800000 */
[----:B------:R-:W-:-:S03]  /*7050*/  PRMT R47, R4, 0x5410, R5 ;  /* 0x00005410042f7816 */ /* 0x000fc60000000005 */
[----:B------:R-:W-:Y:S05]  /*7060*/  @P0 BRA `(.L_x_4421) ;  /* 0x0000000400700947 */ /* 0x000fea0003800000 */
[----:B------:R-:W1:Y:S01]  /*7070*/  LDC R5, c[0x0][0x3d4] ;  /* 0x0000f500ff057b82 */ /* 0x000e620000000800 */
[C---:B------:R-:W-:Y:S01]  /*7080*/  VIADD R4, R24.reuse, 0x10 ;  /* 0x0000001018047836 */ /* 0x040fe20000000000 */
[----:B------:R-:W-:Y:S01]  /*7090*/  BSSY B2, `(.L_x_4422) ;  /* 0x000002e000027945 */ /* 0x000fe20003800000 */
[----:B-1----:R-:W-:-:S03]  /*70a0*/  ISETP.GE.AND P0, PT, R24, R5, PT ;  /* 0x000000051800720c */ /* 0x002fc60003f06270 */
[----:B------:R-:W-:-:S10]  /*70b0*/  ISETP.GE.AND P2, PT, R4, R5, PT ;  /* 0x000000050400720c */ /* 0x000fd40003f46270 */
[----:B------:R-:W-:Y:S05]  /*70c0*/  @P0 BRA `(.L_x_4423) ;  /* 0x0000000000a80947 */ /* 0x000fea0003800000 */
[----:B0-----:R-:W0:Y:S01]  /*70d0*/  LDS.128 R4, [R3+0x18400] ;  /* 0x0184000003047984 */ /* 0x001e220000000c00 */
        /* <DEDUP_REMOVED lines=8> */
[----:B0-----:R-:W-:-:S02]  /*7160*/  HADD2.F32 R11, -RZ, R7.H0_H0 ;  /* 0x20000007ff0b7230 */ /* 0x001fc40000004100 */
[----:B------:R-:W-:Y:S02]  /*7170*/  HADD2.F32 R12, -RZ, R7.H1_H1 ;  /* 0x30000007ff0c7230 */ /* 0x000fe40000004100 */
[--C-:B------:R-:W-:Y:S02]  /*7180*/  HADD2.F32 R7, -RZ, R4.reuse.H0_H0 ;  /* 0x20000004ff077230 */ /* 0x100fe40000004100 */
[----:B------:R-:W-:Y:S02]  /*7190*/  HADD2.F32 R4, -RZ, R4.H1_H1 ;  /* 0x30000004ff047230 */ /* 0x000fe40000004100 */
[C---:B------:R-:W-:Y:S01]  /*71a0*/  FMUL.FTZ R36, R12.reuse, R23 ;  /* 0x000000170c247220 */ /* 0x040fe20000410000 */
[-C--:B------:R-:W-:Y:S01]  /*71b0*/  FMUL.FTZ R38, R12, R14.reuse ;  /* 0x0000000e0c267220 */ /* 0x080fe20000410000 */
[--C-:B------:R-:W-:Y:S02]  /*71c0*/  HADD2.F32 R9, -RZ, R6.reuse.H0_H0 ;  /* 0x20000006ff097230 */ /* 0x100fe40000004100 */
[----:B------:R-:W-:Y:S01]  /*71d0*/  FMUL.FTZ R12, R4, R15 ;  /* 0x0000000f040c7220 */ /* 0x000fe20000410000 */
[----:B------:R-:W-:Y:S01]  /*71e0*/  FFMA.FTZ R37, R11, R14, -R36 ;  /* 0x0000000e0b257223 */ /* 0x000fe20000010824 */
[----:B------:R-:W-:-:S02]  /*71f0*/  HADD2.F32 R10, -RZ, R6.H1_H1 ;  /* 0x30000006ff0a7230 */ /* 0x000fc40000004100 */
[-C--:B------:R-:W-:Y:S01]  /*7200*/  FMUL.FTZ R36, R4, R13.reuse ;  /* 0x0000000d04247220 */ /* 0x080fe20000410000 */
[----:B------:R-:W-:Y:S01]  /*7210*/  FFMA.FTZ R14, R7, R13, -R12 ;  /* 0x0000000d070e7223 */ /* 0x000fe2000001080c */
[----:B------:R-:W-:Y:S02]  /*7220*/  HADD2.F32 R6, -RZ, R5.H0_H0 ;  /* 0x20000005ff067230 */ /* 0x000fe40000004100 */
[----:B------:R-:W-:Y:S01]  /*7230*/  FFMA.FTZ R38, R11, R23, R38 ;  /* 0x000000170b267223 */ /* 0x000fe20000010026 */
[----:B------:R-:W-:Y:S02]  /*7240*/  HADD2.F32 R13, -RZ, R41.H0_H0 ;  /* 0x20000029ff0d7230 */ /* 0x000fe40000004100 */
[----:B------:R-:W-:Y:S01]  /*7250*/  FFMA.FTZ R15, R7, R15, R36 ;  /* 0x0000000f070f7223 */ /* 0x000fe20000010024 */
[----:B------:R-:W-:Y:S02]  /*7260*/  HADD2.F32 R5, -RZ, R5.H1_H1 ;  /* 0x30000005ff057230 */ /* 0x000fe40000004100 */
[----:B------:R-:W-:-:S02]  /*7270*/  HADD2.F32 R11, -RZ, R42.H1_H1 ;  /* 0x3000002aff0b7230 */ /* 0x000fc40000004100 */
[C---:B------:R-:W-:Y:S01]  /*7280*/  FMUL.FTZ R36, R10.reuse, R13 ;  /* 0x0000000d0a247220 */ /* 0x040fe20000410000 */
[----:B------:R-:W-:Y:S02]  /*7290*/  HADD2.F32 R12, -RZ, R39.H0_H0 ;  /* 0x20000027ff0c7230 */ /* 0x000fe40000004100 */
[----:B------:R-:W-:Y:S02]  /*72a0*/  HADD2.F32 R4, -RZ, R40.H0_H0 ;  /* 0x20000028ff047230 */ /* 0x000fe40000004100 */
[-C--:B------:R-:W-:Y:S01]  /*72b0*/  FMUL.FTZ R10, R10, R11.reuse ;  /* 0x0000000b0a0a7220 */ /* 0x080fe20000410000 */
[----:B------:R-:W-:Y:S01]  /*72c0*/  FFMA.FTZ R36, R9, R11, -R36 ;  /* 0x0000000b09247223 */ /* 0x000fe20000010824 */
[C---:B------:R-:W-:Y:S01]  /*72d0*/  FMUL.FTZ R7, R5.reuse, R12 ;  /* 0x0000000c05077220 */ /* 0x040fe20000410000 */
[-C--:B------:R-:W-:Y:S01]  /*72e0*/  FMUL.FTZ R23, R5, R4.reuse ;  /* 0x0000000405177220 */ /* 0x080fe20000410000 */
[----:B------:R-:W-:Y:S02]  /*72f0*/  FFMA.FTZ R9, R9, R13, R10 ;  /* 0x0000000d09097223 */ /* 0x000fe4000001000a */
[----:B------:R-:W-:Y:S01]  /*7300*/  FFMA.FTZ R5, R6, R4, -R7 ;  /* 0x0000000406057223 */ /* 0x000fe20000010807 */
[----:B------:R-:W-:Y:S01]  /*7310*/  F2FP.F16.F32.PACK_AB R7, R38, R37 ;  /* 0x000000252607723e */ /* 0x000fe200000000ff */
[----:B------:R-:W-:Y:S01]  /*7320*/  FFMA.FTZ R12, R6, R12, R23 ;  /* 0x0000000c060c7223 */ /* 0x000fe20000010017 */
[----:B------:R-:W-:-:S02]  /*7330*/  F2FP.F16.F32.PACK_AB R4, R15, R14 ;  /* 0x0000000e0f04723e */ /* 0x000fc400000000ff */
[----:B------:R-:W-:Y:S02]  /*7340*/  F2FP.F16.F32.PACK_AB R6, R9, R36 ;  /* 0x000000240906723e */ /* 0x000fe400000000ff */
[----:B------:R-:W-:-:S05]  /*7350*/  F2FP.F16.F32.PACK_AB R5, R12, R5 ;  /* 0x000000050c05723e */ /* 0x000fca00000000ff */
[----:B------:R1:W-:Y:S02]  /*7360*/  STS.128 [R3+0x18400], R4 ;  /* 0x0184000403007388 */ /* 0x0003e40000000c00 */
.L_x_4423:
[----:B------:R-:W-:Y:S05]  /*7370*/  BSYNC B2 ;  /* 0x0000000000027941 */ /* 0x000fea0003800000 */
.L_x_4422:
[----:B------:R-:W-:Y:S05]  /*7380*/  @P2 BRA `(.L_x_4421) ;  /* 0x0000000000a82947 */ /* 0x000fea0003800000 */
[----:B01----:R-:W0:Y:S01]  /*7390*/  LDS.128 R4, [R0] ;  /* 0x0000000000047984 */ /* 0x003e220000000c00 */
[----:B------:R-:W-:Y:S01]  /*73a0*/  SHF.R.U32.HI R14, RZ, 0x10, R35 ;  /* 0x00000010ff0e7819 */ /* 0x000fe20000011623 */
[----:B------:R-:W-:Y:S01]  /*73b0*/  HADD2.F32 R15, -RZ, R41.H1_H1 ;  /* 0x30000029ff0f7230 */ /* 0x000fe20000004100 */
        /* <DEDUP_REMOVED lines=18> */
[--C-:B------:R-:W-:Y:S02]  /*74e0*/  HADD2.F32 R6, -RZ, R5.reuse.H0_H0 ;  /* 0x20000005ff067230 */ /* 0x100fe40000004100 */
        /* <DEDUP_REMOVED lines=19> */
[----:B------:R2:W-:Y:S02]  /*7620*/  STS.128 [R0], R4 ;  /* 0x0000000400007388 */ /* 0x0005e40000000c00 */
.L_x_4421:
[----:B------:R-:W-:Y:S05]  /*7630*/  BSYNC B1 ;  /* 0x0000000000017941 */ /* 0x000fea0003800000 */
.L_x_4420:
[----:B------:R-:W-:Y:S05]  /*7640*/  @P1 BRA `(.L_x_4424) ;  /* 0x0000001800801947 */ /* 0x000fea0003800000 */
[----:B-12---:R-:W1:Y:S01]  /*7650*/  LDC R5, c[0x0][0x3d4] ;  /* 0x0000f500ff057b82 */ /* 0x006e620000000800 */
        /* <DEDUP_REMOVED lines=19> */
[----:B------:R-:W-:Y:S01]  /*7790*/  FMUL.FTZ R28, R12, R14 ;  /* 0x0000000e0c1c7220 */ /* 0x000fe20000410000 */
[--C-:B------:R-:W-:Y:S02]  /*77a0*/  HADD2.F32 R9, -RZ, R6.reuse.H0_H0 ;  /* 0x20000006ff097230 */ /* 0x100fe40000004100 */
[----:B------:R-:W-:Y:S01]  /*77b0*/  FMUL.FTZ R12, R4, R15 ;  /* 0x0000000f040c7220 */ /* 0x000fe20000410000 */
[----:B------:R-:W-:-:S02]  /*77c0*/  HADD2.F32 R10, -RZ, R6.H1_H1 ;  /* 0x30000006ff0a7230 */ /* 0x000fc40000004100 */
[----:B------:R-:W-:Y:S01]  /*77d0*/  FFMA.FTZ R25, R11, R14, -R24 ;  /* 0x0000000e0b197223 */ /* 0x000fe20000010818 */
[--C-:B------:R-:W-:Y:S02]  /*77e0*/  HADD2.F32 R6, -RZ, R5.reuse.H0_H0 ;  /* 0x20000005ff067230 */ /* 0x100fe40000004100 */
[-C--:B------:R-:W-:Y:S01]  /*77f0*/  FMUL.FTZ R24, R4, R13.reuse ;  /* 0x0000000d04187220 */ /* 0x080fe20000410000 */
[----:B------:R-:W-:Y:S01]  /*7800*/  FFMA.FTZ R14, R7, R13, -R12 ;  /* 0x0000000d070e7223 */ /* 0x000fe2000001080c */
[----:B------:R-:W-:Y:S02]  /*7810*/  HADD2.F32 R5, -RZ, R5.H1_H1 ;  /* 0x30000005ff057230 */ /* 0x000fe40000004100 */
[----:B------:R-:W-:Y:S01]  /*7820*/  FFMA.FTZ R28, R11, R23, R28 ;  /* 0x000000170b1c7223 */ /* 0x000fe2000001001c */
[----:B------:R-:W-:Y:S02]  /*7830*/  HADD2.F32 R13, -RZ, R44.H1_H1 ;  /* 0x3000002cff0d7230 */ /* 0x000fe40000004100 */
[----:B------:R-:W-:Y:S01]  /*7840*/  FFMA.FTZ R7, R7, R15, R24 ;  /* 0x0000000f07077223 */ /* 0x000fe20000010018 */
[----:B------:R-:W-:-:S02]  /*7850*/  HADD2.F32 R12, -RZ, R30.H0_H0 ;  /* 0x2000001eff0c7230 */ /* 0x000fc40000004100 */
[----:B------:R-:W-:Y:S02]  /*7860*/  HADD2.F32 R11, -RZ, R46.H1_H1 ;  /* 0x3000002eff0b7230 */ /* 0x000fe40000004100 */
[----:B------:R-:W-:Y:S01]  /*7870*/  FMUL.FTZ R24, R10, R13 ;  /* 0x0000000d0a187220 */ /* 0x000fe20000410000 */
[----:B------:R-:W-:Y:S02]  /*7880*/  HADD2.F32 R4, -RZ, R32.H0_H0 ;  /* 0x20000020ff047230 */ /* 0x000fe40000004100 */
[----:B------:R-:W-:Y:S01]  /*7890*/  FMUL.FTZ R15, R5, R12 ;  /* 0x0000000c050f7220 */ /* 0x000fe20000410000 */
[----:B------:R-:W-:Y:S01]  /*78a0*/  F2FP.F16.F32.PACK_AB R31, R28, R25 ;  /* 0x000000191c1f723e */ /* 0x000fe200000000ff */
[-C--:B------:R-:W-:Y:S01]  /*78b0*/  FMUL.FTZ R10, R10, R11.reuse ;  /* 0x0000000b0a0a7220 */ /* 0x080fe20000410000 */
[----:B------:R-:W-:Y:S01]  /*78c0*/  FFMA.FTZ R24, R9, R11, -R24 ;  /* 0x0000000b09187223 */ /* 0x000fe20000010818 */
[-C--:B------:R-:W-:Y:S01]  /*78d0*/  FMUL.FTZ R5, R5, R4.reuse ;  /* 0x0000000405057220 */ /* 0x080fe20000410000 */
[C---:B------:R-:W-:Y:S01]  /*78e0*/  FFMA.FTZ R15, R6.reuse, R4, -R15 ;  /* 0x00000004060f7223 */ /* 0x040fe2000001080f */
[----:B------:R-:W-:Y:S01]  /*78f0*/  FFMA.FTZ R9, R9, R13, R10 ;  /* 0x0000000d09097223 */ /* 0x000fe2000001000a */
[----:B------:R-:W-:Y:S01]  /*7900*/  F2FP.F16.F32.PACK_AB R28, R7, R14 ;  /* 0x0000000e071c723e */ /* 0x000fe200000000ff */
[----:B------:R-:W-:-:S03]  /*7910*/  FFMA.FTZ R6, R6, R12, R5 ;  /* 0x0000000c06067223 */ /* 0x000fc60000010005 */
[----:B------:R-:W-:Y:S02]  /*7920*/  F2FP.F16.F32.PACK_AB R30, R9, R24 ;  /* 0x00000018091e723e */ /* 0x000fe400000000ff */
[----:B------:R-:W-:-:S05]  /*7930*/  F2FP.F16.F32.PACK_AB R29, R6, R15 ;  /* 0x0000000f061d723e */ /* 0x000fca00000000ff */
[----:B------:R1:W-:Y:S02]  /*7940*/  STS.128 [R3+0x1a400], R28 ;  /* 0x01a4001c03007388 */ /* 0x0003e40000000c00 */
.L_x_4426:
[----:B------:R-:W-:Y:S05]  /*7950*/  BSYNC B1 ;  /* 0x0000000000017941 */ /* 0x000fea0003800000 */
.L_x_4425:
[----:B------:R-:W-:Y:S05]  /*7960*/  @P1 BRA `(.L_x_4424) ;  /* 0x0000001400b81947 */ /* 0x000fea0003800000 */
[----:B0-----:R-:W0:Y:S01]  /*7970*/  LDS.128 R4, [R0+0x2000] ;  /* 0x0020000000047984 */ /* 0x001e220000000c00 */
[----:B------:R-:W-:Y:S01]  /*7980*/  SHF.R.U32.HI R13, RZ, 0x10, R27 ;  /* 0x00000010ff0d7819 */ /* 0x000fe2000001161b */
[----:B------:R-:W-:Y:S01]  /*7990*/  HADD2.F32 R14, -RZ, R45.H0_H0 ;  /* 0x2000002dff0e7230 */ /* 0x000fe20000004100 */
[--C-:B------:R-:W-:Y:S01]  /*79a0*/  SHF.R.U32.HI R15, RZ, 0x10, R21.reuse ;  /* 0x00000010ff0f7819 */ /* 0x100fe20000011615 */
[----:B------:R-:W-:Y:S01]  /*79b0*/  HADD2.F32 R12, -RZ, R47.H0_H0 ;  /* 0x2000002fff0c7230 */ /* 0x000fe20000004100 */
[----:B------:R-:W-:Y:S01]  /*79c0*/  SHF.R.U64 R23, R20, 0x10, R21 ;  /* 0x0000001014177819 */ /* 0x000fe20000001215 */
[----:B------:R-:W-:Y:S01]  /*79d0*/  HADD2.F32 R13, -RZ, R13.H0_H0 ;  /* 0x2000000dff0d7230 */ /* 0x000fe20000004100 */
[----:B------:R-:W-:Y:S01]  /*79e0*/  SHF.R.U64 R25, R26, 0x10, R27 ;  /* 0x000000101a197819 */ /* 0x000fe2000000121b */
[----:B------:R-:W-:Y:S02]  /*79f0*/  HADD2.F32 R15, -RZ, R15.H0_H0 ;  /* 0x2000000fff0f7230 */ /* 0x000fe40000004100 */
[----:B0-----:R-:W-:-:S02]  /*7a00*/  HADD2.F32 R11, -RZ, R7.H1_H1 ;  /* 0x30000007ff0b7230 */ /* 0x001fc40000004100 */
[--C-:B-1----:R-:W-:Y:S02]  /*7a10*/  HADD2.F32 R3, -RZ, R4.reuse.H0_H0 ;  /* 0x20000004ff037230 */ /* 0x102fe40000004100 */
[----:B------:R-:W-:Y:S02]  /*7a20*/  HADD2.F32 R4, -RZ, R4.H1_H1 ;  /* 0x30000004ff047230 */ /* 0x000fe40000004100 */
[C---:B------:R-:W-:Y:S01]  /*7a30*/  FMUL.FTZ R24, R11.reuse, R13 ;  /* 0x0000000d0b187220 */ /* 0x040fe20000410000 */
[----:B------:R-:W-:Y:S02]  /*7a40*/  HADD2.F32 R10, -RZ, R7.H0_H0 ;  /* 0x20000007ff0a7230 */ /* 0x000fe40000004100 */
[----:B------:R-:W-:Y:S01]  /*7a50*/  FMUL.FTZ R21, R11, R15 ;  /* 0x0000000f0b157220 */ /* 0x000fe20000410000 */
[--C-:B------:R-:W-:Y:S02]  /*7a60*/  HADD2.F32 R7, -RZ, R6.reuse.H0_H0 ;  /* 0x20000006ff077230 */ /* 0x100fe40000004100 */
[----:B------:R-:W-:Y:S01]  /*7a70*/  FMUL.FTZ R20, R4, R14 ;  /* 0x0000000e04147220 */ /* 0x000fe20000410000 */
[----:B------:R-:W-:-:S02]  /*7a80*/  HADD2.F32 R9, -RZ, R6.H1_H1 ;  /* 0x30000006ff097230 */ /* 0x000fc40000004100 */
[C---:B------:R-:W-:Y:S01]  /*7a90*/  FFMA.FTZ R26, R10.reuse, R15, R24 ;  /* 0x0000000f0a1a7223 */ /* 0x040fe20000010018 */
[----:B------:R-:W-:Y:S01]  /*7aa0*/  FFMA.FTZ R21, R10, R13, -R21 ;  /* 0x0000000d0a157223 */ /* 0x000fe20000010815 */
[-C--:B------:R-:W-:Y:S01]  /*7ab0*/  FMUL.FTZ R24, R4, R12.reuse ;  /* 0x0000000c04187220 */ /* 0x080fe20000410000 */
[C---:B------:R-:W-:Y:S01]  /*7ac0*/  FFMA.FTZ R20, R3.reuse, R12, -R20 ;  /* 0x0000000c03147223 */ /* 0x040fe20000010814 */
[----:B------:R-:W-:Y:S02]  /*7ad0*/  HADD2.F32 R6, -RZ, R5.H0_H0 ;  /* 0x20000005ff067230 */ /* 0x000fe40000004100 */
        /* <DEDUP_REMOVED lines=9> */
[----:B------:R-:W-:Y:S01]  /*7b70*/  FMUL.FTZ R9, R5, R11 ;  /* 0x0000000b05097220 */ /* 0x000fe20000410000 */
[----:B------:R-:W-:Y:S01]  /*7b80*/  FFMA.FTZ R13, R7, R12, R13 ;  /* 0x0000000c070d7223 */ /* 0x000fe2000001000d */
[-C--:B------:R-:W-:Y:S01]  /*7b90*/  FMUL.FTZ R14, R5, R4.reuse ;  /* 0x00000004050e7220 */ /* 0x080fe20000410000 */
[----:B------:R-:W-:Y:S01]  /*7ba0*/  F2FP.F16.F32.PACK_AB R7, R26, R21 ;  /* 0x000000151a07723e */ /* 0x000fe200000000ff */
[C---:B------:R-:W-:Y:S01]  /*7bb0*/  FFMA.FTZ R9, R6.reuse, R4, -R9 ;  /* 0x0000000406097223 */ /* 0x040fe20000010809 */
[----:B------:R-:W-:Y:S01]  /*7bc0*/  F2FP.F16.F32.PACK_AB R4, R3, R20 ;  /* 0x000000140304723e */ /* 0x000fe200000000ff */
[----:B------:R-:W-:Y:S01]  /*7bd0*/  FFMA.FTZ R14, R6, R11, R14 ;  /* 0x0000000b060e7223 */ /* 0x000fe2000001000e */
[----:B------:R-:W-:-:S04]  /*7be0*/  F2FP.F16.F32.PACK_AB R6, R13, R24 ;  /* 0x000000180d06723e */ /* 0x000fc800000000ff */
[----:B------:R-:W-:-:S05]  /*7bf0*/  F2FP.F16.F32.PACK_AB R5, R14, R9 ;  /* 0x000000090e05723e */ /* 0x000fca00000000ff */
[----:B------:R3:W-:Y:S01]  /*7c00*/  STS.128 [R0+0x2000], R4 ;  /* 0x0020000400007388 */ /* 0x0007e20000000c00 */
[----:B------:R-:W-:Y:S05]  /*7c10*/  BRA `(.L_x_4424) ;  /* 0x00000014000c7947 */ /* 0x000fea0003800000 */
.L_x_4405:
[----:B------:R-:W0:Y:S01]  /*7c20*/  LDC R43, c[0x0][0x3d4] ;  /* 0x0000f500ff2b7b82 */ /* 0x000e220000000800 */
[----:B------:R-:W-:Y:S01]  /*7c30*/  VIADD R0, R18, 0x40 ;  /* 0x0000004012007836 */ /* 0x000fe20000000000 */
[----:B------:R-:W2:Y:S01]  /*7c40*/  LDL R46, [R1+0x44] ;  /* 0x00004400012e7983 */ /* 0x000ea20000100800 */
[----:B------:R-:W-:Y:S01]  /*7c50*/  ULDC.64 UR4, c[0x0][0x3c8] ;  /* 0x0000f20000047ab9 */ /* 0x000fe20000000a00 */
[----:B------:R-:W-:Y:S01]  /*7c60*/  ULDC.64 UR6, c[0x0][0x3e0] ;  /* 0x0000f80000067ab9 */ /* 0x000fe20000000a00 */
[----:B0-----:R-:W-:-:S04]  /*7c70*/  ISETP.GE.AND P0, PT, R40, R43, PT ;  /* 0x0000002b2800720c */ /* 0x001fc80003f06270 */
[-C--:B------:R-:W-:Y:S02]  /*7c80*/  ISETP.GE.OR P1, PT, R0, R9.reuse, P0 ;  /* 0x000000090000720c */ /* 0x080fe40000726670 */
[----:B------:R-:W-:-:S11]  /*7c90*/  ISETP.GE.OR P0, PT, R18, R9, P0 ;  /* 0x000000091200720c */ /* 0x000fd60000706670 */
[----:B------:R-:W0:Y:S08]  /*7ca0*/  @!P1 LDC.64 R14, c[0x0][0x3c8] ;  /* 0x0000f200ff0e9b82 */ /* 0x000e300000000a00 */
[----:B------:R-:W1:Y:S01]  /*7cb0*/  @!P1 LDC.64 R30, c[0x0][0x3e0] ;  /* 0x0000f800ff1e9b82 */ /* 0x000e620000000a00 */
[----:B------:R-:W-:-:S04]  /*7cc0*/  @!P1 IADD3 R13, P2, P3, R26, R55, R53 ;  /* 0x000000371a0d9210 */ /* 0x000fc80007b5e035 */
[----:B------:R-:W-:Y:S02]  /*7cd0*/  @!P1 IADD3.X R20, R27, R56, R51, P2, P3 ;  /* 0x000000381b149210 */ /* 0x000fe400017e6433 */
[----:B------:R-:W-:Y:S02]  /*7ce0*/  @!P1 IADD3 R0, P3, P4, R28, R59, R54 ;  /* 0x0000003b1c009210 */ /* 0x000fe40007c7e036 */
[----:B------:R-:W-:Y:S02]  /*7cf0*/  @!P0 IADD3 R11, P2, R54, R28, RZ ;  /* 0x0000001c360b8210 */ /* 0x000fe40007f5e0ff */
[----:B------:R-:W-:Y:S02]  /*7d00*/  @!P1 IADD3.X R3, R29, R57, R52, P3, P4 ;  /* 0x000000391d039210 */ /* 0x000fe40001fe8434 */
[----:B0-----:R-:W-:Y:S01]  /*7d10*/  @!P1 LEA R12, P3, R13, R14, 0x1 ;  /* 0x0000000e0d0c9211 */ /* 0x001fe200078608ff */
[----:B------:R-:W-:Y:S01]  /*7d20*/  @!P0 IMAD.X R24, R52, 0x1, R29, P2 ;  /* 0x0000000134188824 */ /* 0x000fe200010e061d */
[----:B------:R-:W-:-:S02]  /*7d30*/  CS2R R28, SRZ ;  /* 0x00000000001c7805 */ /* 0x000fc4000001ff00 */
[----:B------:R-:W-:Y:S02]  /*7d40*/  @!P1 LEA.HI.X R13, R13, R15, R20, 0x1, P3 ;  /* 0x0000000f0d0d9211 */ /* 0x000fe400018f0c14 */
[----:B-1----:R-:W-:-:S04]  /*7d50*/  @!P1 LEA R14, P4, R0, R30, 0x1 ;  /* 0x0000001e000e9211 */ /* 0x002fc800078808ff */
[----:B------:R-:W-:Y:S02]  /*7d60*/  @!P1 LEA.HI.X R15, R0, R31, R3, 0x1, P4 ;  /* 0x0000001f000f9211 */ /* 0x000fe400020f0c03 */
[----:B------:R-:W-:Y:S01]  /*7d70*/  CS2R R30, SRZ ;  /* 0x00000000001e7805 */ /* 0x000fe2000001ff00 */
[----:B------:R-:W0:Y:S05]  /*7d80*/  LDC R0, c[0x0][0x428] ;  /* 0x00010a00ff007b82 */ /* 0x000e2a0000000800 */
[----:B------:R-:W5:Y:S01]  /*7d90*/  @!P1 LDG.E.128 R28, desc[UR52][R14.64] ;  /* 0x000000340e1c9981 */ /* 0x000f62000c1e1d00 */
[----:B------:R-:W1:Y:S01]  /*7da0*/  S2R R21, SR_TID.X ;  /* 0x0000000000157919 */ /* 0x000e620000002100 */
[----:B------:R-:W-:-:S05]  /*7db0*/  @!P0 IADD3 R9, P5, R53, R26, RZ ;  /* 0x0000001a35098210 */ /* 0x000fca0007fbe0ff */
[----:B------:R-:W-:Y:S01]  /*7dc0*/  @!P0 IMAD.X R10, R51, 0x1, R27, P5 ;  /* 0x00000001330a8824 */ /* 0x000fe200028e061b */
[----:B------:R-:W-:-:S04]  /*7dd0*/  @!P0 LEA R8, P5, R9, UR4, 0x1 ;  /* 0x0000000409088c11 */ /* 0x000fc8000f8a08ff */
[----:B------:R-:W-:Y:S02]  /*7de0*/  @!P0 LEA.HI.X R9, R9, UR5, R10, 0x1, P5 ;  /* 0x0000000509098c11 */ /* 0x000fe4000a8f0c0a */
[----:B------:R-:W-:-:S04]  /*7df0*/  @!P0 LEA R10, P2, R11, UR6, 0x1 ;  /* 0x000000060b0a8c11 */ /* 0x000fc8000f8408ff */
[----:B------:R-:W-:Y:S02]  /*7e00*/  @!P0 LEA.HI.X R11, R11, UR7, R24, 0x1, P2 ;  /* 0x000000070b0b8c11 */ /* 0x000fe400090f0c18 */
[----:B0-----:R-:W-:Y:S02]  /*7e10*/  ISETP.NE.AND P2, PT, R0, 0x1, PT ;  /* 0x000000010000780c */ /* 0x001fe40003f45270 */
[----:B------:R-:W-:Y:S02]  /*7e20*/  CS2R R32, SRZ ;  /* 0x0000000000207805 */ /* 0x000fe4000001ff00 */
[----:B------:R-:W-:-:S06]  /*7e30*/  CS2R R34, SRZ ;  /* 0x0000000000227805 */ /* 0x000fcc000001ff00 */
[----:B------:R0:W5:Y:S01]  /*7e40*/  @!P0 LDG.E.128 R32, desc[UR52][R8.64] ;  /* 0x0000003408208981 */ /* 0x000162000c1e1d00 */
[----:B-1----:R-:W-:Y:S02]  /*7e50*/  IADD3 R48, R21, -0x80, RZ ;  /* 0xffffff8015307810 */ /* 0x002fe40007ffe0ff */
[----:B------:R-:W1:Y:S02]  /*7e60*/  @P2 LDC R0, c[0x0][0x42c] ;  /* 0x00010b00ff002b82 */ /* 0x000e640000000800 */
[----:B------:R-:W-:-:S06]  /*7e70*/  SHF.R.S32.HI R21, RZ, 0x1f, R48 ;  /* 0x0000001fff157819 */ /* 0x000fcc0000011430 */
[----:B0-----:R-:W0:Y:S01]  /*7e80*/  @P2 LDC R9, c[0x0][0x430] ;  /* 0x00010c00ff092b82 */ /* 0x001e220000000800 */
[----:B------:R-:W-:-:S04]  /*7e90*/  LEA.HI R21, R21, R48, RZ, 0x2 ;  /* 0x0000003015157211 */ /* 0x000fc800078f10ff */
[----:B------:R-:W-:Y:S01]  /*7ea0*/  LOP3.LUT R21, R21, 0xfffffffc, RZ, 0xc0, !PT ;  /* 0xfffffffc15157812 */ /* 0x000fe200078ec0ff */
[----:B------:R-:W-:-:S04]  /*7eb0*/  IMAD R3, R225, 0x80, R18 ;  /* 0x00000080e1037824 */ /* 0x000fc800078e0212 */
[----:B------:R-:W-:-:S04]  /*7ec0*/  IMAD.IADD R21, R48, 0x1, -R21 ;  /* 0x0000000130157824 */ /* 0x000fc800078e0a15 */
[----:B------:R-:W-:-:S04]  /*7ed0*/  IMAD R3, R21, 0x40, R3 ;  /* 0x0000004015037824 */ /* 0x000fc800078e0203 */
[----:B-1----:R-:W-:Y:S01]  /*7ee0*/  @P2 IMAD.HI.U32 R0, R3, R0, RZ ;  /* 0x0000000003002227 */ /* 0x002fe200078e00ff */
[----:B------:R-:W-:Y:S02]  /*7ef0*/  CS2R R36, SRZ ;  /* 0x0000000000247805 */ /* 0x000fe4000001ff00 */
[----:B------:R-:W-:Y:S02]  /*7f00*/  CS2R R38, SRZ ;  /* 0x0000000000267805 */ /* 0x000fe4000001ff00 */
[----:B------:R-:W-:Y:S02]  /*7f10*/  CS2R R24, SRZ ;  /* 0x0000000000187805 */ /* 0x000fe4000001ff00 */
[----:B0-----:R-:W-:Y:S02]  /*7f20*/  @P2 SHF.R.U32.HI R3, RZ, R9, R0 ;  /* 0x00000009ff032219 */ /* 0x001fe40000011600 */
[----:B------:R-:W-:Y:S01]  /*7f30*/  CS2R R26, SRZ ;  /* 0x00000000001a7805 */ /* 0x000fe2000001ff00 */
[----:B------:R0:W5:Y:S01]  /*7f40*/  @!P0 LDG.E.128 R36, desc[UR52][R10.64] ;  /* 0x000000340a248981 */ /* 0x000162000c1e1d00 */
[----:B------:R-:W-:Y:S01]  /*7f50*/  SHF.R.S32.HI R21, RZ, 0x1f, R3 ;  /* 0x0000001fff157819 */ /* 0x000fe20000011403 */
[----:B------:R-:W-:-:S03]  /*7f60*/  IMAD.MOV.U32 R8, RZ, RZ, R44 ;  /* 0x000000ffff087224 */ /* 0x000fc600078e002c */
[----:B------:R1:W5:Y:S01]  /*7f70*/  @!P1 LDG.E.128 R24, desc[UR52][R12.64] ;  /* 0x000000340c189981 */ /* 0x000362000c1e1d00 */
[----:B------:R-:W-:Y:S02]  /*7f80*/  IMAD.MOV.U32 R9, RZ, RZ, R23 ;  /* 0x000000ffff097224 */ /* 0x000fe400078e0017 */
[C---:B------:R-:W-:Y:S02]  /*7f90*/  IMAD R0, R21.reuse, R6, RZ ;  /* 0x0000000615007224 */ /* 0x040fe400078e02ff */
[----:B0-----:R-:W-:Y:S02]  /*7fa0*/  IMAD.MOV.U32 R10, RZ, RZ, R42 ;  /* 0x000000ffff0a7224 */ /* 0x001fe400078e002a */
[----:B------:R-:W-:Y:S02]  /*7fb0*/  IMAD.MOV.U32 R11, RZ, RZ, R47 ;  /* 0x000000ffff0b7224 */ /* 0x000fe400078e002f */
[----:B-1----:R-:W-:Y:S02]  /*7fc0*/  IMAD R12, R21, R4, RZ ;  /* 0x00000004150c7224 */ /* 0x002fe400078e02ff */
[----:B------:R-:W-:-:S04]  /*7fd0*/  IMAD.WIDE.U32 R8, R3, R6, R8 ;  /* 0x0000000603087225 */ /* 0x000fc800078e0008 */
[----:B------:R-:W-:-:S04]  /*7fe0*/  IMAD.WIDE.U32 R10, R3, R4, R10 ;  /* 0x00000004030a7225 */ /* 0x000fc800078e000a */
[C---:B------:R-:W-:Y:S02]  /*7ff0*/  IMAD R7, R3.reuse, R7, R0 ;  /* 0x0000000703077224 */ /* 0x040fe400078e0200 */
[----:B------:R-:W-:Y:S01]  /*8000*/  IMAD R3, R3, R5, R12 ;  /* 0x0000000503037224 */ /* 0x000fe200078e020c */
[----:B------:R-:W-:Y:S01]  /*8010*/  LEA R4, P2, R8, UR4, 0x1 ;  /* 0x0000000408047c11 */ /* 0x000fe2000f8408ff */
[----:B------:R-:W-:Y:S01]  /*8020*/  IMAD.IADD R5, R9, 0x1, R7 ;  /* 0x0000000109057824 */ /* 0x000fe200078e0207 */
[----:B------:R-:W-:Y:S02]  /*8030*/  LEA R0, P3, R10, UR6, 0x1 ;  /* 0x000000060a007c11 */ /* 0x000fe4000f8608ff */
[----:B------:R-:W-:Y:S01]  /*8040*/  IADD3 R3, R11, R3, RZ ;  /* 0x000000030b037210 */ /* 0x000fe20007ffe0ff */
[----:B------:R-:W-:Y:S01]  /*8050*/  UMOV UR4, 0xffffffff ;  /* 0xffffffff00047882 */ /* 0x000fe20000000000 */
[----:B------:R-:W-:Y:S02]  /*8060*/  LEA.HI.X R5, R8, UR5, R5, 0x1, P2 ;  /* 0x0000000508057c11 */ /* 0x000fe400090f0c05 */
[----:B------:R-:W-:-:S02]  /*8070*/  LEA.HI.X R3, R10, UR7, R3, 0x1, P3 ;  /* 0x000000070a037c11 */ /* 0x000fc400098f0c03 */
[----:B--2---:R-:W-:Y:S01]  /*8080*/  LEA.HI R6, R46, R46, RZ, 0x1 ;  /* 0x0000002e2e067211 */ /* 0x004fe200078f08ff */
[----:B------:R-:W-:Y:S06]  /*8090*/  BRA.DIV UR4, `(.L_x_4427) ;  /* 0x0000012a04cc7947 */ /* 0x000fec000b800000 */
.L_x_4627:
[----:B------:R-:W-:-:S03]  /*80a0*/  UMOV UR4, 0xffffffff ;  /* 0xffffffff00047882 */ /* 0x000fc60000000000 */
[----:B------:R-:W-:Y:S05]  /*80b0*/  BRA.DIV UR4, `(.L_x_4428) ;  /* 0x0000012a04ec7947 */ /* 0x000fea000b800000 */
.L_x_4630:
[----:B------:R-:W-:-:S03]  /*80c0*/  UMOV UR4, 0xffffffff ;  /* 0xffffffff00047882 */ /* 0x000fc60000000000 */
[----:B------:R-:W-:Y:S05]  /*80d0*/  BRA.DIV UR4, `(.L_x_4429) ;  /* 0x0000012e040c7947 */ /* 0x000fea000b800000 */
.L_x_4633:
[----:B------:R-:W-:-:S03]  /*80e0*/  UMOV UR4, 0xffffffff ;  /* 0xffffffff00047882 */ /* 0x000fc60000000000 */
[----:B------:R-:W-:Y:S05]  /*80f0*/  BRA.DIV UR4, `(.L_x_4430) ;  /* 0x0000012e042c7947 */ /* 0x000fea000b800000 */
.L_x_4636:
[----:B------:R-:W-:-:S03]  /*8100*/  UMOV UR4, 0xffffffff ;  /* 0xffffffff00047882 */ /* 0x000fc60000000000 */
[----:B------:R-:W-:Y:S05]  /*8110*/  BRA.DIV UR4, `(.L_x_4431) ;  /* 0x0000012e044c7947 */ /* 0x000fea000b800000 */
.L_x_4639:
[----:B------:R-:W-:Y:S01]  /*8120*/  UMOV UR4, 0xffffffff ;  /* 0xffffffff00047882 */ /* 0x000fe20000000000 */
[----:B------:R-:W-:Y:S02]  /*8130*/  LOP3.LUT R6, R6, 0xfffffffe, RZ, 0xc0, !PT ;  /* 0xfffffffe06067812 */ /* 0x000fe400078ec0ff */
[----:B------:R-:W-:Y:S05]  /*8140*/  BRA.DIV UR4, `(.L_x_4432) ;  /* 0x0000012e04687947 */ /* 0x000fea000b800000 */
.L_x_4642:
[----:B------:R-:W-:Y:S01]  /*8150*/  UMOV UR4, 0xffffffff ;  /* 0xffffffff00047882 */ /* 0x000fe20000000000 */
[----:B------:R-:W-:Y:S02]  /*8160*/  IMAD.IADD R8, R46, 0x1, -R6 ;  /* 0x000000012e087824 */ /* 0x000fe400078e0a06 */
[----:B------:R-:W-:Y:S05]  /*8170*/  BRA.DIV UR4, `(.L_x_4433) ;  /* 0x0000012e04847947 */ /* 0x000fea000b800000 */
.L_x_4645:
[----:B------:R-:W-:Y:S01]  /*8180*/  UMOV UR4, 0xffffffff ;  /* 0xffffffff00047882 */ /* 0x000fe20000000000 */
[----:B------:R-:W-:Y:S02]  /*8190*/  SHF.L.U32 R4, R8, 0x1f, RZ ;  /* 0x0000001f08047819 */ /* 0x000fe400000006ff */
[----:B------:R-:W-:Y:S05]  /*81a0*/  BRA.DIV UR4, `(.L_x_4434) ;  /* 0x0000012e04a07947 */ /* 0x000fea000b800000 */
.L_x_4648:
[----:B------:R-:W0:Y:S01]  /*81b0*/  SYNCS.PHASECHK.TRANS64.TRYWAIT P2, [R17+URZ+0x32400], R4 ;  /* 0x03240004110075a7 */ /* 0x000e22000804017f */
[----:B-----5:R-:W-:Y:S01]  /*81c0*/  IMAD.MOV.U32 R0, RZ, RZ, R32 ;  /* 0x000000ffff007224 */ /* 0x020fe200078e0020 */
[----:B------:R-:W-:Y:S01]  /*81d0*/  BSSY B1, `(.L_x_4435) ;  /* 0x000001b000017945 */ /* 0x000fe20003800000 */
        /* <DEDUP_REMOVED lines=23> */
[----:B------:R-:W-:-:S03]  /*8350*/  IMAD.IADD R0, R40, 0x1, R43 ;  /* 0x0000000128007824 */ /* 0x000fc600078e022b */
[----:B------:R-:W-:Y:S01]  /*8360*/  PRMT R53, R5, 0x5410, R6 ;  /* 0x0000541005357816 */ /* 0x000fe20000000006 */
[----:B0-----:R-:W-:Y:S06]  /*8370*/  @!P2 BRA `(.L_x_4436) ;  /* 0x0000012c0054a947 */ /* 0x001fec0003800000 */
.L_x_4649:
[----:B------:R-:W-:Y:S05]  /*8380*/  BSYNC B1 ;  /* 0x0000000000017941 */ /* 0x000fea0003800000 */
.L_x_4435:
[----:B------:R-:W-:Y:S01]  /*8390*/  BSSY B1, `(.L_x_4437) ;  /* 0x0000069000017945 */ /* 0x000fe20003800000 */
[----:B------:R-:W-:Y:S01]  /*83a0*/  IMAD.MOV.U32 R54, RZ, RZ, R30 ;  /* 0x000000ffff367224 */ /* 0x000fe200078e001e */
[----:B------:R-:W-:Y:S02]  /*83b0*/  MOV R55, R31 ;  /* 0x0000001f00377202 */ /* 0x000fe40000000f00 */
[----:B------:R-:W-:Y:S01]  /*83c0*/  LOP3.LUT R0, R0, 0x38, RZ, 0xc0, !PT ;  /* 0x0000003800007812 */ /* 0x000fe200078ec0ff */
[----:B------:R-:W-:Y:S06]  /*83d0*/  @P0 BRA `(.L_x_4438) ;  /* 0x0000000400900947 */ /* 0x000fec0003800000 */
[----:B------:R-:W2:Y:S01]  /*83e0*/  LDL R3, [R1+0x4c] ;  /* 0x00004c0001037983 */ /* 0x000ea20000100800 */
[----:B------:R-:W1:Y:S02]  /*83f0*/  S2R R5, SR_TID.X ;  /* 0x0000000000057919 */ /* 0x000e640000002100 */
[----:B-1----:R-:W-:-:S05]  /*8400*/  VIADD R5, R5, 0xffffff80 ;  /* 0xffffff8005057836 */ /* 0x002fca0000000000 */
[----:B------:R-:W-:-:S04]  /*8410*/  SHF.R.S32.HI R6, RZ, 0x1f, R5 ;  /* 0x0000001fff067819 */ /* 0x000fc80000011405 */
[----:B------:R-:W-:-:S04]  /*8420*/  LEA.HI R6, R6, R5, RZ, 0x5 ;  /* 0x0000000506067211 */ /* 0x000fc800078f28ff */
[----:B------:R-:W-:Y:S02]  /*8430*/  SHF.R.S32.HI R6, RZ, 0x5, R6 ;  /* 0x00000005ff067819 */ /* 0x000fe40000011406 */
[--C-:B------:R-:W-:Y:S02]  /*8440*/  SHF.R.U64 R48, R32, 0x10, R33.reuse ;  /* 0x0000001020307819 */ /* 0x100fe40000001221 */
[----:B------:R-:W-:Y:S01]  /*8450*/  SHF.R.U32.HI R42, RZ, 0x10, R33 ;  /* 0x00000010ff2a7819 */ /* 0x000fe20000011621 */
[--C-:B------:R-:W-:Y:S01]  /*8460*/  HADD2.F32 R33, -RZ, R20.reuse.H1_H1 ;  /* 0x30000014ff217230 */ /* 0x100fe20000004100 */
[----:B------:R-:W-:Y:S01]  /*8470*/  SHF.R.U64 R47, R34, 0x10, R35 ;  /* 0x00000010222f7819 */ /* 0x000fe20000001223 */
[----:B------:R-:W-:Y:S01]  /*8480*/  HADD2.F32 R34, -RZ, R20.H0_H0 ;  /* 0x20000014ff227230 */ /* 0x000fe20000004100 */
[--C-:B------:R-:W-:Y:S02]  /*8490*/  SHF.R.U64 R46, R36, 0x10, R37.reuse ;  /* 0x00000010242e7819 */ /* 0x100fe40000001225 */
[----:B------:R-:W-:-:S02]  /*84a0*/  SHF.R.U32.HI R36, RZ, 0x10, R37 ;  /* 0x00000010ff247819 */ /* 0x000fc40000011625 */
[----:B------:R-:W-:-:S03]  /*84b0*/  SHF.R.U64 R45, R38, 0x10, R39 ;  /* 0x00000010262d7819 */ /* 0x000fc60000001227 */
[----:B------:R-:W-:Y:S01]  /*84c0*/  HADD2.F32 R36, -RZ, R36.H0_H0 ;  /* 0x20000024ff247230 */ /* 0x000fe20000004100 */
[----:B------:R-:W-:Y:S02]  /*84d0*/  SHF.R.U32.HI R39, RZ, 0x10, R39 ;  /* 0x00000010ff277819 */ /* 0x000fe40000011627 */
[----:B------:R-:W-:Y:S01]  /*84e0*/  SHF.R.U32.HI R37, RZ, 0x10, R35 ;  /* 0x00000010ff257819 */ /* 0x000fe20000011623 */
[----:B--2---:R-:W-:-:S05]  /*84f0*/  IMAD.SHL.U32 R3, R3, 0x40, RZ ;  /* 0x0000004003037824 */ /* 0x004fca00078e00ff */
[----:B------:R-:W-:-:S04]  /*8500*/  LOP3.LUT R3, R3, 0x1c0, RZ, 0xc0, !PT ;  /* 0x000001c003037812 */ /* 0x000fc800078ec0ff */
[--C-:B------:R-:W-:Y:S02]  /*8510*/  SHF.R.U32.HI R5, RZ, 0x3, R3.reuse ;  /* 0x00000003ff057819 */ /* 0x100fe40000011603 */
[----:B------:R-:W-:Y:S02]  /*8520*/  LOP3.LUT R40, R3, 0x38, R40, 0xf8, !PT ;  /* 0x0000003803287812 */ /* 0x000fe400078ef828 */
[----:B------:R-:W-:Y:S02]  /*8530*/  LOP3.LUT R3, R5, R0, R3, 0x1e, !PT ;  /* 0x0000000005037212 */ /* 0x000fe400078e1e03 */
[----:B------:R-:W-:-:S03]  /*8540*/  LOP3.LUT R40, R40, R5, RZ, 0x3c, !PT ;  /* 0x0000000528287212 */ /* 0x000fc600078e3cff */
[C---:B0-----:R-:W-:Y:S02]  /*8550*/  IMAD R4, R6.reuse, 0x200, R3 ;  /* 0x0000020006047824 */ /* 0x041fe400078e0203 */
[----:B------:R-:W-:Y:S02]  /*8560*/  IMAD R40, R6, 0x200, R40 ;  /* 0x0000020006287824 */ /* 0x000fe400078e0228 */
[--C-:B------:R-:W-:Y:S02]  /*8570*/  IMAD R43, R4, 0x2, R17.reuse ;  /* 0x00000002042b7824 */ /* 0x100fe400078e0211 */
[----:B------:R-:W-:-:S03]  /*8580*/  IMAD R41, R40, 0x2, R17 ;  /* 0x0000000228297824 */ /* 0x000fc600078e0211 */
        /* <DEDUP_REMOVED lines=8> */
[----:B------:R-:W-:Y:S01]  /*8610*/  FFMA.FTZ R33, R9, R33, -R38 ;  /* 0x0000002109217223 */ /* 0x000fe20000010826 */
[----:B------:R-:W-:Y:S02]  /*8620*/  HADD2.F32 R20, -RZ, R42.H0_H0 ;  /* 0x2000002aff147230 */ /* 0x000fe40000004100 */
[----:B------:R-:W-:Y:S01]  /*8630*/  FMUL.FTZ R42, R21, R36 ;  /* 0x00000024152a7220 */ /* 0x000fe20000410000 */
[----:B------:R-:W-:Y:S02]  /*8640*/  HADD2.F32 R23, -RZ, R7.H0_H0 ;  /* 0x20000007ff177230 */ /* 0x000fe40000004100 */
[----:B------:R-:W-:Y:S01]  /*8650*/  FFMA.FTZ R40, R9, R34, R40 ;  /* 0x0000002209287223 */ /* 0x000fe20000010028 */
[--C-:B------:R-:W-:Y:S02]  /*8660*/  HADD2.F32 R38, -RZ, R44.reuse.H0_H0 ;  /* 0x2000002cff267230 */ /* 0x100fe40000004100 */
[----:B------:R-:W-:Y:S02]  /*8670*/  HADD2.F32 R34, -RZ, R44.H1_H1 ;  /* 0x3000002cff227230 */ /* 0x000fe40000004100 */
[----:B------:R-:W-:Y:S01]  /*8680*/  FMUL.FTZ R44, R21, R20 ;  /* 0x00000014152c7220 */ /* 0x000fe20000410000 */
[----:B------:R-:W-:-:S02]  /*8690*/  HADD2.F32 R11, -RZ, R15.H0_H0 ;  /* 0x2000000fff0b7230 */ /* 0x000fc40000004100 */
[----:B------:R-:W-:Y:S01]  /*86a0*/  FFMA.FTZ R42, R13, R20, -R42 ;  /* 0x000000140d2a7223 */ /* 0x000fe2000001082a */
[----:B------:R-:W-:Y:S02]  /*86b0*/  HADD2.F32 R32, -RZ, R7.H1_H1 ;  /* 0x30000007ff207230 */ /* 0x000fe40000004100 */
[C---:B------:R-:W-:Y:S01]  /*86c0*/  FMUL.FTZ R20, R23.reuse, R38 ;  /* 0x0000002617147220 */ /* 0x040fe20000410000 */
[----:B------:R-:W-:Y:S02]  /*86d0*/  HADD2.F32 R21, -RZ, R39.H0_H0 ;  /* 0x20000027ff157230 */ /* 0x000fe40000004100 */
[----:B------:R-:W-:Y:S01]  /*86e0*/  FMUL.FTZ R23, R23, R34 ;  /* 0x0000002217177220 */ /* 0x000fe20000410000 */
[----:B------:R-:W-:Y:S02]  /*86f0*/  HADD2.F32 R9, -RZ, R37.H0_H0 ;  /* 0x20000025ff097230 */ /* 0x000fe40000004100 */
[----:B------:R-:W-:Y:S01]  /*8700*/  FFMA.FTZ R13, R13, R36, R44 ;  /* 0x000000240d0d7223 */ /* 0x000fe2000001002c */
[----:B------:R-:W-:-:S02]  /*8710*/  HADD2.F32 R15, -RZ, R15.H1_H1 ;  /* 0x3000000fff0f7230 */ /* 0x000fc40000004100 */
[C---:B------:R-:W-:Y:S01]  /*8720*/  FFMA.FTZ R35, R11.reuse, R34, -R20 ;  /* 0x000000220b237223 */ /* 0x040fe20000010814 */
[----:B------:R-:W-:Y:S02]  /*8730*/  HADD2.F32 R5, -RZ, R4.H0_H0 ;  /* 0x20000004ff057230 */ /* 0x000fe40000004100 */
[----:B------:R-:W-:Y:S01]  /*8740*/  FFMA.FTZ R38, R11, R38, R23 ;  /* 0x000000260b267223 */ /* 0x000fe20000010017 */
[C---:B------:R-:W-:Y:S01]  /*8750*/  FMUL.FTZ R36, R32.reuse, R21 ;  /* 0x0000001520247220 */ /* 0x040fe20000410000 */
[--C-:B------:R-:W-:Y:S02]  /*8760*/  HADD2.F32 R34, -RZ, R49.reuse.H0_H0 ;  /* 0x20000031ff227230 */ /* 0x100fe40000004100 */
[----:B------:R-:W-:Y:S01]  /*8770*/  FMUL.FTZ R44, R32, R9 ;  /* 0x00000009202c7220 */ /* 0x000fe20000410000 */
[----:B------:R-:W-:Y:S02]  /*8780*/  HADD2.F32 R7, -RZ, R6.H0_H0 ;  /* 0x20000006ff077230 */ /* 0x000fe40000004100 */
[----:B------:R-:W-:-:S02]  /*8790*/  HADD2.F32 R11, -RZ, R49.H1_H1 ;  /* 0x30000031ff0b7230 */ /* 0x000fc40000004100 */
[----:B------:R-:W-:Y:S02]  /*87a0*/  HADD2.F32 R20, -RZ, R50.H0_H0 ;  /* 0x20000032ff147230 */ /* 0x000fe40000004100 */
[----:B------:R-:W-:Y:S01]  /*87b0*/  FFMA.FTZ R36, R15, R9, -R36 ;  /* 0x000000090f247223 */ /* 0x000fe20000010824 */
[----:B------:R-:W-:Y:S02]  /*87c0*/  HADD2.F32 R3, -RZ, R12.H0_H0 ;  /* 0x2000000cff037230 */ /* 0x000fe40000004100 */
[----:B------:R-:W-:Y:S01]  /*87d0*/  FMUL.FTZ R32, R5, R34 ;  /* 0x0000002205207220 */ /* 0x000fe20000410000 */
[----:B------:R-:W-:Y:S02]  /*87e0*/  HADD2.F32 R10, -RZ, R14.H0_H0 ;  /* 0x2000000eff0a7230 */ /* 0x000fe40000004100 */
[----:B------:R-:W-:Y:S01]  /*87f0*/  FFMA.FTZ R37, R15, R21, R44 ;  /* 0x000000150f257223 */ /* 0x000fe2000001002c */
[----:B------:R-:W-:Y:S02]  /*8800*/  HADD2.F32 R9, -RZ, R50.H1_H1 ;  /* 0x30000032ff097230 */ /* 0x000fe40000004100 */
[----:B------:R-:W-:Y:S01]  /*8810*/  FMUL.FTZ R15, R7, R11 ;  /* 0x0000000b070f7220 */ /* 0x000fe20000410000 */
[-C--:B------:R-:W-:Y:S01]  /*8820*/  FMUL.FTZ R5, R5, R20.reuse ;  /* 0x0000001405057220 */ /* 0x080fe20000410000 */
[----:B------:R-:W-:Y:S01]  /*8830*/  FFMA.FTZ R32, R3, R20, -R32 ;  /* 0x0000001403207223 */ /* 0x000fe20000010820 */
[----:B------:R-:W-:-:S02]  /*8840*/  HADD2.F32 R4, -RZ, R4.H1_H1 ;  /* 0x30000004ff047230 */ /* 0x000fc40000004100 */
[-C--:B------:R-:W-:Y:S01]  /*8850*/  FMUL.FTZ R21, R7, R9.reuse ;  /* 0x0000000907157220 */ /* 0x080fe20000410000 */
[----:B------:R-:W-:Y:S01]  /*8860*/  FFMA.FTZ R20, R10, R9, -R15 ;  /* 0x000000090a147223 */ /* 0x000fe2000001080f */
[----:B------:R-:W-:Y:S02]  /*8870*/  HADD2.F32 R6, -RZ, R6.H1_H1 ;  /* 0x30000006ff067230 */ /* 0x000fe40000004100 */
[----:B------:R-:W-:Y:S01]  /*8880*/  FFMA.FTZ R34, R3, R34, R5 ;  /* 0x0000002203227223 */ /* 0x000fe20000010005 */
[----:B------:R-:W-:Y:S02]  /*8890*/  HADD2.F32 R7, -RZ, R46.H0_H0 ;  /* 0x2000002eff077230 */ /* 0x000fe40000004100 */
[----:B------:R-:W-:Y:S02]  /*88a0*/  HADD2.F32 R9, -RZ, R45.H0_H0 ;  /* 0x2000002dff097230 */ /* 0x000fe40000004100 */
[----:B------:R-:W-:Y:S02]  /*88b0*/  HADD2.F32 R3, -RZ, R48.H0_H0 ;  /* 0x20000030ff037230 */ /* 0x000fe40000004100 */
[----:B------:R-:W-:-:S02]  /*88c0*/  HADD2.F32 R5, -RZ, R47.H0_H0 ;  /* 0x2000002fff057230 */ /* 0x000fc40000004100 */
        /* <DEDUP_REMOVED lines=21> */
.L_x_4438:
[----:B------:R-:W-:Y:S05]  /*8a20*/  BSYNC B1 ;  /* 0x0000000000017941 */ /* 0x000fea0003800000 */
.L_x_4437:
[----:B------:R-:W-:Y:S01]  /*8a30*/  PRMT R40, R54, 0x5410, R55 ;  /* 0x0000541036287816 */ /* 0x000fe20000000037 */
[----:B------:R-:W-:Y:S06]  /*8a40*/  @P1 BRA `(.L_x_4424) ;  /* 0x0000000400801947 */ /* 0x000fec0003800000 */
[----:B------:R-:W2:Y:S01]  /*8a50*/  LDL R3, [R1+0x28] ;  /* 0x0000280001037983 */ /* 0x000ea20000100800 */
[C---:B01----:R-:W-:Y:S01]  /*8a60*/  VIADD R4, R18.reuse, 0x40 ;  /* 0x0000004012047836 */ /* 0x043fe20000000000 */
[----:B------:R-:W-:Y:S02]  /*8a70*/  IADD3 R5, R18, 0x40, RZ ;  /* 0x0000004012057810 */ /* 0x000fe40007ffe0ff */
[----:B------:R-:W3:Y:S01]  /*8a80*/  LDL R41, [R1+0x54] ;  /* 0x0000540001297983 */ /* 0x000ee20000100800 */
[----:B------:R-:W-:Y:S02]  /*8a90*/  IMAD.SHL.U32 R4, R4, 0x40, RZ ;  /* 0x0000004004047824 */ /* 0x000fe400078e00ff */
[----:B------:R-:W-:-:S03]  /*8aa0*/  IMAD.SHL.U32 R5, R5, 0x40, RZ ;  /* 0x0000004005057824 */ /* 0x000fc600078e00ff */
[----:B------:R-:W-:Y:S02]  /*8ab0*/  LOP3.LUT R4, R4, 0x1c0, RZ, 0xc0, !PT ;  /* 0x000001c004047812 */ /* 0x000fe400078ec0ff */
[----:B------:R-:W-:Y:S02]  /*8ac0*/  LOP3.LUT R5, R5, 0x1c0, RZ, 0xc0, !PT ;  /* 0x000001c005057812 */ /* 0x000fe400078ec0ff */
[----:B------:R-:W-:-:S04]  /*8ad0*/  SHF.R.U32.HI R4, RZ, 0x3, R4 ;  /* 0x00000003ff047819 */ /* 0x000fc80000011604 */
[----:B------:R-:W-:Y:S02]  /*8ae0*/  LOP3.LUT R0, R4, R0, R5, 0x1e, !PT ;  /* 0x0000000004007212 */ /* 0x000fe400078e1e05 */
[--C-:B------:R-:W-:Y:S02]  /*8af0*/  SHF.R.U64 R38, R26, 0x10, R27.reuse ;  /* 0x000000101a267819 */ /* 0x100fe4000000121b */
[----:B------:R-:W-:Y:S01]  /*8b00*/  SHF.R.U32.HI R37, RZ, 0x10, R27 ;  /* 0x00000010ff257819 */ /* 0x000fe2000001161b */
[----:B------:R-:W-:Y:S01]  /*8b10*/  HADD2.F32 R27, -RZ, R51.H1_H1 ;  /* 0x30000033ff1b7230 */ /* 0x000fe20000004100 */
[--C-:B------:R-:W-:Y:S02]  /*8b20*/  SHF.R.U64 R39, R24, 0x10, R25.reuse ;  /* 0x0000001018277819 */ /* 0x100fe40000001219 */
[----:B------:R-:W-:Y:S01]  /*8b30*/  SHF.R.U32.HI R32, RZ, 0x10, R25 ;  /* 0x00000010ff207819 */ /* 0x000fe20000011619 */
[----:B------:R-:W-:Y:S01]  /*8b40*/  HADD2.F32 R25, -RZ, R52.H1_H1 ;  /* 0x30000034ff197230 */ /* 0x000fe20000004100 */
[----:B------:R-:W-:-:S02]  /*8b50*/  SHF.R.U64 R36, R28, 0x10, R29 ;  /* 0x000000101c247819 */ /* 0x000fc4000000121d */
[----:B------:R-:W-:Y:S02]  /*8b60*/  SHF.R.U32.HI R28, RZ, 0x10, R29 ;  /* 0x00000010ff1c7819 */ /* 0x000fe4000001161d */
[----:B------:R-:W-:-:S03]  /*8b70*/  SHF.R.U64 R35, R30, 0x10, R31 ;  /* 0x000000101e237819 */ /* 0x000fc6000000121f */
[----:B------:R-:W-:Y:S02]  /*8b80*/  HADD2.F32 R30, -RZ, R28.H0_H0 ;  /* 0x2000001cff1e7230 */ /* 0x000fe40000004100 */
[----:B------:R-:W-:Y:S01]  /*8b90*/  HADD2.F32 R28, -RZ, R51.H0_H0 ;  /* 0x20000033ff1c7230 */ /* 0x000fe20000004100 */
[----:B------:R-:W-:Y:S01]  /*8ba0*/  SHF.R.U32.HI R33, RZ, 0x10, R31 ;  /* 0x00000010ff217819 */ /* 0x000fe2000001161f */
[----:B--2---:R-:W-:-:S04]  /*8bb0*/  IMAD.IADD R0, R3, 0x1, R0 ;  /* 0x0000000103007824 */ /* 0x004fc800078e0200 */
[----:B------:R-:W-:Y:S01]  /*8bc0*/  IMAD R0, R0, 0x2, R17 ;  /* 0x0000000200007824 */ /* 0x000fe200078e0211 */
[----:B---3--:R-:W0:Y:S04]  /*8bd0*/  LDS.128 R12, [R41+0x18400] ;  /* 0x01840000290c7984 */ /* 0x008e280000000c00 */
[----:B------:R-:W1:Y:S01]  /*8be0*/  LDS.128 R4, [R0+0x18400] ;  /* 0x0184000000047984 */ /* 0x000e620000000c00 */
[----:B0-----:R-:W-:Y:S02]  /*8bf0*/  HADD2.F32 R9, -RZ, R13.H0_H0 ;  /* 0x2000000dff097230 */ /* 0x001fe40000004100 */
[--C-:B-1----:R-:W-:Y:S02]  /*8c00*/  HADD2.F32 R20, -RZ, R5.reuse.H0_H0 ;  /* 0x20000005ff147230 */ /* 0x102fe40000004100 */
[----:B------:R-:W-:-:S03]  /*8c10*/  HADD2.F32 R21, -RZ, R5.H1_H1 ;  /* 0x30000005ff157230 */ /* 0x000fc60000004100 */
[C---:B------:R-:W-:Y:S01]  /*8c20*/  FMUL.FTZ R26, R20.reuse, R27 ;  /* 0x0000001b141a7220 */ /* 0x040fe20000410000 */
[-C--:B------:R-:W-:Y:S01]  /*8c30*/  FMUL.FTZ R20, R20, R25.reuse ;  /* 0x0000001914147220 */ /* 0x080fe20000410000 */
[----:B------:R-:W-:Y:S02]  /*8c40*/  HADD2.F32 R13, -RZ, R13.H1_H1 ;  /* 0x3000000dff0d7230 */ /* 0x000fe40000004100 */
[C---:B------:R-:W-:Y:S01]  /*8c50*/  FFMA.FTZ R29, R9.reuse, R25, -R26 ;  /* 0x00000019091d7223 */ /* 0x040fe2000001081a */
[----:B------:R-:W-:Y:S02]  /*8c60*/  HADD2.F32 R26, -RZ, R32.H0_H0 ;  /* 0x20000020ff1a7230 */ /* 0x000fe40000004100 */
[----:B------:R-:W-:Y:S01]  /*8c70*/  FFMA.FTZ R27, R9, R27, R20 ;  /* 0x0000001b091b7223 */ /* 0x000fe20000010014 */
[----:B------:R-:W-:Y:S02]  /*8c80*/  HADD2.F32 R5, -RZ, R4.H0_H0 ;  /* 0x20000004ff057230 */ /* 0x000fe40000004100 */
[----:B------:R-:W-:Y:S01]  /*8c90*/  FMUL.FTZ R32, R21, R30 ;  /* 0x0000001e15207220 */ /* 0x000fe20000410000 */
[----:B------:R-:W-:-:S02]  /*8ca0*/  HADD2.F32 R20, -RZ, R52.H0_H0 ;  /* 0x20000034ff147230 */ /* 0x000fc40000004100 */
[-C--:B------:R-:W-:Y:S01]  /*8cb0*/  FMUL.FTZ R34, R21, R26.reuse ;  /* 0x0000001a15227220 */ /* 0x080fe20000410000 */
[----:B------:R-:W-:Y:S02]  /*8cc0*/  HADD2.F32 R3, -RZ, R12.H0_H0 ;  /* 0x2000000cff037230 */ /* 0x000fe40000004100 */
[----:B------:R-:W-:Y:S01]  /*8cd0*/  FFMA.FTZ R32, R13, R26, -R32 ;  /* 0x0000001a0d207223 */ /* 0x000fe20000010820 */
[----:B------:R-:W-:Y:S02]  /*8ce0*/  HADD2.F32 R23, -RZ, R6.H0_H0 ;  /* 0x20000006ff177230 */ /* 0x000fe40000004100 */
[C---:B------:R-:W-:Y:S01]  /*8cf0*/  FMUL.FTZ R26, R5.reuse, R28 ;  /* 0x0000001c051a7220 */ /* 0x040fe20000410000 */
[----:B------:R-:W-:Y:S02]  /*8d00*/  HADD2.F32 R9, -RZ, R40.H0_H0 ;  /* 0x20000028ff097230 */ /* 0x000fe40000004100 */
[----:B------:R-:W-:Y:S01]  /*8d10*/  FMUL.FTZ R25, R5, R20 ;  /* 0x0000001405197220 */ /* 0x000fe20000410000 */
[----:B------:R-:W-:-:S02]  /*8d20*/  HADD2.F32 R5, -RZ, R53.H0_H0 ;  /* 0x20000035ff057230 */ /* 0x000fc40000004100 */
[----:B------:R-:W-:Y:S01]  /*8d30*/  FFMA.FTZ R34, R13, R30, R34 ;  /* 0x0000001e0d227223 */ /* 0x000fe20000010022 */
[--C-:B------:R-:W-:Y:S02]  /*8d40*/  HADD2.F32 R24, -RZ, R7.reuse.H0_H0 ;  /* 0x20000007ff187230 */ /* 0x100fe40000004100 */
[----:B------:R-:W-:Y:S02]  /*8d50*/  HADD2.F32 R13, -RZ, R40.H1_H1 ;  /* 0x30000028ff0d7230 */ /* 0x000fe40000004100 */
[----:B------:R-:W-:Y:S01]  /*8d60*/  FFMA.FTZ R21, R3, R20, -R26 ;  /* 0x0000001403157223 */ /* 0x000fe2000001081a */
[----:B------:R-:W-:Y:S02]  /*8d70*/  HADD2.F32 R10, -RZ, R14.H0_H0 ;  /* 0x2000000eff0a7230 */ /* 0x000fe40000004100 */
[----:B------:R-:W-:Y:S01]  /*8d80*/  FMUL.FTZ R31, R23, R9 ;  /* 0x00000009171f7220 */ /* 0x000fe20000410000 */
[----:B------:R-:W-:Y:S02]  /*8d90*/  HADD2.F32 R7, -RZ, R7.H1_H1 ;  /* 0x30000007ff077230 */ /* 0x000fe40000004100 */
[----:B------:R-:W-:Y:S01]  /*8da0*/  FFMA.FTZ R25, R3, R28, R25 ;  /* 0x0000001c03197223 */ /* 0x000fe20000010019 */
[----:B------:R-:W-:Y:S01]  /*8db0*/  FMUL.FTZ R23, R23, R5 ;  /* 0x0000000517177220 */ /* 0x000fe20000410000 */
[----:B------:R-:W-:-:S02]  /*8dc0*/  HADD2.F32 R26, -RZ, R33.H0_H0 ;  /* 0x20000021ff1a7230 */ /* 0x000fc40000004100 */
[----:B------:R-:W-:Y:S02]  /*8dd0*/  HADD2.F32 R20, -RZ, R37.H0_H0 ;  /* 0x20000025ff147230 */ /* 0x000fe40000004100 */
[----:B------:R-:W-:Y:S01]  /*8de0*/  FMUL.FTZ R28, R24, R13 ;  /* 0x0000000d181c7220 */ /* 0x000fe20000410000 */
[----:B------:R-:W-:Y:S02]  /*8df0*/  HADD2.F32 R11, -RZ, R15.H0_H0 ;  /* 0x2000000fff0b7230 */ /* 0x000fe40000004100 */
[----:B------:R-:W-:Y:S02]  /*8e00*/  HADD2.F32 R3, -RZ, R53.H1_H1 ;  /* 0x30000035ff037230 */ /* 0x000fe40000004100 */
[C---:B------:R-:W-:Y:S01]  /*8e10*/  FFMA.FTZ R31, R10.reuse, R5, -R31 ;  /* 0x000000050a1f7223 */ /* 0x040fe2000001081f */
[----:B------:R-:W-:Y:S01]  /*8e20*/  FFMA.FTZ R23, R10, R9, R23 ;  /* 0x000000090a177223 */ /* 0x000fe20000010017 */
[C---:B------:R-:W-:Y:S01]  /*8e30*/  FMUL.FTZ R10, R7.reuse, R26 ;  /* 0x0000001a070a7220 */ /* 0x040fe20000410000 */
[----:B------:R-:W-:Y:S01]  /*8e40*/  FMUL.FTZ R30, R7, R20 ;  /* 0x00000014071e7220 */ /* 0x000fe20000410000 */
[----:B------:R-:W-:-:S02]  /*8e50*/  HADD2.F32 R15, -RZ, R15.H1_H1 ;  /* 0x3000000fff0f7230 */ /* 0x000fc40000004100 */
[-C--:B------:R-:W-:Y:S01]  /*8e60*/  FMUL.FTZ R24, R24, R3.reuse ;  /* 0x0000000318187220 */ /* 0x080fe20000410000 */
[----:B------:R-:W-:Y:S02]  /*8e70*/  HADD2.F32 R4, -RZ, R4.H1_H1 ;  /* 0x30000004ff047230 */ /* 0x000fe40000004100 */
[----:B------:R-:W-:Y:S01]  /*8e80*/  FFMA.FTZ R28, R11, R3, -R28 ;  /* 0x000000030b1c7223 */ /* 0x000fe2000001081c */
[----:B------:R-:W-:Y:S02]  /*8e90*/  HADD2.F32 R6, -RZ, R6.H1_H1 ;  /* 0x30000006ff067230 */ /* 0x000fe40000004100 */
[----:B------:R-:W-:Y:S02]  /*8ea0*/  HADD2.F32 R7, -RZ, R36.H0_H0 ;  /* 0x20000024ff077230 */ /* 0x000fe40000004100 */
[----:B------:R-:W-:Y:S02]  /*8eb0*/  HADD2.F32 R9, -RZ, R35.H0_H0 ;  /* 0x20000023ff097230 */ /* 0x000fe40000004100 */
[----:B------:R-:W-:-:S02]  /*8ec0*/  HADD2.F32 R3, -RZ, R39.H0_H0 ;  /* 0x20000027ff037230 */ /* 0x000fc40000004100 */
[----:B------:R-:W-:Y:S02]  /*8ed0*/  HADD2.F32 R5, -RZ, R38.H0_H0 ;  /* 0x20000026ff057230 */ /* 0x000fe40000004100 */
[----:B------:R-:W-:Y:S01]  /*8ee0*/  FFMA.FTZ R24, R11, R13, R24 ;  /* 0x0000000d0b187223 */ /* 0x000fe20000010018 */
[----:B------:R-:W-:Y:S02]  /*8ef0*/  HADD2.F32 R12, -RZ, R12.H1_H1 ;  /* 0x3000000cff0c7230 */ /* 0x000fe40000004100 */
[C---:B------:R-:W-:Y:S01]  /*8f00*/  FFMA.FTZ R33, R15.reuse, R20, -R10 ;  /* 0x000000140f217223 */ /* 0x040fe2000001080a */
        /* <DEDUP_REMOVED lines=20> */
.L_x_4424:
[----:B------:R-:W-:Y:S05]  /*9050*/  BSYNC B0 ;  /* 0x0000000000007941 */ /* 0x000fea0003800000 */
.L_x_4404:
        /* <DEDUP_REMOVED lines=8> */
.L_x_4401:
[----:B01234-:R-:W0:Y:S01]  /*90e0*/  S2R R0, SR_TID.X ;  /* 0x0000000000007919 */ /* 0x01fe220000002100 */
[----:B------:R-:W-:Y:S01]  /*90f0*/  ISETP.NE.AND P0, PT, R218, 0x3, PT ;  /* 0x00000003da00780c */ /* 0x000fe20003f05270 */
[----:B------:R-:W-:Y:S05]  /*9100*/  WARPSYNC.ALL ;  /* 0x0000000000007948 */ /* 0x000fea0003800000 */
[----:B0-----:R-:W-:-:S05]  /*9110*/  SHF.R.U32.HI R0, RZ, 0x7, R0 ;  /* 0x00000007ff007819 */ /* 0x001fca0000011600 */
[----:B------:R-:W-:-:S05]  /*9120*/  VIADD R0, R0, 0x8 ;  /* 0x0000000800007836 */ /* 0x000fca0000000000 */
[----:B------:R0:W-:Y:S06]  /*9130*/  BAR.SYNC.DEFER_BLOCKING R0, 0x100 ;  /* 0x000400000000751d */ /* 0x0001ec0000010000 */
[----:B------:R-:W-:Y:S05]  /*9140*/  @!P0 BRA `(.L_x_4439) ;  /* 0x0000000000048947 */ /* 0x000fea0003800000 */
[----:B------:R-:W-:Y:S01]  /*9150*/  BPT.TRAP 0x1 ;  /* 0x000000040000795c */ /* 0x000fe20000300000 */
.L_x_4439:
[----:B------:R-:W-:Y:S01]  /*9160*/  IMAD R173, R2, 0x8, R17 ;  /* 0x0000000802ad7824 */ /* 0x000fe200078e0211 */
[----:B------:R-:W-:-:S04]  /*9170*/  SHF.L.U32 R6, R19, 0x1f, RZ ;  /* 0x0000001f13067819 */ /* 0x000fc800000006ff */
[----:B------:R1:W2:Y:S01]  /*9180*/  SYNCS.PHASECHK.TRANS64.TRYWAIT P1, [R173+URZ+0x32430], R6 ;  /* 0x03243006ad0075a7 */ /* 0x0002a2000802017f */
[----:B------:R-:W-:Y:S05]  /*9190*/  @!P0 BRA `(.L_x_4440) ;  /* 0x0000000000048947 */ /* 0x000fea0003800000 */
[----:B------:R-:W-:Y:S01]  /*91a0*/  BPT.TRAP 0x1 ;  /* 0x000000040000795c */ /* 0x000fe20000300000 */
.L_x_4440:
[----:B------:R-:W-:-:S05]  /*91b0*/  VIADD R3, R17, 0x1c400 ;  /* 0x0001c40011037836 */ /* 0x000fca0000000000 */
[----:B------:R-:W-:-:S04]  /*91c0*/  SHF.R.U32.HI R3, RZ, 0x4, R3 ;  /* 0x00000004ff037819 */ /* 0x000fc80000011603 */
[----:B------:R-:W-:-:S04]  /*91d0*/  LOP3.LUT R3, R3, 0x3fff, RZ, 0xc0, !PT ;  /* 0x00003fff03037812 */ /* 0x000fc800078ec0ff */
[----:B------:R-:W-:-:S05]  /*91e0*/  LOP3.LUT R3, R3, 0x10000, RZ, 0xfc, !PT ;  /* 0x0001000003037812 */ /* 0x000fca00078efcff */
[----:B------:R3:W-:Y:S01]  /*91f0*/  STL [R1+0x8], R3 ;  /* 0x0000080301007387 */ /* 0x0007e20000100800 */
[----:B--2---:R-:W-:Y:S05]  /*9200*/  @P1 BRA `(.L_x_4441) ;  /* 0x0000000000081947 */ /* 0x004fea0003800000 */
[----:B------:R-:W2:Y:S02]  /*9210*/  SYNCS.PHASECHK.TRANS64.TRYWAIT P1, [R173+URZ+0x32430], R6 ;  /* 0x03243006ad0075a7 */ /* 0x000ea4000802017f */
[----:B--2---:R-:W-:Y:S05]  /*9220*/  @!P1 BRA `(.L_x_4442) ;  /* 0x0000011c00bc9947 */ /* 0x004fea0003800000 */
.L_x_4441:
[----:B---3--:R-:W3:Y:S01]  /*9230*/  LDL R3, [R1+0x8] ;  /* 0x0000080001037983 */ /* 0x008ee20000100800 */
[----:B------:R-:W-:Y:S01]  /*9240*/  IMAD.MOV.U32 R5, RZ, RZ, 0x40000040 ;  /* 0x40000040ff057424 */ /* 0x000fe200078e00ff */
[----:B------:R-:W-:Y:S05]  /*9250*/  WARPSYNC.ALL ;  /* 0x0000000000007948 */ /* 0x000fea0003800000 */
[C---:B------:R-:W-:Y:S01]  /*9260*/  R2UR UR4, R216.reuse ;  /* 0x00000000d80472ca */ /* 0x040fe200000e0000 */
[----:B------:R-:W-:Y:S01]  /*9270*/  WARPGROUP.ARRIVE ;  /* 0x00000000000079c5 */ /* 0x000fe20000000000 */
[----:B------:R-:W-:Y:S01]  /*9280*/  R2UR UR5, R217 ;  /* 0x00000000d90572ca */ /* 0x000fe200000e0000 */
[----:B------:R-:W-:Y:S01]  /*9290*/  VIADD R236, R216, 0x2 ;  /* 0x00000002d8ec7836 */ /* 0x000fe20000000000 */
[----:B------:R-:W-:Y:S01]  /*92a0*/  R2UR UR7, R5 ;  /* 0x00000000050772ca */ /* 0x000fe200000e0000 */
[----:B------:R-:W-:Y:S01]  /*92b0*/  IMAD.MOV.U32 R237, RZ, RZ, 0x40000040 ;  /* 0x40000040ffed7424 */ /* 0x000fe200078e00ff */
[----:B------:R-:W-:Y:S01]  /*92c0*/  MOV R233, 0x40000040 ;  /* 0x4000004000e97802 */ /* 0x000fe20000000f00 */
[----:B------:R-:W-:Y:S01]  /*92d0*/  IMAD.MOV.U32 R11, RZ, RZ, 0x40000040 ;  /* 0x40000040ff0b7424 */ /* 0x000fe200078e00ff */
[----:B------:R-:W-:Y:S01]  /*92e0*/  SHF.L.U32 R8, R8, 0x1f, RZ ;  /* 0x0000001f08087819 */ /* 0x000fe200000006ff */
[----:B------:R-:W-:Y:S01]  /*92f0*/  VIADD R234, R216, 0x4 ;  /* 0x00000004d8ea7836 */ /* 0x000fe20000000000 */
[----:B------:R-:W-:Y:S01]  /*9300*/  BSSY B0, `(.L_x_4443) ;  /* 0x0000023000007945 */ /* 0x000fe20003800000 */
[----:B------:R-:W-:-:S02]  /*9310*/  IMAD.MOV.U32 R235, RZ, RZ, 0x40000040 ;  /* 0x40000040ffeb7424 */ /* 0x000fc400078e00ff */
[----:B------:R-:W-:Y:S02]  /*9320*/  VIADD R232, R216, 0x6 ;  /* 0x00000006d8e87836 */ /* 0x000fe40000000000 */
[----:B------:R-:W-:Y:S02]  /*9330*/  IMAD.MOV.U32 R5, RZ, RZ, 0x40000040 ;  /* 0x40000040ff057424 */ /* 0x000fe400078e00ff */
[----:B---3--:R-:W-:-:S05]  /*9340*/  IMAD R4, R2, 0x300, R3 ;  /* 0x0000030002047824 */ /* 0x008fca00078e0203 */
[C---:B------:R-:W-:Y:S02]  /*9350*/  R2UR UR6, R4.reuse ;  /* 0x00000000040672ca */ /* 0x040fe400000e0000 */
[----:B------:R-:W-:-:S11]  /*9360*/  IADD3 R10, R4, 0x2, RZ ;  /* 0x00000002040a7810 */ /* 0x000fd60007ffe0ff */
[----:B------:R-:W-:Y:S01]  /*9370*/  HGMMA.64x96x16.F32 R24, gdesc[UR4], RZ, !UPT, gsb0 ;  /* 0x01600000041879f0 */ /* 0x000fe2000c0008ff */
[----:B------:R-:W-:Y:S02]  /*9380*/  R2UR UR4, R236 ;  /* 0x00000000ec0472ca */ /* 0x000fe400000e0000 */
[----:B------:R-:W-:Y:S02]  /*9390*/  R2UR UR5, R237 ;  /* 0x00000000ed0572ca */ /* 0x000fe400000e0000 */
[----:B------:R-:W-:Y:S01]  /*93a0*/  R2UR UR6, R10 ;  /* 0x000000000a0672ca */ /* 0x000fe200000e0000 */
[C---:B------:R-:W-:Y:S01]  /*93b0*/  VIADD R10, R4.reuse, 0x4 ;  /* 0x00000004040a7836 */ /* 0x040fe20000000000 */
[----:B------:R-:W-:Y:S01]  /*93c0*/  R2UR UR7, R11 ;  /* 0x000000000b0772ca */ /* 0x000fe200000e0000 */
[----:B------:R-:W-:Y:S02]  /*93d0*/  IMAD.MOV.U32 R11, RZ, RZ, 0x40000040 ;  /* 0x40000040ff0b7424 */ /* 0x000fe400078e00ff */
        /* <DEDUP_REMOVED lines=19> */
[----:B------:R-:W3:Y:S02]  /*9510*/  SYNCS.PHASECHK.TRANS64.TRYWAIT P1, [R17+URZ+0x32410], R8 ;  /* 0x03241008110075a7 */ /* 0x000ee4000802017f */
[----:B---3--:R-:W-:Y:S05]  /*9520*/  @!P1 BRA `(.L_x_4444) ;  /* 0x0000011c00109947 */ /* 0x008fea0003800000 */
.L_x_4650:
[----:B------:R-:W-:Y:S05]  /*9530*/  BSYNC B0 ;  /* 0x0000000000007941 */ /* 0x000fea0003800000 */
.L_x_4443:
[----:B------:R-:W-:Y:S05]  /*9540*/  @!P0 BRA `(.L_x_4445) ;  /* 0x0000000000048947 */ /* 0x000fea0003800000 */
[----:B------:R-:W-:Y:S01]  /*9550*/  BPT.TRAP 0x1 ;  /* 0x000000040000795c */ /* 0x000fe20000300000 */
.L_x_4445:
[----:B------:R4:W0:Y:S01]  /*9560*/  SYNCS.PHASECHK.TRANS64.TRYWAIT P2, [R173+URZ+0x32450], R6 ;  /* 0x03245006ad0075a7 */ /* 0x000822000804017f */
[----:B------:R-:W-:Y:S05]  /*9570*/  @!P0 BRA `(.L_x_4446) ;  /* 0x0000000000048947 */ /* 0x000fea0003800000 */
[----:B------:R-:W-:Y:S01]  /*9580*/  BPT.TRAP 0x1 ;  /* 0x000000040000795c */ /* 0x000fe20000300000 */
.L_x_4446:
[----:B------:R-:W1:Y:S01]  /*9590*/  S2R R3, SR_TID.X ;  /* 0x0000000000037919 */ /* 0x000e620000002100 */
[----:B------:R-:W-:Y:S01]  /*95a0*/  BSSY B0, `(.L_x_4447) ;  /* 0x0000006000007945 */ /* 0x000fe20003800000 */
[----:B-1----:R-:W-:-:S04]  /*95b0*/  LOP3.LUT R3, R3, 0x7f, RZ, 0xc0, !PT ;  /* 0x0000007f03037812 */ /* 0x002fc800078ec0ff */
[----:B------:R-:W-:Y:S01]  /*95c0*/  ISETP.NE.AND P1, PT, R3, RZ, PT ;  /* 0x000000ff0300720c */ /* 0x000fe20003f25270 */
[----:B0-----:R-:W-:-:S12]  /*95d0*/  @P2 BRA `(.L_x_4448) ;  /* 0x0000000000082947 */ /* 0x001fd80003800000 */
[----:B------:R-:W0:Y:S02]  /*95e0*/  SYNCS.PHASECHK.TRANS64.TRYWAIT P2, [R173+URZ+0x32450], R6 ;  /* 0x03245006ad0075a7 */ /* 0x000e24000804017f */
[----:B0-----:R-:W-:Y:S05]  /*95f0*/  @!P2 BRA `(.L_x_4449) ;  /* 0x0000011800f0a947 */ /* 0x001fea0003800000 */
.L_x_4448:
[----:B------:R-:W-:Y:S05]  /*9600*/  BSYNC B0 ;  /* 0x0000000000007941 */ /* 0x000fea0003800000 */
.L_x_4447:
[----:B------:R-:W-:Y:S05]  /*9610*/  WARPSYNC.ALL ;  /* 0x0000000000007948 */ /* 0x000fea0003800000 */
[----:B------:R-:W-:Y:S01]  /*9620*/  VIADD R3, R17, 0x400 ;  /* 0x0000040011037836 */ /* 0x000fe20000000000 */
[----:B------:R-:W-:-:S04]  /*9630*/  LOP3.LUT R4, R72, 0x10000, RZ, 0xfc, !PT ;  /* 0x0001000048047812 */ /* 0x000fc800078efcff */
[----:B------:R-:W-:-:S04]  /*9640*/  SHF.R.U32.HI R3, RZ, 0x4, R3 ;  /* 0x00000004ff037819 */ /* 0x000fc80000011603 */
[----:B------:R-:W-:-:S04]  /*9650*/  LOP3.LUT R3, R3, 0x3fff, RZ, 0xc0, !PT ;  /* 0x00003fff03037812 */ /* 0x000fc800078ec0ff */
[----:B0-2-4-:R-:W-:Y:S01]  /*9660*/  LOP3.LUT R6, R3, 0x10000, RZ, 0xfc, !PT ;  /* 0x0001000003067812 */ /* 0x015fe200078efcff */
[----:B------:R-:W-:Y:S02]  /*9670*/  IMAD.MOV.U32 R5, RZ, RZ, 0x40000040 ;  /* 0x40000040ff057424 */ /* 0x000fe400078e00ff */
[----:B------:R-:W-:Y:S02]  /*9680*/  IMAD.MOV.U32 R11, RZ, RZ, 0x40000040 ;  /* 0x40000040ff0b7424 */ /* 0x000fe400078e00ff */
[----:B------:R-:W-:Y:S01]  /*9690*/  IMAD R10, R2, 0xc00, R6 ;  /* 0x00000c00020a7824 */ /* 0x000fe200078e0206 */
[----:B------:R-:W-:Y:S01]  /*96a0*/  R2UR UR4, R4 ;  /* 0x00000000040472ca */ /* 0x000fe200000e0000 */
[----:B------:R-:W-:Y:S01]  /*96b0*/  WARPGROUP.ARRIVE ;  /* 0x00000000000079c5 */ /* 0x000fe20000000000 */
[----:B------:R-:W-:Y:S01]  /*96c0*/  R2UR UR5, R5 ;  /* 0x00000000050572ca */ /* 0x000fe200000e0000 */
[----:B------:R0:W-:Y:S01]  /*96d0*/  STL [R1+0xc], R6 ;  /* 0x00000c0601007387 */ /* 0x0001e20000100800 */
[----:B------:R-:W-:-:S02]  /*96e0*/  R2UR UR6, R10 ;  /* 0x000000000a0672ca */ /* 0x000fc400000e0000 */
[----:B------:R-:W-:Y:S01]  /*96f0*/  R2UR UR7, R11 ;  /* 0x000000000b0772ca */ /* 0x000fe200000e0000 */
[C---:B------:R-:W-:Y:S02]  /*9700*/  VIADD R230, R4.reuse, 0x2 ;  /* 0x0000000204e67836 */ /* 0x040fe40000000000 */
[----:B------:R-:W-:Y:S02]  /*9710*/  IMAD.MOV.U32 R231, RZ, RZ, 0x40000040 ;  /* 0x40000040ffe77424 */ /* 0x000fe400078e00ff */
[----:B------:R-:W-:Y:S01]  /*9720*/  IMAD.MOV.U32 R7, RZ, RZ, 0x40000040 ;  /* 0x40000040ff077424 */ /* 0x000fe200078e00ff */
[----:B------:R-:W-:Y:S01]  /*9730*/  IADD3 R228, R4, 0x4, RZ ;  /* 0x0000000404e47810 */ /* 0x000fe20007ffe0ff */
[----:B0-----:R-:W-:Y:S02]  /*9740*/  VIADD R6, R10, 0x2 ;  /* 0x000000020a067836 */ /* 0x001fe40000000000 */
[----:B------:R-:W-:Y:S02]  /*9750*/  IMAD.MOV.U32 R229, RZ, RZ, 0x40000040 ;  /* 0x40000040ffe57424 */ /* 0x000fe400078e00ff */
[----:B------:R-:W-:-:S02]  /*9760*/  IMAD.MOV.U32 R227, RZ, RZ, 0x40000040 ;  /* 0x40000040ffe37424 */ /* 0x000fc400078e00ff */
[----:B------:R-:W-:Y:S01]  /*9770*/  IMAD.MOV.U32 R223, RZ, RZ, 0x40000040 ;  /* 0x40000040ffdf7424 */ /* 0x000fe200078e00ff */
[----:B------:R-:W-:Y:S01]  /*9780*/  HGMMA.64x96x16.F32 R24, gdesc[UR4], R24, gsb0 ;  /* 0x01600000041879f0 */ /* 0x000fe20008000818 */
[----:B------:R-:W-:Y:S01]  /*9790*/  R2UR UR4, R230 ;  /* 0x00000000e60472ca */ /* 0x000fe200000e0000 */
[C---:B------:R-:W-:Y:S01]  /*97a0*/  VIADD R226, R4.reuse, 0x6 ;  /* 0x0000000604e27836 */ /* 0x040fe20000000000 */
[----:B------:R-:W-:Y:S01]  /*97b0*/  R2UR UR5, R231 ;  /* 0x00000000e70572ca */ /* 0x000fe200000e0000 */
[----:B------:R-:W-:Y:S01]  /*97c0*/  VIADD R222, R4, 0x400 ;  /* 0x0000040004de7836 */ /* 0x000fe20000000000 */
[----:B------:R-:W-:Y:S01]  /*97d0*/  R2UR UR6, R6 ;  /* 0x00000000060672ca */ /* 0x000fe200000e0000 */
[----:B------:R-:W-:Y:S01]  /*97e0*/  VIADD R220, R4, 0x402 ;  /* 0x0000040204dc7836 */ /* 0x000fe20000000000 */
[----:B------:R-:W-:Y:S01]  /*97f0*/  R2UR UR7, R7 ;  /* 0x00000000070772ca */ /* 0x000fe200000e0000 */
[----:B------:R-:W-:Y:S02]  /*9800*/  VIADD R6, R10, 0x4 ;  /* 0x000000040a067836 */ /* 0x000fe40000000000 */
[----:B------:R-:W-:Y:S01]  /*9810*/  IMAD.MOV.U32 R221, RZ, RZ, 0x40000040 ;  /* 0x40000040ffdd7424 */ /* 0x000fe200078e00ff */
[----:B------:R-:W-:Y:S01]  /*9820*/  MOV R213, 0x40000040 ;  /* 0x4000004000d57802 */ /* 0x000fe20000000f00 */
[----:B------:R-:W-:-:S02]  /*9830*/  IMAD.MOV.U32 R7, RZ, RZ, 0x40000040 ;  /* 0x40000040ff077424 */ /* 0x000fc400078e00ff */
[----:B------:R-:W-:Y:S02]  /*9840*/  IMAD.MOV.U32 R211, RZ, RZ, 0x40000040 ;  /* 0x40000040ffd37424 */ /* 0x000fe400078e00ff */
[----:B------:R-:W-:Y:S02]  /*9850*/  IMAD.MOV.U32 R209, RZ, RZ, 0x40000040 ;  /* 0x40000040ffd17424 */ /* 0x000fe400078e00ff */
[----:B------:R-:W-:Y:S02]  /*9860*/  IMAD.MOV.U32 R207, RZ, RZ, 0x40000040 ;  /* 0x40000040ffcf7424 */ /* 0x000fe400078e00ff */
[----:B------:R-:W-:Y:S01]  /*9870*/  IMAD.MOV.U32 R205, RZ, RZ, 0x40000040 ;  /* 0x40000040ffcd7424 */ /* 0x000fe200078e00ff */
[C---:B------:R-:W-:Y:S01]  /*9880*/  IADD3 R20, R4.reuse, 0x806, RZ ;  /* 0x0000080604147810 */ /* 0x040fe20007ffe0ff */
[C---:B------:R-:W-:Y:S01]  /*9890*/  VIADD R212, R4.reuse, 0x404 ;  /* 0x0000040404d47836 */ /* 0x040fe20000000000 */
[----:B------:R-:W2:Y:S01]  /*98a0*/  LDL R174, [R1+0x10] ;  /* 0x0000100001ae7983 */ /* 0x000ea20000100800 */
[----:B------:R-:W-:-:S02]  /*98b0*/  VIADD R210, R4, 0x406 ;  /* 0x0000040604d27836 */ /* 0x000fc40000000000 */
[C---:B------:R-:W-:Y:S01]  /*98c0*/  VIADD R208, R4.reuse, 0x800 ;  /* 0x0000080004d07836 */ /* 0x040fe20000000000 */
[----:B------:R-:W4:Y:S01]  /*98d0*/  LDL R72, [R1+0x2c] ;  /* 0x00002c0001487983 */ /* 0x000f220000100800 */
[C---:B------:R-:W-:Y:S02]  /*98e0*/  VIADD R206, R4.reuse, 0x802 ;  /* 0x0000080204ce7836 */ /* 0x040fe40000000000 */
[----:B------:R-:W-:Y:S01]  /*98f0*/  VIADD R204, R4, 0x804 ;  /* 0x0000080404cc7836 */ /* 0x000fe20000000000 */
[----:B-----5:R-:W4:Y:S01]  /*9900*/  LDL R23, [R1+0x30] ;  /* 0x0000300001177983 */ /* 0x020f220000100800 */
[----:B------:R-:W-:Y:S02]  /*9910*/  WARPGROUP.DEPBAR.LE gsb0, 0x0 ;  /* 0x00008000000079c5 */ /* 0x000fe40000010000 */
[----:B------:R-:W-:-:S06]  /*9920*/  WARPGROUP.ARRIVE ;  /* 0x00000000000079c5 */ /* 0x000fcc0000000000 */
        /* <DEDUP_REMOVED lines=78> */
[----:B------:R-:W-:-:S02]  /*9e10*/  IMAD.MOV.U32 R21, RZ, RZ, 0x40000040 ;  /* 0x40000040ff157424 */ /* 0x000fc400078e00ff */
[----:B------:R-:W-:Y:S01]  /*9e20*/  IMAD.MOV.U32 R7, RZ, RZ, 0x40000040 ;  /* 0x40000040ff077424 */ /* 0x000fe200078e00ff */
        /* <DEDUP_REMOVED lines=8> */
[----:B------:R-:W-:-:S02]  /*9eb0*/  VIADD R6, R10, 0x900 ;  /* 0x000009000a067836 */ /* 0x000fc40000000000 */
[----:B------:R-:W-:Y:S02]  /*9ec0*/  IMAD.MOV.U32 R15, RZ, RZ, 0x40000040 ;  /* 0x40000040ff0f7424 */ /* 0x000fe400078e00ff */
        /* <DEDUP_REMOVED lines=8> */
[----:B------:R-:W-:Y:S01]  /*9f50*/  VIADD R12, R4, 0xc02 ;  /* 0x00000c02040c7836 */ /* 0x000fe20000000000 */
[----:B------:R-:W-:Y:S01]  /*9f60*/  IADD3 R6, R10, 0x902, RZ ;  /* 0x000009020a067810 */ /* 0x000fe20007ffe0ff */
        /* <DEDUP_REMOVED lines=9> */
[----:B---3--:R-:W-:Y:S02]  /*a000*/  VIADD R8, R4, 0xc04 ;  /* 0x00000c0404087836 */ /* 0x008fe40000000000 */
        /* <DEDUP_REMOVED lines=11> */
[----:B------:R-:W-:Y:S01]  /*a0c0*/  MOV R7, 0x40000040 ;  /* 0x4000004000077802 */ /* 0x000fe20000000f00 */
[----:B------:R-:W-:-:S02]  /*a0d0*/  VIADD R10, R10, 0x906 ;  /* 0x000009060a0a7836 */ /* 0x000fc40000000000 */
        /* <DEDUP_REMOVED lines=8> */
[----:B--2---:R-:W-:-:S04]  /*a160*/  IMAD R11, R214, -0x60, R174 ;  /* 0xffffffa0d60b7824 */ /* 0x004fc800078e02ae */
[----:B------:R-:W-:Y:S01]  /*a170*/  VIADD R10, R11, 0x60 ;  /* 0x000000600b0a7836 */ /* 0x000fe20000000000 */
[----:B------:R-:W-:Y:S01]  /*a180*/  IADD3 R11, -R224, 0x61, R11 ;  /* 0x00000061e00b7810 */ /* 0x000fe20007ffe10b */
[----:B----4-:R-:W-:Y:S01]  /*a190*/  IMAD R76, R225, 0x80, R23 ;  /* 0x00000080e14c7824 */ /* 0x010fe200078e0217 */
[----:B------:R-:W-:Y:S02]  /*a1a0*/  WARPGROUP.DEPBAR.LE gsb0, 0x0 ;  /* 0x00008000000079c5 */ /* 0x000fe40000010000 */
[----:B------:R-:W-:-:S06]  /*a1b0*/  WARPGROUP.ARRIVE ;  /* 0x00000000000079c5 */ /* 0x000fcc0000000000 */
[----:B------:R-:W-:Y:S01]  /*a1c0*/  HGMMA.64x96x16.F32 R24, gdesc[UR4], R24, gsb0 ;  /* 0x01600000041879f0 */ /* 0x000fe20008000818 */
[C---:B------:R-:W-:Y:S01]  /*a1d0*/  IMAD R10, R72.reuse, -0x2, R10 ;  /* 0xfffffffe480a7824 */ /* 0x040fe200078e020a */
[----:B------:R-:W-:Y:S01]  /*a1e0*/  ULDC UR4, c[0x0][0xa80] ;  /* 0x0002a00000047ab9 */ /* 0x000fe20000000800 */
[----:B------:R-:W-:-:S05]  /*a1f0*/  IMAD R11, R72, -0x2, R11 ;  /* 0xfffffffe480b7824 */ /* 0x000fca00078e020b */
[----:B------:R-:W-:-:S04]  /*a200*/  VIADDMNMX R73, R76, R11, R10, PT ;  /* 0x0000000b4c497246 */ /* 0x000fc8000380010a */
[C---:B------:R-:W-:Y:S02]  /*a210*/  ISETP.GT.AND P2, PT, R73.reuse, RZ, PT ;  /* 0x000000ff4900720c */ /* 0x040fe40003f44270 */
[C---:B------:R-:W-:Y:S02]  /*a220*/  ISETP.GT.AND P3, PT, R73.reuse, 0x1, PT ;  /* 0x000000014900780c */ /* 0x040fe40003f64270 */
[----:B------:R-:W-:Y:S01]  /*a230*/  ISETP.GT.AND P4, PT, R73, 0x8, PT ;  /* 0x000000084900780c */ /* 0x000fe20003f84270 */
[----:B------:R-:W-:Y:S02]  /*a240*/  WARPGROUP.DEPBAR.LE gsb0, 0x0 ;  /* 0x00008000000079c5 */ /* 0x000fe40000010000 */
[----:B------:R-:W-:Y:S02]  /*a250*/  FSEL R78, R24, -INF , P2 ;  /* 0xff800000184e7808 */ /* 0x000fe40001000000 */
[----:B------:R-:W-:Y:S02]  /*a260*/  FSEL R25, R25, -INF , P3 ;  /* 0xff80000019197808 */ /* 0x000fe40001800000 */
        /* <DEDUP_REMOVED lines=63> */
[----:B------:R-:W-:Y:S02]  /*a660*/  FSEL R74, R69, -INF , P2 ;  /* 0xff800000454a7808 */ /* 0x000fe40001000000 */
[----:B------:R-:W-:-:S04]  /*a670*/  FMNMX.FTZ R23, R68, R23, !PT ;  /* 0x0000001744177209 */ /* 0x000fc80007810000 */
[----:B------:R-:W-:-:S05]  /*a680*/  FMNMX.FTZ R29, R74, R23, !PT ;  /* 0x000000174a1d7209 */ /* 0x000fca0007810000 */
[----:B------:R-:W0:Y:S01]  /*a690*/  SHFL.BFLY PT, R96, R29, 0x2, 0x1f ;  /* 0x0c401f001d607f89 */ /* 0x000e2200000e0000 */
[----:B------:R-:W-:Y:S02]  /*a6a0*/  IADD3 R11, R11, 0x8, R76 ;  /* 0x000000080b0b7810 */ /* 0x000fe40007ffe04c */
[----:B0-----:R-:W-:-:S05]  /*a6b0*/  FMNMX.FTZ R96, R29, R96, !PT ;  /* 0x000000601d607209 */ /* 0x001fca0007810000 */
[----:B------:R-:W0:Y:S01]  /*a6c0*/  SHFL.BFLY PT, R33, R96, 0x1, 0x1f ;  /* 0x0c201f0060217f89 */ /* 0x000e2200000e0000 */
[----:B------:R-:W-:-:S04]  /*a6d0*/  VIMNMX R23, R10, R11, PT ;  /* 0x0000000b0a177248 */ /* 0x000fc80003fe0100 */
[C---:B------:R-:W-:Y:S02]  /*a6e0*/  ISETP.GT.AND P4, PT, R23.reuse, RZ, PT ;  /* 0x000000ff1700720c */ /* 0x040fe40003f84270 */
[C---:B------:R-:W-:Y:S02]  /*a6f0*/  ISETP.GT.AND P5, PT, R23.reuse, 0x1, PT ;  /* 0x000000011700780c */ /* 0x040fe40003fa4270 */
[----:B------:R-:W-:Y:S01]  /*a700*/  FSEL R29, R26, -INF , P4 ;  /* 0xff8000001a1d7808 */ /* 0x000fe20002000000 */
[----:B------:R-:W-:Y:S01]  /*a710*/  IMAD.U32 R11, RZ, RZ, UR4 ;  /* 0x00000004ff0b7e24 */ /* 0x000fe2000f8e00ff */
[----:B------:R-:W-:Y:S02]  /*a720*/  ISETP.GT.AND P3, PT, R23, 0x8, PT ;  /* 0x000000081700780c */ /* 0x000fe40003f64270 */
[----:B------:R-:W-:Y:S02]  /*a730*/  FSEL R26, R27, -INF , P5 ;  /* 0xff8000001b1a7808 */ /* 0x000fe40002800000 */
[----:B------:R-:W-:-:S02]  /*a740*/  ISETP.GT.AND P2, PT, R23, 0x9, PT ;  /* 0x000000091700780c */ /* 0x000fc40003f44270 */
[----:B------:R-:W-:Y:S02]  /*a750*/  FSEL R30, R30, -INF , P3 ;  /* 0xff8000001e1e7808 */ /* 0x000fe40001800000 */
[----:B------:R-:W-:Y:S02]  /*a760*/  FMNMX.FTZ R27, R29, R26, !PT ;  /* 0x0000001a1d1b7209 */ /* 0x000fe40007810000 */
[----:B0-----:R-:W-:Y:S02]  /*a770*/  FMNMX.FTZ R10, R96, R33, !PT ;  /* 0x00000021600a7209 */ /* 0x001fe40007810000 */
[----:B------:R-:W-:Y:S02]  /*a780*/  ISETP.GT.AND P3, PT, R23, 0x10, PT ;  /* 0x000000101700780c */ /* 0x000fe40003f64270 */
[C---:B------:R-:W-:Y:S01]  /*a790*/  FSETP.NEU.FTZ.AND P4, PT, R10.reuse, -INF , PT ;  /* 0xff8000000a00780b */ /* 0x040fe20003f9d000 */
[----:B------:R-:W-:Y:S01]  /*a7a0*/  FMUL.FTZ R33, R10, R11 ;  /* 0x0000000b0a217220 */ /* 0x000fe20000410000 */
[----:B------:R-:W-:-:S02]  /*a7b0*/  FSEL R76, R31, -INF , P2 ;  /* 0xff8000001f4c7808 */ /* 0x000fc40001000000 */
[----:B------:R-:W-:Y:S02]  /*a7c0*/  FMNMX.FTZ R27, R30, R27, !PT ;  /* 0x0000001b1e1b7209 */ /* 0x000fe40007810000 */
[----:B------:R-:W-:Y:S02]  /*a7d0*/  FSEL R53, R33, RZ, P4 ;  /* 0x000000ff21357208 */ /* 0x000fe40002000000 */
[C---:B------:R-:W-:Y:S02]  /*a7e0*/  ISETP.GT.AND P2, PT, R23.reuse, 0x11, PT ;  /* 0x000000111700780c */ /* 0x040fe40003f44270 */
[----:B------:R-:W-:Y:S02]  /*a7f0*/  FSEL R34, R34, -INF , P3 ;  /* 0xff80000022227808 */ /* 0x000fe40001800000 */
[----:B------:R-:W-:Y:S01]  /*a800*/  FMNMX.FTZ R27, R76, R27, !PT ;  /* 0x0000001b4c1b7209 */ /* 0x000fe20007810000 */
[----:B------:R-:W-:Y:S01]  /*a810*/  FFMA.FTZ R200, R78, R11, -R53 ;  /* 0x0000000b4ec87223 */ /* 0x000fe20000010835 */
[----:B------:R-:W-:-:S02]  /*a820*/  ISETP.GT.AND P3, PT, R23, 0x18, PT ;  /* 0x000000181700780c */ /* 0x000fc40003f64270 */
[----:B------:R-:W-:Y:S02]  /*a830*/  FSEL R78, R35, -INF , P2 ;  /* 0xff800000234e7808 */ /* 0x000fe40001000000 */
[----:B------:R-:W-:Y:S02]  /*a840*/  FMNMX.FTZ R27, R34, R27, !PT ;  /* 0x0000001b221b7209 */ /* 0x000fe40007810000 */
[C---:B------:R-:W-:Y:S02]  /*a850*/  ISETP.GT.AND P2, PT, R23.reuse, 0x19, PT ;  /* 0x000000191700780c */ /* 0x040fe40003f44270 */
[----:B------:R-:W-:Y:S02]  /*a860*/  FSEL R38, R38, -INF , P3 ;  /* 0xff80000026267808 */ /* 0x000fe40001800000 */
[----:B------:R-:W-:Y:S02]  /*a870*/  FMNMX.FTZ R27, R78, R27, !PT ;  /* 0x0000001b4e1b7209 */ /* 0x000fe40007810000 */
[----:B------:R-:W-:-:S02]  /*a880*/  ISETP.GT.AND P3, PT, R23, 0x20, PT ;  /* 0x000000201700780c */ /* 0x000fc40003f64270 */
[----:B------:R-:W-:Y:S02]  /*a890*/  FSEL R96, R39, -INF , P2 ;  /* 0xff80000027607808 */ /* 0x000fe40001000000 */
[----:B------:R-:W-:Y:S02]  /*a8a0*/  FMNMX.FTZ R27, R38, R27, !PT ;  /* 0x0000001b261b7209 */ /* 0x000fe40007810000 */
        /* <DEDUP_REMOVED lines=20> */
[----:B------:R-:W-:Y:S01]  /*a9f0*/  FMNMX.FTZ R31, R50, R31, !PT ;  /* 0x0000001f321f7209 */ /* 0x000fe20007810000 */
[----:B------:R0:W-:Y:S01]  /*aa00*/  MUFU.EX2 R27, R33 ;  /* 0x00000021001b7308 */ /* 0x0001e20000000800 */
[C---:B------:R-:W-:Y:S02]  /*aa10*/  ISETP.GT.AND P2, PT, R23.reuse, 0x39, PT ;  /* 0x000000391700780c */ /* 0x040fe40003f44270 */
[----:B------:R-:W-:Y:S01]  /*aa20*/  FSEL R54, R54, -INF , P3 ;  /* 0xff80000036367808 */ /* 0x000fe20001800000 */
[----:B------:R-:W-:Y:S01]  /*aa30*/  FFMA.FTZ R35, R86, R11, -R53 ;  /* 0x0000000b56237223 */ /* 0x000fe20000010835 */
[----:B------:R-:W-:Y:S02]  /*aa40*/  ISETP.GT.AND P3, PT, R23, 0x40, PT ;  /* 0x000000401700780c */ /* 0x000fe40003f64270 */
[----:B0-----:R-:W-:-:S02]  /*aa50*/  FMNMX.FTZ R33, R84, R31, !PT ;  /* 0x0000001f54217209 */ /* 0x001fc40007810000 */
        /* <DEDUP_REMOVED lines=12> */
[----:B------:R0:W-:Y:S01]  /*ab20*/  MUFU.EX2 R31, R35 ;  /* 0x00000023001f7308 */ /* 0x0001e20000000800 */
[----:B------:R-:W-:-:S02]  /*ab30*/  ISETP.GT.AND P3, PT, R23, 0x50, PT ;  /* 0x000000501700780c */ /* 0x000fc40003f64270 */
[----:B------:R-:W-:Y:S01]  /*ab40*/  FMNMX.FTZ R33, R62, R33, !PT ;  /* 0x000000213e217209 */ /* 0x000fe20007810000 */
[--C-:B0-----:R-:W-:Y:S01]  /*ab50*/  FFMA.FTZ R35, R90, R11, -R53.reuse ;  /* 0x0000000b5a237223 */ /* 0x101fe20000010835 */
[----:B------:R-:W-:Y:S02]  /*ab60*/  FSEL R90, R63, -INF , P2 ;  /* 0xff8000003f5a7808 */ /* 0x000fe40001000000 */
[C---:B------:R-:W-:Y:S02]  /*ab70*/  ISETP.GT.AND P2, PT, R23.reuse, 0x51, PT ;  /* 0x000000511700780c */ /* 0x040fe40003f44270 */
[----:B------:R-:W-:Y:S02]  /*ab80*/  FSEL R66, R66, -INF , P3 ;  /* 0xff80000042427808 */ /* 0x000fe40001800000 */
[----:B------:R-:W-:Y:S01]  /*ab90*/  FMNMX.FTZ R33, R90, R33, !PT ;  /* 0x000000215a217209 */ /* 0x000fe20007810000 */
[----:B------:R-:W-:Y:S01]  /*aba0*/  FFMA.FTZ R156, R92, R11, -R53 ;  /* 0x0000000b5c9c7223 */ /* 0x000fe20000010835 */
[----:B------:R-:W-:-:S02]  /*abb0*/  ISETP.GT.AND P3, PT, R23, 0x58, PT ;  /* 0x000000581700780c */ /* 0x000fc40003f64270 */
[----:B------:R-:W-:Y:S02]  /*abc0*/  FSEL R92, R67, -INF , P2 ;  /* 0xff800000435c7808 */ /* 0x000fe40001000000 */
[----:B------:R-:W-:Y:S02]  /*abd0*/  FMNMX.FTZ R33, R66, R33, !PT ;  /* 0x0000002142217209 */ /* 0x000fe40007810000 */
[----:B------:R-:W-:Y:S02]  /*abe0*/  ISETP.GT.AND P2, PT, R23, 0x59, PT ;  /* 0x000000591700780c */ /* 0x000fe40003f44270 */
[----:B------:R-:W-:Y:S02]  /*abf0*/  FSEL R70, R70, -INF , P3 ;  /* 0xff80000046467808 */ /* 0x000fe40001800000 */
[----:B------:R-:W-:Y:S01]  /*ac00*/  FMNMX.FTZ R33, R92, R33, !PT ;  /* 0x000000215c217209 */ /* 0x000fe20007810000 */
[----:B------:R-:W-:Y:S01]  /*ac10*/  FFMA.FTZ R37, R94, R11, -R53 ;  /* 0x0000000b5e257223 */ /* 0x000fe20000010835 */
[----:B------:R-:W-:-:S02]  /*ac20*/  FSEL R94, R71, -INF , P2 ;  /* 0xff800000475e7808 */ /* 0x000fc40001000000 */
[----:B------:R-:W-:-:S04]  /*ac30*/  FMNMX.FTZ R33, R70, R33, !PT ;  /* 0x0000002146217209 */ /* 0x000fc80007810000 */
[----:B------:R-:W-:Y:S01]  /*ac40*/  FMNMX.FTZ R33, R94, R33, !PT ;  /* 0x000000215e217209 */ /* 0x000fe20007810000 */
[----:B------:R-:W-:-:S04]  /*ac50*/  FFMA.FTZ R41, R24, R11, -R53 ;  /* 0x0000000b18297223 */ /* 0x000fc80000010835 */
[----:B------:R-:W0:Y:S02]  /*ac60*/  SHFL.BFLY PT, R24, R33, 0x2, 0x1f ;  /* 0x0c401f0021187f89 */ /* 0x000e2400000e0000 */
[----:B0-----:R-:W-:-:S05]  /*ac70*/  FMNMX.FTZ R24, R33, R24, !PT ;  /* 0x0000001821187209 */ /* 0x001fca0007810000 */
[----:B------:R-:W0:Y:S01]  /*ac80*/  SHFL.BFLY PT, R23, R24, 0x1, 0x1f ;  /* 0x0c201f0018177f89 */ /* 0x000e2200000e0000 */
[----:B------:R-:W1:Y:S01]  /*ac90*/  S2R R75, SR_TID.X ;  /* 0x00000000004b7919 */ /* 0x000e620000002100 */
[----:B------:R-:W-:Y:S01]  /*aca0*/  FFMA.FTZ R25, R25, R11, -R53 ;  /* 0x0000000b19197223 */ /* 0x000fe20000010835 */
[----:B------:R-:W-:Y:S01]  /*acb0*/  MUFU.EX2 R200, R200 ;  /* 0x000000c800c87308 */ /* 0x000fe20000000800 */
[----:B0-----:R-:W-:-:S04]  /*acc0*/  FMNMX.FTZ R23, R24, R23, !PT ;  /* 0x0000001718177209 */ /* 0x001fc80007810000 */
[C---:B------:R-:W-:Y:S01]  /*acd0*/  FSETP.NEU.FTZ.AND P2, PT, R23.reuse, -INF , PT ;  /* 0xff8000001700780b */ /* 0x040fe20003f5d000 */
[----:B------:R-:W-:-:S05]  /*ace0*/  FMUL.FTZ R24, R23, R11 ;  /* 0x0000000b17187220 */ /* 0x000fca0000410000 */
[----:B------:R-:W-:Y:S01]  /*acf0*/  FSEL R33, R24, RZ, P2 ;  /* 0x000000ff18217208 */ /* 0x000fe20001000000 */
[----:B------:R-:W0:Y:S04]  /*ad00*/  MUFU.EX2 R25, R25 ;  /* 0x0000001900197308 */ /* 0x000e280000000800 */
[-CC-:B------:R-:W-:Y:S01]  /*ad10*/  FFMA.FTZ R26, R26, R11.reuse, -R33.reuse ;  /* 0x0000000b1a1a7223 */ /* 0x180fe20000010821 */
[-CC-:B------:R-:W-:Y:S01]  /*ad20*/  FFMA.FTZ R29, R29, R11.reuse, -R33.reuse ;  /* 0x0000000b1d1d7223 */ /* 0x180fe20000010821 */
[-CC-:B------:R-:W-:Y:S02]  /*ad30*/  FFMA.FTZ R30, R30, R11.reuse, -R33.reuse ;  /* 0x0000000b1e1e7223 */ /* 0x180fe40000010821 */
[----:B------:R-:W-:Y:S01]  /*ad40*/  MUFU.EX2 R202, R202 ;  /* 0x000000ca00ca7308 */ /* 0x000fe20000000800 */
[-CC-:B------:R-:W-:Y:S01]  /*ad50*/  FFMA.FTZ R76, R76, R11.reuse, -R33.reuse ;  /* 0x0000000b4c4c7223 */ /* 0x180fe20000010821 */
[----:B------:R-:W-:-:S06]  /*ad60*/  FFMA.FTZ R34, R34, R11, -R33 ;  /* 0x0000000b22227223 */ /* 0x000fcc0000010821 */
[----:B------:R2:W-:Y:S01]  /*ad70*/  MUFU.EX2 R201, R29 ;  /* 0x0000001d00c97308 */ /* 0x0005e20000000800 */
[----:B-1----:R-:W-:-:S07]  /*ad80*/  SHF.R.U32.HI R75, RZ, 0x7, R75 ;  /* 0x00000007ff4b7819 */ /* 0x002fce000001164b */
[----:B------:R-:W1:Y:S01]  /*ad90*/  MUFU.EX2 R26, R26 ;  /* 0x0000001a001a7308 */ /* 0x000e620000000800 */
[----:B------:R-:W-:Y:S01]  /*ada0*/  @!P1 VIADD R24, R173, 0x32440 ;  /* 0x00032440ad189836 */ /* 0x000fe20000000000 */
[----:B------:R-:W-:-:S06]  /*adb0*/  LOP3.LUT R3, R3, 0x3000000, RZ, 0xfc, !PT ;  /* 0x0300000003037812 */ /* 0x000fcc00078efcff */
[----:B------:R-:W3:Y:S01]  /*adc0*/  MUFU.EX2 R30, R30 ;  /* 0x0000001e001e7308 */ /* 0x000ee20000000800 */
[----:B------:R-:W-:Y:S01]  /*add0*/  IADD3 R172, -R75, 0xb, RZ ;  /* 0x0000000b4bac7810 */ /* 0x000fe20007ffe1ff */
[----:B--2---:R-:W-:Y:S02]  /*ade0*/  IMAD.MOV.U32 R29, RZ, RZ, 0x40000040 ;  /* 0x40000040ff1d7424 */ /* 0x004fe400078e00ff */
[-C--:B------:R-:W-:Y:S01]  /*adf0*/  FFMA.FTZ R43, R28, R11.reuse, -R53 ;  /* 0x0000000b1c2b7223 */ /* 0x080fe20000010835 */
[----:B------:R-:W-:-:S03]  /*ae00*/  FFMA.FTZ R78, R78, R11, -R33 ;  /* 0x0000000b4e4e7223 */ /* 0x000fc60000010821 */
[----:B------:R-:W2:Y:S01]  /*ae10*/  MUFU.EX2 R203, R76 ;  /* 0x0000004c00cb7308 */ /* 0x000ea20000000800 */
[----:B------:R-:W-:Y:S01]  /*ae20*/  @!P1 PRMT R24, RZ, 0x654, R24 ;  /* 0x00000654ff189816 */ /* 0x000fe20000000018 */
[----:B------:R0:W-:Y:S01]  /*ae30*/  STL [R1+0x4], R3 ;  /* 0x0000040301007387 */ /* 0x0001e20000100800 */
[----:B------:R-:W-:-:S05]  /*ae40*/  IMAD R28, R2, 0xc00, R3 ;  /* 0x00000c00021c7824 */ /* 0x000fca00078e0203 */
[----:B------:R-:W4:Y:S01]  /*ae50*/  MUFU.EX2 R152, R152 ;  /* 0x0000009800987308 */ /* 0x000f220000000800 */
[----:B------:R1:W-:Y:S07]  /*ae60*/  BAR.ARV R172, 0x100 ;  /* 0x000400ac0000751d */ /* 0x0003ee0000002000 */
[----:B------:R-:W4:Y:S01]  /*ae70*/  MUFU.EX2 R34, R34 ;  /* 0x0000002200227308 */ /* 0x000f220000000800 */
[----:B0-----:R-:W-:Y:S01]  /*ae80*/  FADD.FTZ R3, R200, R25 ;  /* 0x00000019c8037221 */ /* 0x001fe20000010000 */
[-CC-:B------:R-:W-:Y:S01]  /*ae90*/  FFMA.FTZ R38, R38, R11.reuse, -R33.reuse ;  /* 0x0000000b26267223 */ /* 0x180fe20000010821 */
[----:B------:R3:W-:Y:S01]  /*aea0*/  @!P1 SYNCS.ARRIVE.TRANS64.RED.A1T0 RZ, [R24+URZ], RZ ;  /* 0x000000ff18ff99a7 */ /* 0x0007e2000810043f */
[----:B------:R-:W-:Y:S01]  /*aeb0*/  R2UR UR7, R29 ;  /* 0x000000001d0772ca */ /* 0x000fe200000e0000 */
[----:B------:R0:W-:Y:S01]  /*aec0*/  BAR.SYNC.DEFER_BLOCKING R0, 0x100 ;  /* 0x000400000000751d */ /* 0x0001e20000010000 */
[----:B-1----:R-:W-:Y:S01]  /*aed0*/  FADD.FTZ R29, R201, R26 ;  /* 0x0000001ac91d7221 */ /* 0x002fe20000010000 */
[----:B------:R-:W-:-:S04]  /*aee0*/  FFMA.FTZ R96, R96, R11, -R33 ;  /* 0x0000000b60607223 */ /* 0x000fc80000010821 */
[----:B------:R-:W1:Y:S01]  /*aef0*/  MUFU.EX2 R153, R78 ;  /* 0x0000004e00997308 */ /* 0x000e620000000800 */
[----:B0-----:R-:W-:Y:S01]  /*af00*/  FADD.FTZ R0, R202, R3 ;  /* 0x00000003ca007221 */ /* 0x001fe20000010000 */
[----:B---3--:R-:W-:-:S06]  /*af10*/  FADD.FTZ R24, R30, R29 ;  /* 0x0000001d1e187221 */ /* 0x008fcc0000010000 */
[----:B------:R-:W0:Y:S01]  /*af20*/  MUFU.EX2 R154, R154 ;  /* 0x0000009a009a7308 */ /* 0x000e220000000800 */
[----:B------:R-:W-:Y:S01]  /*af30*/  FFMA.FTZ R42, R42, R11, -R33 ;  /* 0x0000000b2a2a7223 */ /* 0x000fe20000010821 */
[----:B------:R-:W-:Y:S01]  /*af40*/  FADD.FTZ R3, R27, R0 ;  /* 0x000000001b037221 */ /* 0x000fe20000010000 */
[----:B--2---:R-:W-:-:S05]  /*af50*/  FADD.FTZ R29, R203, R24 ;  /* 0x00000018cb1d7221 */ /* 0x004fca0000010000 */
[----:B------:R-:W2:Y:S01]  /*af60*/  MUFU.EX2 R155, R38 ;  /* 0x00000026009b7308 */ /* 0x000ea20000000800 */
[----:B----4-:R-:W-:-:S07]  /*af70*/  FADD.FTZ R0, R152, R3 ;  /* 0x0000000398007221 */ /* 0x010fce0000010000 */
[----:B------:R-:W3:Y:S01]  /*af80*/  MUFU.EX2 R35, R35 ;  /* 0x0000002300237308 */ /* 0x000ee20000000800 */
[-C--:B------:R-:W-:Y:S01]  /*af90*/  FFMA.FTZ R80, R80, R11.reuse, -R33 ;  /* 0x0000000b50507223 */ /* 0x080fe20000010821 */
[----:B------:R-:W-:Y:S01]  /*afa0*/  FFMA.FTZ R158, R44, R11, -R53 ;  /* 0x0000000b2c9e7223 */ /* 0x000fe20000010835 */
[----:B------:R-:W-:-:S05]  /*afb0*/  FADD.FTZ R24, R34, R29 ;  /* 0x0000001d22187221 */ /* 0x000fca0000010000 */
[----:B------:R-:W4:Y:S01]  /*afc0*/  MUFU.EX2 R96, R96 ;  /* 0x0000006000607308 */ /* 0x000f220000000800 */
[----:B------:R-:W-:Y:S01]  /*afd0*/  FFMA.FTZ R46, R46, R11, -R33 ;  /* 0x0000000b2e2e7223 */ /* 0x000fe20000010821 */
[----:B------:R-:W-:-:S06]  /*afe0*/  FADD.FTZ R3, R31, R0 ;  /* 0x000000001f037221 */ /* 0x000fcc0000010000 */
[----:B------:R-:W4:Y:S01]  /*aff0*/  MUFU.EX2 R156, R156 ;  /* 0x0000009c009c7308 */ /* 0x000f220000000800 */
[----:B-1----:R-:W-:Y:S01]  /*b000*/  FADD.FTZ R24, R153, R24 ;  /* 0x0000001899187221 */ /* 0x002fe20000010000 */
[----:B0-----:R-:W-:-:S06]  /*b010*/  FADD.FTZ R0, R154, R3 ;  /* 0x000000039a007221 */ /* 0x001fcc0000010000 */
[----:B------:R-:W0:Y:S01]  /*b020*/  MUFU.EX2 R42, R42 ;  /* 0x0000002a002a7308 */ /* 0x000e220000000800 */
[-C--:B------:R-:W-:Y:S01]  /*b030*/  FFMA.FTZ R82, R82, R11.reuse, -R33 ;  /* 0x0000000b52527223 */ /* 0x080fe20000010821 */
[----:B------:R-:W-:-:S06]  /*b040*/  FFMA.FTZ R160, R48, R11, -R53 ;  /* 0x0000000b30a07223 */ /* 0x000fcc0000010835 */
[----:B------:R-:W1:Y:S01]  /*b050*/  MUFU.EX2 R37, R37 ;  /* 0x0000002500257308 */ /* 0x000e620000000800 */
[----:B--2---:R-:W-:Y:S01]  /*b060*/  FADD.FTZ R3, R155, R24 ;  /* 0x000000189b037221 */ /* 0x004fe20000010000 */
[----:B------:R-:W-:-:S06]  /*b070*/  FFMA.FTZ R50, R50, R11, -R33 ;  /* 0x0000000b32327223 */ /* 0x000fcc0000010821 */
[----:B------:R-:W2:Y:S01]  /*b080*/  MUFU.EX2 R157, R80 ;  /* 0x00000050009d7308 */ /* 0x000ea20000000800 */
[----:B---3--:R-:W-:Y:S01]  /*b090*/  FADD.FTZ R29, R35, R0 ;  /* 0x00000000231d7221 */ /* 0x008fe20000010000 */
[----:B----4-:R-:W-:-:S06]  /*b0a0*/  FADD.FTZ R3, R96, R3 ;  /* 0x0000000360037221 */ /* 0x010fcc0000010000 */
[----:B------:R-:W3:Y:S01]  /*b0b0*/  MUFU.EX2 R158, R158 ;  /* 0x0000009e009e7308 */ /* 0x000ee20000000800 */
[----:B------:R-:W-:-:S07]  /*b0c0*/  FADD.FTZ R0, R156, R29 ;  /* 0x0000001d9c007221 */ /* 0x000fce0000010000 */
[----:B------:R-:W4:Y:S01]  /*b0d0*/  MUFU.EX2 R46, R46 ;  /* 0x0000002e002e7308 */ /* 0x000f220000000800 */
[----:B------:R-:W-:Y:S02]  /*b0e0*/  IMAD.MOV.U32 R29, RZ, RZ, 0x40000040 ;  /* 0x40000040ff1d7424 */ /* 0x000fe400078e00ff */
[----:B------:R-:W-:-:S05]  /*b0f0*/  FFMA.FTZ R84, R84, R11, -R33 ;  /* 0x0000000b54547223 */ /* 0x000fca0000010821 */
[----:B------:R-:W4:Y:S01]  /*b100*/  MUFU.EX2 R41, R41 ;  /* 0x0000002900297308 */ /* 0x000f220000000800 */
[----:B------:R-:W-:Y:S01]  /*b110*/  FFMA.FTZ R162, R52, R11, -R53 ;  /* 0x0000000b34a27223 */ /* 0x000fe20000010835 */
[----:B0-----:R-:W-:-:S06]  /*b120*/  FADD.FTZ R24, R42, R3 ;  /* 0x000000032a187221 */ /* 0x001fcc0000010000 */
[----:B------:R-:W0:Y:S01]  /*b130*/  MUFU.EX2 R159, R82 ;  /* 0x00000052009f7308 */ /* 0x000e220000000800 */
[----:B------:R-:W-:Y:S01]  /*b140*/  FFMA.FTZ R54, R54, R11, -R33 ;  /* 0x0000000b36367223 */ /* 0x000fe20000010821 */
[----:B------:R-:W-:Y:S01]  /*b150*/  R2UR UR27, R29 ;  /* 0x000000001d1b72ca */ /* 0x000fe200000e0000 */
[----:B-1----:R-:W-:-:S05]  /*b160*/  FADD.FTZ R3, R37, R0 ;  /* 0x0000000025037221 */ /* 0x002fca0000010000 */
        /* <DEDUP_REMOVED lines=11> */
[----:B------:R-:W-:Y:S01]  /*b220*/  F2FP.F16.F32.PACK_AB R200, R25, R200 ;  /* 0x000000c819c8723e */ /* 0x000fe200000000ff */
[----:B------:R-:W-:-:S05]  /*b230*/  FADD.FTZ R3, R41, R0 ;  /* 0x0000000029037221 */ /* 0x000fca0000010000 */
[----:B------:R-:W4:Y:S01]  /*b240*/  MUFU.EX2 R162, R162 ;  /* 0x000000a200a27308 */ /* 0x000f220000000800 */
[----:B------:R-:W-:Y:S01]  /*b250*/  FFMA.FTZ R47, R32, R11, -R53 ;  /* 0x0000000b202f7223 */ /* 0x000fe20000010835 */
[----:B0-----:R-:W-:-:S06]  /*b260*/  FADD.FTZ R25, R159, R24 ;  /* 0x000000189f197221 */ /* 0x001fcc0000010000 */
[----:B------:R-:W0:Y:S01]  /*b270*/  MUFU.EX2 R54, R54 ;  /* 0x0000003600367308 */ /* 0x000e220000000800 */
        /* <DEDUP_REMOVED lines=13> */
[----:B------:R-:W-:-:S06]  /*b350*/  FADD.FTZ R0, R162, R3 ;  /* 0x00000003a2007221 */ /* 0x000fcc0000010000 */
        /* <DEDUP_REMOVED lines=25> */
[----:B--2---:R-:W-:-:S07]  /*b4f0*/  FADD.FTZ R24, R62, R25 ;  /* 0x000000193e187221 */ /* 0x004fce0000010000 */
[----:B------:R-:W2:Y:S01]  /*b500*/  MUFU.EX2 R169, R92 ;  /* 0x0000005c00a97308 */ /* 0x000ea20000000800 */
[----:B---3--:R-:W-:Y:S01]  /*b510*/  FADD.FTZ R3, R49, R0 ;  /* 0x0000000031037221 */ /* 0x008fe20000010000 */
[----:B----4-:R-:W-:-:S06]  /*b520*/  FADD.FTZ R25, R167, R24 ;  /* 0x00000018a7197221 */ /* 0x010fcc0000010000 */
[----:B------:R-:W3:Y:S08]  /*b530*/  MUFU.EX2 R170, R170 ;  /* 0x000000aa00aa7308 */ /* 0x000ef00000000800 */
[----:B------:R-:W4:Y:S01]  /*b540*/  MUFU.EX2 R70, R70 ;  /* 0x0000004600467308 */ /* 0x000f220000000800 */
[----:B------:R-:W-:Y:S01]  /*b550*/  FADD.FTZ R0, R168, R3 ;  /* 0x00000003a8007221 */ /* 0x000fe20000010000 */
[----:B0-----:R-:W-:-:S06]  /*b560*/  FADD.FTZ R24, R66, R25 ;  /* 0x0000001942187221 */ /* 0x001fcc0000010000 */
[----:B------:R-:W0:Y:S01]  /*b570*/  MUFU.EX2 R53, R53 ;  /* 0x0000003500357308 */ /* 0x000e220000000800 */
[----:B------:R-:W-:-:S07]  /*b580*/  VIADD R32, R28, 0x80 ;  /* 0x000000801c207836 */ /* 0x000fce0000000000 */
[----:B------:R-:W0:Y:S01]  /*b590*/  MUFU.EX2 R171, R94 ;  /* 0x0000005e00ab7308 */ /* 0x000e220000000800 */
[----:B------:R-:W-:Y:S01]  /*b5a0*/  VIADD R38, R28, 0x100 ;  /* 0x000001001c267836 */ /* 0x000fe20000000000 */
[----:B------:R-:W-:Y:S01]  /*b5b0*/  MOV R33, 0x40000040 ;  /* 0x4000004000217802 */ /* 0x000fe20000000f00 */
[----:B------:R-:W-:Y:S02]  /*b5c0*/  IMAD.MOV.U32 R39, RZ, RZ, 0x40000040 ;  /* 0x40000040ff277424 */ /* 0x000fe400078e00ff */
[----:B-1----:R-:W-:Y:S01]  /*b5d0*/  FADD.FTZ R3, R51, R0 ;  /* 0x0000000033037221 */ /* 0x002fe20000010000 */
[----:B--2---:R-:W-:Y:S01]  /*b5e0*/  FADD.FTZ R25, R169, R24 ;  /* 0x00000018a9197221 */ /* 0x004fe20000010000 */
[----:B------:R-:W-:Y:S01]  /*b5f0*/  R2UR UR10, R32 ;  /* 0x00000000200a72ca */ /* 0x000fe200000e0000 */
[----:B------:R-:W-:Y:S01]  /*b600*/  VIADD R32, R28, 0x180 ;  /* 0x000001801c207836 */ /* 0x000fe20000000000 */
[----:B------:R-:W-:Y:S01]  /*b610*/  R2UR UR14, R38 ;  /* 0x00000000260e72ca */ /* 0x000fe200000e0000 */
[C---:B------:R-:W-:Y:S01]  /*b620*/  VIADD R38, R28.reuse, 0x200 ;  /* 0x000002001c267836 */ /* 0x040fe20000000000 */
[----:B------:R-:W-:Y:S01]  /*b630*/  R2UR UR6, R28 ;  /* 0x000000001c0672ca */ /* 0x000fe200000e0000 */
[----:B---3--:R-:W-:Y:S01]  /*b640*/  FADD.FTZ R0, R170, R3 ;  /* 0x00000003aa007221 */ /* 0x008fe20000010000 */
[----:B------:R-:W-:Y:S01]  /*b650*/  R2UR UR11, R33 ;  /* 0x00000000210b72ca */ /* 0x000fe200000e0000 */
[----:B------:R-:W-:Y:S01]  /*b660*/  IMAD.MOV.U32 R33, RZ, RZ, 0x40000040 ;  /* 0x40000040ff217424 */ /* 0x000fe200078e00ff */
[----:B------:R-:W-:Y:S01]  /*b670*/  R2UR UR15, R39 ;  /* 0x00000000270f72ca */ /* 0x000fe200000e0000 */
[----:B------:R-:W-:-:S02]  /*b680*/  VIADD R28, R28, 0x280 ;  /* 0x000002801c1c7836 */ /* 0x000fc40000000000 */
[----:B----4-:R-:W-:Y:S01]  /*b690*/  FADD.FTZ R24, R70, R25 ;  /* 0x0000001946187221 */ /* 0x010fe20000010000 */
[----:B------:R-:W-:Y:S01]  /*b6a0*/  IMAD.MOV.U32 R39, RZ, RZ, 0x40000040 ;  /* 0x40000040ff277424 */ /* 0x000fe200078e00ff */
[----:B------:R-:W-:Y:S01]  /*b6b0*/  F2FP.F16.F32.PACK_AB R202, R27, R202 ;  /* 0x000000ca1bca723e */ /* 0x000fe200000000ff */
[----:B0-----:R-:W-:Y:S01]  /*b6c0*/  FADD.FTZ R3, R53, R0 ;  /* 0x0000000035037221 */ /* 0x001fe20000010000 */
[----:B------:R-:W-:Y:S02]  /*b6d0*/  F2FP.F16.F32.PACK_AB R201, R26, R201 ;  /* 0x000000c91ac9723e */ /* 0x000fe400000000ff */
[----:B------:R-:W-:Y:S01]  /*b6e0*/  F2FP.F16.F32.PACK_AB R203, R203, R30 ;  /* 0x0000001ecbcb723e */ /* 0x000fe200000000ff */
[----:B------:R-:W-:Y:S01]  /*b6f0*/  FADD.FTZ R0, R171, R24 ;  /* 0x00000018ab007221 */ /* 0x000fe20000010000 */
[----:B------:R-:W-:Y:S02]  /*b700*/  R2UR UR18, R32 ;  /* 0x00000000201272ca */ /* 0x000fe400000e0000 */
[----:B------:R-:W-:-:S02]  /*b710*/  R2UR UR19, R33 ;  /* 0x00000000211372ca */ /* 0x000fc400000e0000 */
[----:B------:R-:W-:Y:S02]  /*b720*/  R2UR UR22, R38 ;  /* 0x00000000261672ca */ /* 0x000fe400000e0000 */
[----:B------:R-:W-:Y:S02]  /*b730*/  R2UR UR23, R39 ;  /* 0x00000000271772ca */ /* 0x000fe400000e0000 */
[----:B------:R-:W-:Y:S02]  /*b740*/  R2UR UR26, R28 ;  /* 0x000000001c1a72ca */ /* 0x000fe400000e0000 */
        /* <DEDUP_REMOVED lines=20> */
[----:B------:R-:W-:-:S06]  /*b890*/  WARPGROUP.ARRIVE ;  /* 0x00000000000079c5 */ /* 0x000fcc0000000000 */
[----:B------:R-:W-:Y:S03]  /*b8a0*/  HGMMA.64x256x16.F32 R24, R200, gdesc[UR4].tnspB, RZ, !UPT, gsb0 ;  /* 0x43e00004c8187df0 */ /* 0x000fe6000c0008ff */
[----:B------:R-:W-:Y:S02]  /*b8b0*/  WARPGROUP.DEPBAR.LE gsb0, 0x0 ;  /* 0x00008000000079c5 */ /* 0x000fe40000010000 */
[----:B------:R-:W-:-:S15]  /*b8c0*/  WARPGROUP.ARRIVE ;  /* 0x00000000000079c5 */ /* 0x000fde0000000000 */
[----:B------:R-:W-:-:S08]  /*b8d0*/  NOP ;  /* 0x0000000000007918 */ /* 0x000fd00000000000 */
[----:B------:R-:W-:Y:S03]  /*b8e0*/  HGMMA.64x256x16.F32 R24, R152, gdesc[UR8].tnspB, R24, gsb0 ;  /* 0x43e0000898187df0 */ /* 0x000fe60008000818 */
        /* <DEDUP_REMOVED lines=11> */
[----:B------:R-:W-:Y:S01]  /*b9a0*/  HGMMA.64x256x16.F32 R24, R164, gdesc[UR20].tnspB, R24, gsb0 ;  /* 0x43e00014a4187df0 */ /* 0x000fe20008000818 */
[----:B------:R-:W-:-:S05]  /*b9b0*/  IMAD.IADD R152, R174, 0x1, -R224 ;  /* 0x00000001ae987824 */ /* 0x000fca00078e0ae0 */
[----:B------:R-:W-:-:S05]  /*b9c0*/  LEA R152, R225, R152, 0x7 ;  /* 0x00000098e1987211 */ /* 0x000fca00078e38ff */
[----:B------:R-:W-:-:S05]  /*b9d0*/  IMAD.HI R152, R152, 0x2aaaaaab, RZ ;  /* 0x2aaaaaab98987827 */ /* 0x000fca00078e02ff */
[----:B------:R-:W-:-:S04]  /*b9e0*/  SHF.R.U32.HI R153, RZ, 0x1f, R152 ;  /* 0x0000001fff997819 */ /* 0x000fc80000011698 */
[----:B------:R-:W-:-:S04]  /*b9f0*/  LEA.HI.SX32 R153, R152, R153, 0x1c ;  /* 0x0000009998997211 */ /* 0x000fc800078fe2ff */
[----:B------:R-:W-:Y:S01]  /*ba00*/  VIMNMX R154, RZ, R153, !PT ;  /* 0x00000099ff9a7248 */ /* 0x000fe20007fe0100 */
[----:B------:R-:W-:-:S04]  /*ba10*/  VIADD R214, R214, 0xfffffffe ;  /* 0xfffffffed6d67836 */ /* 0x000fc80000000000 */
[----:B------:R0:W-:Y:S01]  /*ba20*/  STL [R1+0x14], R154 ;  /* 0x0000149a01007387 */ /* 0x0001e20000100800 */
[----:B------:R-:W-:Y:S01]  /*ba30*/  ISETP.GE.AND P2, PT, R214, R154, PT ;  /* 0x0000009ad600720c */ /* 0x000fe20003f46270 */
[----:B------:R-:W-:-:S05]  /*ba40*/  @!P1 VIADD R173, R173, 0x32460 ;  /* 0x00032460adad9836 */ /* 0x000fca0000000000 */
[----:B------:R-:W-:Y:S01]  /*ba50*/  @!P1 PRMT R173, RZ, 0x654, R173 ;  /* 0x00000654ffad9816 */ /* 0x000fe200000000ad */
[----:B------:R-:W-:Y:S02]  /*ba60*/  WARPGROUP.DEPBAR.LE gsb0, 0x0 ;  /* 0x00008000000079c5 */ /* 0x000fe40000010000 */
[----:B------:R-:W-:-:S06]  /*ba70*/  WARPGROUP.ARRIVE ;  /* 0x00000000000079c5 */ /* 0x000fcc0000000000 */
[----:B------:R-:W-:Y:S03]  /*ba80*/  HGMMA.64x256x16.F32 R24, R168, gdesc[UR24].tnspB, R24, gsb0 ;  /* 0x43e00018a8187df0 */ /* 0x000fe60008000818 */
[----:B------:R-:W-:Y:S02]  /*ba90*/  WARPGROUP.DEPBAR.LE gsb0, 0x0 ;  /* 0x00008000000079c5 */ /* 0x000fe40000010000 */
[----:B------:R0:W-:Y:S01]  /*baa0*/  @!P1 SYNCS.ARRIVE.TRANS64.RED.A1T0 RZ, [R173+URZ], RZ ;  /* 0x000000ffadff99a7 */ /* 0x0001e2000810043f */
[----:B------:R-:W-:Y:S05]  /*bab0*/  @!P2 BRA `(.L_x_4450) ;  /* 0x0000002c00e4a947 */ /* 0x000fea0003800000 */
[----:B------:R-:W-:Y:S02]  /*bac0*/  IMAD.MOV.U32 R202, RZ, RZ, R23 ;  /* 0x000000ffffca7224 */ /* 0x000fe400078e0017 */
[----:B------:R-:W-:Y:S02]  /*bad0*/  IMAD.MOV.U32 R203, RZ, RZ, R10 ;  /* 0x000000ffffcb7224 */ /* 0x000fe400078e000a */
[----:B------:R-:W-:-:S07]  /*bae0*/  IMAD.MOV.U32 R200, RZ, RZ, R214 ;  /* 0x000000ffffc87224 */ /* 0x000fce00078e00d6 */
.L_x_4460:
[----:B------:R-:W-:Y:S01]  /*baf0*/  VIADD R2, R2, 0x1 ;  /* 0x0000000102027836 */ /* 0x000fe20000000000 */
[----:B------:R-:W-:Y:S05]  /*bb00*/  YIELD ;  /* 0x0000000000007946 */ /* 0x000fea0003800000 */
[----:B------:R-:W-:-:S04]  /*bb10*/  ISETP.NE.AND P2, PT, R2, 0x2, PT ;  /* 0x000000020200780c */ /* 0x000fc80003f45270 */
[----:B------:R-:W-:Y:S02]  /*bb20*/  SEL R10, RZ, 0x1, P2 ;  /* 0x00000001ff0a7807 */ /* 0x000fe40001000000 */
[----:B------:R-:W-:Y:S02]  /*bb30*/  SEL R2, R2, RZ, P2 ;  /* 0x000000ff02027207 */ /* 0x000fe40001000000 */
[----:B------:R-:W-:Y:S01]  /*bb40*/  LOP3.LUT R19, R19, R10, RZ, 0x3c, !PT ;  /* 0x0000000a13137212 */ /* 0x000fe200078e3cff */
[----:B-1---5:R-:W-:Y:S06]  /*bb50*/  @!P0 BRA `(.L_x_4451) ;  /* 0x0000000000048947 */ /* 0x022fec0003800000 */
[----:B------:R-:W-:Y:S01]  /*bb60*/  BPT.TRAP 0x1 ;  /* 0x000000040000795c */ /* 0x000fe20000300000 */
.L_x_4451:
[----:B------:R-:W-:Y:S01]  /*bb70*/  IMAD R201, R2, 0x8, R17 ;  /* 0x0000000802c97824 */ /* 0x000fe200078e0211 */
[----:B------:R-:W-:-:S04]  /*bb80*/  SHF.L.U32 R10, R19, 0x1f, RZ ;  /* 0x0000001f130a7819 */ /* 0x000fc800000006ff */
[----:B------:R1:W2:Y:S01]  /*bb90*/  SYNCS.PHASECHK.TRANS64.TRYWAIT P2, [R201+URZ+0x32430], R10 ;  /* 0x0324300ac90075a7 */ /* 0x0002a2000804017f */
[----:B------:R-:W-:Y:S05]  /*bba0*/  @!P0 BRA `(.L_x_4452) ;  /* 0x0000000000048947 */ /* 0x000fea0003800000 */
[----:B------:R-:W-:Y:S01]  /*bbb0*/  BPT.TRAP 0x1 ;  /* 0x000000040000795c */ /* 0x000fe20000300000 */
.L_x_4452:
[----:B------:R-:W3:Y:S01]  /*bbc0*/  LDL R11, [R1+0x8] ;  /* 0x00000800010b7983 */ /* 0x000ee20000100800 */
[----:B------:R-:W-:Y:S02]  /*bbd0*/  IMAD.MOV.U32 R157, RZ, RZ, 0x40000040 ;  /* 0x40000040ff9d7424 */ /* 0x000fe400078e00ff */
[----:B---3--:R-:W-:Y:S01]  /*bbe0*/  IMAD R156, R2, 0x300, R11 ;  /* 0x00000300029c7824 */ /* 0x008fe200078e020b */
[----:B--2---:R-:W-:Y:S06]  /*bbf0*/  @P2 BRA `(.L_x_4453) ;  /* 0x0000000000082947 */ /* 0x004fec0003800000 */
[----:B------:R-:W2:Y:S02]  /*bc00*/  SYNCS.PHASECHK.TRANS64.TRYWAIT P2, [R201+URZ+0x32430], R10 ;  /* 0x0324300ac90075a7 */ /* 0x000ea4000804017f */
[----:B--2---:R-:W-:Y:S05]  /*bc10*/  @!P2 BRA `(.L_x_4454) ;  /* 0x000000f4007ca947 */ /* 0x004fea0003800000 */
.L_x_4453:
[----:B------:R-:W-:Y:S05]  /*bc20*/  WARPSYNC.ALL ;  /* 0x0000000000007948 */ /* 0x000fea0003800000 */
[C---:B------:R-:W-:Y:S01]  /*bc30*/  R2UR UR6, R156.reuse ;  /* 0x000000009c0672ca */ /* 0x040fe200000e0000 */
[----:B------:R-:W-:Y:S01]  /*bc40*/  VIADD R152, R156, 0x4 ;  /* 0x000000049c987836 */ /* 0x000fe20000000000 */
[----:B------:R-:W-:Y:S01]  /*bc50*/  R2UR UR7, R157 ;  /* 0x000000009d0772ca */ /* 0x000fe200000e0000 */
[----:B------:R-:W-:Y:S01]  /*bc60*/  IMAD.MOV.U32 R155, RZ, RZ, 0x40000040 ;  /* 0x40000040ff9b7424 */ /* 0x000fe200078e00ff */
[----:B------:R-:W-:Y:S01]  /*bc70*/  R2UR UR4, R216 ;  /* 0x00000000d80472ca */ /* 0x000fe200000e0000 */
[----:B------:R-:W-:Y:S01]  /*bc80*/  IMAD.MOV.U32 R153, RZ, RZ, 0x40000040 ;  /* 0x40000040ff997424 */ /* 0x000fe200078e00ff */
[----:B------:R-:W-:Y:S01]  /*bc90*/  R2UR UR5, R217 ;  /* 0x00000000d90572ca */ /* 0x000fe200000e0000 */
[----:B------:R-:W-:Y:S01]  /*bca0*/  IMAD.MOV.U32 R157, RZ, RZ, 0x40000040 ;  /* 0x40000040ff9d7424 */ /* 0x000fe200078e00ff */
[C---:B0-----:R-:W-:Y:S01]  /*bcb0*/  IADD3 R154, R156.reuse, 0x2, RZ ;  /* 0x000000029c9a7810 */ /* 0x041fe20007ffe0ff */
[----:B------:R-:W-:Y:S01]  /*bcc0*/  VIADD R156, R156, 0x6 ;  /* 0x000000069c9c7836 */ /* 0x000fe20000000000 */
[----:B------:R-:W-:-:S02]  /*bcd0*/  R2UR UR11, R155 ;  /* 0x000000009b0b72ca */ /* 0x000fc400000e0000 */
[----:B------:R-:W-:Y:S02]  /*bce0*/  R2UR UR10, R154 ;  /* 0x000000009a0a72ca */ /* 0x000fe400000e0000 */
[----:B------:R-:W-:Y:S02]  /*bcf0*/  R2UR UR14, R152 ;  /* 0x00000000980e72ca */ /* 0x000fe400000e0000 */
[----:B------:R-:W-:Y:S02]  /*bd00*/  R2UR UR15, R153 ;  /* 0x00000000990f72ca */ /* 0x000fe400000e0000 */
[----:B------:R-:W-:Y:S02]  /*bd10*/  R2UR UR18, R156 ;  /* 0x000000009c1272ca */ /* 0x000fe400000e0000 */
[----:B------:R-:W-:Y:S02]  /*bd20*/  R2UR UR19, R157 ;  /* 0x000000009d1372ca */ /* 0x000fe400000e0000 */
[----:B------:R-:W-:Y:S01]  /*bd30*/  WARPGROUP.ARRIVE ;  /* 0x00000000000079c5 */ /* 0x000fe20000000000 */
[----:B------:R-:W-:-:S02]  /*bd40*/  R2UR UR8, R236 ;  /* 0x00000000ec0872ca */ /* 0x000fc400000e0000 */
[----:B------:R-:W-:Y:S02]  /*bd50*/  R2UR UR9, R237 ;  /* 0x00000000ed0972ca */ /* 0x000fe400000e0000 */
[----:B------:R-:W-:Y:S01]  /*bd60*/  R2UR UR12, R234 ;  /* 0x00000000ea0c72ca */ /* 0x000fe200000e0000 */
[----:B------:R-:W-:Y:S01]  /*bd70*/  HGMMA.64x96x16.F32 R152, gdesc[UR4], RZ, !UPT, gsb0 ;  /* 0x01600000049879f0 */ /* 0x000fe2000c0008ff */
[----:B------:R-:W-:Y:S02]  /*bd80*/  R2UR UR13, R235 ;  /* 0x00000000eb0d72ca */ /* 0x000fe400000e0000 */
        /* <DEDUP_REMOVED lines=14> */
.L_x_4455:
[----:B------:R0:W3:Y:S01]  /*be70*/  SYNCS.PHASECHK.TRANS64.TRYWAIT P2, [R201+URZ+0x32450], R10 ;  /* 0x0324500ac90075a7 */ /* 0x0000e2000804017f */
[----:B------:R-:W-:Y:S05]  /*be80*/  @!P0 BRA `(.L_x_4456) ;  /* 0x0000000000048947 */ /* 0x000fea0003800000 */
[----:B------:R-:W-:Y:S01]  /*be90*/  BPT.TRAP 0x1 ;  /* 0x000000040000795c */ /* 0x000fe20000300000 */
.L_x_4456:
[----:B------:R-:W-:Y:S04]  /*bea0*/  BSSY B0, `(.L_x_4457) ;  /* 0x0000004000007945 */ /* 0x000fe80003800000 */
[----:B---3--:R-:W-:Y:S05]  /*beb0*/  @P2 BRA `(.L_x_4458) ;  /* 0x0000000000082947 */ /* 0x008fea0003800000 */
[----:B------:R-:W3:Y:S02]  /*bec0*/  SYNCS.PHASECHK.TRANS64.TRYWAIT P2, [R201+URZ+0x32450], R10 ;  /* 0x0324500ac90075a7 */ /* 0x000ee4000804017f */
[----:B---3--:R-:W-:Y:S05]  /*bed0*/  @!P2 BRA `(.L_x_4459) ;  /* 0x000000f000e0a947 */ /* 0x008fea0003800000 */
.L_x_4458:
[----:B------:R-:W-:Y:S05]  /*bee0*/  BSYNC B0 ;  /* 0x0000000000007941 */ /* 0x000fea0003800000 */
.L_x_4457:
[----:B------:R-:W-:Y:S05]  /*bef0*/  WARPSYNC.ALL ;  /* 0x0000000000007948 */ /* 0x000fea0003800000 */
[----:B------:R-:W0:Y:S01]  /*bf00*/  LDL R23, [R1+0xc] ;  /* 0x00000c0001177983 */ /* 0x000e220000100800 */
[----:B------:R-:W-:Y:S01]  /*bf10*/  IMAD.MOV.U32 R11, RZ, RZ, 0x40000040 ;  /* 0x40000040ff0b7424 */ /* 0x000fe200078e00ff */
[----:B------:R-:W-:Y:S02]  /*bf20*/  R2UR UR4, R4 ;  /* 0x00000000040472ca */ /* 0x000fe400000e0000 */
[----:B------:R-:W-:Y:S01]  /*bf30*/  R2UR UR5, R5 ;  /* 0x00000000050572ca */ /* 0x000fe200000e0000 */
[----:B------:R-:W-:Y:S01]  /*bf40*/  WARPGROUP.ARRIVE ;  /* 0x00000000000079c5 */ /* 0x000fe20000000000 */
[----:B------:R-:W-:Y:S01]  /*bf50*/  R2UR UR7, R11 ;  /* 0x000000000b0772ca */ /* 0x000fe200000e0000 */
[----:B------:R-:W-:Y:S01]  /*bf60*/  IMAD.MOV.U32 R215, RZ, RZ, 0x40000040 ;  /* 0x40000040ffd77424 */ /* 0x000fe200078e00ff */
[----:B------:R4:W-:Y:S04]  /*bf70*/  STL [R1+0x5c], R16 ;  /* 0x00005c1001007387 */ /* 0x0009e80000100800 */
[----:B----4-:R-:W4:Y:S01]  /*bf80*/  LDL.LU R16, [R1] ;  /* 0x0000000001107983 */ /* 0x010f220000300800 */
[----:B0123--:R-:W-:-:S03]  /*bf90*/  IMAD R10, R2, 0xc00, R23 ;  /* 0x00000c00020a7824 */ /* 0x00ffc600078e0217 */
[----:B------:R-:W2:Y:S02]  /*bfa0*/  LDL R23, [R1+0x30] ;  /* 0x0000300001177983 */ /* 0x000ea40000100800 */
[----:B------:R-:W-:-:S13]  /*bfb0*/  R2UR UR6, R10 ;  /* 0x000000000a0672ca */ /* 0x000fda00000e0000 */
[----:B------:R-:W-:Y:S01]  /*bfc0*/  HGMMA.64x96x16.F32 R152, gdesc[UR4], R152, gsb0 ;  /* 0x01600000049879f0 */ /* 0x000fe20008000898 */
[----:B------:R-:W-:Y:S01]  /*bfd0*/  VIADD R214, R10, 0x2 ;  /* 0x000000020ad67836 */ /* 0x000fe20000000000 */
[----:B------:R-:W-:Y:S02]  /*bfe0*/  R2UR UR7, R215 ;  /* 0x00000000d70772ca */ /* 0x000fe400000e0000 */
[----:B------:R-:W-:Y:S02]  /*bff0*/  R2UR UR4, R230 ;  /* 0x00000000e60472ca */ /* 0x000fe400000e0000 */
[----:B------:R-:W-:Y:S02]  /*c000*/  R2UR UR6, R214 ;  /* 0x00000000d60672ca */ /* 0x000fe400000e0000 */
[----:B------:R-:W-:Y:S01]  /*c010*/  R2UR UR5, R231 ;  /* 0x00000000e70572ca */ /* 0x000fe200000e0000 */
[----:B------:R-:W-:Y:S01]  /*c020*/  IMAD.MOV.U32 R215, RZ, RZ, 0x40000040 ;  /* 0x40000040ffd77424 */ /* 0x000fe200078e00ff */
[----:B------:R-:W-:-:S02]  /*c030*/  IADD3 R214, R10, 0x4, RZ ;  /* 0x000000040ad67810 */ /* 0x000fc40007ffe0ff */
[----:B------:R-:W-:Y:S02]  /*c040*/  MOV R11, 0x40000040 ;  /* 0x40000040000b7802 */ /* 0x000fe40000000f00 */
[----:B----4-:R-:W-:-:S04]  /*c050*/  LOP3.LUT R16, R16, 0xfffffeff, RZ, 0xc0, !PT ;  /* 0xfffffeff10107812 */ /* 0x010fc800078ec0ff */
[----:B------:R-:W-:-:S04]  /*c060*/  @P1 LOP3.LUT R16, R16, 0x100, RZ, 0xfc, !PT ;  /* 0x0000010010101812 */ /* 0x000fc800078efcff */
[----:B------:R-:W-:-:S04]  /*c070*/  LOP3.LUT R16, R16, 0xffffff7f, RZ, 0xc0, !PT ;  /* 0xffffff7f10107812 */ /* 0x000fc800078ec0ff */
[----:B------:R-:W-:Y:S01]  /*c080*/  @P0 LOP3.LUT R16, R16, 0x80, RZ, 0xfc, !PT ;  /* 0x0000008010100812 */ /* 0x000fe200078efcff */
        /* <DEDUP_REMOVED lines=112> */
[----:B------:R-:W3:Y:S01]  /*c790*/  LDL R214, [R1+0x10] ;  /* 0x0000100001d67983 */ /* 0x000ee20000100800 */
[----:B------:R-:W-:-:S03]  /*c7a0*/  R2UR UR7, R215 ;  /* 0x00000000d70772ca */ /* 0x000fc600000e0000 */
[----:B------:R-:W4:Y:S01]  /*c7b0*/  LDL R215, [R1+0x2c] ;  /* 0x00002c0001d77983 */ /* 0x000f220000100800 */
[----:B------:R-:W-:Y:S02]  /*c7c0*/  R2UR UR4, R8 ;  /* 0x00000000080472ca */ /* 0x000fe400000e0000 */
[----:B------:R-:W-:Y:S01]  /*c7d0*/  R2UR UR5, R9 ;  /* 0x00000000090572ca */ /* 0x000fe200000e0000 */
[----:B------:R-:W-:Y:S01]  /*c7e0*/  VIADD R10, R10, 0x906 ;  /* 0x000009060a0a7836 */ /* 0x000fe20000000000 */
[----:B------:R-:W-:Y:S02]  /*c7f0*/  WARPGROUP.DEPBAR.LE gsb0, 0x0 ;  /* 0x00008000000079c5 */ /* 0x000fe40000010000 */
[----:B------:R-:W-:-:S09]  /*c800*/  WARPGROUP.ARRIVE ;  /* 0x00000000000079c5 */ /* 0x000fd20000000000 */
[----:B------:R-:W-:Y:S01]  /*c810*/  HGMMA.64x96x16.F32 R152, gdesc[UR4], R152, gsb0 ;  /* 0x01600000049879f0 */ /* 0x000fe20008000898 */
[----:B------:R-:W-:Y:S02]  /*c820*/  R2UR UR6, R10 ;  /* 0x000000000a0672ca */ /* 0x000fe400000e0000 */
[----:B------:R-:W-:Y:S02]  /*c830*/  R2UR UR7, R11 ;  /* 0x000000000b0772ca */ /* 0x000fe400000e0000 */
[----:B------:R-:W-:Y:S02]  /*c840*/  R2UR UR4, R6 ;  /* 0x00000000060472ca */ /* 0x000fe400000e0000 */
[----:B------:R-:W-:Y:S01]  /*c850*/  R2UR UR5, R7 ;  /* 0x00000000070572ca */ /* 0x000fe200000e0000 */
[----:B------:R-:W-:-:S04]  /*c860*/  IMAD.SHL.U32 R10, R225, 0x80, RZ ;  /* 0x00000080e10a7824 */ /* 0x000fc800078e00ff */
[----:B------:R-:W-:Y:S01]  /*c870*/  IMAD R10, R200, -0x60, R10 ;  /* 0xffffffa0c80a7824 */ /* 0x000fe200078e020a */
[----:B------:R-:W-:Y:S02]  /*c880*/  WARPGROUP.DEPBAR.LE gsb0, 0x0 ;  /* 0x00008000000079c5 */ /* 0x000fe40000010000 */
[----:B------:R-:W-:-:S06]  /*c890*/  WARPGROUP.ARRIVE ;  /* 0x00000000000079c5 */ /* 0x000fcc0000000000 */
[----:B------:R-:W-:Y:S01]  /*c8a0*/  HGMMA.64x96x16.F32 R152, gdesc[UR4], R152, gsb0 ;  /* 0x01600000049879f0 */ /* 0x000fe20008000898 */
[----:B---3--:R-:W-:-:S05]  /*c8b0*/  IADD3 R10, R10, 0x1, R214 ;  /* 0x000000010a0a7810 */ /* 0x008fca0007ffe0d6 */
[----:B------:R-:W-:-:S04]  /*c8c0*/  IMAD.IADD R10, R10, 0x1, -R224 ;  /* 0x000000010a0a7824 */ /* 0x000fc800078e0ae0 */
[----:B----4-:R-:W-:-:S04]  /*c8d0*/  IMAD R10, R215, -0x2, R10 ;  /* 0xfffffffed70a7824 */ /* 0x010fc800078e020a */
[----:B--2---:R-:W-:-:S05]  /*c8e0*/  IMAD.IADD R23, R23, 0x1, R10 ;  /* 0x0000000117177824 */ /* 0x004fca00078e020a */
[C---:B------:R-:W-:Y:S01]  /*c8f0*/  ISETP.GT.AND P5, PT, R23.reuse, RZ, PT ;  /* 0x000000ff1700720c */ /* 0x040fe20003fa4270 */
[----:B------:R-:W-:Y:S02]  /*c900*/  WARPGROUP.DEPBAR.LE gsb0, 0x0 ;  /* 0x00008000000079c5 */ /* 0x000fe40000010000 */
[C---:B------:R-:W-:Y:S02]  /*c910*/  ISETP.GT.AND P4, PT, R23.reuse, 0x1, PT ;  /* 0x000000011700780c */ /* 0x040fe40003f84270 */
        /* <DEDUP_REMOVED lines=70> */
[----:B------:R-:W0:Y:S02]  /*cd80*/  SHFL.BFLY PT, R11, R10, 0x2, 0x1f ;  /* 0x0c401f000a0b7f89 */ /* 0x000e2400000e0000 */
[----:B0-----:R-:W-:-:S05]  /*cd90*/  FMNMX.FTZ R10, R10, R11, !PT ;  /* 0x0000000b0a0a7209 */ /* 0x001fca0007810000 */
[----:B------:R-:W0:Y:S01]  /*cda0*/  SHFL.BFLY PT, R11, R10, 0x1, 0x1f ;  /* 0x0c201f000a0b7f89 */ /* 0x000e2200000e0000 */
[----:B------:R-:W-:Y:S01]  /*cdb0*/  VIADD R23, R23, 0x8 ;  /* 0x0000000817177836 */ /* 0x000fe20000000000 */
[----:B0-----:R-:W-:-:S04]  /*cdc0*/  FMNMX.FTZ R10, R10, R11, !PT ;  /* 0x0000000b0a0a7209 */ /* 0x001fc80007810000 */
[----:B------:R-:W-:-:S04]  /*cdd0*/  FSETP.NEU.FTZ.AND P6, PT, R10, -INF , PT ;  /* 0xff8000000a00780b */ /* 0x000fc80003fdd000 */
[----:B------:R-:W-:-:S05]  /*cde0*/  FSEL R11, R10, RZ, P6 ;  /* 0x000000ff0a0b7208 */ /* 0x000fca0003000000 */
[----:B------:R-:W-:Y:S02]  /*cdf0*/  FADD.FTZ R203, -R11, R203 ;  /* 0x000000cb0bcb7221 */ /* 0x000fe40000010100 */
[----:B------:R-:W0:Y:S01]  /*ce00*/  LDC R11, c[0x0][0xa80] ;  /* 0x0002a000ff0b7b82 */ /* 0x000e220000000800 */
[C---:B------:R-:W-:Y:S02]  /*ce10*/  ISETP.GT.AND P1, PT, R23.reuse, 0x41, PT ;  /* 0x000000411700780c */ /* 0x040fe40003f24270 */
[----:B------:R-:W-:Y:S02]  /*ce20*/  ISETP.GT.AND P5, PT, R23, RZ, PT ;  /* 0x000000ff1700720c */ /* 0x000fe40003fa4270 */
[----:B------:R-:W-:Y:S02]  /*ce30*/  LOP3.LUT R16, R16, 0xfffffdff, RZ, 0xc0, !PT ;  /* 0xfffffdff10107812 */ /* 0x000fe400078ec0ff */
[----:B------:R-:W-:-:S07]  /*ce40*/  FSEL R193, R154, -INF , P5 ;  /* 0xff8000009ac17808 */ /* 0x000fce0002800000 */
[----:B------:R-:W-:Y:S02]  /*ce50*/  @P1 LOP3.LUT R16, R16, 0x200, RZ, 0xfc, !PT ;  /* 0x0000020010101812 */ /* 0x000fe400078efcff */
[C---:B------:R-:W-:Y:S02]  /*ce60*/  ISETP.GT.AND P1, PT, R23.reuse, 0x40, PT ;  /* 0x000000401700780c */ /* 0x040fe40003f24270 */
[----:B------:R-:W-:Y:S02]  /*ce70*/  ISETP.GT.AND P0, PT, R23, 0x48, PT ;  /* 0x000000481700780c */ /* 0x000fe40003f04270 */
[----:B------:R-:W-:Y:S01]  /*ce80*/  FSEL R186, R186, -INF , P1 ;  /* 0xff800000baba7808 */ /* 0x000fe20000800000 */
[----:B0-----:R-:W-:Y:S01]  /*ce90*/  FMUL.FTZ R154, R10, R11 ;  /* 0x0000000b0a9a7220 */ /* 0x001fe20000410000 */
[----:B------:R-:W-:-:S04]  /*cea0*/  LOP3.LUT P1, RZ, R16, 0x200, RZ, 0xc0, !PT ;  /* 0x0000020010ff7812 */ /* 0x000fc8000782c0ff */
[----:B------:R-:W-:Y:S01]  /*ceb0*/  FSEL R154, R154, RZ, P6 ;  /* 0x000000ff9a9a7208 */ /* 0x000fe20003000000 */
[----:B------:R0:W-:Y:S01]  /*cec0*/  STL [R1], R16 ;  /* 0x0000001001007387 */ /* 0x0001e20000100800 */
[----:B------:R-:W-:Y:S02]  /*ced0*/  FSEL R187, R187, -INF , P1 ;  /* 0xff800000bbbb7808 */ /* 0x000fe40000800000 */
[----:B------:R-:W-:Y:S01]  /*cee0*/  FSEL R190, R190, -INF , P0 ;  /* 0xff800000bebe7808 */ /* 0x000fe20000000000 */
[-C--:B------:R-:W-:Y:S01]  /*cef0*/  FFMA.FTZ R215, R168, R11.reuse, -R154 ;  /* 0x0000000ba8d77223 */ /* 0x080fe2000001089a */
[C---:B------:R-:W-:Y:S01]  /*cf00*/  LOP3.LUT P1, RZ, R16.reuse, 0x100, RZ, 0xc0, !PT ;  /* 0x0000010010ff7812 */ /* 0x040fe2000782c0ff */
[----:B------:R-:W-:Y:S01]  /*cf10*/  FMUL.FTZ R168, R203, R11 ;  /* 0x0000000bcba87220 */ /* 0x000fe20000410000 */
[----:B------:R-:W-:Y:S02]  /*cf20*/  LOP3.LUT P0, RZ, R16, 0x80, RZ, 0xc0, !PT ;  /* 0x0000008010ff7812 */ /* 0x000fe4000780c0ff */
[----:B0-----:R1:W5:Y:S04]  /*cf30*/  LDL.LU R16, [R1+0x5c] ;  /* 0x00005c0001107983 */ /* 0x0013680000300800 */
[----:B------:R-:W2:Y:S01]  /*cf40*/  LDL R203, [R1+0x4] ;  /* 0x0000040001cb7983 */ /* 0x000ea20000100800 */
[----:B------:R-:W-:-:S02]  /*cf50*/  ISETP.GT.AND P4, PT, R23, 0x1, PT ;  /* 0x000000011700780c */ /* 0x000fc40003f84270 */
[C---:B------:R-:W-:Y:S02]  /*cf60*/  ISETP.GT.AND P3, PT, R23.reuse, 0x8, PT ;  /* 0x000000081700780c */ /* 0x040fe40003f64270 */
[----:B------:R-:W-:Y:S02]  /*cf70*/  ISETP.GT.AND P2, PT, R23, 0x9, PT ;  /* 0x000000091700780c */ /* 0x000fe40003f44270 */
[----:B------:R-:W-:Y:S02]  /*cf80*/  FSEL R155, R155, -INF , P4 ;  /* 0xff8000009b9b7808 */ /* 0x000fe40002000000 */
[----:B------:R-:W-:Y:S02]  /*cf90*/  FSEL R158, R158, -INF , P3 ;  /* 0xff8000009e9e7808 */ /* 0x000fe40001800000 */
[----:B------:R-:W-:Y:S02]  /*cfa0*/  FSEL R159, R159, -INF , P2 ;  /* 0xff8000009f9f7808 */ /* 0x000fe40001000000 */
[----:B------:R-:W-:-:S02]  /*cfb0*/  ISETP.GT.AND P5, PT, R23, 0x10, PT ;  /* 0x000000101700780c */ /* 0x000fc40003fa4270 */
[C---:B------:R-:W-:Y:S02]  /*cfc0*/  ISETP.GT.AND P4, PT, R23.reuse, 0x11, PT ;  /* 0x000000111700780c */ /* 0x040fe40003f84270 */
[C---:B------:R-:W-:Y:S02]  /*cfd0*/  ISETP.GT.AND P3, PT, R23.reuse, 0x18, PT ;  /* 0x000000181700780c */ /* 0x040fe40003f64270 */
[----:B------:R-:W-:Y:S02]  /*cfe0*/  ISETP.GT.AND P2, PT, R23, 0x19, PT ;  /* 0x000000191700780c */ /* 0x000fe40003f44270 */
[----:B------:R-:W-:Y:S02]  /*cff0*/  FSEL R162, R162, -INF , P5 ;  /* 0xff800000a2a27808 */ /* 0x000fe40002800000 */
[----:B------:R-:W-:Y:S02]  /*d000*/  FSEL R163, R163, -INF , P4 ;  /* 0xff800000a3a37808 */ /* 0x000fe40002000000 */
[----:B------:R-:W-:-:S02]  /*d010*/  FSEL R166, R166, -INF , P3 ;  /* 0xff800000a6a67808 */ /* 0x000fc40001800000 */
[----:B------:R-:W-:Y:S02]  /*d020*/  FSEL R167, R167, -INF , P2 ;  /* 0xff800000a7a77808 */ /* 0x000fe40001000000 */
[C---:B------:R-:W-:Y:S02]  /*d030*/  ISETP.GT.AND P5, PT, R23.reuse, 0x20, PT ;  /* 0x000000201700780c */ /* 0x040fe40003fa4270 */
[C---:B------:R-:W-:Y:S02]  /*d040*/  ISETP.GT.AND P4, PT, R23.reuse, 0x21, PT ;  /* 0x000000211700780c */ /* 0x040fe40003f84270 */
[C---:B------:R-:W-:Y:S02]  /*d050*/  ISETP.GT.AND P3, PT, R23.reuse, 0x28, PT ;  /* 0x000000281700780c */ /* 0x040fe40003f64270 */
[----:B------:R-:W-:Y:S01]  /*d060*/  ISETP.GT.AND P2, PT, R23, 0x29, PT ;  /* 0x000000291700780c */ /* 0x000fe20003f44270 */
[----:B------:R-:W-:Y:S01]  /*d070*/  FFMA.FTZ R152, R152, R11, -R154 ;  /* 0x0000000b98987223 */ /* 0x000fe2000001089a */
[----:B------:R-:W-:-:S02]  /*d080*/  FSEL R170, R170, -INF , P5 ;  /* 0xff800000aaaa7808 */ /* 0x000fc40002800000 */
[----:B------:R-:W-:Y:S02]  /*d090*/  FSEL R171, R171, -INF , P4 ;  /* 0xff800000abab7808 */ /* 0x000fe40002000000 */
[----:B------:R-:W-:Y:S02]  /*d0a0*/  FSEL R174, R174, -INF , P3 ;  /* 0xff800000aeae7808 */ /* 0x000fe40001800000 */
[----:B------:R-:W-:Y:S02]  /*d0b0*/  FSEL R175, R175, -INF , P2 ;  /* 0xff800000afaf7808 */ /* 0x000fe40001000000 */
[C---:B------:R-:W-:Y:S02]  /*d0c0*/  ISETP.GT.AND P5, PT, R23.reuse, 0x30, PT ;  /* 0x000000301700780c */ /* 0x040fe40003fa4270 */
[C---:B------:R-:W-:Y:S02]  /*d0d0*/  ISETP.GT.AND P4, PT, R23.reuse, 0x31, PT ;  /* 0x000000311700780c */ /* 0x040fe40003f84270 */
[----:B------:R-:W-:-:S02]  /*d0e0*/  ISETP.GT.AND P3, PT, R23, 0x38, PT ;  /* 0x000000381700780c */ /* 0x000fc40003f64270 */
[----:B------:R-:W-:Y:S01]  /*d0f0*/  ISETP.GT.AND P2, PT, R23, 0x39, PT ;  /* 0x000000391700780c */ /* 0x000fe20003f44270 */
[----:B------:R-:W-:Y:S01]  /*d100*/  FFMA.FTZ R153, R153, R11, -R154 ;  /* 0x0000000b99997223 */ /* 0x000fe2000001089a */
[----:B------:R-:W-:Y:S01]  /*d110*/  FSEL R178, R178, -INF , P5 ;  /* 0xff800000b2b27808 */ /* 0x000fe20002800000 */
[----:B------:R-:W-:Y:S01]  /*d120*/  MUFU.EX2 R152, R152 ;  /* 0x0000009800987308 */ /* 0x000fe20000000800 */
[----:B------:R-:W-:Y:S02]  /*d130*/  FSEL R179, R179, -INF , P4 ;  /* 0xff800000b3b37808 */ /* 0x000fe40002000000 */
[----:B------:R-:W-:Y:S02]  /*d140*/  FSEL R182, R182, -INF , P3 ;  /* 0xff800000b6b67808 */ /* 0x000fe40001800000 */
[----:B------:R-:W-:Y:S02]  /*d150*/  FSEL R183, R183, -INF , P2 ;  /* 0xff800000b7b77808 */ /* 0x000fe40001000000 */
[C---:B------:R-:W-:Y:S01]  /*d160*/  ISETP.GT.AND P2, PT, R23.reuse, 0x50, PT ;  /* 0x000000501700780c */ /* 0x040fe20003f44270 */
[----:B------:R-:W0:Y:S01]  /*d170*/  MUFU.EX2 R168, R168 ;  /* 0x000000a800a87308 */ /* 0x000e220000000800 */
[----:B------:R-:W-:-:S02]  /*d180*/  ISETP.GT.AND P3, PT, R23, 0x51, PT ;  /* 0x000000511700780c */ /* 0x000fc40003f64270 */
[C---:B------:R-:W-:Y:S02]  /*d190*/  ISETP.GT.AND P4, PT, R23.reuse, 0x58, PT ;  /* 0x000000581700780c */ /* 0x040fe40003f84270 */
[C---:B------:R-:W-:Y:S02]  /*d1a0*/  ISETP.GT.AND P5, PT, R23.reuse, 0x59, PT ;  /* 0x000000591700780c */ /* 0x040fe40003fa4270 */
[----:B------:R-:W-:Y:S01]  /*d1b0*/  ISETP.GT.AND P6, PT, R23, 0x49, PT ;  /* 0x000000491700780c */ /* 0x000fe20003fc4270 */
[-CC-:B------:R-:W-:Y:S01]  /*d1c0*/  FFMA.FTZ R23, R156, R11.reuse, -R154.reuse ;  /* 0x0000000b9c177223 */ /* 0x180fe2000001089a */
[----:B------:R-:W3:Y:S01]  /*d1d0*/  MUFU.EX2 R153, R153 ;  /* 0x0000009900997308 */ /* 0x000ee20000000800 */
[-CC-:B------:R-:W-:Y:S01]  /*d1e0*/  FFMA.FTZ R157, R157, R11.reuse, -R154.reuse ;  /* 0x0000000b9d9d7223 */ /* 0x180fe2000001089a */
[-CC-:B------:R-:W-:Y:S01]  /*d1f0*/  FFMA.FTZ R160, R160, R11.reuse, -R154.reuse ;  /* 0x0000000ba0a07223 */ /* 0x180fe2000001089a */
[-CC-:B------:R-:W-:Y:S01]  /*d200*/  FFMA.FTZ R161, R161, R11.reuse, -R154.reuse ;  /* 0x0000000ba1a17223 */ /* 0x180fe2000001089a */
[-CC-:B------:R-:W-:Y:S01]  /*d210*/  FFMA.FTZ R164, R164, R11.reuse, -R154.reuse ;  /* 0x0000000ba4a47223 */ /* 0x180fe2000001089a */
[----:B------:R-:W-:-:S03]  /*d220*/  FFMA.FTZ R165, R165, R11, -R154 ;  /* 0x0000000ba5a57223 */ /* 0x000fc6000001089a */
        /* <DEDUP_REMOVED lines=15> */
[----:B------:R-:W-:-:S02]  /*d320*/  FFMA.FTZ R197, R197, R11, -R154 ;  /* 0x0000000bc5c57223 */ /* 0x000fc4000001089a */
[----:B------:R-:W1:Y:S01]  /*d330*/  MUFU.EX2 R154, R157 ;  /* 0x0000009d009a7308 */ /* 0x000e620000000800 */
[----:B0-----:R-:W-:-:S04]  /*d340*/  FFMA.FTZ R3, R168, R3, R152 ;  /* 0x00000003a8037223 */ /* 0x001fc80000010098 */
[----:B---3--:R-:W-:-:S04]  /*d350*/  FADD.FTZ R3, R153, R3 ;  /* 0x0000000399037221 */ /* 0x008fc80000010000 */
[----:B----4-:R-:W-:-:S04]  /*d360*/  FADD.FTZ R3, R23, R3 ;  /* 0x0000000317037221 */ /* 0x010fc80000010000 */
[C---:B-1----:R-:W-:Y:S01]  /*d370*/  FADD.FTZ R3, R154.reuse, R3 ;  /* 0x000000039a037221 */ /* 0x042fe20000010000 */
[----:B------:R-:W-:Y:S02]  /*d380*/  F2FP.F16.F32.PACK_AB R154, R154, R23 ;  /* 0x000000179a9a723e */ /* 0x000fe400000000ff */
        /* <DEDUP_REMOVED lines=26> */
[----:B------:R-:W-:Y:S02]  /*d530*/  FSEL R199, R199, -INF , P5 ;  /* 0xff800000c7c77808 */ /* 0x000fe40002800000 */
[----:B------:R-:W-:-:S04]  /*d540*/  FMNMX.FTZ R23, R198, R23, !PT ;  /* 0x00000017c6177209 */ /* 0x000fc80007810000 */
[----:B------:R-:W-:Y:S02]  /*d550*/  FMNMX.FTZ R23, R199, R23, !PT ;  /* 0x00000017c7177209 */ /* 0x000fe40007810000 */
[----:B------:R-:W-:-:S03]  /*d560*/  F2FP.F16.F32.PACK_AB R152, R153, R152 ;  /* 0x000000989998723e */ /* 0x000fc600000000ff */
[----:B------:R-:W0:Y:S02]  /*d570*/  SHFL.BFLY PT, R153, R23, 0x2, 0x1f ;  /* 0x0c401f0017997f89 */ /* 0x000e2400000e0000 */
[----:B0-----:R-:W-:-:S05]  /*d580*/  FMNMX.FTZ R23, R23, R153, !PT ;  /* 0x0000009917177209 */ /* 0x001fca0007810000 */
[----:B------:R-:W0:Y:S02]  /*d590*/  SHFL.BFLY PT, R153, R23, 0x1, 0x1f ;  /* 0x0c201f0017997f89 */ /* 0x000e2400000e0000 */
[----:B0-----:R-:W-:-:S04]  /*d5a0*/  FMNMX.FTZ R23, R23, R153, !PT ;  /* 0x0000009917177209 */ /* 0x001fc80007810000 */
[C---:B------:R-:W-:Y:S01]  /*d5b0*/  FSETP.NEU.FTZ.AND P2, PT, R23.reuse, -INF , PT ;  /* 0xff8000001700780b */ /* 0x040fe20003f5d000 */
[----:B------:R-:W-:-:S03]  /*d5c0*/  FMUL.FTZ R172, R23, R11 ;  /* 0x0000000b17ac7220 */ /* 0x000fc60000410000 */
[----:B------:R-:W-:Y:S02]  /*d5d0*/  FSEL R153, R23, RZ, P2 ;  /* 0x000000ff17997208 */ /* 0x000fe40001000000 */
[----:B------:R-:W-:-:S03]  /*d5e0*/  FSEL R172, R172, RZ, P2 ;  /* 0x000000ffacac7208 */ /* 0x000fc60001000000 */
[----:B------:R-:W-:Y:S02]  /*d5f0*/  FADD.FTZ R153, -R153, R202 ;  /* 0x000000ca99997221 */ /* 0x000fe40000010100 */
[-CC-:B------:R-:W-:Y:S01]  /*d600*/  FFMA.FTZ R202, R155, R11.reuse, -R172.reuse ;  /* 0x0000000b9bca7223 */ /* 0x180fe200000108ac */
[-CC-:B------:R-:W-:Y:S01]  /*d610*/  FFMA.FTZ R155, R158, R11.reuse, -R172.reuse ;  /* 0x0000000b9e9b7223 */ /* 0x180fe200000108ac */
[-CC-:B------:R-:W-:Y:S01]  /*d620*/  FFMA.FTZ R193, R193, R11.reuse, -R172.reuse ;  /* 0x0000000bc1c17223 */ /* 0x180fe200000108ac */
[-C--:B------:R-:W-:Y:S01]  /*d630*/  FMUL.FTZ R153, R153, R11.reuse ;  /* 0x0000000b99997220 */ /* 0x080fe20000410000 */
[----:B--2---:R-:W-:Y:S02]  /*d640*/  IMAD R158, R2, 0xc00, R203 ;  /* 0x00000c00029e7824 */ /* 0x004fe400078e02cb */
[----:B------:R-:W0:Y:S01]  /*d650*/  S2R R203, SR_TID.X ;  /* 0x0000000000cb7919 */ /* 0x000e220000002100 */
        /* <DEDUP_REMOVED lines=21> */
[----:B------:R-:W-:Y:S08]  /*d7b0*/  MUFU.EX2 R193, R193 ;  /* 0x000000c100c17308 */ /* 0x000ff00000000800 */
[----:B------:R-:W1:Y:S01]  /*d7c0*/  MUFU.EX2 R172, R153 ;  /* 0x0000009900ac7308 */ /* 0x000e620000000800 */
[----:B------:R-:W-:-:S02]  /*d7d0*/  IMAD.MOV.U32 R159, RZ, RZ, 0x40000040 ;  /* 0x40000040ff9f7424 */ /* 0x000fc400078e00ff */
        /* <DEDUP_REMOVED lines=64> */
[----:B------:R-:W-:Y:S01]  /*dbe0*/  R2UR UR7, R159 ;  /* 0x000000009f0772ca */ /* 0x000fe200000e0000 */
[----:B------:R-:W-:Y:S01]  /*dbf0*/  @!P1 VIADD R159, R201, 0x32440 ;  /* 0x00032440c99f9836 */ /* 0x000fe20000000000 */
[----:B0-----:R-:W-:Y:S01]  /*dc00*/  SHF.R.U32.HI R168, RZ, 0x7, R203 ;  /* 0x00000007ffa87819 */ /* 0x001fe200000116cb */
[----:B-1----:R-:W-:Y:S01]  /*dc10*/  FFMA.FTZ R0, R172, R0, R193 ;  /* 0x00000000ac007223 */ /* 0x002fe200000100c1 */
        /* <DEDUP_REMOVED lines=64> */
[----:B------:R-:W-:-:S02]  /*e020*/  IADD3 R172, -R168, 0xb, RZ ;  /* 0x0000000ba8ac7810 */ /* 0x000fc40007ffe1ff */
[----:B------:R-:W-:-:S03]  /*e030*/  @!P1 PRMT R159, RZ, 0x654, R159 ;  /* 0x00000654ff9f9816 */ /* 0x000fc6000000009f */
[----:B------:R1:W-:Y:S06]  /*e040*/  BAR.ARV R172, 0x100 ;  /* 0x000400ac0000751d */ /* 0x0003ec0000002000 */
[----:B------:R0:W-:Y:S01]  /*e050*/  @!P1 SYNCS.ARRIVE.TRANS64.RED.A1T0 RZ, [R159+URZ], RZ ;  /* 0x000000ff9fff99a7 */ /* 0x0001e2000810043f */
[----:B------:R-:W2:Y:S01]  /*e060*/  MUFU.EX2 R153, R202 ;  /* 0x000000ca00997308 */ /* 0x000ea20000000800 */
[----:B0-----:R-:W-:-:S07]  /*e070*/  VIADD R159, R168, 0x8 ;  /* 0x00000008a89f7836 */ /* 0x001fce0000000000 */
[----:B------:R-:W0:Y:S01]  /*e080*/  MUFU.EX2 R155, R155 ;  /* 0x0000009b009b7308 */ /* 0x000e220000000800 */
[----:B------:R-:W-:Y:S01]  /*e090*/  R2UR UR6, R158 ;  /* 0x000000009e0672ca */ /* 0x000fe200000e0000 */
[----:B------:R-:W3:Y:S01]  /*e0a0*/  LDL R168, [R1+0x14] ;  /* 0x0000140001a87983 */ /* 0x000ee20000100800 */
[----:B------:R4:W-:Y:S06]  /*e0b0*/  BAR.SYNC.DEFER_BLOCKING R159, 0x100 ;  /* 0x0004009f0000751d */ /* 0x0009ec0000010000 */
[----:B------:R-:W1:Y:S01]  /*e0c0*/  MUFU.EX2 R157, R157 ;  /* 0x0000009d009d7308 */ /* 0x000e620000000800 */
[C---:B--2---:R-:W-:Y:S01]  /*e0d0*/  FADD.FTZ R0, R153.reuse, R0 ;  /* 0x0000000099007221 */ /* 0x044fe20000010000 */
[----:B------:R-:W-:-:S03]  /*e0e0*/  F2FP.F16.F32.PACK_AB R153, R153, R193 ;  /* 0x000000c19999723e */ /* 0x000fc600000000ff */
[----:B0-----:R-:W-:Y:S01]  /*e0f0*/  FADD.FTZ R0, R155, R0 ;  /* 0x000000009b007221 */ /* 0x001fe20000010000 */
[----:B-1----:R-:W-:-:S04]  /*e100*/  F2FP.F16.F32.PACK_AB R155, R157, R155 ;  /* 0x0000009b9d9b723e */ /* 0x002fc800000000ff */
[----:B------:R-:W-:-:S06]  /*e110*/  WARPGROUP.ARRIVE ;  /* 0x00000000000079c5 */ /* 0x000fcc0000000000 */
[----:B------:R-:W-:Y:S01]  /*e120*/  HGMMA.64x256x16.F32 R24, R152, gdesc[UR4].tnspB, R24, gsb0 ;  /* 0x43e0000498187df0 */ /* 0x000fe20008000818 */
[----:B------:R-:W0:Y:S08]  /*e130*/  MUFU.EX2 R160, R160 ;  /* 0x000000a000a07308 */ /* 0x000e300000000800 */
[----:B------:R-:W1:Y:S08]  /*e140*/  MUFU.EX2 R161, R161 ;  /* 0x000000a100a17308 */ /* 0x000e700000000800 */
[----:B------:R-:W-:Y:S08]  /*e150*/  MUFU.EX2 R165, R165 ;  /* 0x000000a500a57308 */ /* 0x000ff00000000800 */
[----:B------:R-:W-:Y:S08]  /*e160*/  MUFU.EX2 R162, R162 ;  /* 0x000000a200a27308 */ /* 0x000ff00000000800 */
[----:B------:R-:W2:Y:S08]  /*e170*/  MUFU.EX2 R163, R163 ;  /* 0x000000a300a37308 */ /* 0x000eb00000000800 */
[----:B------:R-:W-:Y:S08]  /*e180*/  MUFU.EX2 R166, R166 ;  /* 0x000000a600a67308 */ /* 0x000ff00000000800 */
[----:B------:R-:W4:Y:S01]  /*e190*/  MUFU.EX2 R167, R167 ;  /* 0x000000a700a77308 */ /* 0x000f220000000800 */
[----:B0-----:R-:W-:-:S04]  /*e1a0*/  FADD.FTZ R3, R160, R3 ;  /* 0x00000003a0037221 */ /* 0x001fc80000010000 */
[----:B-1----:R-:W-:-:S03]  /*e1b0*/  FADD.FTZ R3, R161, R3 ;  /* 0x00000003a1037221 */ /* 0x002fc60000010000 */
[----:B------:R-:W-:Y:S08]  /*e1c0*/  MUFU.EX2 R215, R215 ;  /* 0x000000d700d77308 */ /* 0x000ff00000000800 */
[----:B------:R-:W-:Y:S08]  /*e1d0*/  MUFU.EX2 R169, R169 ;  /* 0x000000a900a97308 */ /* 0x000ff00000000800 */
[----:B------:R-:W-:Y:S01]  /*e1e0*/  MUFU.EX2 R173, R173 ;  /* 0x000000ad00ad7308 */ /* 0x000fe20000000800 */
[----:B------:R-:W-:-:S07]  /*e1f0*/  WARPGROUP.DEPBAR.LE gsb0, 0x0 ;  /* 0x00008000000079c5 */ /* 0x000fce0000010000 */
[----:B------:R-:W0:Y:S01]  /*e200*/  MUFU.EX2 R154, R164 ;  /* 0x000000a4009a7308 */ /* 0x000e220000000800 */
[----:B------:R-:W-:Y:S01]  /*e210*/  VIADD R152, R158, 0x80 ;  /* 0x000000809e987836 */ /* 0x000fe20000000000 */
[----:B------:R-:W-:-:S04]  /*e220*/  MOV R153, 0x40000040 ;  /* 0x4000004000997802 */ /* 0x000fc80000000f00 */
[----:B------:R-:W-:Y:S02]  /*e230*/  R2UR UR6, R152 ;  /* 0x00000000980672ca */ /* 0x000fe400000e0000 */
[----:B------:R-:W-:Y:S02]  /*e240*/  R2UR UR7, R153 ;  /* 0x00000000990772ca */ /* 0x000fe400000e0000 */
[----:B------:R-:W-:Y:S02]  /*e250*/  F2FP.F16.F32.PACK_AB R152, R161, R160 ;  /* 0x000000a0a198723e */ /* 0x000fe400000000ff */
[----:B--2---:R-:W-:Y:S02]  /*e260*/  F2FP.F16.F32.PACK_AB R153, R163, R162 ;  /* 0x000000a2a399723e */ /* 0x004fe400000000ff */
[----:B----4-:R-:W-:Y:S01]  /*e270*/  F2FP.F16.F32.PACK_AB R155, R167, R166 ;  /* 0x000000a6a79b723e */ /* 0x010fe200000000ff */
[----:B0-----:R-:W-:Y:S01]  /*e280*/  FADD.FTZ R3, R154, R3 ;  /* 0x000000039a037221 */ /* 0x001fe20000010000 */
[----:B------:R-:W-:-:S04]  /*e290*/  F2FP.F16.F32.PACK_AB R154, R165, R154 ;  /* 0x0000009aa59a723e */ /* 0x000fc800000000ff */
[----:B------:R-:W-:-:S06]  /*e2a0*/  WARPGROUP.ARRIVE ;  /* 0x00000000000079c5 */ /* 0x000fcc0000000000 */
[----:B------:R-:W-:Y:S01]  /*e2b0*/  HGMMA.64x256x16.F32 R24, R152, gdesc[UR4].tnspB, R24, gsb0 ;  /* 0x43e0000498187df0 */ /* 0x000fe20008000818 */
[----:B------:R-:W-:Y:S01]  /*e2c0*/  MUFU.EX2 R170, R170 ;  /* 0x000000aa00aa7308 */ /* 0x000fe20000000800 */
[----:B------:R-:W-:-:S07]  /*e2d0*/  FADD.FTZ R3, R165, R3 ;  /* 0x00000003a5037221 */ /* 0x000fce0000010000 */
[----:B------:R-:W0:Y:S08]  /*e2e0*/  MUFU.EX2 R171, R171 ;  /* 0x000000ab00ab7308 */ /* 0x000e300000000800 */
[----:B------:R-:W-:Y:S08]  /*e2f0*/  MUFU.EX2 R174, R174 ;  /* 0x000000ae00ae7308 */ /* 0x000ff00000000800 */
[----:B------:R-:W1:Y:S01]  /*e300*/  MUFU.EX2 R175, R175 ;  /* 0x000000af00af7308 */ /* 0x000e620000000800 */
[----:B------:R-:W-:-:S04]  /*e310*/  FADD.FTZ R3, R215, R3 ;  /* 0x00000003d7037221 */ /* 0x000fc80000010000 */
[----:B------:R-:W-:-:S03]  /*e320*/  FADD.FTZ R3, R169, R3 ;  /* 0x00000003a9037221 */ /* 0x000fc60000010000 */
[----:B------:R-:W-:Y:S08]  /*e330*/  MUFU.EX2 R176, R176 ;  /* 0x000000b000b07308 */ /* 0x000ff00000000800 */
[----:B------:R-:W-:Y:S08]  /*e340*/  MUFU.EX2 R177, R177 ;  /* 0x000000b100b17308 */ /* 0x000ff00000000800 */
[----:B------:R-:W-:Y:S08]  /*e350*/  MUFU.EX2 R181, R181 ;  /* 0x000000b500b57308 */ /* 0x000ff00000000800 */
[----:B------:R-:W-:Y:S08]  /*e360*/  MUFU.EX2 R178, R178 ;  /* 0x000000b200b27308 */ /* 0x000ff00000000800 */
[----:B------:R-:W-:Y:S08]  /*e370*/  MUFU.EX2 R179, R179 ;  /* 0x000000b300b37308 */ /* 0x000ff00000000800 */
[----:B------:R-:W-:Y:S01]  /*e380*/  MUFU.EX2 R182, R182 ;  /* 0x000000b600b67308 */ /* 0x000fe20000000800 */
[----:B------:R-:W-:-:S07]  /*e390*/  WARPGROUP.DEPBAR.LE gsb0, 0x0 ;  /* 0x00008000000079c5 */ /* 0x000fce0000010000 */
[----:B------:R-:W2:Y:S01]  /*e3a0*/  MUFU.EX2 R154, R156 ;  /* 0x0000009c009a7308 */ /* 0x000ea20000000800 */
[----:B------:R-:W-:Y:S02]  /*e3b0*/  VIADD R152, R158, 0x100 ;  /* 0x000001009e987836 */ /* 0x000fe40000000000 */
[----:B------:R-:W-:-:S03]  /*e3c0*/  IMAD.MOV.U32 R153, RZ, RZ, 0x40000040 ;  /* 0x40000040ff997424 */ /* 0x000fc600078e00ff */
[----:B------:R-:W-:Y:S02]  /*e3d0*/  R2UR UR6, R152 ;  /* 0x00000000980672ca */ /* 0x000fe400000e0000 */
[----:B------:R-:W-:Y:S02]  /*e3e0*/  R2UR UR7, R153 ;  /* 0x00000000990772ca */ /* 0x000fe400000e0000 */
[----:B------:R-:W-:Y:S02]  /*e3f0*/  F2FP.F16.F32.PACK_AB R152, R169, R215 ;  /* 0x000000d7a998723e */ /* 0x000fe400000000ff */
[----:B0-----:R-:W-:Y:S02]  /*e400*/  F2FP.F16.F32.PACK_AB R153, R171, R170 ;  /* 0x000000aaab99723e */ /* 0x001fe400000000ff */
[----:B-1----:R-:W-:Y:S01]  /*e410*/  F2FP.F16.F32.PACK_AB R155, R175, R174 ;  /* 0x000000aeaf9b723e */ /* 0x002fe200000000ff */
[----:B--2---:R-:W-:Y:S01]  /*e420*/  FADD.FTZ R3, R154, R3 ;  /* 0x000000039a037221 */ /* 0x004fe20000010000 */
[----:B------:R-:W-:-:S04]  /*e430*/  F2FP.F16.F32.PACK_AB R154, R173, R154 ;  /* 0x0000009aad9a723e */ /* 0x000fc800000000ff */
[----:B------:R-:W-:-:S06]  /*e440*/  WARPGROUP.ARRIVE ;  /* 0x00000000000079c5 */ /* 0x000fcc0000000000 */
[----:B------:R-:W-:Y:S01]  /*e450*/  HGMMA.64x256x16.F32 R24, R152, gdesc[UR4].tnspB, R24, gsb0 ;  /* 0x43e0000498187df0 */ /* 0x000fe20008000818 */
[----:B------:R-:W0:Y:S01]  /*e460*/  MUFU.EX2 R183, R183 ;  /* 0x000000b700b77308 */ /* 0x000e220000000800 */
[----:B------:R-:W-:-:S04]  /*e470*/  FADD.FTZ R3, R173, R3 ;  /* 0x00000003ad037221 */ /* 0x000fc80000010000 */
[----:B------:R-:W-:-:S04]  /*e480*/  FADD.FTZ R3, R176, R3 ;  /* 0x00000003b0037221 */ /* 0x000fc80000010000 */
[----:B------:R-:W-:Y:S01]  /*e490*/  FADD.FTZ R3, R177, R3 ;  /* 0x00000003b1037221 */ /* 0x000fe20000010000 */
[----:B------:R-:W-:Y:S08]  /*e4a0*/  MUFU.EX2 R184, R184 ;  /* 0x000000b800b87308 */ /* 0x000ff00000000800 */
[----:B------:R-:W-:Y:S08]  /*e4b0*/  MUFU.EX2 R185, R185 ;  /* 0x000000b900b97308 */ /* 0x000ff00000000800 */
[----:B------:R-:W-:Y:S08]  /*e4c0*/  MUFU.EX2 R189, R189 ;  /* 0x000000bd00bd7308 */ /* 0x000ff00000000800 */
[----:B------:R-:W-:Y:S08]  /*e4d0*/  MUFU.EX2 R186, R186 ;  /* 0x000000ba00ba7308 */ /* 0x000ff00000000800 */
[----:B------:R-:W-:Y:S08]  /*e4e0*/  MUFU.EX2 R187, R187 ;  /* 0x000000bb00bb7308 */ /* 0x000ff00000000800 */
[----:B------:R-:W-:Y:S08]  /*e4f0*/  MUFU.EX2 R190, R190 ;  /* 0x000000be00be7308 */ /* 0x000ff00000000800 */
[----:B------:R-:W-:Y:S01]  /*e500*/  MUFU.EX2 R191, R191 ;  /* 0x000000bf00bf7308 */ /* 0x000fe20000000800 */
[----:B------:R-:W-:-:S07]  /*e510*/  WARPGROUP.DEPBAR.LE gsb0, 0x0 ;  /* 0x00008000000079c5 */ /* 0x000fce0000010000 */
[----:B------:R-:W1:Y:S01]  /*e520*/  MUFU.EX2 R154, R180 ;  /* 0x000000b4009a7308 */ /* 0x000e620000000800 */
[----:B------:R-:W-:Y:S02]  /*e530*/  VIADD R152, R158, 0x180 ;  /* 0x000001809e987836 */ /* 0x000fe40000000000 */
[----:B------:R-:W-:-:S03]  /*e540*/  IMAD.MOV.U32 R153, RZ, RZ, 0x40000040 ;  /* 0x40000040ff997424 */ /* 0x000fc600078e00ff */
[----:B------:R-:W-:Y:S02]  /*e550*/  R2UR UR6, R152 ;  /* 0x00000000980672ca */ /* 0x000fe400000e0000 */
[----:B------:R-:W-:Y:S02]  /*e560*/  R2UR UR7, R153 ;  /* 0x00000000990772ca */ /* 0x000fe400000e0000 */
[----:B------:R-:W-:Y:S02]  /*e570*/  F2FP.F16.F32.PACK_AB R152, R177, R176 ;  /* 0x000000b0b198723e */ /* 0x000fe400000000ff */
[----:B------:R-:W-:Y:S02]  /*e580*/  F2FP.F16.F32.PACK_AB R153, R179, R178 ;  /* 0x000000b2b399723e */ /* 0x000fe400000000ff */
[----:B0-----:R-:W-:Y:S01]  /*e590*/  F2FP.F16.F32.PACK_AB R155, R183, R182 ;  /* 0x000000b6b79b723e */ /* 0x001fe200000000ff */
[----:B-1----:R-:W-:Y:S01]  /*e5a0*/  FADD.FTZ R3, R154, R3 ;  /* 0x000000039a037221 */ /* 0x002fe20000010000 */
[----:B------:R-:W-:-:S04]  /*e5b0*/  F2FP.F16.F32.PACK_AB R154, R181, R154 ;  /* 0x0000009ab59a723e */ /* 0x000fc800000000ff */
[----:B------:R-:W-:-:S06]  /*e5c0*/  WARPGROUP.ARRIVE ;  /* 0x00000000000079c5 */ /* 0x000fcc0000000000 */
[----:B------:R-:W-:Y:S01]  /*e5d0*/  HGMMA.64x256x16.F32 R24, R152, gdesc[UR4].tnspB, R24, gsb0 ;  /* 0x43e0000498187df0 */ /* 0x000fe20008000818 */
        /* <DEDUP_REMOVED lines=8> */
[----:B------:R-:W-:Y:S01]  /*e660*/  MUFU.EX2 R199, R199 ;  /* 0x000000c700c77308 */ /* 0x000fe20000000800 */
[----:B------:R-:W-:Y:S01]  /*e670*/  IMAD.MOV.U32 R159, RZ, RZ, 0x40000040 ;  /* 0x40000040ff9f7424 */ /* 0x000fe200078e00ff */
[----:B------:R-:W-:-:S06]  /*e680*/  WARPGROUP.DEPBAR.LE gsb0, 0x0 ;  /* 0x00008000000079c5 */ /* 0x000fcc0000010000 */
[----:B------:R-:W0:Y:S01]  /*e690*/  MUFU.EX2 R154, R188 ;  /* 0x000000bc009a7308 */ /* 0x000e220000000800 */
[----:B------:R-:W-:Y:S02]  /*e6a0*/  VIADD R152, R158, 0x200 ;  /* 0x000002009e987836 */ /* 0x000fe40000000000 */
[----:B------:R-:W-:-:S03]  /*e6b0*/  IMAD.MOV.U32 R153, RZ, RZ, 0x40000040 ;  /* 0x40000040ff997424 */ /* 0x000fc600078e00ff */
[----:B------:R-:W-:Y:S02]  /*e6c0*/  R2UR UR6, R152 ;  /* 0x00000000980672ca */ /* 0x000fe400000e0000 */
[----:B------:R-:W-:Y:S02]  /*e6d0*/  R2UR UR7, R153 ;  /* 0x00000000990772ca */ /* 0x000fe400000e0000 */
[----:B------:R-:W-:Y:S02]  /*e6e0*/  F2FP.F16.F32.PACK_AB R152, R185, R184 ;  /* 0x000000b8b998723e */ /* 0x000fe400000000ff */
[----:B------:R-:W-:Y:S02]  /*e6f0*/  F2FP.F16.F32.PACK_AB R153, R187, R186 ;  /* 0x000000babb99723e */ /* 0x000fe400000000ff */
[----:B------:R-:W-:Y:S01]  /*e700*/  F2FP.F16.F32.PACK_AB R155, R191, R190 ;  /* 0x000000bebf9b723e */ /* 0x000fe200000000ff */
[----:B0-----:R-:W-:Y:S01]  /*e710*/  FADD.FTZ R3, R154, R3 ;  /* 0x000000039a037221 */ /* 0x001fe20000010000 */
[----:B------:R-:W-:-:S04]  /*e720*/  F2FP.F16.F32.PACK_AB R154, R189, R154 ;  /* 0x0000009abd9a723e */ /* 0x000fc800000000ff */
[----:B------:R-:W-:-:S06]  /*e730*/  WARPGROUP.ARRIVE ;  /* 0x00000000000079c5 */ /* 0x000fcc0000000000 */
[----:B------:R-:W-:Y:S01]  /*e740*/  HGMMA.64x256x16.F32 R24, R152, gdesc[UR4].tnspB, R24, gsb0 ;  /* 0x43e0000498187df0 */ /* 0x000fe20008000818 */
[----:B------:R-:W-:Y:S01]  /*e750*/  FADD.FTZ R3, R189, R3 ;  /* 0x00000003bd037221 */ /* 0x000fe20000010000 */
[----:B------:R-:W-:Y:S01]  /*e760*/  VIADD R158, R158, 0x280 ;  /* 0x000002809e9e7836 */ /* 0x000fe20000000000 */
[----:B------:R-:W-:-:S04]  /*e770*/  R2UR UR7, R159 ;  /* 0x000000009f0772ca */ /* 0x000fc800000e0000 */
[----:B------:R-:W-:Y:S01]  /*e780*/  R2UR UR6, R158 ;  /* 0x000000009e0672ca */ /* 0x000fe200000e0000 */
[----:B------:R-:W-:-:S04]  /*e790*/  FADD.FTZ R0, R157, R0 ;  /* 0x000000009d007221 */ /* 0x000fc80000010000 */
        /* <DEDUP_REMOVED lines=14> */
[----:B------:R-:W-:Y:S01]  /*e880*/  FADD.FTZ R190, R190, R187 ;  /* 0x000000bbbebe7221 */ /* 0x000fe20000010000 */
[----:B---3--:R-:W-:-:S03]  /*e890*/  ISETP.GT.AND P2, PT, R200, R168, PT ;  /* 0x000000a8c800720c */ /* 0x008fc60003f44270 */
[----:B------:R-:W-:Y:S01]  /*e8a0*/  FADD.FTZ R191, R191, R190 ;  /* 0x000000bebfbf7221 */ /* 0x000fe20000010000 */
[----:B------:R-:W-:Y:S01]  /*e8b0*/  @!P1 IADD3 R201, R201, 0x32460, RZ ;  /* 0x00032460c9c99810 */ /* 0x000fe20007ffe0ff */
[----:B------:R-:W-:Y:S02]  /*e8c0*/  WARPGROUP.DEPBAR.LE gsb0, 0x0 ;  /* 0x00008000000079c5 */ /* 0x000fe40000010000 */
[----:B------:R-:W0:Y:S08]  /*e8d0*/  MUFU.EX2 R152, R192 ;  /* 0x000000c000987308 */ /* 0x000e300000000800 */
[----:B------:R-:W1:Y:S01]  /*e8e0*/  MUFU.EX2 R154, R196 ;  /* 0x000000c4009a7308 */ /* 0x000e620000000800 */
[----:B0-----:R-:W-:-:S04]  /*e8f0*/  FADD.FTZ R3, R152, R3 ;  /* 0x0000000398037221 */ /* 0x001fc80000010000 */
[C---:B------:R-:W-:Y:S01]  /*e900*/  FADD.FTZ R3, R214.reuse, R3 ;  /* 0x00000003d6037221 */ /* 0x040fe20000010000 */
[----:B------:R-:W-:Y:S02]  /*e910*/  F2FP.F16.F32.PACK_AB R152, R214, R152 ;  /* 0x00000098d698723e */ /* 0x000fe400000000ff */
[----:B------:R-:W-:Y:S01]  /*e920*/  F2FP.F16.F32.PACK_AB R153, R195, R194 ;  /* 0x000000c2c399723e */ /* 0x000fe200000000ff */
[----:B-1----:R-:W-:Y:S01]  /*e930*/  FADD.FTZ R3, R154, R3 ;  /* 0x000000039a037221 */ /* 0x002fe20000010000 */
[----:B------:R-:W-:Y:S02]  /*e940*/  F2FP.F16.F32.PACK_AB R154, R197, R154 ;  /* 0x0000009ac59a723e */ /* 0x000fe400000000ff */
[----:B------:R-:W-:-:S04]  /*e950*/  F2FP.F16.F32.PACK_AB R155, R199, R198 ;  /* 0x000000c6c79b723e */ /* 0x000fc800000000ff */
[----:B------:R-:W-:-:S06]  /*e960*/  WARPGROUP.ARRIVE ;  /* 0x00000000000079c5 */ /* 0x000fcc0000000000 */
[----:B------:R-:W-:Y:S01]  /*e970*/  HGMMA.64x256x16.F32 R24, R152, gdesc[UR4].tnspB, R24, gsb0 ;  /* 0x43e0000498187df0 */ /* 0x000fe20008000818 */
[----:B------:R-:W-:Y:S01]  /*e980*/  FADD.FTZ R194, R194, R191 ;  /* 0x000000bfc2c27221 */ /* 0x000fe20000010000 */
[----:B------:R-:W-:-:S03]  /*e990*/  @!P1 PRMT R201, RZ, 0x654, R201 ;  /* 0x00000654ffc99816 */ /* 0x000fc600000000c9 */
[----:B------:R-:W-:-:S04]  /*e9a0*/  FADD.FTZ R195, R195, R194 ;  /* 0x000000c2c3c37221 */ /* 0x000fc80000010000 */
[----:B------:R-:W-:Y:S01]  /*e9b0*/  FADD.FTZ R0, R198, R195 ;  /* 0x000000c3c6007221 */ /* 0x000fe20000010000 */
[----:B------:R-:W-:Y:S01]  /*e9c0*/  FADD.FTZ R3, R197, R3 ;  /* 0x00000003c5037221 */ /* 0x000fe20000010000 */
[----:B------:R-:W-:Y:S02]  /*e9d0*/  VIADD R200, R200, 0xffffffff ;  /* 0xffffffffc8c87836 */ /* 0x000fe40000000000 */
[----:B------:R-:W-:Y:S01]  /*e9e0*/  FADD.FTZ R0, R199, R0 ;  /* 0x00000000c7007221 */ /* 0x000fe20000010000 */
[----:B------:R-:W-:Y:S02]  /*e9f0*/  IMAD.MOV.U32 R202, RZ, RZ, R23 ;  /* 0x000000ffffca7224 */ /* 0x000fe400078e0017 */
[----:B------:R-:W-:Y:S01]  /*ea00*/  IMAD.MOV.U32 R203, RZ, RZ, R10 ;  /* 0x000000ffffcb7224 */ /* 0x000fe200078e000a */
[----:B------:R-:W-:Y:S02]  /*ea10*/  WARPGROUP.DEPBAR.LE gsb0, 0x0 ;  /* 0x00008000000079c5 */ /* 0x000fe40000010000 */
[----:B------:R1:W-:Y:S01]  /*ea20*/  @!P1 SYNCS.ARRIVE.TRANS64.RED.A1T0 RZ, [R201+URZ], RZ ;  /* 0x000000ffc9ff99a7 */ /* 0x0003e2000810043f */
[----:B------:R-:W-:Y:S05]  /*ea30*/  @P2 BRA `(.L_x_4460) ;  /* 0xffffffd0002c2947 */ /* 0x000fea000383ffff */
[----:B------:R-:W-:-:S07]  /*ea40*/  IMAD.MOV.U32 R214, RZ, RZ, R200 ;  /* 0x000000ffffd67224 */ /* 0x000fce00078e00c8 */
.L_x_4450:
[----:B------:R-:W-:-:S13]  /*ea50*/  ISETP.GE.AND P2, PT, R214, RZ, PT ;  /* 0x000000ffd600720c */ /* 0x000fda0003f46270 */
[----:B------:R-:W-:Y:S05]  /*ea60*/  @!P2 BRA `(.L_x_4461) ;  /* 0x0000002400e4a947 */ /* 0x000fea0003800000 */
[----:B-1----:R-:W-:Y:S02]  /*ea70*/  IMAD.MOV.U32 R201, RZ, RZ, R23 ;  /* 0x000000ffffc97224 */ /* 0x002fe400078e0017 */
[----:B------:R-:W-:-:S07]  /*ea80*/  IMAD.MOV.U32 R202, RZ, RZ, R10 ;  /* 0x000000ffffca7224 */ /* 0x000fce00078e000a */
.L_x_4471:
        /* <DEDUP_REMOVED lines=8> */
.L_x_4462:
[----:B------:R-:W-:Y:S01]  /*eb10*/  IMAD R215, R2, 0x8, R17 ;  /* 0x0000000802d77824 */ /* 0x000fe200078e0211 */
[----:B------:R-:W-:-:S04]  /*eb20*/  SHF.L.U32 R10, R19, 0x1f, RZ ;  /* 0x0000001f130a7819 */ /* 0x000fc800000006ff */
[----:B------:R1:W2:Y:S01]  /*eb30*/  SYNCS.PHASECHK.TRANS64.TRYWAIT P2, [R215+URZ+0x32430], R10 ;  /* 0x0324300ad70075a7 */ /* 0x0002a2000804017f */
[----:B------:R-:W-:Y:S05]  /*eb40*/  @!P0 BRA `(.L_x_4463) ;  /* 0x0000000000048947 */ /* 0x000fea0003800000 */
[----:B------:R-:W-:Y:S01]  /*eb50*/  BPT.TRAP 0x1 ;  /* 0x000000040000795c */ /* 0x000fe20000300000 */
.L_x_4463:
[----:B------:R-:W3:Y:S01]  /*eb60*/  LDL R11, [R1+0x8] ;  /* 0x00000800010b7983 */ /* 0x000ee20000100800 */
[----:B------:R-:W-:Y:S01]  /*eb70*/  MOV R157, 0x40000040 ;  /* 0x40000040009d7802 */ /* 0x000fe20000000f00 */
[----:B---3--:R-:W-:Y:S01]  /*eb80*/  IMAD R156, R2, 0x300, R11 ;  /* 0x00000300029c7824 */ /* 0x008fe200078e020b */
[----:B--2---:R-:W-:Y:S06]  /*eb90*/  @P2 BRA `(.L_x_4464) ;  /* 0x0000000000082947 */ /* 0x004fec0003800000 */
[----:B------:R-:W2:Y:S02]  /*eba0*/  SYNCS.PHASECHK.TRANS64.TRYWAIT P2, [R215+URZ+0x32430], R10 ;  /* 0x0324300ad70075a7 */ /* 0x000ea4000804017f */
[----:B--2---:R-:W-:Y:S05]  /*ebb0*/  @!P2 BRA `(.L_x_4465) ;  /* 0x000000c400bca947 */ /* 0x004fea0003800000 */
.L_x_4464:
[----:B------:R-:W-:Y:S05]  /*ebc0*/  WARPSYNC.ALL ;  /* 0x0000000000007948 */ /* 0x000fea0003800000 */
[C---:B------:R-:W-:Y:S01]  /*ebd0*/  R2UR UR6, R156.reuse ;  /* 0x000000009c0672ca */ /* 0x040fe200000e0000 */
[C---:B0-----:R-:W-:Y:S01]  /*ebe0*/  VIADD R154, R156.reuse, 0x2 ;  /* 0x000000029c9a7836 */ /* 0x041fe20000000000 */
[----:B------:R-:W-:Y:S01]  /*ebf0*/  R2UR UR7, R157 ;  /* 0x000000009d0772ca */ /* 0x000fe200000e0000 */
[----:B------:R-:W-:Y:S01]  /*ec00*/  VIADD R152, R156, 0x4 ;  /* 0x000000049c987836 */ /* 0x000fe20000000000 */
[----:B------:R-:W-:Y:S01]  /*ec10*/  R2UR UR4, R216 ;  /* 0x00000000d80472ca */ /* 0x000fe200000e0000 */
[----:B------:R-:W-:Y:S01]  /*ec20*/  VIADD R156, R156, 0x6 ;  /* 0x000000069c9c7836 */ /* 0x000fe20000000000 */
[----:B------:R-:W-:Y:S01]  /*ec30*/  R2UR UR5, R217 ;  /* 0x00000000d90572ca */ /* 0x000fe200000e0000 */
[----:B------:R-:W-:Y:S01]  /*ec40*/  IMAD.MOV.U32 R155, RZ, RZ, 0x40000040 ;  /* 0x40000040ff9b7424 */ /* 0x000fe200078e00ff */
[----:B------:R-:W-:Y:S01]  /*ec50*/  R2UR UR10, R154 ;  /* 0x000000009a0a72ca */ /* 0x000fe200000e0000 */
[----:B------:R-:W-:Y:S01]  /*ec60*/  IMAD.MOV.U32 R153, RZ, RZ, 0x40000040 ;  /* 0x40000040ff997424 */ /* 0x000fe200078e00ff */
[----:B------:R-:W-:Y:S01]  /*ec70*/  R2UR UR14, R152 ;  /* 0x00000000980e72ca */ /* 0x000fe200000e0000 */
[----:B------:R-:W-:Y:S01]  /*ec80*/  IMAD.MOV.U32 R157, RZ, RZ, 0x40000040 ;  /* 0x40000040ff9d7424 */ /* 0x000fe200078e00ff */
[----:B------:R-:W-:-:S02]  /*ec90*/  R2UR UR11, R155 ;  /* 0x000000009b0b72ca */ /* 0x000fc400000e0000 */
[----:B------:R-:W-:Y:S02]  /*eca0*/  R2UR UR15, R153 ;  /* 0x00000000990f72ca */ /* 0x000fe400000e0000 */
[----:B------:R-:W-:Y:S02]  /*ecb0*/  R2UR UR18, R156 ;  /* 0x000000009c1272ca */ /* 0x000fe400000e0000 */
[----:B------:R-:W-:Y:S02]  /*ecc0*/  R2UR UR19, R157 ;  /* 0x000000009d1372ca */ /* 0x000fe400000e0000 */
[----:B------:R-:W-:Y:S01]  /*ecd0*/  WARPGROUP.ARRIVE ;  /* 0x00000000000079c5 */ /* 0x000fe20000000000 */
[----:B------:R-:W-:Y:S02]  /*ece0*/  R2UR UR8, R236 ;  /* 0x00000000ec0872ca */ /* 0x000fe400000e0000 */
[----:B------:R-:W-:Y:S02]  /*ecf0*/  R2UR UR9, R237 ;  /* 0x00000000ed0972ca */ /* 0x000fe400000e0000 */
[----:B------:R-:W-:Y:S01]  /*ed00*/  R2UR UR12, R234 ;  /* 0x00000000ea0c72ca */ /* 0x000fe200000e0000 */
[----:B------:R-:W-:Y:S01]  /*ed10*/  HGMMA.64x96x16.F32 R152, gdesc[UR4], RZ, !UPT, gsb0 ;  /* 0x01600000049879f0 */ /* 0x000fe2000c0008ff */
        /* <DEDUP_REMOVED lines=15> */
.L_x_4466:
[----:B------:R0:W3:Y:S01]  /*ee10*/  SYNCS.PHASECHK.TRANS64.TRYWAIT P2, [R215+URZ+0x32450], R10 ;  /* 0x0324500ad70075a7 */ /* 0x0000e2000804017f */
[----:B------:R-:W-:Y:S05]  /*ee20*/  @!P0 BRA `(.L_x_4467) ;  /* 0x0000000000048947 */ /* 0x000fea0003800000 */
[----:B------:R-:W-:Y:S01]  /*ee30*/  BPT.TRAP 0x1 ;  /* 0x000000040000795c */ /* 0x000fe20000300000 */
.L_x_4467:
[----:B------:R-:W-:Y:S04]  /*ee40*/  BSSY B0, `(.L_x_4468) ;  /* 0x0000004000007945 */ /* 0x000fe80003800000 */
[----:B---3--:R-:W-:Y:S05]  /*ee50*/  @P2 BRA `(.L_x_4469) ;  /* 0x0000000000082947 */ /* 0x008fea0003800000 */
[----:B------:R-:W3:Y:S02]  /*ee60*/  SYNCS.PHASECHK.TRANS64.TRYWAIT P2, [R215+URZ+0x32450], R10 ;  /* 0x0324500ad70075a7 */ /* 0x000ee4000804017f */
[----:B---3--:R-:W-:Y:S05]  /*ee70*/  @!P2 BRA `(.L_x_4470) ;  /* 0x000000c40020a947 */ /* 0x008fea0003800000 */
.L_x_4469:
[----:B------:R-:W-:Y:S05]  /*ee80*/  BSYNC B0 ;  /* 0x0000000000007941 */ /* 0x000fea0003800000 */
.L_x_4468:
[----:B------:R-:W-:Y:S05]  /*ee90*/  WARPSYNC.ALL ;  /* 0x0000000000007948 */ /* 0x000fea0003800000 */
[----:B------:R-:W0:Y:S01]  /*eea0*/  LDL R23, [R1+0xc] ;  /* 0x00000c0001177983 */ /* 0x000e220000100800 */
[----:B------:R-:W-:Y:S01]  /*eeb0*/  IMAD.MOV.U32 R11, RZ, RZ, 0x40000040 ;  /* 0x40000040ff0b7424 */ /* 0x000fe200078e00ff */
[----:B------:R-:W-:Y:S01]  /*eec0*/  R2UR UR4, R4 ;  /* 0x00000000040472ca */ /* 0x000fe200000e0000 */
[----:B------:R-:W-:Y:S01]  /*eed0*/  WARPGROUP.ARRIVE ;  /* 0x00000000000079c5 */ /* 0x000fe20000000000 */
[----:B------:R-:W-:Y:S02]  /*eee0*/  R2UR UR5, R5 ;  /* 0x00000000050572ca */ /* 0x000fe400000e0000 */
[----:B------:R-:W-:-:S02]  /*eef0*/  R2UR UR7, R11 ;  /* 0x000000000b0772ca */ /* 0x000fc400000e0000 */
[----:B------:R-:W-:Y:S01]  /*ef00*/  MOV R225, 0x40000040 ;  /* 0x4000004000e17802 */ /* 0x000fe20000000f00 */
[----:B0123--:R-:W-:-:S04]  /*ef10*/  IMAD R10, R2, 0xc00, R23 ;  /* 0x00000c00020a7824 */ /* 0x00ffc800078e0217 */
[C---:B------:R-:W-:Y:S01]  /*ef20*/  VIADD R224, R10.reuse, 0x2 ;  /* 0x000000020ae07836 */ /* 0x040fe20000000000 */
[----:B------:R-:W-:-:S13]  /*ef30*/  R2UR UR6, R10 ;  /* 0x000000000a0672ca */ /* 0x000fda00000e0000 */
[----:B------:R-:W-:Y:S01]  /*ef40*/  HGMMA.64x96x16.F32 R152, gdesc[UR4], R152, gsb0 ;  /* 0x01600000049879f0 */ /* 0x000fe20008000898 */
[----:B------:R-:W-:Y:S01]  /*ef50*/  R2UR UR6, R224 ;  /* 0x00000000e00672ca */ /* 0x000fe200000e0000 */
[----:B------:R-:W-:Y:S01]  /*ef60*/  VIADD R224, R10, 0x4 ;  /* 0x000000040ae07836 */ /* 0x000fe20000000000 */
[----:B------:R-:W-:Y:S01]  /*ef70*/  R2UR UR7, R225 ;  /* 0x00000000e10772ca */ /* 0x000fe200000e0000 */
[----:B------:R-:W-:Y:S01]  /*ef80*/  IMAD.MOV.U32 R225, RZ, RZ, 0x40000040 ;  /* 0x40000040ffe17424 */ /* 0x000fe200078e00ff */
[----:B------:R-:W-:Y:S02]  /*ef90*/  R2UR UR4, R230 ;  /* 0x00000000e60472ca */ /* 0x000fe400000e0000 */
[----:B------:R-:W-:Y:S01]  /*efa0*/  R2UR UR5, R231 ;  /* 0x00000000e70572ca */ /* 0x000fe200000e0000 */
[----:B------:R-:W-:Y:S02]  /*efb0*/  WARPGROUP.DEPBAR.LE gsb0, 0x0 ;  /* 0x00008000000079c5 */ /* 0x000fe40000010000 */
[----:B------:R-:W-:-:S10]  /*efc0*/  WARPGROUP.ARRIVE ;  /* 0x00000000000079c5 */ /* 0x000fd40000000000 */
        /* <DEDUP_REMOVED lines=28> */
[----:B------:R-:W-:Y:S02]  /*f190*/  R2UR UR6, R224 ;  /* 0x00000000e00672ca */ /* 0x000fe400000e0000 */
[----:B------:R-:W-:Y:S01]  /*f1a0*/  R2UR UR7, R225 ;  /* 0x00000000e10772ca */ /* 0x000fe200000e0000 */
[----:B------:R-:W-:Y:S01]  /*f1b0*/  IMAD.MOV.U32 R225, RZ, RZ, 0x40000040 ;  /* 0x40000040ffe17424 */ /* 0x000fe200078e00ff */
[----:B------:R-:W-:Y:S02]  /*f1c0*/  R2UR UR4, R220 ;  /* 0x00000000dc0472ca */ /* 0x000fe400000e0000 */
[----:B------:R-:W-:Y:S02]  /*f1d0*/  R2UR UR5, R221 ;  /* 0x00000000dd0572ca */ /* 0x000fe400000e0000 */
[----:B------:R-:W-:Y:S01]  /*f1e0*/  IADD3 R224, R10, 0x304, RZ ;  /* 0x000003040ae07810 */ /* 0x000fe20007ffe0ff */
[----:B------:R-:W-:-:S02]  /*f1f0*/  WARPGROUP.DEPBAR.LE gsb0, 0x0 ;  /* 0x00008000000079c5 */ /* 0x000fc40000010000 */
[----:B------:R-:W-:-:S08]  /*f200*/  WARPGROUP.ARRIVE ;  /* 0x00000000000079c5 */ /* 0x000fd00000000000 */
        /* <DEDUP_REMOVED lines=30> */
[----:B------:R-:W-:Y:S02]  /*f3f0*/  R2UR UR7, R225 ;  /* 0x00000000e10772ca */ /* 0x000fe400000e0000 */
[----:B------:R-:W-:Y:S02]  /*f400*/  R2UR UR4, R206 ;  /* 0x00000000ce0472ca */ /* 0x000fe400000e0000 */
[----:B------:R-:W-:Y:S02]  /*f410*/  R2UR UR5, R207 ;  /* 0x00000000cf0572ca */ /* 0x000fe400000e0000 */
[----:B------:R-:W-:Y:S01]  /*f420*/  MOV R225, 0x40000040 ;  /* 0x4000004000e17802 */ /* 0x000fe20000000f00 */
        /* <DEDUP_REMOVED lines=40> */
[----:B------:R-:W-:Y:S02]  /*f6b0*/  R2UR UR7, R225 ;  /* 0x00000000e10772ca */ /* 0x000fe400000e0000 */
[----:B------:R-:W-:Y:S01]  /*f6c0*/  R2UR UR4, R8 ;  /* 0x00000000080472ca */ /* 0x000fe200000e0000 */
[----:B------:R-:W-:Y:S01]  /*f6d0*/  IMAD.MOV.U32 R11, RZ, RZ, 0x40000040 ;  /* 0x40000040ff0b7424 */ /* 0x000fe200078e00ff */
[----:B------:R-:W-:Y:S01]  /*f6e0*/  R2UR UR5, R9 ;  /* 0x00000000090572ca */ /* 0x000fe200000e0000 */
[----:B------:R-:W2:Y:S01]  /*f6f0*/  LDL R225, [R1+0x4] ;  /* 0x0000040001e17983 */ /* 0x000ea20000100800 */
        /* <DEDUP_REMOVED lines=37> */
[----:B0-----:R-:W-:-:S05]  /*f950*/  FMNMX.FTZ R10, R10, R11, !PT ;  /* 0x0000000b0a0a7209 */ /* 0x001fca0007810000 */
[----:B------:R-:W0:Y:S02]  /*f960*/  SHFL.BFLY PT, R11, R10, 0x1, 0x1f ;  /* 0x0c201f000a0b7f89 */ /* 0x000e2400000e0000 */
[----:B0-----:R-:W-:Y:S02]  /*f970*/  FMNMX.FTZ R10, R10, R11, !PT ;  /* 0x0000000b0a0a7209 */ /* 0x001fe40007810000 */
[----:B------:R-:W0:Y:S03]  /*f980*/  LDC R11, c[0x0][0xa80] ;  /* 0x0002a000ff0b7b82 */ /* 0x000e260000000800 */
[C---:B------:R-:W-:Y:S01]  /*f990*/  FADD.FTZ R202, -R10.reuse, R202 ;  /* 0x000000ca0aca7221 */ /* 0x040fe20000010100 */
[----:B0-----:R-:W-:-:S04]  /*f9a0*/  FMUL.FTZ R200, R10, R11 ;  /* 0x0000000b0ac87220 */ /* 0x001fc80000410000 */
[-CC-:B------:R-:W-:Y:S01]  /*f9b0*/  FFMA.FTZ R23, R156, R11.reuse, -R200.reuse ;  /* 0x0000000b9c177223 */ /* 0x180fe200000108c8 */
[-CC-:B------:R-:W-:Y:S01]  /*f9c0*/  FFMA.FTZ R156, R172, R11.reuse, -R200.reuse ;  /* 0x0000000bac9c7223 */ /* 0x180fe200000108c8 */
[-CC-:B------:R-:W-:Y:S01]  /*f9d0*/  FFMA.FTZ R152, R152, R11.reuse, -R200.reuse ;  /* 0x0000000b98987223 */ /* 0x180fe200000108c8 */
[-C--:B------:R-:W-:Y:S01]  /*f9e0*/  FMUL.FTZ R172, R202, R11.reuse ;  /* 0x0000000bcaac7220 */ /* 0x080fe20000410000 */
[-CC-:B------:R-:W-:Y:S01]  /*f9f0*/  FFMA.FTZ R153, R153, R11.reuse, -R200.reuse ;  /* 0x0000000b99997223 */ /* 0x180fe200000108c8 */
[----:B------:R-:W-:-:S03]  /*fa00*/  FFMA.FTZ R157, R157, R11, -R200 ;  /* 0x0000000b9d9d7223 */ /* 0x000fc600000108c8 */
[----:B------:R-:W-:Y:S08]  /*fa10*/  MUFU.EX2 R152, R152 ;  /* 0x0000009800987308 */ /* 0x000ff00000000800 */
[----:B------:R-:W0:Y:S08]  /*fa20*/  MUFU.EX2 R172, R172 ;  /* 0x000000ac00ac7308 */ /* 0x000e300000000800 */
[----:B------:R-:W1:Y:S08]  /*fa30*/  MUFU.EX2 R153, R153 ;  /* 0x0000009900997308 */ /* 0x000e700000000800 */
[----:B------:R-:W3:Y:S08]  /*fa40*/  MUFU.EX2 R23, R23 ;  /* 0x0000001700177308 */ /* 0x000ef00000000800 */
[----:B------:R-:W4:Y:S01]  /*fa50*/  MUFU.EX2 R157, R157 ;  /* 0x0000009d009d7308 */ /* 0x000f220000000800 */
[----:B0-----:R-:W-:-:S04]  /*fa60*/  FFMA.FTZ R3, R172, R3, R152 ;  /* 0x00000003ac037223 */ /* 0x001fc80000010098 */
[----:B-1----:R-:W-:-:S04]  /*fa70*/  FADD.FTZ R3, R153, R3 ;  /* 0x0000000399037221 */ /* 0x002fc80000010000 */
[----:B---3--:R-:W-:Y:S01]  /*fa80*/  FADD.FTZ R3, R23, R3 ;  /* 0x0000000317037221 */ /* 0x008fe20000010000 */
[----:B----4-:R-:W-:Y:S02]  /*fa90*/  F2FP.F16.F32.PACK_AB R202, R157, R23 ;  /* 0x000000179dca723e */ /* 0x010fe400000000ff */
        /* <DEDUP_REMOVED lines=23> */
[----:B------:R-:W-:-:S03]  /*fc10*/  FFMA.FTZ R160, R160, R11, -R200 ;  /* 0x0000000ba0a07223 */ /* 0x000fc600000108c8 */
        /* <DEDUP_REMOVED lines=19> */
[----:B------:R-:W-:-:S02]  /*fd50*/  F2FP.F16.F32.PACK_AB R200, R153, R152 ;  /* 0x0000009899c8723e */ /* 0x000fc400000000ff */
[----:B------:R-:W0:Y:S02]  /*fd60*/  SHFL.BFLY PT, R152, R23, 0x2, 0x1f ;  /* 0x0c401f0017987f89 */ /* 0x000e2400000e0000 */
[----:B0-----:R-:W-:-:S05]  /*fd70*/  FMNMX.FTZ R23, R23, R152, !PT ;  /* 0x0000009817177209 */ /* 0x001fca0007810000 */
[----:B------:R-:W0:Y:S01]  /*fd80*/  SHFL.BFLY PT, R152, R23, 0x1, 0x1f ;  /* 0x0c201f0017987f89 */ /* 0x000e2200000e0000 */
[----:B------:R-:W-:Y:S01]  /*fd90*/  FADD.FTZ R3, R157, R3 ;  /* 0x000000039d037221 */ /* 0x000fe20000010000 */
[----:B0-----:R-:W-:-:S05]  /*fda0*/  FMNMX.FTZ R23, R23, R152, !PT ;  /* 0x0000009817177209 */ /* 0x001fca0007810000 */
[----:B------:R-:W-:-:S04]  /*fdb0*/  FMUL.FTZ R152, R23, R11 ;  /* 0x0000000b17987220 */ /* 0x000fc80000410000 */
[-CC-:B------:R-:W-:Y:S01]  /*fdc0*/  FFMA.FTZ R157, R170, R11.reuse, -R152.reuse ;  /* 0x0000000baa9d7223 */ /* 0x180fe20000010898 */
[----:B--2---:R-:W-:Y:S02]  /*fdd0*/  IMAD R170, R2, 0xc00, R225 ;  /* 0x00000c0002aa7824 */ /* 0x004fe400078e02e1 */
[----:B------:R-:W0:Y:S01]  /*fde0*/  S2R R225, SR_TID.X ;  /* 0x0000000000e17919 */ /* 0x000e220000002100 */
[----:B------:R-:W-:Y:S01]  /*fdf0*/  FADD.FTZ R201, -R23, R201 ;  /* 0x000000c917c97221 */ /* 0x000fe20000010100 */
[-CC-:B------:R-:W-:Y:S01]  /*fe00*/  FFMA.FTZ R154, R154, R11.reuse, -R152.reuse ;  /* 0x0000000b9a9a7223 */ /* 0x180fe20000010898 */
[-C--:B------:R-:W-:Y:S02]  /*fe10*/  FFMA.FTZ R155, R155, R11.reuse, -R152 ;  /* 0x0000000b9b9b7223 */ /* 0x080fe40000010898 */
[----:B------:R-:W-:-:S03]  /*fe20*/  FMUL.FTZ R201, R201, R11 ;  /* 0x0000000bc9c97220 */ /* 0x000fc60000410000 */
[----:B------:R-:W-:Y:S08]  /*fe30*/  MUFU.EX2 R154, R154 ;  /* 0x0000009a009a7308 */ /* 0x000ff00000000800 */
[----:B------:R-:W1:Y:S08]  /*fe40*/  MUFU.EX2 R203, R201 ;  /* 0x000000c900cb7308 */ /* 0x000e700000000800 */
[----:B------:R-:W2:Y:S01]  /*fe50*/  MUFU.EX2 R155, R155 ;  /* 0x0000009b009b7308 */ /* 0x000ea20000000800 */
        /* <DEDUP_REMOVED lines=8> */
[----:B-1----:R-:W-:Y:S01]  /*fee0*/  FFMA.FTZ R0, R203, R0, R154 ;  /* 0x00000000cb007223 */ /* 0x002fe2000001009a */
[-CC-:B------:R-:W-:Y:S01]  /*fef0*/  FFMA.FTZ R175, R175, R11.reuse, -R152.reuse ;  /* 0x0000000bafaf7223 */ /* 0x180fe20000010898 */
[-CC-:B------:R-:W-:Y:S01]  /*ff00*/  FFMA.FTZ R178, R178, R11.reuse, -R152.reuse ;  /* 0x0000000bb2b27223 */ /* 0x180fe20000010898 */
[-CC-:B------:R-:W-:Y:S01]  /*ff10*/  FFMA.FTZ R179, R179, R11.reuse, -R152.reuse ;  /* 0x0000000bb3b37223 */ /* 0x180fe20000010898 */
[-CC-:B------:R-:W-:Y:S01]  /*ff20*/  FFMA.FTZ R182, R182, R11.reuse, -R152.reuse ;  /* 0x0000000bb6b67223 */ /* 0x180fe20000010898 */
[-CC-:B------:R-:W-:Y:S01]  /*ff30*/  FFMA.FTZ R183, R183, R11.reuse, -R152.reuse ;  /* 0x0000000bb7b77223 */ /* 0x180fe20000010898 */
[-CC-:B------:R-:W-:Y:S01]  /*ff40*/  FFMA.FTZ R186, R186, R11.reuse, -R152.reuse ;  /* 0x0000000bbaba7223 */ /* 0x180fe20000010898 */
[-CC-:B------:R-:W-:Y:S01]  /*ff50*/  FFMA.FTZ R187, R187, R11.reuse, -R152.reuse ;  /* 0x0000000bbbbb7223 */ /* 0x180fe20000010898 */
[----:B--2---:R-:W-:Y:S01]  /*ff60*/  F2FP.F16.F32.PACK_AB R201, R155, R154 ;  /* 0x0000009a9bc9723e */ /* 0x004fe200000000ff */
[-CC-:B------:R-:W-:Y:S01]  /*ff70*/  FFMA.FTZ R190, R190, R11.reuse, -R152.reuse ;  /* 0x0000000bbebe7223 */ /* 0x180fe20000010898 */
[-CC-:B------:R-:W-:Y:S01]  /*ff80*/  FFMA.FTZ R191, R191, R11.reuse, -R152.reuse ;  /* 0x0000000bbfbf7223 */ /* 0x180fe20000010898 */
[-CC-:B------:R-:W-:Y:S01]  /*ff90*/  FFMA.FTZ R194, R194, R11.reuse, -R152.reuse ;  /* 0x0000000bc2c27223 */ /* 0x180fe20000010898 */
[-CC-:B------:R-:W-:Y:S01]  /*ffa0*/  FFMA.FTZ R195, R195, R11.reuse, -R152.reuse ;  /* 0x0000000bc3c37223 */ /* 0x180fe20000010898 */
[-CC-:B------:R-:W-:Y:S01]  /*ffb0*/  FFMA.FTZ R198, R198, R11.reuse, -R152.reuse ;  /* 0x0000000bc6c67223 */ /* 0x180fe20000010898 */
[----:B------:R-:W-:Y:S01]  /*ffc0*/  FFMA.FTZ R199, R199, R11, -R152 ;  /* 0x0000000bc7c77223 */ /* 0x000fe20000010898 */
[----:B0-----:R-:W-:Y:S01]  /*ffd0*/  SHF.R.U32.HI R154, RZ, 0x7, R225 ;  /* 0x00000007ff9a7819 */ /* 0x001fe200000116e1 */
[----:B------:R-:W-:-:S02]  /*ffe0*/  @!P1 VIADD R152, R215, 0x32440 ;  /* 0x00032440d7989836 */ /* 0x000fc40000000000 */
        /* <DEDUP_REMOVED lines=68> */
[----:B------:R-:W-:Y:S02]  /*10430*/  IMAD.MOV.U32 R171, RZ, RZ, 0x40000040 ;  /* 0x40000040ffab7424 */ /* 0x000fe400078e00ff */
[----:B0-----:R-:W-:-:S03]  /*10440*/  VIADD R152, R154, 0x8 ;  /* 0x000000089a987836 */ /* 0x001fc60000000000 */
[----:B------:R-:W-:Y:S01]  /*10450*/  R2UR UR7, R171 ;  /* 0x00000000ab0772ca */ /* 0x000fe200000e0000 */
[----:B------:R-:W-:Y:S01]  /*10460*/  MUFU.EX2 R158, R158 ;  /* 0x0000009e009e7308 */ /* 0x000fe20000000800 */
[----:B------:R0:W-:Y:S07]  /*10470*/  BAR.SYNC.DEFER_BLOCKING R152, 0x100 ;  /* 0x000400980000751d */ /* 0x0001ee0000010000 */
[----:B------:R-:W1:Y:S01]  /*10480*/  MUFU.EX2 R171, R153 ;  /* 0x0000009900ab7308 */ /* 0x000e620000000800 */
        /* <DEDUP_REMOVED lines=65> */
[----:B-1----:R-:W-:-:S05]  /*108a0*/  F2FP.F16.F32.PACK_AB R203, R171, R158 ;  /* 0x0000009eabcb723e */ /* 0x002fca00000000ff */
[----:B------:R-:W-:-:S06]  /*108b0*/  WARPGROUP.ARRIVE ;  /* 0x00000000000079c5 */ /* 0x000fcc0000000000 */
[----:B------:R-:W-:Y:S01]  /*108c0*/  HGMMA.64x256x16.F32 R24, R200, gdesc[UR4].tnspB, R24, gsb0 ;  /* 0x43e00004c8187df0 */ /* 0x000fe20008000818 */
[----:B------:R-:W1:Y:S08]  /*108d0*/  MUFU.EX2 R160, R160 ;  /* 0x000000a000a07308 */ /* 0x000e700000000800 */
[----:B------:R-:W3:Y:S08]  /*108e0*/  MUFU.EX2 R161, R161 ;  /* 0x000000a100a17308 */ /* 0x000ef00000000800 */
[----:B------:R-:W4:Y:S08]  /*108f0*/  MUFU.EX2 R154, R164 ;  /* 0x000000a4009a7308 */ /* 0x000f300000000800 */
[----:B------:R-:W2:Y:S01]  /*10900*/  MUFU.EX2 R165, R165 ;  /* 0x000000a500a57308 */ /* 0x000ea20000000800 */
[----:B-1----:R-:W-:Y:S01]  /*10910*/  FADD.FTZ R3, R160, R3 ;  /* 0x00000003a0037221 */ /* 0x002fe20000010000 */
[----:B0-----:R-:W-:-:S02]  /*10920*/  VIADD R152, R170, 0x80 ;  /* 0x00000080aa987836 */ /* 0x001fc40000000000 */
[----:B------:R-:W-:Y:S02]  /*10930*/  IMAD.MOV.U32 R153, RZ, RZ, 0x40000040 ;  /* 0x40000040ff997424 */ /* 0x000fe400078e00ff */
[----:B---3--:R-:W-:Y:S01]  /*10940*/  FADD.FTZ R3, R161, R3 ;  /* 0x00000003a1037221 */ /* 0x008fe20000010000 */
[----:B------:R-:W-:Y:S02]  /*10950*/  R2UR UR6, R152 ;  /* 0x00000000980672ca */ /* 0x000fe400000e0000 */
[----:B------:R-:W-:Y:S01]  /*10960*/  R2UR UR7, R153 ;  /* 0x00000000990772ca */ /* 0x000fe200000e0000 */
[----:B------:R-:W-:Y:S01]  /*10970*/  FADD.FTZ R0, R155, R0 ;  /* 0x000000009b007221 */ /* 0x000fe20000010000 */
[----:B----4-:R-:W-:Y:S01]  /*10980*/  FADD.FTZ R3, R154, R3 ;  /* 0x000000039a037221 */ /* 0x010fe20000010000 */
[----:B------:R-:W-:Y:S02]  /*10990*/  F2FP.F16.F32.PACK_AB R152, R161, R160 ;  /* 0x000000a0a198723e */ /* 0x000fe400000000ff */
[----:B--2---:R-:W-:Y:S01]  /*109a0*/  F2FP.F16.F32.PACK_AB R154, R165, R154 ;  /* 0x0000009aa59a723e */ /* 0x004fe200000000ff */
[----:B------:R-:W-:Y:S01]  /*109b0*/  MUFU.EX2 R168, R168 ;  /* 0x000000a800a87308 */ /* 0x000fe20000000800 */
[----:B------:R-:W-:-:S07]  /*109c0*/  FADD.FTZ R0, R158, R0 ;  /* 0x000000009e007221 */ /* 0x000fce0000010000 */
[----:B------:R-:W-:Y:S01]  /*109d0*/  MUFU.EX2 R169, R169 ;  /* 0x000000a900a97308 */ /* 0x000fe20000000800 */
[----:B------:R-:W-:-:S07]  /*109e0*/  FADD.FTZ R3, R165, R3 ;  /* 0x00000003a5037221 */ /* 0x000fce0000010000 */
[----:B------:R-:W-:Y:S08]  /*109f0*/  MUFU.EX2 R158, R156 ;  /* 0x0000009c009e7308 */ /* 0x000ff00000000800 */
[----:B------:R-:W-:Y:S08]  /*10a00*/  MUFU.EX2 R173, R173 ;  /* 0x000000ad00ad7308 */ /* 0x000ff00000000800 */
[----:B------:R-:W-:Y:S01]  /*10a10*/  MUFU.EX2 R174, R174 ;  /* 0x000000ae00ae7308 */ /* 0x000fe20000000800 */
[----:B------:R-:W-:-:S07]  /*10a20*/  WARPGROUP.DEPBAR.LE gsb0, 0x0 ;  /* 0x00008000000079c5 */ /* 0x000fce0000010000 */
[----:B------:R-:W-:Y:S08]  /*10a30*/  MUFU.EX2 R203, R162 ;  /* 0x000000a200cb7308 */ /* 0x000ff00000000800 */
[----:B------:R-:W0:Y:S08]  /*10a40*/  MUFU.EX2 R202, R163 ;  /* 0x000000a300ca7308 */ /* 0x000e300000000800 */
[----:B------:R-:W-:Y:S08]  /*10a50*/  MUFU.EX2 R201, R166 ;  /* 0x000000a600c97308 */ /* 0x000ff00000000800 */
[----:B------:R-:W1:Y:S01]  /*10a60*/  MUFU.EX2 R200, R167 ;  /* 0x000000a700c87308 */ /* 0x000e620000000800 */
[----:B0-----:R-:W-:-:S02]  /*10a70*/  F2FP.F16.F32.PACK_AB R153, R202, R203 ;  /* 0x000000cbca99723e */ /* 0x001fc400000000ff */
[----:B-1----:R-:W-:-:S04]  /*10a80*/  F2FP.F16.F32.PACK_AB R155, R200, R201 ;  /* 0x000000c9c89b723e */ /* 0x002fc800000000ff */
[----:B------:R-:W-:-:S06]  /*10a90*/  WARPGROUP.ARRIVE ;  /* 0x00000000000079c5 */ /* 0x000fcc0000000000 */
[----:B------:R-:W-:Y:S01]  /*10aa0*/  HGMMA.64x256x16.F32 R24, R152, gdesc[UR4].tnspB, R24, gsb0 ;  /* 0x43e0000498187df0 */ /* 0x000fe20008000818 */
[----:B------:R-:W-:Y:S01]  /*10ab0*/  MUFU.EX2 R175, R175 ;  /* 0x000000af00af7308 */ /* 0x000fe20000000800 */
[----:B------:R-:W-:-:S04]  /*10ac0*/  FADD.FTZ R3, R168, R3 ;  /* 0x00000003a8037221 */ /* 0x000fc80000010000 */
[C---:B------:R-:W-:Y:S01]  /*10ad0*/  FADD.FTZ R3, R169.reuse, R3 ;  /* 0x00000003a9037221 */ /* 0x040fe20000010000 */
[----:B------:R-:W-:-:S03]  /*10ae0*/  F2FP.F16.F32.PACK_AB R156, R169, R168 ;  /* 0x000000a8a99c723e */ /* 0x000fc600000000ff */
[----:B------:R-:W-:Y:S01]  /*10af0*/  FADD.FTZ R3, R158, R3 ;  /* 0x000000039e037221 */ /* 0x000fe20000010000 */
[C---:B------:R-:W-:Y:S01]  /*10b00*/  F2FP.F16.F32.PACK_AB R158, R173.reuse, R158 ;  /* 0x0000009ead9e723e */ /* 0x040fe200000000ff */
[----:B------:R-:W0:Y:S08]  /*10b10*/  MUFU.EX2 R160, R176 ;  /* 0x000000b000a07308 */ /* 0x000e300000000800 */
[----:B------:R-:W1:Y:S01]  /*10b20*/  MUFU.EX2 R177, R177 ;  /* 0x000000b100b17308 */ /* 0x000e620000000800 */
[----:B------:R-:W-:-:S07]  /*10b30*/  FADD.FTZ R3, R173, R3 ;  /* 0x00000003ad037221 */ /* 0x000fce0000010000 */
[----:B------:R-:W-:Y:S08]  /*10b40*/  MUFU.EX2 R162, R180 ;  /* 0x000000b400a27308 */ /* 0x000ff00000000800 */
[----:B------:R-:W-:Y:S08]  /*10b50*/  MUFU.EX2 R181, R181 ;  /* 0x000000b500b57308 */ /* 0x000ff00000000800 */
[----:B------:R-:W-:Y:S08]  /*10b60*/  MUFU.EX2 R178, R178 ;  /* 0x000000b200b27308 */ /* 0x000ff00000000800 */
[----:B------:R-:W2:Y:S08]  /*10b70*/  MUFU.EX2 R179, R179 ;  /* 0x000000b300b37308 */ /* 0x000eb00000000800 */
[----:B------:R-:W-:Y:S08]  /*10b80*/  MUFU.EX2 R182, R182 ;  /* 0x000000b600b67308 */ /* 0x000ff00000000800 */
[----:B------:R-:W-:Y:S01]  /*10b90*/  MUFU.EX2 R183, R183 ;  /* 0x000000b700b77308 */ /* 0x000fe20000000800 */
[----:B0-----:R-:W-:-:S04]  /*10ba0*/  FADD.FTZ R3, R160, R3 ;  /* 0x00000003a0037221 */ /* 0x001fc80000010000 */
[C---:B-1----:R-:W-:Y:S01]  /*10bb0*/  FADD.FTZ R3, R177.reuse, R3 ;  /* 0x00000003b1037221 */ /* 0x042fe20000010000 */
[----:B------:R-:W-:Y:S02]  /*10bc0*/  F2FP.F16.F32.PACK_AB R160, R177, R160 ;  /* 0x000000a0b1a0723e */ /* 0x000fe400000000ff */
[----:B--2---:R-:W-:Y:S01]  /*10bd0*/  F2FP.F16.F32.PACK_AB R161, R179, R178 ;  /* 0x000000b2b3a1723e */ /* 0x004fe200000000ff */
[----:B------:R-:W-:Y:S01]  /*10be0*/  FADD.FTZ R3, R162, R3 ;  /* 0x00000003a2037221 */ /* 0x000fe20000010000 */
[----:B------:R-:W-:Y:S01]  /*10bf0*/  F2FP.F16.F32.PACK_AB R162, R181, R162 ;  /* 0x000000a2b5a2723e */ /* 0x000fe200000000ff */
[----:B------:R-:W-:Y:S02]  /*10c00*/  WARPGROUP.DEPBAR.LE gsb0, 0x0 ;  /* 0x00008000000079c5 */ /* 0x000fe40000010000 */
[----:B------:R-:W-:Y:S08]  /*10c10*/  MUFU.EX2 R154, R157 ;  /* 0x0000009d009a7308 */ /* 0x000ff00000000800 */
[----:B------:R0:W1:Y:S01]  /*10c20*/  MUFU.EX2 R155, R159 ;  /* 0x0000009f009b7308 */ /* 0x0000620000000800 */
[----:B------:R-:W-:-:S02]  /*10c30*/  VIADD R152, R170, 0x100 ;  /* 0x00000100aa987836 */ /* 0x000fc40000000000 */
[----:B------:R-:W-:-:S03]  /*10c40*/  IMAD.MOV.U32 R153, RZ, RZ, 0x40000040 ;  /* 0x40000040ff997424 */ /* 0x000fc600078e00ff */
[----:B------:R-:W-:Y:S02]  /*10c50*/  R2UR UR6, R152 ;  /* 0x00000000980672ca */ /* 0x000fe400000e0000 */
[----:B------:R-:W-:Y:S02]  /*10c60*/  R2UR UR7, R153 ;  /* 0x00000000990772ca */ /* 0x000fe400000e0000 */
[----:B0-----:R-:W-:Y:S02]  /*10c70*/  F2FP.F16.F32.PACK_AB R159, R175, R174 ;  /* 0x000000aeaf9f723e */ /* 0x001fe400000000ff */
[----:B-1----:R-:W-:-:S04]  /*10c80*/  F2FP.F16.F32.PACK_AB R157, R155, R154 ;  /* 0x0000009a9b9d723e */ /* 0x002fc800000000ff */
[----:B------:R-:W-:-:S06]  /*10c90*/  WARPGROUP.ARRIVE ;  /* 0x00000000000079c5 */ /* 0x000fcc0000000000 */
[----:B------:R-:W-:Y:S01]  /*10ca0*/  HGMMA.64x256x16.F32 R24, R156, gdesc[UR4].tnspB, R24, gsb0 ;  /* 0x43e000049c187df0 */ /* 0x000fe20008000818 */
[----:B------:R-:W-:Y:S01]  /*10cb0*/  IMAD.MOV.U32 R153, RZ, RZ, 0x40000040 ;  /* 0x40000040ff997424 */ /* 0x000fe200078e00ff */
[----:B------:R-:W-:-:S04]  /*10cc0*/  IADD3 R152, R170, 0x180, RZ ;  /* 0x00000180aa987810 */ /* 0x000fc80007ffe0ff */
[----:B------:R-:W-:Y:S02]  /*10cd0*/  R2UR UR6, R152 ;  /* 0x00000000980672ca */ /* 0x000fe400000e0000 */
[----:B------:R-:W-:Y:S02]  /*10ce0*/  R2UR UR7, R153 ;  /* 0x00000000990772ca */ /* 0x000fe400000e0000 */
[----:B------:R-:W-:Y:S01]  /*10cf0*/  F2FP.F16.F32.PACK_AB R163, R183, R182 ;  /* 0x000000b6b7a3723e */ /* 0x000fe200000000ff */
        /* <DEDUP_REMOVED lines=8> */
[----:B------:R-:W3:Y:S01]  /*10d80*/  MUFU.EX2 R191, R191 ;  /* 0x000000bf00bf7308 */ /* 0x000ee20000000800 */
[----:B0-----:R-:W-:Y:S01]  /*10d90*/  FADD.FTZ R3, R164, R3 ;  /* 0x00000003a4037221 */ /* 0x001fe20000010000 */
[----:B------:R-:W-:-:S02]  /*10da0*/  VIADD R152, R170, 0x200 ;  /* 0x00000200aa987836 */ /* 0x000fc40000000000 */
[----:B------:R-:W-:Y:S02]  /*10db0*/  IMAD.MOV.U32 R153, RZ, RZ, 0x40000040 ;  /* 0x40000040ff997424 */ /* 0x000fe400078e00ff */
[C---:B-1----:R-:W-:Y:S01]  /*10dc0*/  FADD.FTZ R3, R185.reuse, R3 ;  /* 0x00000003b9037221 */ /* 0x042fe20000010000 */
[----:B------:R-:W-:Y:S02]  /*10dd0*/  F2FP.F16.F32.PACK_AB R164, R185, R164 ;  /* 0x000000a4b9a4723e */ /* 0x000fe400000000ff */
[----:B--2---:R-:W-:Y:S01]  /*10de0*/  F2FP.F16.F32.PACK_AB R165, R187, R186 ;  /* 0x000000babba5723e */ /* 0x004fe200000000ff */
[----:B------:R-:W-:Y:S01]  /*10df0*/  FADD.FTZ R3, R166, R3 ;  /* 0x00000003a6037221 */ /* 0x000fe20000010000 */
[----:B------:R-:W-:Y:S02]  /*10e00*/  F2FP.F16.F32.PACK_AB R166, R189, R166 ;  /* 0x000000a6bda6723e */ /* 0x000fe400000000ff */
[----:B---3--:R-:W-:Y:S01]  /*10e10*/  F2FP.F16.F32.PACK_AB R167, R191, R190 ;  /* 0x000000bebfa7723e */ /* 0x008fe200000000ff */
[----:B------:R-:W-:-:S02]  /*10e20*/  WARPGROUP.DEPBAR.LE gsb0, 0x0 ;  /* 0x00008000000079c5 */ /* 0x000fc40000010000 */
[----:B------:R-:W-:-:S06]  /*10e30*/  WARPGROUP.ARRIVE ;  /* 0x00000000000079c5 */ /* 0x000fcc0000000000 */
[----:B------:R-:W-:Y:S01]  /*10e40*/  HGMMA.64x256x16.F32 R24, R160, gdesc[UR4].tnspB, R24, gsb0 ;  /* 0x43e00004a0187df0 */ /* 0x000fe20008000818 */
[----:B------:R-:W-:Y:S02]  /*10e50*/  R2UR UR6, R152 ;  /* 0x00000000980672ca */ /* 0x000fe400000e0000 */
[----:B------:R-:W-:Y:S01]  /*10e60*/  R2UR UR7, R153 ;  /* 0x00000000990772ca */ /* 0x000fe200000e0000 */
[----:B------:R-:W-:Y:S08]  /*10e70*/  MUFU.EX2 R168, R192 ;  /* 0x000000c000a87308 */ /* 0x000ff00000000800 */
[----:B------:R-:W-:Y:S08]  /*10e80*/  MUFU.EX2 R193, R193 ;  /* 0x000000c100c17308 */ /* 0x000ff00000000800 */
[----:B------:R-:W-:Y:S08]  /*10e90*/  MUFU.EX2 R196, R196 ;  /* 0x000000c400c47308 */ /* 0x000ff00000000800 */
[----:B------:R-:W0:Y:S08]  /*10ea0*/  MUFU.EX2 R197, R197 ;  /* 0x000000c500c57308 */ /* 0x000e300000000800 */
[----:B------:R-:W-:Y:S08]  /*10eb0*/  MUFU.EX2 R194, R194 ;  /* 0x000000c200c27308 */ /* 0x000ff00000000800 */
[----:B------:R-:W1:Y:S08]  /*10ec0*/  MUFU.EX2 R195, R195 ;  /* 0x000000c300c37308 */ /* 0x000e700000000800 */
[----:B------:R-:W-:Y:S08]  /*10ed0*/  MUFU.EX2 R198, R198 ;  /* 0x000000c600c67308 */ /* 0x000ff00000000800 */
[----:B------:R-:W2:Y:S01]  /*10ee0*/  MUFU.EX2 R199, R199 ;  /* 0x000000c700c77308 */ /* 0x000ea20000000800 */
[----:B------:R-:W-:-:S02]  /*10ef0*/  VIADD R152, R170, 0x280 ;  /* 0x00000280aa987836 */ /* 0x000fc40000000000 */
[----:B------:R-:W-:Y:S02]  /*10f00*/  IMAD.MOV.U32 R153, RZ, RZ, 0x40000040 ;  /* 0x40000040ff997424 */ /* 0x000fe400078e00ff */
[----:B------:R-:W-:Y:S01]  /*10f10*/  FADD.FTZ R3, R189, R3 ;  /* 0x00000003bd037221 */ /* 0x000fe20000010000 */
[----:B------:R-:W-:Y:S01]  /*10f20*/  FADD.FTZ R0, R171, R0 ;  /* 0x00000000ab007221 */ /* 0x000fe20000010000 */
[----:B0-----:R-:W-:Y:S02]  /*10f30*/  F2FP.F16.F32.PACK_AB R170, R197, R196 ;  /* 0x000000c4c5aa723e */ /* 0x001fe400000000ff */
[----:B------:R-:W-:Y:S01]  /*10f40*/  FADD.FTZ R3, R168, R3 ;  /* 0x00000003a8037221 */ /* 0x000fe20000010000 */
[----:B------:R-:W-:Y:S02]  /*10f50*/  F2FP.F16.F32.PACK_AB R168, R193, R168 ;  /* 0x000000a8c1a8723e */ /* 0x000fe400000000ff */
[----:B-1----:R-:W-:Y:S02]  /*10f60*/  F2FP.F16.F32.PACK_AB R169, R195, R194 ;  /* 0x000000c2c3a9723e */ /* 0x002fe400000000ff */
[----:B--2---:R-:W-:Y:S01]  /*10f70*/  F2FP.F16.F32.PACK_AB R171, R199, R198 ;  /* 0x000000c6c7ab723e */ /* 0x004fe200000000ff */
[----:B------:R-:W-:-:S02]  /*10f80*/  WARPGROUP.DEPBAR.LE gsb0, 0x0 ;  /* 0x00008000000079c5 */ /* 0x000fc40000010000 */
[----:B------:R-:W-:-:S06]  /*10f90*/  WARPGROUP.ARRIVE ;  /* 0x00000000000079c5 */ /* 0x000fcc0000000000 */
[----:B------:R-:W-:Y:S01]  /*10fa0*/  HGMMA.64x256x16.F32 R24, R164, gdesc[UR4].tnspB, R24, gsb0 ;  /* 0x43e00004a4187df0 */ /* 0x000fe20008000818 */
[----:B------:R-:W-:Y:S02]  /*10fb0*/  R2UR UR6, R152 ;  /* 0x00000000980672ca */ /* 0x000fe400000e0000 */
        /* <DEDUP_REMOVED lines=16> */
[----:B------:R-:W-:-:S03]  /*110c0*/  ISETP.GT.AND P2, PT, R214, RZ, PT ;  /* 0x000000ffd600720c */ /* 0x000fc60003f44270 */
[----:B------:R-:W-:Y:S01]  /*110d0*/  FADD.FTZ R191, R191, R190 ;  /* 0x000000bebfbf7221 */ /* 0x000fe20000010000 */
[----:B------:R-:W-:-:S03]  /*110e0*/  @!P1 VIADD R215, R215, 0x32460 ;  /* 0x00032460d7d79836 */ /* 0x000fc60000000000 */
[----:B------:R-:W-:Y:S01]  /*110f0*/  FADD.FTZ R194, R194, R191 ;  /* 0x000000bfc2c27221 */ /* 0x000fe20000010000 */
[----:B------:R-:W-:Y:S01]  /*11100*/  FADD.FTZ R3, R193, R3 ;  /* 0x00000003c1037221 */ /* 0x000fe20000010000 */
[----:B------:R-:W-:Y:S02]  /*11110*/  @!P1 PRMT R215, RZ, 0x654, R215 ;  /* 0x00000654ffd79816 */ /* 0x000fe400000000d7 */
[----:B------:R-:W-:Y:S01]  /*11120*/  FADD.FTZ R195, R195, R194 ;  /* 0x000000c2c3c37221 */ /* 0x000fe20000010000 */
[----:B------:R-:W-:-:S03]  /*11130*/  FADD.FTZ R3, R196, R3 ;  /* 0x00000003c4037221 */ /* 0x000fc60000010000 */
[----:B------:R-:W-:Y:S01]  /*11140*/  FADD.FTZ R0, R198, R195 ;  /* 0x000000c3c6007221 */ /* 0x000fe20000010000 */
[----:B------:R-:W-:Y:S01]  /*11150*/  FADD.FTZ R3, R197, R3 ;  /* 0x00000003c5037221 */ /* 0x000fe20000010000 */
[----:B------:R-:W-:Y:S01]  /*11160*/  VIADD R214, R214, 0xffffffff ;  /* 0xffffffffd6d67836 */ /* 0x000fe20000000000 */
[----:B------:R-:W-:Y:S01]  /*11170*/  MOV R202, R10 ;  /* 0x0000000a00ca7202 */ /* 0x000fe20000000f00 */
[----:B------:R-:W-:Y:S01]  /*11180*/  FADD.FTZ R0, R199, R0 ;  /* 0x00000000c7007221 */ /* 0x000fe20000010000 */
[----:B------:R-:W-:Y:S01]  /*11190*/  IMAD.MOV.U32 R201, RZ, RZ, R23 ;  /* 0x000000ffffc97224 */ /* 0x000fe200078e0017 */
[----:B------:R-:W-:Y:S02]  /*111a0*/  WARPGROUP.DEPBAR.LE gsb0, 0x0 ;  /* 0x00008000000079c5 */ /* 0x000fe40000010000 */
[----:B------:R-:W-:-:S06]  /*111b0*/  WARPGROUP.ARRIVE ;  /* 0x00000000000079c5 */ /* 0x000fcc0000000000 */
[----:B------:R-:W-:Y:S03]  /*111c0*/  HGMMA.64x256x16.F32 R24, R168, gdesc[UR4].tnspB, R24, gsb0 ;  /* 0x43e00004a8187df0 */ /* 0x000fe60008000818 */
[----:B------:R-:W-:Y:S02]  /*111d0*/  WARPGROUP.DEPBAR.LE gsb0, 0x0 ;  /* 0x00008000000079c5 */ /* 0x000fe40000010000 */
[----:B------:R2:W-:Y:S01]  /*111e0*/  @!P1 SYNCS.ARRIVE.TRANS64.RED.A1T0 RZ, [R215+URZ], RZ ;  /* 0x000000ffd7ff99a7 */ /* 0x0005e2000810043f */
[----:B------:R-:W-:Y:S05]  /*111f0*/  @P2 BRA `(.L_x_4471) ;  /* 0xffffffd800242947 */ /* 0x000fea000383ffff */
.L_x_4461:
[----:B0-----:R-:W3:Y:S01]  /*11200*/  LDL.LU R173, [R1+0x44] ;  /* 0x0000440001ad7983 */ /* 0x001ee20000300800 */
[----:B------:R-:W-:Y:S05]  /*11210*/  WARPSYNC.ALL ;  /* 0x0000000000007948 */ /* 0x000fea0003800000 */
[----:B------:R-:W0:Y:S01]  /*11220*/  SHFL.BFLY PT, R4, R3, 0x2, 0x1f ;  /* 0x0c401f0003047f89 */ /* 0x000e2200000e0000 */
[----:B------:R-:W-:Y:S01]  /*11230*/  IMAD.MOV.U32 R9, RZ, RZ, RZ ;  /* 0x000000ffff097224 */ /* 0x000fe200078e00ff */
[----:B------:R4:W-:Y:S06]  /*11240*/  BAR.ARV R172, 0x100 ;  /* 0x000400ac0000751d */ /* 0x0009ec0000002000 */
[----:B------:R-:W-:-:S02]  /*11250*/  VIADD R2, R2, 0x1 ;  /* 0x0000000102027836 */ /* 0x000fc40000000000 */
[----:B------:R-:W-:Y:S06]  /*11260*/  BAR.ARV 0x8, 0x120 ;  /* 0x0204800000007b1d */ /* 0x000fec0000002000 */
[C---:B------:R-:W-:Y:S01]  /*11270*/  ISETP.NE.AND P0, PT, R2.reuse, 0x2, PT ;  /* 0x000000020200780c */ /* 0x040fe20003f05270 */
[----:B------:R-:W1:Y:S01]  /*11280*/  SHFL.BFLY PT, R7, R0, 0x2, 0x1f ;  /* 0x0c401f0000077f89 */ /* 0x000e6200000e0000 */
[----:B------:R-:W-:Y:S02]  /*11290*/  PLOP3.LUT P1, PT, PT, PT, PT, 0x8, 0x0 ;  /* 0x000000000000781c */ /* 0x000fe40003f2e170 */
[----:B------:R-:W-:Y:S01]  /*112a0*/  SEL R2, R2, RZ, P0 ;  /* 0x000000ff02027207 */ /* 0x000fe20000000000 */
[----:B0-----:R-:W-:Y:S01]  /*112b0*/  FADD.FTZ R4, R4, R3 ;  /* 0x0000000304047221 */ /* 0x001fe20000010000 */
[----:B------:R-:W-:-:S04]  /*112c0*/  IMAD.MOV.U32 R3, RZ, RZ, -0x800000 ;  /* 0xff800000ff037424 */ /* 0x000fc800078e00ff */
[----:B------:R-:W0:Y:S01]  /*112d0*/  SHFL.BFLY PT, R5, R4, 0x1, 0x1f ;  /* 0x0c201f0004057f89 */ /* 0x000e2200000e0000 */
[----:B-1----:R-:W-:Y:S01]  /*112e0*/  FADD.FTZ R7, R7, R0 ;  /* 0x0000000007077221 */ /* 0x002fe20000010000 */
[----:B------:R-:W-:-:S04]  /*112f0*/  IMAD.MOV.U32 R0, RZ, RZ, RZ ;  /* 0x000000ffff007224 */ /* 0x000fc800078e00ff */
[----:B------:R-:W1:Y:S01]  /*11300*/  SHFL.BFLY PT, R8, R7, 0x1, 0x1f ;  /* 0x0c201f0007087f89 */ /* 0x000e6200000e0000 */
[----:B0-----:R-:W-:Y:S01]  /*11310*/  FADD.FTZ R6, R4, R5 ;  /* 0x0000000504067221 */ /* 0x001fe20000010000 */
[----:B------:R-:W-:-:S04]  /*11320*/  SEL R4, RZ, 0x1, P0 ;  /* 0x00000001ff047807 */ /* 0x000fc80000000000 */
[----:B------:R-:W-:Y:S02]  /*11330*/  FSETP.NE.FTZ.AND P2, PT, R6, RZ, PT ;  /* 0x000000ff0600720b */ /* 0x000fe40003f55000 */
[----:B------:R-:W-:Y:S01]  /*11340*/  LOP3.LUT R19, R19, R4, RZ, 0x3c, !PT ;  /* 0x0000000413137212 */ /* 0x000fe200078e3cff */
[----:B------:R-:W-:-:S10]  /*11350*/  IMAD.MOV.U32 R4, RZ, RZ, -0x800000 ;  /* 0xff800000ff047424 */ /* 0x000fd400078e00ff */
[----:B------:R-:W0:Y:S01]  /*11360*/  @P2 MUFU.RCP R9, R6 ;  /* 0x0000000600092308 */ /* 0x000e220000001000 */
[----:B-1----:R-:W-:Y:S01]  /*11370*/  FADD.FTZ R5, R7, R8 ;  /* 0x0000000807057221 */ /* 0x002fe20000010000 */
[----:B------:R-:W-:-:S04]  /*11380*/  @P2 FMUL.FTZ R7, R11, 0.69314718246459960938 ;  /* 0x3f3172180b072820 */ /* 0x000fc80000410000 */
[----:B------:R-:W-:Y:S02]  /*11390*/  FSETP.NE.FTZ.AND P3, PT, R5, RZ, PT ;  /* 0x000000ff0500720b */ /* 0x000fe40003f75000 */
[----:B------:R-:W1:Y:S01]  /*113a0*/  @P2 MUFU.LG2 R6, R6 ;  /* 0x0000000600062308 */ /* 0x000e620000000c00 */
        /* <DEDUP_REMOVED lines=64> */
[----:B------:R-:W0:Y:S01]  /*117b0*/  @P3 MUFU.RCP R0, R5 ;  /* 0x0000000500003308 */ /* 0x000e220000001000 */
[----:B------:R-:W-:Y:S01]  /*117c0*/  @P3 FMUL.FTZ R8, R11, 0.69314718246459960938 ;  /* 0x3f3172180b083820 */ /* 0x000fe20000410000 */
[----:B-1----:R-:W-:-:S04]  /*117d0*/  @P2 FMUL.FTZ R6, R6, 0.69314718246459960938 ;  /* 0x3f31721806062820 */ /* 0x002fc80000410000 */
[----:B------:R-:W-:Y:S02]  /*117e0*/  @P2 FFMA.FTZ R4, R7, R10, R6 ;  /* 0x0000000a07042223 */ /* 0x000fe40000010006 */
[----:B------:R0:W1:Y:S02]  /*117f0*/  @P3 MUFU.LG2 R9, R5 ;  /* 0x0000000500093308 */ /* 0x0000640000000c00 */
        /* <DEDUP_REMOVED lines=66> */
[----:B---3--:R-:W-:-:S05]  /*11c20*/  VIADD R173, R173, 0x1 ;  /* 0x00000001adad7836 */ /* 0x008fca0000000000 */
[----:B------:R0:W-:Y:S02]  /*11c30*/  STL [R1+0x44], R173 ;  /* 0x000044ad01007387 */ /* 0x0001e40000100800 */
.L_x_4393:
[----:B------:R-:W-:Y:S05]  /*11c40*/  WARPSYNC.ALL ;  /* 0x0000000000007948 */ /* 0x000fea0003800000 */
[----:B------:R-:W1:Y:S08]  /*11c50*/  S2UR UR5, SR_CgaCtaId ;  /* 0x00000000000579c3 */ /* 0x000e700000008800 */
[----:B------:R-:W-:Y:S06]  /*11c60*/  BAR.SYNC.DEFER_BLOCKING 0x5, 0x120 ;  /* 0x0144800000007b1d */ /* 0x000fec0000010000 */
[----:B------:R-:W-:Y:S01]  /*11c70*/  UMOV UR4, 0x400 ;  /* 0x0000040000047882 */ /* 0x000fe20000000000 */
[----:B------:R-:W-:Y:S01]  /*11c80*/  BSSY B0, `(.L_x_4472) ;  /* 0x00002ab000007945 */ /* 0x000fe20003800000 */
[----:B-1----:R-:W-:-:S06]  /*11c90*/  ULEA UR4, UR5, UR4, 0x18 ;  /* 0x0000000405047291 */ /* 0x002fcc000f8ec03f */
[----:B------:R-:W-:-:S05]  /*11ca0*/  IMAD.U32 R17, RZ, RZ, UR4 ;  /* 0x00000004ff117e24 */ /* 0x000fca000f8e00ff */
[----:B------:R1:W3:Y:S01]  /*11cb0*/  LDS.128 R224, [R17+0x324d0] ;  /* 0x0324d00011e07984 */ /* 0x0002e20000000c00 */
[----:B------:R-:W-:Y:S06]  /*11cc0*/  BAR.ARV 0x4, 0x120 ;  /* 0x0104800000007b1d */ /* 0x000fec0000002000 */
[----:B------:R-:W-:Y:S05]  /*11cd0*/  @P1 BRA `(.L_x_4473) ;  /* 0x0000001c00941947 */ /* 0x000fea0003800000 */
[----:B------:R-:W4:Y:S04]  /*11ce0*/  LDL R9, [R1+0x58] ;  /* 0x0000580001097983 */ /* 0x000f280000100800 */
[----:B------:R-:W2:Y:S04]  /*11cf0*/  LDL.64 R188, [R1+0x20] ;  /* 0x0000200001bc7983 */ /* 0x000ea80000100a00 */
[----:B------:R-:W3:Y:S04]  /*11d00*/  LDL.LU R178, [R1+0x38] ;  /* 0x0000380001b27983 */ /* 0x000ee80000300800 */
[----:B------:R-:W2:Y:S01]  /*11d10*/  LDL.LU R176, [R1+0x3c] ;  /* 0x00003c0001b07983 */ /* 0x000ea20000300800 */
[----:B------:R-:W0:Y:S01]  /*11d20*/  S2R R8, SR_SWINHI ;  /* 0x0000000000087919 */ /* 0x000e220000002f00 */
[----:B------:R-:W-:Y:S05]  /*11d30*/  WARPSYNC.ALL ;  /* 0x0000000000007948 */ /* 0x000fea0003800000 */
[----:B------:R-:W-:Y:S01]  /*11d40*/  F2FP.F16.F32.PACK_AB R24, R25, R24 ;  /* 0x000000181918723e */ /* 0x000fe200000000ff */
[----:B------:R-:W-:Y:S01]  /*11d50*/  ULDC.64 UR4, c[0x0][0xcd8] ;  /* 0x0003360000047ab9 */ /* 0x000fe20000000a00 */
[----:B------:R-:W-:Y:S01]  /*11d60*/  F2FP.F16.F32.PACK_AB R32, R33, R32 ;  /* 0x000000202120723e */ /* 0x000fe200000000ff */
[----:B------:R0:W2:Y:S01]  /*11d70*/  LDL.64 R186, [R1+0x20] ;  /* 0x0000200001ba7983 */ /* 0x0000a20000100a00 */
[----:B------:R-:W-:-:S02]  /*11d80*/  MOV R6, R17 ;  /* 0x0000001100067202 */ /* 0x000fc40000000f00 */
[----:B0-----:R-:W-:Y:S02]  /*11d90*/  MOV R7, R8 ;  /* 0x0000000800077202 */ /* 0x001fe40000000f00 */
        /* <DEDUP_REMOVED lines=49> */
[----:B----4-:R-:W-:-:S03]  /*120b0*/  IMAD.WIDE R110, R9, 0x2, R6 ;  /* 0x00000002096e7825 */ /* 0x010fc600078e0206 */
[C---:B------:R-:W-:Y:S02]  /*120c0*/  IADD3 R173, P1, R110.reuse, 0x20, RZ ;  /* 0x000000206ead7810 */ /* 0x040fe40007f3e0ff */
[C---:B------:R-:W-:Y:S02]  /*120d0*/  IADD3 R175, P2, R110.reuse, 0x40, RZ ;  /* 0x000000406eaf7810 */ /* 0x040fe40007f5e0ff */
[----:B------:R-:W-:Y:S02]  /*120e0*/  IADD3 R177, P3, R110, 0x60, RZ ;  /* 0x000000606eb17810 */ /* 0x000fe40007f7e0ff */
[----:B------:R-:W-:Y:S02]  /*120f0*/  LOP3.LUT R12, R173, 0x380, RZ, 0xc0, !PT ;  /* 0x00000380ad0c7812 */ /* 0x000fe400078ec0ff */
[----:B------:R-:W-:Y:S01]  /*12100*/  LOP3.LUT R14, R175, 0x380, RZ, 0xc0, !PT ;  /* 0x00000380af0e7812 */ /* 0x000fe200078ec0ff */
[----:B------:R-:W-:Y:S01]  /*12110*/  IMAD.X R21, RZ, RZ, R111, P3 ;  /* 0x000000ffff157224 */ /* 0x000fe200018e066f */
[----:B------:R-:W-:-:S02]  /*12120*/  IADD3.X R15, RZ, R111, RZ, P2, !PT ;  /* 0x0000006fff0f7210 */ /* 0x000fc400017fe4ff */
[----:B------:R-:W-:Y:S02]  /*12130*/  SHF.R.U64 R12, R12, 0x3, RZ ;  /* 0x000000030c0c7819 */ /* 0x000fe400000012ff */
[C---:B------:R-:W-:Y:S02]  /*12140*/  IADD3 R179, P4, R110.reuse, 0x4000, RZ ;  /* 0x000040006eb37810 */ /* 0x040fe40007f9e0ff */
[----:B------:R-:W-:Y:S02]  /*12150*/  IADD3 R62, P2, R110, 0x8000, RZ ;  /* 0x000080006e3e7810 */ /* 0x000fe40007f5e0ff */
[----:B------:R-:W-:Y:S02]  /*12160*/  SHF.R.U64 R14, R14, 0x3, RZ ;  /* 0x000000030e0e7819 */ /* 0x000fe400000012ff */
[C---:B------:R-:W-:Y:S02]  /*12170*/  IADD3 R70, P3, R110.reuse, 0x8020, RZ ;  /* 0x000080206e467810 */ /* 0x040fe40007f7e0ff */
[----:B------:R-:W-:-:S02]  /*12180*/  IADD3 R181, P5, R110, 0x4020, RZ ;  /* 0x000040206eb57810 */ /* 0x000fc40007fbe0ff */
[----:B------:R-:W-:Y:S02]  /*12190*/  IADD3 R183, P0, R110, 0x4040, RZ ;  /* 0x000040406eb77810 */ /* 0x000fe40007f1e0ff */
[----:B------:R-:W-:Y:S01]  /*121a0*/  LOP3.LUT R12, R12, R173, RZ, 0x3c, !PT ;  /* 0x000000ad0c0c7212 */ /* 0x000fe200078e3cff */
[----:B------:R-:W-:Y:S01]  /*121b0*/  IMAD.X R13, RZ, RZ, R111, P1 ;  /* 0x000000ffff0d7224 */ /* 0x000fe200008e066f */
[----:B------:R-:W-:Y:S02]  /*121c0*/  LOP3.LUT R14, R14, R175, RZ, 0x3c, !PT ;  /* 0x000000af0e0e7212 */ /* 0x000fe400078e3cff */
[----:B------:R-:W-:Y:S02]  /*121d0*/  LOP3.LUT R30, R179, 0x380, RZ, 0xc0, !PT ;  /* 0x00000380b31e7812 */ /* 0x000fe400078ec0ff */
[----:B------:R-:W-:Y:S02]  /*121e0*/  LOP3.LUT R173, R62, 0x380, RZ, 0xc0, !PT ;  /* 0x000003803ead7812 */ /* 0x000fe400078ec0ff */
[----:B------:R-:W-:-:S02]  /*121f0*/  LOP3.LUT R11, R110, 0x380, RZ, 0xc0, !PT ;  /* 0x000003806e0b7812 */ /* 0x000fc400078ec0ff */
[----:B------:R-:W-:Y:S02]  /*12200*/  LOP3.LUT R175, R70, 0x380, RZ, 0xc0, !PT ;  /* 0x0000038046af7812 */ /* 0x000fe400078ec0ff */
[----:B------:R-:W-:Y:S02]  /*12210*/  IADD3 R185, P1, R110, 0x4060, RZ ;  /* 0x000040606eb97810 */ /* 0x000fe40007f3e0ff */
[----:B------:R-:W-:Y:S01]  /*12220*/  LOP3.LUT R20, R177, 0x380, RZ, 0xc0, !PT ;  /* 0x00000380b1147812 */ /* 0x000fe200078ec0ff */
[--C-:B------:R-:W-:Y:S01]  /*12230*/  IMAD.X R39, RZ, RZ, R111.reuse, P5 ;  /* 0x000000ffff277224 */ /* 0x100fe200028e066f */
[----:B------:R-:W-:Y:S01]  /*12240*/  SHF.R.U64 R30, R30, 0x3, RZ ;  /* 0x000000031e1e7819 */ /* 0x000fe200000012ff */
[--C-:B------:R-:W-:Y:S01]  /*12250*/  IMAD.X R47, RZ, RZ, R111.reuse, P0 ;  /* 0x000000ffff2f7224 */ /* 0x100fe200000e066f */
[----:B------:R-:W-:Y:S01]  /*12260*/  SHF.R.U64 R173, R173, 0x3, RZ ;  /* 0x00000003adad7819 */ /* 0x000fe200000012ff */
[--C-:B------:R-:W-:Y:S01]  /*12270*/  IMAD.X R63, RZ, RZ, R111.reuse, P2 ;  /* 0x000000ffff3f7224 */ /* 0x100fe200010e066f */
[C---:B------:R-:W-:Y:S01]  /*12280*/  IADD3 R98, P5, R110.reuse, 0x8060, RZ ;  /* 0x000080606e627810 */ /* 0x040fe20007fbe0ff */
[--C-:B------:R-:W-:Y:S01]  /*12290*/  IMAD.X R71, RZ, RZ, R111.reuse, P3 ;  /* 0x000000ffff477224 */ /* 0x100fe200018e066f */
[----:B------:R-:W-:Y:S01]  /*122a0*/  IADD3 R8, P0, R110, 0xc000, RZ ;  /* 0x0000c0006e087810 */ /* 0x000fe20007f1e0ff */
[----:B------:R-:W-:Y:S01]  /*122b0*/  IMAD.X R31, RZ, RZ, R111, P4 ;  /* 0x000000ffff1f7224 */ /* 0x000fe200020e066f */
[----:B------:R-:W-:-:S02]  /*122c0*/  SHF.R.U64 R11, R11, 0x3, RZ ;  /* 0x000000030b0b7819 */ /* 0x000fc400000012ff */
[----:B------:R-:W-:Y:S01]  /*122d0*/  SHF.R.U64 R175, R175, 0x3, RZ ;  /* 0x00000003afaf7819 */ /* 0x000fe200000012ff */
[----:B------:R-:W-:Y:S01]  /*122e0*/  IMAD.X R55, RZ, RZ, R111, P1 ;  /* 0x000000ffff377224 */ /* 0x000fe200008e066f */
[C---:B------:R-:W-:Y:S02]  /*122f0*/  IADD3 R151, P2, R110.reuse, 0xc040, RZ ;  /* 0x0000c0406e977810 */ /* 0x040fe40007f5e0ff */
[----:B------:R-:W-:Y:S02]  /*12300*/  IADD3 R10, P3, R110, 0xc060, RZ ;  /* 0x0000c0606e0a7810 */ /* 0x000fe40007f7e0ff */
[----:B------:R-:W-:Y:S02]  /*12310*/  SHF.R.U64 R20, R20, 0x3, RZ ;  /* 0x0000000314147819 */ /* 0x000fe400000012ff */
[----:B------:R-:W-:Y:S02]  /*12320*/  LOP3.LUT R38, R181, 0x380, RZ, 0xc0, !PT ;  /* 0x00000380b5267812 */ /* 0x000fe400078ec0ff */
[----:B------:R-:W-:-:S02]  /*12330*/  IADD3 R94, P4, R110, 0x8040, RZ ;  /* 0x000080406e5e7810 */ /* 0x000fc40007f9e0ff */
[----:B------:R-:W-:Y:S02]  /*12340*/  LOP3.LUT R46, R183, 0x380, RZ, 0xc0, !PT ;  /* 0x00000380b72e7812 */ /* 0x000fe400078ec0ff */
[----:B-----5:R-:W-:Y:S02]  /*12350*/  IADD3 R23, P1, R110, 0xc020, RZ ;  /* 0x0000c0206e177810 */ /* 0x020fe40007f3e0ff */
[----:B------:R-:W-:Y:S02]  /*12360*/  LOP3.LUT R54, R185, 0x380, RZ, 0xc0, !PT ;  /* 0x00000380b9367812 */ /* 0x000fe400078ec0ff */
[----:B------:R-:W-:Y:S02]  /*12370*/  LOP3.LUT R30, R30, R179, RZ, 0x3c, !PT ;  /* 0x000000b31e1e7212 */ /* 0x000fe400078e3cff */
[----:B------:R-:W-:Y:S02]  /*12380*/  LOP3.LUT R62, R173, R62, RZ, 0x3c, !PT ;  /* 0x0000003ead3e7212 */ /* 0x000fe400078e3cff */
[----:B------:R-:W-:-:S02]  /*12390*/  LOP3.LUT R110, R11, R110, RZ, 0x3c, !PT ;  /* 0x0000006e0b6e7212 */ /* 0x000fc400078e3cff */
[----:B------:R-:W-:Y:S02]  /*123a0*/  LOP3.LUT R179, R98, 0x380, RZ, 0xc0, !PT ;  /* 0x0000038062b37812 */ /* 0x000fe400078ec0ff */
[----:B------:R-:W-:Y:S02]  /*123b0*/  LOP3.LUT R70, R175, R70, RZ, 0x3c, !PT ;  /* 0x00000046af467212 */ /* 0x000fe400078e3cff */
[----:B------:R-:W-:Y:S02]  /*123c0*/  LOP3.LUT R173, R8, 0x380, RZ, 0xc0, !PT ;  /* 0x0000038008ad7812 */ /* 0x000fe400078ec0ff */
[----:B------:R-:W-:Y:S02]  /*123d0*/  LOP3.LUT R20, R20, R177, RZ, 0x3c, !PT ;  /* 0x000000b114147212 */ /* 0x000fe400078e3cff */
[----:B------:R-:W-:Y:S02]  /*123e0*/  SHF.R.U64 R38, R38, 0x3, RZ ;  /* 0x0000000326267819 */ /* 0x000fe400000012ff */
[----:B------:R-:W-:-:S02]  /*123f0*/  LOP3.LUT R174, R151, 0x380, RZ, 0xc0, !PT ;  /* 0x0000038097ae7812 */ /* 0x000fc400078ec0ff */
[----:B------:R-:W-:Y:S02]  /*12400*/  LOP3.LUT R175, R10, 0x380, RZ, 0xc0, !PT ;  /* 0x000003800aaf7812 */ /* 0x000fe400078ec0ff */
[----:B------:R-:W-:Y:S02]  /*12410*/  SHF.R.U64 R46, R46, 0x3, RZ ;  /* 0x000000032e2e7819 */ /* 0x000fe400000012ff */
[----:B------:R-:W-:Y:S02]  /*12420*/  LOP3.LUT R177, R94, 0x380, RZ, 0xc0, !PT ;  /* 0x000003805eb17812 */ /* 0x000fe400078ec0ff */
[----:B------:R-:W-:Y:S02]  /*12430*/  SHF.R.U64 R54, R54, 0x3, RZ ;  /* 0x0000000336367819 */ /* 0x000fe400000012ff */
[----:B------:R-:W-:Y:S02]  /*12440*/  LOP3.LUT R106, R23, 0x380, RZ, 0xc0, !PT ;  /* 0x00000380176a7812 */ /* 0x000fe400078ec0ff */
[----:B------:R-:W-:-:S02]  /*12450*/  SHF.R.U64 R179, R179, 0x3, RZ ;  /* 0x00000003b3b37819 */ /* 0x000fc400000012ff */
[----:B------:R-:W-:Y:S02]  /*12460*/  SHF.R.U64 R173, R173, 0x3, RZ ;  /* 0x00000003adad7819 */ /* 0x000fe400000012ff */
[----:B------:R-:W-:Y:S01]  /*12470*/  MOV R110, R110 ;  /* 0x0000006e006e7202 */ /* 0x000fe20000000f00 */
[----:B------:R-:W-:Y:S01]  /*12480*/  BAR.SYNC.DEFER_BLOCKING 0x1, 0x100 ;  /* 0x0044000000007b1d */ /* 0x000fe20000010000 */
[----:B------:R-:W-:Y:S02]  /*12490*/  LOP3.LUT R38, R38, R181, RZ, 0x3c, !PT ;  /* 0x000000b526267212 */ /* 0x000fe400078e3cff */
[----:B------:R-:W-:Y:S02]  /*124a0*/  SHF.R.U64 R174, R174, 0x3, RZ ;  /* 0x00000003aeae7819 */ /* 0x000fe400000012ff */
[----:B------:R-:W-:Y:S02]  /*124b0*/  SHF.R.U64 R175, R175, 0x3, RZ ;  /* 0x00000003afaf7819 */ /* 0x000fe400000012ff */
[----:B------:R-:W-:-:S02]  /*124c0*/  MOV R13, R12 ;  /* 0x0000000c000d7202 */ /* 0x000fc40000000f00 */
[----:B------:R-:W-:Y:S02]  /*124d0*/  LOP3.LUT R46, R46, R183, RZ, 0x3c, !PT ;  /* 0x000000b72e2e7212 */ /* 0x000fe400078e3cff */
[----:B------:R-:W-:Y:S02]  /*124e0*/  SHF.R.U64 R177, R177, 0x3, RZ ;  /* 0x00000003b1b17819 */ /* 0x000fe400000012ff */
[----:B------:R-:W-:Y:S01]  /*124f0*/  MOV R14, R14 ;  /* 0x0000000e000e7202 */ /* 0x000fe20000000f00 */
[--C-:B------:R-:W-:Y:S01]  /*12500*/  IMAD.X R9, RZ, RZ, R111.reuse, P2 ;  /* 0x000000ffff097224 */ /* 0x100fe200010e066f */
[----:B------:R-:W-:Y:S01]  /*12510*/  LOP3.LUT R54, R54, R185, RZ, 0x3c, !PT ;  /* 0x000000b936367212 */ /* 0x000fe200078e3cff */
[--C-:B------:R-:W-:Y:S01]  /*12520*/  IMAD.X R11, RZ, RZ, R111.reuse, P3 ;  /* 0x000000ffff0b7224 */ /* 0x100fe200018e066f */
[----:B------:R-:W-:Y:S02]  /*12530*/  SHF.R.U64 R106, R106, 0x3, RZ ;  /* 0x000000036a6a7819 */ /* 0x000fe400000012ff */
[----:B------:R-:W-:Y:S01]  /*12540*/  MOV R12, R20 ;  /* 0x00000014000c7202 */ /* 0x000fe20000000f00 */
[----:B------:R-:W-:Y:S01]  /*12550*/  IMAD.X R95, RZ, RZ, R111, P4 ;  /* 0x000000ffff5f7224 */ /* 0x000fe200020e066f */
[----:B------:R-:W-:-:S02]  /*12560*/  IADD3.X R99, RZ, R111, RZ, P5, !PT ;  /* 0x0000006fff637210 */ /* 0x000fc40002ffe4ff */
[----:B------:R-:W-:Y:S01]  /*12570*/  LOP3.LUT R98, R179, R98, RZ, 0x3c, !PT ;  /* 0x00000062b3627212 */ /* 0x000fe200078e3cff */
[----:B------:R-:W-:Y:S01]  /*12580*/  STSM.16.M88.4 [R110], R24 ;  /* 0x000000186e007844 */ /* 0x000fe20000000200 */
[----:B------:R-:W-:Y:S02]  /*12590*/  LOP3.LUT R102, R173, R8, RZ, 0x3c, !PT ;  /* 0x00000008ad667212 */ /* 0x000fe400078e3cff */
[----:B------:R-:W-:Y:S01]  /*125a0*/  MOV R30, R30 ;  /* 0x0000001e001e7202 */ /* 0x000fe20000000f00 */
[----:B------:R-:W-:Y:S01]  /*125b0*/  STSM.16.M88.4 [R13], R32 ;  /* 0x000000200d007844 */ /* 0x000fe20000000200 */
[----:B------:R-:W-:Y:S02]  /*125c0*/  LOP3.LUT R8, R174, R151, RZ, 0x3c, !PT ;  /* 0x00000097ae087212 */ /* 0x000fe400078e3cff */
[----:B------:R-:W-:Y:S02]  /*125d0*/  LOP3.LUT R10, R175, R10, RZ, 0x3c, !PT ;  /* 0x0000000aaf0a7212 */ /* 0x000fe400078e3cff */
[----:B------:R-:W-:Y:S01]  /*125e0*/  MOV R38, R38 ;  /* 0x0000002600267202 */ /* 0x000fe20000000f00 */
[----:B------:R-:W-:Y:S01]  /*125f0*/  STSM.16.M88.4 [R14], R40 ;  /* 0x000000280e007844 */ /* 0x000fe20000000200 */
[----:B------:R-:W-:-:S02]  /*12600*/  LOP3.LUT R94, R177, R94, RZ, 0x3c, !PT ;  /* 0x0000005eb15e7212 */ /* 0x000fc400078e3cff */
[----:B------:R-:W-:Y:S01]  /*12610*/  MOV R46, R46 ;  /* 0x0000002e002e7202 */ /* 0x000fe20000000f00 */
[----:B------:R0:W-:Y:S01]  /*12620*/  STSM.16.M88.4 [R12], R48 ;  /* 0x000000300c007844 */ /* 0x0001e20000000200 */
[----:B------:R-:W-:Y:S02]  /*12630*/  LOP3.LUT R106, R106, R23, RZ, 0x3c, !PT ;  /* 0x000000176a6a7212 */ /* 0x000fe400078e3cff */
[----:B------:R-:W-:Y:S01]  /*12640*/  MOV R54, R54 ;  /* 0x0000003600367202 */ /* 0x000fe20000000f00 */
[----:B------:R-:W-:Y:S01]  /*12650*/  STSM.16.M88.4 [R30], R56 ;  /* 0x000000381e007844 */ /* 0x000fe20000000200 */
[----:B------:R-:W-:Y:S02]  /*12660*/  MOV R62, R62 ;  /* 0x0000003e003e7202 */ /* 0x000fe40000000f00 */
[----:B------:R-:W-:Y:S01]  /*12670*/  MOV R23, R98 ;  /* 0x0000006200177202 */ /* 0x000fe20000000f00 */
[----:B------:R-:W-:Y:S01]  /*12680*/  STSM.16.M88.4 [R38], R64 ;  /* 0x0000004026007844 */ /* 0x000fe20000000200 */
[----:B------:R-:W-:-:S02]  /*12690*/  MOV R70, R70 ;  /* 0x0000004600467202 */ /* 0x000fc40000000f00 */
[----:B------:R-:W-:Y:S02]  /*126a0*/  MOV R21, R8 ;  /* 0x0000000800157202 */ /* 0x000fe40000000f00 */
[----:B------:R-:W-:Y:S02]  /*126b0*/  MOV R20, R10 ;  /* 0x0000000a00147202 */ /* 0x000fe40000000f00 */
[----:B------:R-:W-:Y:S02]  /*126c0*/  F2FP.F16.F32.PACK_AB R98, R101, R100 ;  /* 0x000000646562723e */ /* 0x000fe400000000ff */
[----:B------:R-:W-:Y:S01]  /*126d0*/  F2FP.F16.F32.PACK_AB R99, R163, R162 ;  /* 0x000000a2a363723e */ /* 0x000fe200000000ff */
[----:B------:R-:W-:Y:S01]  /*126e0*/  IMAD.X R103, RZ, RZ, R111, P0 ;  /* 0x000000ffff677224 */ /* 0x000fe200000e066f */
[----:B------:R-:W-:Y:S01]  /*126f0*/  MOV R94, R94 ;  /* 0x0000005e005e7202 */ /* 0x000fe20000000f00 */
[----:B------:R-:W-:Y:S01]  /*12700*/  STSM.16.M88.4 [R46], R72 ;  /* 0x000000482e007844 */ /* 0x000fe20000000200 */
[----:B------:R-:W-:-:S02]  /*12710*/  F2FP.F16.F32.PACK_AB R8, R105, R168 ;  /* 0x000000a86908723e */ /* 0x000fc400000000ff */
[----:B------:R-:W-:Y:S02]  /*12720*/  F2FP.F16.F32.PACK_AB R9, R165, R164 ;  /* 0x000000a4a509723e */ /* 0x000fe400000000ff */
[----:B------:R-:W-:Y:S02]  /*12730*/  F2FP.F16.F32.PACK_AB R10, R109, R169 ;  /* 0x000000a96d0a723e */ /* 0x000fe400000000ff */
[----:B------:R-:W-:Y:S01]  /*12740*/  F2FP.F16.F32.PACK_AB R11, R167, R166 ;  /* 0x000000a6a70b723e */ /* 0x000fe200000000ff */
[----:B------:R-:W-:Y:S01]  /*12750*/  IMAD.X R107, RZ, RZ, R111, P1 ;  /* 0x000000ffff6b7224 */ /* 0x000fe200008e066f */
[----:B------:R-:W-:Y:S01]  /*12760*/  STSM.16.M88.4 [R54], R80 ;  /* 0x0000005036007844 */ /* 0x000fe20000000200 */
[----:B0-----:R-:W-:-:S03]  /*12770*/  F2FP.F16.F32.PACK_AB R12, R113, R170 ;  /* 0x000000aa710c723e */ /* 0x001fc600000000ff */
[----:B------:R-:W-:Y:S01]  /*12780*/  STSM.16.M88.4 [R62], R76 ;  /* 0x0000004c3e007844 */ /* 0x000fe20000000200 */
[----:B------:R-:W-:Y:S02]  /*12790*/  F2FP.F16.F32.PACK_AB R13, R115, R114 ;  /* 0x00000072730d723e */ /* 0x000fe400000000ff */
[----:B------:R-:W-:Y:S01]  /*127a0*/  F2FP.F16.F32.PACK_AB R14, R117, R171 ;  /* 0x000000ab750e723e */ /* 0x000fe200000000ff */
[----:B------:R-:W-:Y:S01]  /*127b0*/  STSM.16.M88.4 [R70], R96 ;  /* 0x0000006046007844 */ /* 0x000fe20000000200 */
[----:B------:R-:W-:Y:S02]  /*127c0*/  F2FP.F16.F32.PACK_AB R15, R119, R118 ;  /* 0x00000076770f723e */ /* 0x000fe400000000ff */
[----:B------:R-:W-:Y:S01]  /*127d0*/  MOV R102, R102 ;  /* 0x0000006600667202 */ /* 0x000fe20000000f00 */
[----:B------:R3:W-:Y:S01]  /*127e0*/  STSM.16.M88.4 [R94], R8 ;  /* 0x000000085e007844 */ /* 0x0007e20000000200 */
[----:B------:R-:W-:Y:S02]  /*127f0*/  F2FP.F16.F32.PACK_AB R173, R123, R122 ;  /* 0x0000007a7bad723e */ /* 0x000fe400000000ff */
[----:B------:R-:W-:-:S02]  /*12800*/  F2FP.F16.F32.PACK_AB R174, R125, R124 ;  /* 0x0000007c7dae723e */ /* 0x000fc400000000ff */
[----:B------:R-:W-:Y:S02]  /*12810*/  F2FP.F16.F32.PACK_AB R175, R127, R126 ;  /* 0x0000007e7faf723e */ /* 0x000fe400000000ff */
[----:B------:R-:W-:Y:S02]  /*12820*/  ISETP.NE.U32.AND P0, PT, RZ, UR4, PT ;  /* 0x00000004ff007c0c */ /* 0x000fe4000bf05070 */
[----:B------:R-:W-:Y:S01]  /*12830*/  MOV R106, R106 ;  /* 0x0000006a006a7202 */ /* 0x000fe20000000f00 */
[----:B------:R0:W-:Y:S01]  /*12840*/  STSM.16.M88.4 [R23], R12 ;  /* 0x0000000c17007844 */ /* 0x0001e20000000200 */
[----:B------:R-:W-:Y:S02]  /*12850*/  ISETP.NE.AND.EX P0, PT, RZ, UR5, PT, P0 ;  /* 0x00000005ff007c0c */ /* 0x000fe4000bf05300 */
[----:B---3--:R-:W-:Y:S01]  /*12860*/  IADD3 R10, P1, R178, UR4, RZ ;  /* 0x00000004b20a7c10 */ /* 0x008fe2000ff3e0ff */
[----:B------:R3:W-:Y:S03]  /*12870*/  STSM.16.M88.4 [R102], R172 ;  /* 0x000000ac66007844 */ /* 0x0007e60000000200 */
[----:B--2---:R-:W-:Y:S01]  /*12880*/  IADD3.X R11, R176, UR5, RZ, P1, !PT ;  /* 0x00000005b00b7c10 */ /* 0x004fe20008ffe4ff */
[----:B------:R-:W-:Y:S01]  /*12890*/  ULDC.64 UR4, c[0x0][0xce0] ;  /* 0x0003380000047ab9 */ /* 0x000fe20000000a00 */
[----:B------:R3:W-:Y:S01]  /*128a0*/  STSM.16.M88.4 [R106], R128 ;  /* 0x000000806a007844 */ /* 0x0007e20000000200 */
[----:B------:R-:W-:-:S03]  /*128b0*/  ISETP.NE.U32.AND P1, PT, RZ, UR4, PT ;  /* 0x00000004ff007c0c */ /* 0x000fc6000bf25070 */
[----:B------:R3:W-:Y:S01]  /*128c0*/  STSM.16.M88.4 [R21], R136 ;  /* 0x0000008815007844 */ /* 0x0007e20000000200 */
[----:B------:R-:W-:-:S03]  /*128d0*/  ISETP.NE.AND.EX P1, PT, RZ, UR5, PT, P1 ;  /* 0x00000005ff007c0c */ /* 0x000fc6000bf25310 */
[----:B------:R3:W-:Y:S01]  /*128e0*/  STSM.16.M88.4 [R20], R144 ;  /* 0x0000009014007844 */ /* 0x0007e20000000200 */
[----:B0-----:R-:W-:Y:S01]  /*128f0*/  IMAD.MOV.U32 R23, RZ, RZ, RZ ;  /* 0x000000ffff177224 */ /* 0x001fe200078e00ff */
[----:B------:R-:W-:Y:S08]  /*12900*/  BAR.SYNC.DEFER_BLOCKING 0x1, 0x100 ;  /* 0x0044000000007b1d */ /* 0x000ff00000010000 */
[----:B------:R-:W-:Y:S01]  /*12910*/  @P1 IADD3 R8, P2, R178, UR4, RZ ;  /* 0x00000004b2081c10 */ /* 0x000fe2000ff5e0ff */
[----:B------:R-:W-:-:S02]  /*12920*/  ULDC UR4, c[0x0][0xb88] ;  /* 0x0002e20000047ab9 */ /* 0x000fc40000000800 */
[----:B------:R-:W-:Y:S01]  /*12930*/  IMAD.U32 R0, RZ, RZ, UR4 ;  /* 0x00000004ff007e24 */ /* 0x000fe2000f8e00ff */
[----:B------:R-:W-:Y:S01]  /*12940*/  @P1 IADD3.X R9, R176, UR5, RZ, P2, !PT ;  /* 0x00000005b0091c10 */ /* 0x000fe200097fe4ff */
[----:B------:R3:W5:Y:S04]  /*12950*/  @P0 LDG.E R23, desc[UR52][R10.64] ;  /* 0x000000340a170981 */ /* 0x000768000c1e1900 */
[----:B------:R3:W5:Y:S01]  /*12960*/  @P1 LDG.E R0, desc[UR52][R8.64] ;  /* 0x0000003408001981 */ /* 0x000762000c1e1900 */
[----:B------:R-:W-:-:S04]  /*12970*/  IMAD.MOV.U32 R186, RZ, RZ, R188 ;  /* 0x000000ffffba7224 */ /* 0x000fc800078e00bc */
[----:B------:R-:W-:-:S04]  /*12980*/  IMAD R5, R186, 0x40, R219 ;  /* 0x00000040ba057824 */ /* 0x000fc800078e02db */
[----:B------:R-:W-:-:S03]  /*12990*/  IMAD.WIDE R6, R5, 0x2, R6 ;  /* 0x0000000205067825 */ /* 0x000fc600078e0206 */
[----:B------:R-:W-:Y:S01]  /*129a0*/  IADD3 R13, P4, R6, 0x1000, RZ ;  /* 0x00001000060d7810 */ /* 0x000fe20007f9e0ff */
[----:B---3--:R-:W-:-:S12]  /*129b0*/  @P1 BRA `(.L_x_4474) ;  /* 0x0000000000101947 */ /* 0x008fd80003800000 */
[----:B------:R-:W-:Y:S05]  /*129c0*/  @!P0 BRA `(.L_x_4474) ;  /* 0x00000000000c8947 */ /* 0x000fea0003800000 */
[----:B------:R-:W2:Y:S04]  /*129d0*/  LDG.E R5, desc[UR52][R10.64] ;  /* 0x000000340a057981 */ /* 0x000ea8000c1e1900 */
[----:B-----5:R-:W2:Y:S02]  /*129e0*/  LDG.E R0, desc[UR52][R10.64+0x4] ;  /* 0x000004340a007981 */ /* 0x020ea4000c1e1900 */
[----:B--2---:R-:W-:-:S07]  /*129f0*/  IADD3 R0, -R5, R0, RZ ;  /* 0x0000000005007210 */ /* 0x004fce0007ffe1ff */
.L_x_4474:
[----:B------:R-:W2:Y:S01]  /*12a00*/  LDL.LU R14, [R1+0x50] ;  /* 0x00005000010e7983 */ /* 0x000ea20000300800 */
[----:B------:R-:W-:-:S03]  /*12a10*/  ULDC.64 UR4, c[0x0][0xc70] ;  /* 0x00031c0000047ab9 */ /* 0x000fc60000000a00 */
[----:B------:R-:W3:Y:S04]  /*12a20*/  LDL.LU R11, [R1+0x40] ;  /* 0x00004000010b7983 */ /* 0x000ee80000300800 */
[----:B------:R-:W4:Y:S04]  /*12a30*/  LDL R10, [R1+0x30] ;  /* 0x00003000010a7983 */ /* 0x000f280000100800 */
[----:B------:R-:W4:Y:S04]  /*12a40*/  LDL.LU R85, [R1+0x34] ;  /* 0x0000340001557983 */ /* 0x000f280000300800 */
[----:B------:R-:W4:Y:S01]  /*12a50*/  LDL.LU R84, [R1+0x48] ;  /* 0x0000480001547983 */ /* 0x000f220000300800 */
[--C-:B-----5:R-:W-:Y:S01]  /*12a60*/  SHF.R.S32.HI R21, RZ, 0x1f, R23.reuse ;  /* 0x0000001fff157819 */ /* 0x120fe20000011417 */
[----:B------:R-:W-:Y:S01]  /*12a70*/  IMAD.MOV.U32 R20, RZ, RZ, R23 ;  /* 0x000000ffff147224 */ /* 0x000fe200078e0017 */
[----:B------:R-:W-:-:S02]  /*12a80*/  IADD3 R25, P5, R6, 0x2000, RZ ;  /* 0x0000200006197810 */ /* 0x000fc40007fbe0ff */
[C---:B------:R-:W-:Y:S02]  /*12a90*/  IADD3 R37, P2, R6.reuse, 0x5000, RZ ;  /* 0x0000500006257810 */ /* 0x040fe40007f5e0ff */
[----:B------:R-:W-:Y:S02]  /*12aa0*/  IADD3 R33, P1, R6, 0x4000, RZ ;  /* 0x0000400006217810 */ /* 0x000fe40007f3e0ff */
        /* <DEDUP_REMOVED lines=15> */
[----:B------:R-:W-:Y:S02]  /*12ba0*/  IADD3 R49, P5, R6, 0x8000, RZ ;  /* 0x0000800006317810 */ /* 0x000fe40007fbe0ff */
[----:B------:R-:W-:Y:S01]  /*12bb0*/  LOP3.LUT R32, R32, R33, RZ, 0x3c, !PT ;  /* 0x0000002120207212 */ /* 0x000fe200078e3cff */
[----:B------:R-:W-:Y:S01]  /*12bc0*/  IMAD.X R33, RZ, RZ, R7, P1 ;  /* 0x000000ffff217224 */ /* 0x000fe200008e0607 */
[C---:B------:R-:W-:Y:S02]  /*12bd0*/  IADD3 R57, P2, R6.reuse, 0xb000, RZ ;  /* 0x0000b00006397810 */ /* 0x040fe40007f5e0ff */
[----:B------:R-:W-:Y:S02]  /*12be0*/  IADD3 R53, P1, R6, 0xa000, RZ ;  /* 0x0000a00006357810 */ /* 0x000fe40007f3e0ff */
        /* <DEDUP_REMOVED lines=12> */
[----:B------:R-:W-:Y:S01]  /*12cb0*/  LOP3.LUT R56, R56, R57, RZ, 0x3c, !PT ;  /* 0x0000003938387212 */ /* 0x000fe200078e3cff */
[--C-:B------:R-:W-:Y:S01]  /*12cc0*/  IMAD.X R57, RZ, RZ, R7.reuse, P2 ;  /* 0x000000ffff397224 */ /* 0x100fe200010e0607 */
[C---:B------:R-:W-:Y:S02]  /*12cd0*/  IADD3 R69, P4, R6.reuse, 0xd000, RZ ;  /* 0x0000d00006457810 */ /* 0x040fe40007f9e0ff */
[----:B------:R-:W-:Y:S02]  /*12ce0*/  IADD3 R65, P5, R6, 0xe000, RZ ;  /* 0x0000e00006417810 */ /* 0x000fe40007fbe0ff */
[----:B------:R-:W-:Y:S01]  /*12cf0*/  LOP3.LUT R52, R52, R53, RZ, 0x3c, !PT ;  /* 0x0000003534347212 */ /* 0x000fe200078e3cff */
[----:B------:R-:W-:Y:S01]  /*12d00*/  IMAD.X R53, RZ, RZ, R7, P1 ;  /* 0x000000ffff357224 */ /* 0x000fe200008e0607 */
        /* <DEDUP_REMOVED lines=8> */
[--C-:B------:R-:W-:Y:S01]  /*12d90*/  SHF.R.S32.HI R79, RZ, 0x1f, R219.reuse ;  /* 0x0000001fff4f7819 */ /* 0x100fe200000114db */
[----:B------:R-:W-:Y:S01]  /*12da0*/  IMAD.MOV.U32 R78, RZ, RZ, R219 ;  /* 0x000000ffff4e7224 */ /* 0x000fe200078e00db */
[----:B------:R-:W-:-:S05]  /*12db0*/  SHF.R.S32.HI R187, RZ, 0x1f, R186 ;  /* 0x0000001fffbb7819 */ /* 0x000fca00000114ba */
[----:B------:R-:W-:Y:S01]  /*12dc0*/  STL [R1+0x24], R187 ;  /* 0x000024bb01007387 */ /* 0x000fe20000100800 */
[----:B------:R-:W-:Y:S01]  /*12dd0*/  BSSY B1, `(.L_x_4475) ;  /* 0x0000084000017945 */ /* 0x000fe20003800000 */
[----:B--2---:R-:W-:Y:S02]  /*12de0*/  SEL R83, R14, RZ, !P0 ;  /* 0x000000ff0e537207 */ /* 0x004fe40004000000 */
[----:B------:R-:W0:Y:S01]  /*12df0*/  S2R R14, SR_TID.X ;  /* 0x00000000000e7919 */ /* 0x000e220000002100 */
[----:B---3--:R-:W-:Y:S02]  /*12e00*/  SEL R82, R11, RZ, !P0 ;  /* 0x000000ff0b527207 */ /* 0x008fe40004000000 */
[----:B------:R-:W-:-:S04]  /*12e10*/  IADD3 R29, P0, R6, 0x3000, RZ ;  /* 0x00003000061d7810 */ /* 0x000fc80007f1e0ff */
[----:B------:R-:W-:Y:S02]  /*12e20*/  LOP3.LUT R28, R29, 0x380, RZ, 0xc0, !PT ;  /* 0x000003801d1c7812 */ /* 0x000fe400078ec0ff */
[----:B----4-:R-:W-:Y:S01]  /*12e30*/  SHF.R.S32.HI R81, RZ, 0x1f, R85 ;  /* 0x0000001fff517819 */ /* 0x010fe20000011455 */
[----:B------:R-:W-:Y:S01]  /*12e40*/  IMAD.WIDE.U32 R8, R85, UR4, R20 ;  /* 0x0000000455087c25 */ /* 0x000fe2000f8e0014 */
[----:B------:R-:W-:-:S03]  /*12e50*/  SHF.R.U64 R28, R28, 0x3, RZ ;  /* 0x000000031c1c7819 */ /* 0x000fc600000012ff */
[----:B------:R-:W-:Y:S01]  /*12e60*/  IMAD R5, R81, UR4, RZ ;  /* 0x0000000451057c24 */ /* 0x000fe2000f8e02ff */
[----:B------:R-:W-:Y:S01]  /*12e70*/  LOP3.LUT R28, R28, R29, RZ, 0x3c, !PT ;  /* 0x0000001d1c1c7212 */ /* 0x000fe200078e3cff */
[----:B------:R-:W-:Y:S02]  /*12e80*/  IMAD R11, R84, 0x80, R10 ;  /* 0x00000080540b7824 */ /* 0x000fe400078e020a */
[----:B------:R-:W-:Y:S01]  /*12e90*/  IMAD R5, R85, UR5, R5 ;  /* 0x0000000555057c24 */ /* 0x000fe2000f8e0205 */
[----:B------:R-:W-:Y:S01]  /*12ea0*/  ULDC.64 UR4, c[0x0][0xc78] ;  /* 0x00031e0000047ab9 */ /* 0x000fe20000000a00 */
[----:B------:R-:W-:Y:S01]  /*12eb0*/  IMAD.X R29, RZ, RZ, R7, P0 ;  /* 0x000000ffff1d7224 */ /* 0x000fe200000e0607 */
[----:B------:R-:W-:Y:S01]  /*12ec0*/  IADD3 R77, P0, R6, 0x9000, RZ ;  /* 0x00009000064d7810 */ /* 0x000fe20007f1e0ff */
[----:B------:R-:W-:Y:S02]  /*12ed0*/  IMAD.IADD R9, R9, 0x1, R5 ;  /* 0x0000000109097824 */ /* 0x000fe400078e0205 */
[----:B------:R-:W-:Y:S01]  /*12ee0*/  IMAD R5, R83, UR4, RZ ;  /* 0x0000000453057c24 */ /* 0x000fe2000f8e02ff */
[----:B------:R-:W-:Y:S01]  /*12ef0*/  LOP3.LUT R76, R77, 0x380, RZ, 0xc0, !PT ;  /* 0x000003804d4c7812 */ /* 0x000fe200078ec0ff */
[----:B------:R-:W-:-:S03]  /*12f00*/  IMAD.WIDE.U32 R8, R82, UR4, R8 ;  /* 0x0000000452087c25 */ /* 0x000fc6000f8e0008 */
[----:B------:R-:W-:Y:S01]  /*12f10*/  SHF.R.U64 R76, R76, 0x3, RZ ;  /* 0x000000034c4c7819 */ /* 0x000fe200000012ff */
[----:B------:R-:W-:Y:S01]  /*12f20*/  IMAD R10, R82, UR5, R5 ;  /* 0x00000005520a7c24 */ /* 0x000fe2000f8e0205 */
[----:B------:R-:W-:Y:S01]  /*12f30*/  SHF.R.S32.HI R5, RZ, 0x1f, R11 ;  /* 0x0000001fff057819 */ /* 0x000fe2000001140b */
[----:B0-----:R-:W-:Y:S01]  /*12f40*/  VIADD R15, R14, 0xffffff80 ;  /* 0xffffff800e0f7836 */ /* 0x001fe20000000000 */
[----:B------:R-:W-:Y:S01]  /*12f50*/  IADD3 R8, P3, R11, R8, RZ ;  /* 0x000000080b087210 */ /* 0x000fe20007f7e0ff */
[----:B------:R-:W-:Y:S01]  /*12f60*/  ULDC.64 UR4, c[0x0][0xc40] ;  /* 0x0003100000047ab9 */ /* 0x000fe20000000a00 */
[----:B------:R-:W-:Y:S01]  /*12f70*/  LOP3.LUT R76, R76, R77, RZ, 0x3c, !PT ;  /* 0x0000004d4c4c7212 */ /* 0x000fe200078e3cff */
[----:B------:R-:W-:Y:S01]  /*12f80*/  IMAD.X R77, RZ, RZ, R7, P0 ;  /* 0x000000ffff4d7224 */ /* 0x000fe200000e0607 */
[----:B------:R-:W-:Y:S02]  /*12f90*/  IADD3.X R5, R5, R9, R10, P3, !PT ;  /* 0x0000000905057210 */ /* 0x000fe40001ffe40a */
[----:B------:R-:W-:-:S02]  /*12fa0*/  LEA R54, P3, R8, UR4, 0x2 ;  /* 0x0000000408367c11 */ /* 0x000fc4000f8610ff */
[----:B------:R-:W-:Y:S02]  /*12fb0*/  SHF.R.S32.HI R14, RZ, 0x1f, R15 ;  /* 0x0000001fff0e7819 */ /* 0x000fe4000001140f */
[----:B------:R-:W-:Y:S01]  /*12fc0*/  LEA.HI.X R55, R8, UR5, R5, 0x2, P3 ;  /* 0x0000000508377c11 */ /* 0x000fe200098f1405 */
[----:B------:R-:W-:Y:S01]  /*12fd0*/  VIADD R5, R11, 0x8 ;  /* 0x000000080b057836 */ /* 0x000fe20000000000 */
[----:B------:R-:W-:Y:S01]  /*12fe0*/  LEA.HI R14, R14, R15, RZ, 0x7 ;  /* 0x0000000f0e0e7211 */ /* 0x000fe200078f38ff */
[----:B------:R-:W-:Y:S01]  /*12ff0*/  ULDC.64 UR4, c[0x0][0xba0] ;  /* 0x0002e80000047ab9 */ /* 0x000fe20000000a00 */
[----:B------:R-:W-:Y:S02]  /*13000*/  IADD3 R41, P3, R6, 0x6000, RZ ;  /* 0x0000600006297810 */ /* 0x000fe40007f7e0ff */
[----:B------:R-:W-:Y:S02]  /*13010*/  LOP3.LUT R14, R14, 0xffffff80, RZ, 0xc0, !PT ;  /* 0xffffff800e0e7812 */ /* 0x000fe400078ec0ff */
[----:B------:R-:W-:-:S02]  /*13020*/  LOP3.LUT R40, R41, 0x380, RZ, 0xc0, !PT ;  /* 0x0000038029287812 */ /* 0x000fc400078ec0ff */
[----:B------:R-:W-:Y:S01]  /*13030*/  IADD3 R10, P2, R6, 0xf000, RZ ;  /* 0x0000f000060a7810 */ /* 0x000fe20007f5e0ff */
[----:B------:R-:W-:Y:S01]  /*13040*/  IMAD.IADD R14, R15, 0x1, -R14 ;  /* 0x000000010f0e7824 */ /* 0x000fe200078e0a0e */
[----:B------:R-:W-:Y:S02]  /*13050*/  SHF.R.U64 R40, R40, 0x3, RZ ;  /* 0x0000000328287819 */ /* 0x000fe400000012ff */
[----:B------:R-:W-:Y:S01]  /*13060*/  LOP3.LUT R9, R6, 0x380, RZ, 0xc0, !PT ;  /* 0x0000038006097812 */ /* 0x000fe200078ec0ff */
[----:B------:R-:W-:Y:S01]  /*13070*/  IMAD.X R61, RZ, RZ, R7, P2 ;  /* 0x000000ffff3d7224 */ /* 0x000fe200010e0607 */
[----:B------:R-:W-:Y:S02]  /*13080*/  LOP3.LUT R40, R40, R41, RZ, 0x3c, !PT ;  /* 0x0000002928287212 */ /* 0x000fe400078e3cff */
[----:B------:R-:W-:Y:S02]  /*13090*/  IADD3.X R41, RZ, R7, RZ, P3, !PT ;  /* 0x00000007ff297210 */ /* 0x000fe40001ffe4ff */
[----:B------:R-:W-:-:S02]  /*130a0*/  LOP3.LUT P0, RZ, R14, 0x3, RZ, 0xc0, !PT ;  /* 0x000000030eff7812 */ /* 0x000fc4000780c0ff */
[----:B------:R-:W-:Y:S02]  /*130b0*/  IADD3 R73, P3, R6, 0xc000, RZ ;  /* 0x0000c00006497810 */ /* 0x000fe40007f7e0ff */
[-C--:B------:R-:W-:Y:S02]  /*130c0*/  ISETP.GE.OR P1, PT, R11, R0.reuse, P0 ;  /* 0x000000000b00720c */ /* 0x080fe40000726670 */
[----:B------:R-:W-:Y:S02]  /*130d0*/  LOP3.LUT R72, R73, 0x380, RZ, 0xc0, !PT ;  /* 0x0000038049487812 */ /* 0x000fe400078ec0ff */
[----:B------:R-:W-:Y:S02]  /*130e0*/  ISETP.GE.OR P0, PT, R5, R0, P0 ;  /* 0x000000000500720c */ /* 0x000fe40000706670 */
[----:B------:R-:W-:Y:S02]  /*130f0*/  LOP3.LUT R5, R10, 0x380, RZ, 0xc0, !PT ;  /* 0x000003800a057812 */ /* 0x000fe400078ec0ff */
[----:B------:R-:W-:-:S02]  /*13100*/  SHF.R.U64 R72, R72, 0x3, RZ ;  /* 0x0000000348487819 */ /* 0x000fc400000012ff */
[----:B------:R-:W-:Y:S02]  /*13110*/  SHF.R.U64 R9, R9, 0x3, RZ ;  /* 0x0000000309097819 */ /* 0x000fe400000012ff */
[----:B------:R-:W-:Y:S01]  /*13120*/  SHF.R.U64 R5, R5, 0x3, RZ ;  /* 0x0000000305057819 */ /* 0x000fe200000012ff */
[----:B------:R0:W-:Y:S01]  /*13130*/  @!P1 STG.E desc[UR52][R54.64], R4 ;  /* 0x0000000436009986 */ /* 0x0001e2000c101934 */
[----:B------:R-:W-:Y:S02]  /*13140*/  LOP3.LUT R72, R72, R73, RZ, 0x3c, !PT ;  /* 0x0000004948487212 */ /* 0x000fe400078e3cff */
[----:B------:R-:W-:Y:S01]  /*13150*/  LOP3.LUT R8, R9, R6, RZ, 0x3c, !PT ;  /* 0x0000000609087212 */ /* 0x000fe200078e3cff */
[----:B------:R-:W-:Y:S01]  /*13160*/  IMAD.MOV.U32 R9, RZ, RZ, R7 ;  /* 0x000000ffff097224 */ /* 0x000fe200078e0007 */
[----:B------:R-:W-:Y:S01]  /*13170*/  IADD3.X R73, RZ, R7, RZ, P3, !PT ;  /* 0x00000007ff497210 */ /* 0x000fe20001ffe4ff */
        /* <DEDUP_REMOVED lines=11> */
[----:B0-----:R0:W5:Y:S04]  /*13230*/  LD.E.128 R4, desc[UR52][R76.64] ;  /* 0x000000344c047980 */ /* 0x001168000c101d00 */
[----:B--2---:R-:W5:Y:S04]  /*13240*/  LD.E.128 R52, desc[UR52][R52.64] ;  /* 0x0000003434347980 */ /* 0x004f68000c101d00 */
[----:B------:R-:W5:Y:S04]  /*13250*/  LD.E.128 R56, desc[UR52][R56.64] ;  /* 0x0000003438387980 */ /* 0x000f68000c101d00 */
[----:B------:R-:W5:Y:S04]  /*13260*/  LD.E.128 R72, desc[UR52][R72.64] ;  /* 0x0000003448487980 */ /* 0x000f68000c101d00 */
[----:B------:R-:W5:Y:S04]  /*13270*/  LD.E.128 R68, desc[UR52][R68.64] ;  /* 0x0000003444447980 */ /* 0x000f68000c101d00 */
[----:B------:R-:W5:Y:S04]  /*13280*/  LD.E.128 R64, desc[UR52][R64.64] ;  /* 0x0000003440407980 */ /* 0x000f68000c101d00 */
[----:B------:R-:W5:Y:S01]  /*13290*/  LD.E.128 R60, desc[UR52][R60.64] ;  /* 0x000000343c3c7980 */ /* 0x000f62000c101d00 */
[----:B------:R-:W-:-:S02]  /*132a0*/  IMAD R80, R21, UR4, RZ ;  /* 0x0000000415507c24 */ /* 0x000fc4000f8e02ff */
[C---:B------:R-:W-:Y:S01]  /*132b0*/  IMAD.WIDE.U32 R20, R23.reuse, UR4, R78 ;  /* 0x0000000417147c25 */ /* 0x040fe2000f8e004e */
[----:B------:R-:W-:Y:S01]  /*132c0*/  @!PT LDS RZ, [RZ] ;  /* 0x00000000fffff984 */ /* 0x000fe20000000800 */
[----:B------:R-:W-:Y:S01]  /*132d0*/  @!PT LDS RZ, [RZ] ;  /* 0x00000000fffff984 */ /* 0x000fe20000000800 */
[----:B------:R-:W-:Y:S01]  /*132e0*/  @!PT LDS RZ, [RZ] ;  /* 0x00000000fffff984 */ /* 0x000fe20000000800 */
[----:B------:R-:W-:Y:S01]  /*132f0*/  @!PT LDS RZ, [RZ] ;  /* 0x00000000fffff984 */ /* 0x000fe20000000800 */
[----:B------:R2:W-:Y:S06]  /*13300*/  MEMBAR.ALL.CTA ;  /* 0x0000000000007992 */ /* 0x0005ec0000008000 */
[----:B--2---:R-:W2:Y:S01]  /*13310*/  FENCE.VIEW.ASYNC.S ;  /* 0x00000000000073c6 */ /* 0x004ea20000000000 */
[----:B------:R-:W-:Y:S01]  /*13320*/  IMAD R23, R23, UR5, R80 ;  /* 0x0000000517177c24 */ /* 0x000fe2000f8e0250 */
[----:B------:R-:W-:Y:S01]  /*13330*/  ULDC.64 UR4, c[0x0][0xbe0] ;  /* 0x0002f80000047ab9 */ /* 0x000fe20000000a00 */
[----:B------:R-:W-:-:S02]  /*13340*/  IMAD R78, R84, -0x80, R0 ;  /* 0xffffff80544e7824 */ /* 0x000fc400078e0200 */
[C---:B------:R-:W-:Y:S02]  /*13350*/  VIADD R0, R186.reuse, 0x40 ;  /* 0x00000040ba007836 */ /* 0x040fe40000000000 */
[----:B------:R-:W-:Y:S01]  /*13360*/  IMAD.IADD R21, R21, 0x1, R23 ;  /* 0x0000000115157824 */ /* 0x000fe200078e0217 */
[-C--:B------:R-:W-:Y:S01]  /*13370*/  ISETP.GE.AND P3, PT, R186, R78.reuse, PT ;  /* 0x0000004eba00720c */ /* 0x080fe20003f66270 */
[----:B0-----:R-:W-:Y:S01]  /*13380*/  IMAD R76, R81, UR4, RZ ;  /* 0x00000004514c7c24 */ /* 0x001fe2000f8e02ff */
[-C--:B------:R-:W-:Y:S01]  /*13390*/  ISETP.GE.AND P0, PT, R0, R78.reuse, PT ;  /* 0x0000004e0000720c */ /* 0x080fe20003f06270 */
[C---:B------:R-:W-:Y:S01]  /*133a0*/  VIADD R3, R186.reuse, 0x20 ;  /* 0x00000020ba037836 */ /* 0x040fe20000000000 */
[----:B------:R-:W-:Y:S01]  /*133b0*/  IADD3 R23, R186, 0x60, RZ ;  /* 0x00000060ba177810 */ /* 0x000fe20007ffe0ff */
[C---:B------:R-:W-:Y:S02]  /*133c0*/  IMAD R77, R85.reuse, UR5, R76 ;  /* 0x00000005554d7c24 */ /* 0x040fe4000f8e024c */
[----:B------:R-:W-:Y:S01]  /*133d0*/  IMAD.WIDE.U32 R20, R85, UR4, R20 ;  /* 0x0000000455147c25 */ /* 0x000fe2000f8e0014 */
[----:B------:R-:W-:Y:S01]  /*133e0*/  ULDC.64 UR4, c[0x0][0xbe8] ;  /* 0x0002fa0000047ab9 */ /* 0x000fe20000000a00 */
[----:B------:R-:W-:-:S02]  /*133f0*/  ISETP.GE.AND P2, PT, R3, R78, PT ;  /* 0x0000004e0300720c */ /* 0x000fc40003f46270 */
[----:B------:R-:W-:Y:S01]  /*13400*/  VIADD R0, R17, 0x32420 ;  /* 0x0003242011007836 */ /* 0x000fe20000000000 */
[----:B------:R-:W-:Y:S01]  /*13410*/  ISETP.GE.AND P1, PT, R23, R78, PT ;  /* 0x0000004e1700720c */ /* 0x000fe20003f26270 */
[----:B------:R-:W-:Y:S02]  /*13420*/  IMAD.IADD R21, R21, 0x1, R77 ;  /* 0x0000000115157824 */ /* 0x000fe400078e024d */
[----:B------:R-:W-:Y:S01]  /*13430*/  IMAD R3, R83, UR4, RZ ;  /* 0x0000000453037c24 */ /* 0x000fe2000f8e02ff */
[----:B------:R-:W-:Y:S01]  /*13440*/  PRMT R0, RZ, 0x654, R0 ;  /* 0x00000654ff007816 */ /* 0x000fe20000000000 */
[----:B------:R-:W-:-:S03]  /*13450*/  IMAD.WIDE.U32 R78, R82, UR4, R20 ;  /* 0x00000004524e7c25 */ /* 0x000fc6000f8e0014 */
[----:B--2---:R0:W-:Y:S01]  /*13460*/  SYNCS.ARRIVE.TRANS64.RED.A1T0 RZ, [R0+URZ], RZ ;  /* 0x000000ff00ff79a7 */ /* 0x0041e2000810043f */
[----:B------:R-:W-:Y:S02]  /*13470*/  IMAD R3, R82, UR5, R3 ;  /* 0x0000000552037c24 */ /* 0x000fe4000f8e0203 */
        /* <DEDUP_REMOVED lines=15> */
[----:B------:R-:W-:Y:S02]  /*13570*/  ISETP.GE.AND P4, PT, R0, UR4, PT ;  /* 0x0000000400007c0c */ /* 0x000fe4000bf86270 */
[----:B------:R-:W-:Y:S01]  /*13580*/  LEA.HI.X R81, R20, UR7, R3, 0x1, P3 ;  /* 0x0000000714517c11 */ /* 0x000fe200098f0c03 */
[C---:B------:R-:W-:Y:S01]  /*13590*/  VIADD R3, R219.reuse, 0x80 ;  /* 0x00000080db037836 */ /* 0x040fe20000000000 */
[----:B------:R-:W-:-:S03]  /*135a0*/  IADD3 R0, R219, 0xc0, RZ ;  /* 0x000000c0db007810 */ /* 0x000fc60007ffe0ff */
[----:B-----5:R0:W-:Y:S01]  /*135b0*/  @!P5 STG.E.128 desc[UR52][R80.64], R8 ;  /* 0x000000085000d986 */ /* 0x0201e2000c101d34 */
[----:B------:R-:W-:Y:S02]  /*135c0*/  ISETP.GE.AND P3, PT, R3, UR4, PT ;  /* 0x0000000403007c0c */ /* 0x000fe4000bf66270 */
[----:B------:R-:W-:-:S03]  /*135d0*/  ISETP.GE.AND P5, PT, R0, UR4, PT ;  /* 0x0000000400007c0c */ /* 0x000fc6000bfa6270 */
[----:B------:R0:W-:Y:S08]  /*135e0*/  @!P4 STG.E.128 desc[UR52][R80.64+0x80], R32 ;  /* 0x000080205000c986 */ /* 0x0001f0000c101d34 */
[----:B------:R0:W-:Y:S04]  /*135f0*/  @!P3 STG.E.128 desc[UR52][R80.64+0x100], R48 ;  /* 0x000100305000b986 */ /* 0x0001e8000c101d34 */
[----:B------:R0:W-:Y:S02]  /*13600*/  @!P5 STG.E.128 desc[UR52][R80.64+0x180], R72 ;  /* 0x000180485000d986 */ /* 0x0001e4000c101d34 */
.L_x_4476:
[----:B------:R-:W-:Y:S05]  /*13610*/  BSYNC B1 ;  /* 0x0000000000017941 */ /* 0x000fea0003800000 */
.L_x_4475:
[----:B------:R-:W-:Y:S04]  /*13620*/  BSSY B1, `(.L_x_4477) ;  /* 0x000001a000017945 */ /* 0x000fe80003800000 */
[----:B------:R-:W-:Y:S05]  /*13630*/  @P2 BRA `(.L_x_4478) ;  /* 0x0000000000602947 */ /* 0x000fea0003800000 */
[----:B------:R-:W-:Y:S01]  /*13640*/  IADD3 R3, P2, R76, 0x20, RZ ;  /* 0x000000204c037810 */ /* 0x000fe20007f5e0ff */
[----:B------:R-:W-:Y:S01]  /*13650*/  ULDC.64 UR6, c[0x0][0xbd8] ;  /* 0x0002f60000067ab9 */ /* 0x000fe20000000a00 */
[----:B0----5:R-:W-:Y:S01]  /*13660*/  IMAD.MOV.U32 R8, RZ, RZ, R78 ;  /* 0x000000ffff087224 */ /* 0x021fe200078e004e */
        /* <DEDUP_REMOVED lines=21> */
.L_x_4478:
[----:B------:R-:W-:Y:S05]  /*137c0*/  BSYNC B1 ;  /* 0x0000000000017941 */ /* 0x000fea0003800000 */
.L_x_4477:
[----:B------:R-:W-:Y:S04]  /*137d0*/  BSSY B1, `(.L_x_4479) ;  /* 0x000001a000017945 */ /* 0x000fe80003800000 */
[----:B------:R-:W-:Y:S05]  /*137e0*/  @P0 BRA `(.L_x_4480) ;  /* 0x0000000000600947 */ /* 0x000fea0003800000 */
[----:B------:R-:W-:Y:S01]  /*137f0*/  IADD3 R3, P0, R76, 0x40, RZ ;  /* 0x000000404c037810 */ /* 0x000fe20007f1e0ff */
[C---:B--2--5:R-:W-:Y:S01]  /*13800*/  VIADD R4, R219.reuse, 0x40 ;  /* 0x00000040db047836 */ /* 0x064fe20000000000 */
        /* <DEDUP_REMOVED lines=22> */
.L_x_4480:
[----:B------:R-:W-:Y:S05]  /*13970*/  BSYNC B1 ;  /* 0x0000000000017941 */ /* 0x000fea0003800000 */
.L_x_4479:
[----:B------:R-:W-:Y:S05]  /*13980*/  @P1 BRA `(.L_x_4481) ;  /* 0x0000000c00681947 */ /* 0x000fea0003800000 */
[----:B------:R-:W-:Y:S01]  /*13990*/  IADD3 R3, P0, R76, 0x60, RZ ;  /* 0x000000604c037810 */ /* 0x000fe20007f1e0ff */
[----:B------:R-:W-:Y:S01]  /*139a0*/  ULDC UR4, c[0x0][0xb8c] ;  /* 0x0002e30000047ab9 */ /* 0x000fe20000000800 */
[C---:B------:R-:W-:Y:S01]  /*139b0*/  IADD3 R0, R219.reuse, 0x40, RZ ;  /* 0x00000040db007810 */ /* 0x040fe20007ffe0ff */
        /* <DEDUP_REMOVED lines=13> */
[----:B---3--:R-:W-:Y:S01]  /*13a90*/  LEA R6, P0, R4, UR6, 0x1 ;  /* 0x0000000604067c11 */ /* 0x008fe2000f8008ff */
        /* <DEDUP_REMOVED lines=9> */
.L_x_4473:
[----:B------:R-:W4:Y:S01]  /*13b30*/  LDL.LU R6, [R1+0x38] ;  /* 0x0000380001067983 */ /* 0x000f220000300800 */
[----:B------:R-:W-:-:S03]  /*13b40*/  ULDC.64 UR4, c[0x0][0xcd8] ;  /* 0x0003360000047ab9 */ /* 0x000fc60000000a00 */
[----:B------:R-:W2:Y:S01]  /*13b50*/  LDL.LU R0, [R1+0x3c] ;  /* 0x00003c0001007983 */ /* 0x000ea20000300800 */
[----:B------:R-:W-:Y:S01]  /*13b60*/  ISETP.NE.U32.AND P0, PT, RZ, UR4, PT ;  /* 0x00000004ff007c0c */ /* 0x000fe2000bf05070 */
[----:B------:R-:W-:-:S03]  /*13b70*/  IMAD.MOV.U32 R3, RZ, RZ, RZ ;  /* 0x000000ffff037224 */ /* 0x000fc600078e00ff */
[----:B------:R-:W-:Y:S02]  /*13b80*/  ISETP.NE.AND.EX P0, PT, RZ, UR5, PT, P0 ;  /* 0x00000005ff007c0c */ /* 0x000fe4000bf05300 */
[----:B----4-:R-:W-:-:S04]  /*13b90*/  IADD3 R4, P1, R6, UR4, RZ ;  /* 0x0000000406047c10 */ /* 0x010fc8000ff3e0ff */
[----:B--2---:R-:W-:Y:S01]  /*13ba0*/  IADD3.X R5, R0, UR5, RZ, P1, !PT ;  /* 0x0000000500057c10 */ /* 0x004fe20008ffe4ff */
[----:B------:R-:W-:Y:S02]  /*13bb0*/  ULDC.64 UR4, c[0x0][0xce0] ;  /* 0x0003380000047ab9 */ /* 0x000fe40000000a00 */
[----:B------:R-:W-:-:S04]  /*13bc0*/  ISETP.NE.U32.AND P1, PT, RZ, UR4, PT ;  /* 0x00000004ff007c0c */ /* 0x000fc8000bf25070 */
[----:B------:R2:W5:Y:S01]  /*13bd0*/  @P0 LDG.E R3, desc[UR52][R4.64] ;  /* 0x0000003404030981 */ /* 0x000562000c1e1900 */
[----:B------:R-:W-:Y:S01]  /*13be0*/  ISETP.NE.AND.EX P1, PT, RZ, UR5, PT, P1 ;  /* 0x00000005ff007c0c */ /* 0x000fe2000bf25310 */
[----:B------:R-:W4:-:S12]  /*13bf0*/  S2R R8, SR_TID.X ;  /* 0x0000000000087919 */ /* 0x000f180000002100 */
[----:B------:R-:W-:Y:S01]  /*13c00*/  @P1 IADD3 R6, P2, R6, UR4, RZ ;  /* 0x0000000406061c10 */ /* 0x000fe2000ff5e0ff */
[----:B------:R-:W-:-:S03]  /*13c10*/  ULDC UR4, c[0x0][0xb88] ;  /* 0x0002e20000047ab9 */ /* 0x000fc60000000800 */
[----:B------:R-:W-:Y:S01]  /*13c20*/  @P1 IADD3.X R7, R0, UR5, RZ, P2, !PT ;  /* 0x0000000500071c10 */ /* 0x000fe200097fe4ff */
[----:B------:R-:W-:-:S06]  /*13c30*/  IMAD.U32 R0, RZ, RZ, UR4 ;  /* 0x00000004ff007e24 */ /* 0x000fcc000f8e00ff */
[----:B------:R2:W5:Y:S01]  /*13c40*/  @P1 LDG.E R0, desc[UR52][R6.64] ;  /* 0x0000003406001981 */ /* 0x000562000c1e1900 */
[----:B----4-:R-:W-:-:S05]  /*13c50*/  VIADD R8, R8, 0xffffff80 ;  /* 0xffffff8008087836 */ /* 0x010fca0000000000 */
[----:B------:R-:W-:Y:S01]  /*13c60*/  ISETP.GT.AND P2, PT, R8, 0x7f, PT ;  /* 0x0000007f0800780c */ /* 0x000fe20003f44270 */
[----:B--2---:R-:W-:-:S12]  /*13c70*/  @P1 BRA `(.L_x_4482) ;  /* 0x0000000000101947 */ /* 0x004fd80003800000 */
[----:B------:R-:W-:Y:S05]  /*13c80*/  @!P0 BRA `(.L_x_4482) ;  /* 0x00000000000c8947 */ /* 0x000fea0003800000 */
[----:B------:R-:W2:Y:S04]  /*13c90*/  LDG.E R7, desc[UR52][R4.64] ;  /* 0x0000003404077981 */ /* 0x000ea8000c1e1900 */
[----:B-----5:R-:W2:Y:S02]  /*13ca0*/  LDG.E R0, desc[UR52][R4.64+0x4] ;  /* 0x0000043404007981 */ /* 0x020ea4000c1e1900 */
[----:B--2---:R-:W-:-:S07]  /*13cb0*/  IMAD.IADD R0, R0, 0x1, -R7 ;  /* 0x0000000100007824 */ /* 0x004fce00078e0a07 */
.L_x_4482:
[----:B------:R-:W2:Y:S04]  /*13cc0*/  LDL.LU R5, [R1+0x40] ;  /* 0x0000400001057983 */ /* 0x000ea80000300800 */
[----:B------:R-:W4:Y:S04]  /*13cd0*/  LDL.LU R4, [R1+0x50] ;  /* 0x0000500001047983 */ /* 0x000f280000300800 */
[----:B------:R-:W3:Y:S04]  /*13ce0*/  LDL R14, [R1+0x34] ;  /* 0x00003400010e7983 */ /* 0x000ee80000100800 */
[----:B------:R0:W5:Y:S01]  /*13cf0*/  LDL R13, [R1+0x48] ;  /* 0x00004800010d7983 */ /* 0x0001620000100800 */
[----:B------:R-:W-:Y:S01]  /*13d00*/  BSSY B1, `(.L_x_4483) ;  /* 0x000001d000017945 */ /* 0x000fe20003800000 */
[----:B------:R-:W-:-:S02]  /*13d10*/  SHF.R.S32.HI R10, RZ, 0x1f, R219 ;  /* 0x0000001fff0a7819 */ /* 0x000fc400000114db */
[----:B-----5:R-:W-:Y:S02]  /*13d20*/  SHF.R.S32.HI R8, RZ, 0x1f, R3 ;  /* 0x0000001fff087819 */ /* 0x020fe40000011403 */
[----:B--2---:R-:W-:Y:S02]  /*13d30*/  SEL R11, R5, RZ, !P0 ;  /* 0x000000ff050b7207 */ /* 0x004fe40004000000 */
[----:B----4-:R-:W-:Y:S02]  /*13d40*/  SEL R12, R4, RZ, !P0 ;  /* 0x000000ff040c7207 */ /* 0x010fe40004000000 */
[----:B---3--:R-:W-:Y:S01]  /*13d50*/  SHF.R.S32.HI R9, RZ, 0x1f, R14 ;  /* 0x0000001fff097819 */ /* 0x008fe2000001140e */
[----:B0-----:R-:W-:Y:S06]  /*13d60*/  @P2 BRA `(.L_x_4484) ;  /* 0x0000000000582947 */ /* 0x001fec0003800000 */
[----:B------:R-:W0:Y:S02]  /*13d70*/  S2R R4, SR_TID.X ;  /* 0x0000000000047919 */ /* 0x000e240000002100 */
[----:B0-----:R-:W-:-:S05]  /*13d80*/  IMAD R4, R13, 0x80, R4 ;  /* 0x000000800d047824 */ /* 0x001fca00078e0204 */
[----:B------:R-:W-:-:S04]  /*13d90*/  IADD3 R5, R4, -0x80, RZ ;  /* 0xffffff8004057810 */ /* 0x000fc80007ffe0ff */
        /* <DEDUP_REMOVED lines=19> */
.L_x_4484:
[----:B------:R-:W-:Y:S05]  /*13ed0*/  BSYNC B1 ;  /* 0x0000000000017941 */ /* 0x000fea0003800000 */
.L_x_4483:
[----:B------:R-:W2:Y:S01]  /*13ee0*/  LDL.64 R20, [R1+0x20] ;  /* 0x0000200001147983 */ /* 0x000ea20000100a00 */
[----:B------:R-:W-:Y:S01]  /*13ef0*/  ULDC.64 UR4, c[0x0][0xba0] ;  /* 0x0002e80000047ab9 */ /* 0x000fe20000000a00 */
[----:B------:R-:W-:Y:S01]  /*13f00*/  IMAD.MOV.U32 R4, RZ, RZ, R219 ;  /* 0x000000ffff047224 */ /* 0x000fe200078e00db */
[----:B------:R-:W-:Y:S01]  /*13f10*/  BSSY B1, `(.L_x_4485) ;  /* 0x000002f000017945 */ /* 0x000fe20003800000 */
[----:B0-----:R-:W-:Y:S02]  /*13f20*/  IMAD.MOV.U32 R5, RZ, RZ, R10 ;  /* 0x000000ffff057224 */ /* 0x001fe400078e000a */
[----:B------:R-:W-:Y:S02]  /*13f30*/  IMAD R6, R8, UR4, RZ ;  /* 0x0000000408067c24 */ /* 0x000fe4000f8e02ff */
[----:B------:R-:W-:-:S04]  /*13f40*/  IMAD.WIDE.U32 R4, R3, UR4, R4 ;  /* 0x0000000403047c25 */ /* 0x000fc8000f8e0004 */
[----:B------:R-:W-:Y:S01]  /*13f50*/  IMAD R3, R3, UR5, R6 ;  /* 0x0000000503037c24 */ /* 0x000fe2000f8e0206 */
[----:B------:R-:W-:Y:S01]  /*13f60*/  ULDC.64 UR4, c[0x0][0xbe0] ;  /* 0x0002f80000047ab9 */ /* 0x000fe20000000a00 */
[----:B------:R-:W-:Y:S02]  /*13f70*/  IMAD R10, R13, -0x80, R0 ;  /* 0xffffff800d0a7824 */ /* 0x000fe400078e0200 */
[----:B------:R-:W-:Y:S02]  /*13f80*/  IMAD R6, R9, UR4, RZ ;  /* 0x0000000409067c24 */ /* 0x000fe4000f8e02ff */
[----:B------:R-:W-:Y:S02]  /*13f90*/  IMAD.IADD R5, R5, 0x1, R3 ;  /* 0x0000000105057824 */ /* 0x000fe400078e0203 */
[C---:B------:R-:W-:Y:S02]  /*13fa0*/  IMAD R3, R14.reuse, UR5, R6 ;  /* 0x000000050e037c24 */ /* 0x040fe4000f8e0206 */
[----:B------:R-:W-:Y:S01]  /*13fb0*/  IMAD.WIDE.U32 R4, R14, UR4, R4 ;  /* 0x000000040e047c25 */ /* 0x000fe2000f8e0004 */
[----:B------:R-:W-:-:S03]  /*13fc0*/  ULDC.64 UR4, c[0x0][0xbe8] ;  /* 0x0002fa0000047ab9 */ /* 0x000fc60000000a00 */
[----:B------:R-:W-:Y:S02]  /*13fd0*/  IMAD.IADD R5, R5, 0x1, R3 ;  /* 0x0000000105057824 */ /* 0x000fe400078e0203 */
[----:B------:R-:W-:-:S04]  /*13fe0*/  IMAD R0, R12, UR4, RZ ;  /* 0x000000040c007c24 */ /* 0x000fc8000f8e02ff */
[----:B------:R-:W-:Y:S01]  /*13ff0*/  IMAD R3, R11, UR5, R0 ;  /* 0x000000050b037c24 */ /* 0x000fe2000f8e0200 */
[C---:B--2---:R-:W-:Y:S01]  /*14000*/  ISETP.GE.AND P1, PT, R20.reuse, R10, PT ;  /* 0x0000000a1400720c */ /* 0x044fe20003f26270 */
[----:B------:R-:W-:Y:S01]  /*14010*/  VIADD R7, R20, 0x20 ;  /* 0x0000002014077836 */ /* 0x000fe20000000000 */
[----:B------:R-:W-:Y:S02]  /*14020*/  SHF.R.S32.HI R9, RZ, 0x1f, R20 ;  /* 0x0000001fff097819 */ /* 0x000fe40000011414 */
[----:B------:R-:W-:Y:S02]  /*14030*/  MOV R8, R20 ;  /* 0x0000001400087202 */ /* 0x000fe40000000f00 */
[----:B------:R-:W-:Y:S01]  /*14040*/  ISETP.GE.AND P0, PT, R7, R10, PT ;  /* 0x0000000a0700720c */ /* 0x000fe20003f06270 */
        /* <DEDUP_REMOVED lines=9> */
[----:B------:R-:W-:Y:S01]  /*140e0*/  IMAD.MOV.U32 R4, RZ, RZ, R6 ;  /* 0x000000ffff047224 */ /* 0x000fe200078e0006 */
[----:B------:R-:W-:Y:S01]  /*140f0*/  ISETP.GE.AND P3, PT, R0, UR4, PT ;  /* 0x0000000400007c0c */ /* 0x000fe2000bf66270 */
[----:B------:R-:W-:Y:S01]  /*14100*/  VIADD R0, R219, 0xc0 ;  /* 0x000000c0db007836 */ /* 0x000fe20000000000 */
        /* <DEDUP_REMOVED lines=15> */
.L_x_4486:
[----:B------:R-:W-:Y:S05]  /*14200*/  BSYNC B1 ;  /* 0x0000000000017941 */ /* 0x000fea0003800000 */
.L_x_4485:
[----:B------:R-:W-:Y:S01]  /*14210*/  BSSY B1, `(.L_x_4487) ;  /* 0x000001c000017945 */ /* 0x000fe20003800000 */
[----:B------:R-:W-:Y:S02]  /*14220*/  ISETP.GE.AND P1, PT, R13, R10, PT ;  /* 0x0000000a0d00720c */ /* 0x000fe40003f26270 */
[----:B------:R-:W-:Y:S01]  /*14230*/  IADD3 R13, R20, 0x60, RZ ;  /* 0x00000060140d7810 */ /* 0x000fe20007ffe0ff */
        /* <DEDUP_REMOVED lines=25> */
.L_x_4488:
[----:B------:R-:W-:Y:S05]  /*143d0*/  BSYNC B1 ;  /* 0x0000000000017941 */ /* 0x000fea0003800000 */
.L_x_4487:
        /* <DEDUP_REMOVED lines=27> */
.L_x_4490:
[----:B------:R-:W-:Y:S05]  /*14590*/  BSYNC B1 ;  /* 0x0000000000017941 */ /* 0x000fea0003800000 */
.L_x_4489:
[----:B------:R-:W-:Y:S05]  /*145a0*/  @P0 BRA `(.L_x_4481) ;  /* 0x0000000000600947 */ /* 0x000fea0003800000 */
[----:B------:R-:W-:Y:S01]  /*145b0*/  IADD3 R3, P0, R8, 0x60, RZ ;  /* 0x0000006008037810 */ /* 0x000fe20007f1e0ff */
[C---:B------:R-:W-:Y:S01]  /*145c0*/  VIADD R0, R219.reuse, 0x40 ;  /* 0x00000040db007836 */ /* 0x040fe20000000000 */
[----:B------:R-:W-:Y:S01]  /*145d0*/  ULDC UR4, c[0x0][0xb8c] ;  /* 0x0002e30000047ab9 */ /* 0x000fe20000000800 */
[----:B------:R-:W-:Y:S01]  /*145e0*/  ULDC.64 UR6, c[0x0][0xbd8] ;  /* 0x0002f60000067ab9 */ /* 0x000fe20000000a00 */
[----:B------:R-:W-:Y:S01]  /*145f0*/  IADD3.X R8, RZ, R9, RZ, P0, !PT ;  /* 0x00000009ff087210 */ /* 0x000fe200007fe4ff */
[----:B------:R-:W-:Y:S01]  /*14600*/  IMAD.MOV.U32 R4, RZ, RZ, R6 ;  /* 0x000000ffff047224 */ /* 0x000fe200078e0006 */
        /* <DEDUP_REMOVED lines=18> */
.L_x_4481:
[----:B------:R-:W-:Y:S05]  /*14730*/  BSYNC B0 ;  /* 0x0000000000007941 */ /* 0x000fea0003800000 */
.L_x_4472:
[----:B------:R-:W-:Y:S02]  /*14740*/  ULDC UR4, c[0x0][0xd14] ;  /* 0x0003450000047ab9 */ /* 0x000fe40000000800 */
[----:B------:R-:W-:-:S13]  /*14750*/  ISETP.GE.AND P0, PT, R227, UR4, PT ;  /* 0x00000004e3007c0c */ /* 0x000fda000bf06270 */
[----:B------:R-:W-:Y:S05]  /*14760*/  @!P0 BRA `(.L_x_4491) ;  /* 0xfffffec8003c8947 */ /* 0x000fea000383ffff */
[----:B------:R-:W-:Y:S05]  /*14770*/  BRA `(.L_x_4335) ;  /* 0x0000005c002c7947 */ /* 0x000fea0003800000 */
.L_x_4333:
[----:B------:R-:W-:-:S08]  /*14780*/  NOP ;  /* 0x0000000000007918 */ /* 0x000fd00000000000 */
[----:B--2---:R-:W0:-:S00]  /*14790*/  USETMAXREG.DEALLOC.CTAPOOL 0x18 ;  /* 0x00000018000079c8 */ /* 0x004e0000080e0500 */
        /* <DEDUP_REMOVED lines=24> */
[----:B------:R-:W-:Y:S02]  /*14920*/  LOP3.LUT R6, R6, 0xfffffff7, RZ, 0xc0, !PT ;  /* 0xfffffff706067812 */ /* 0x000fe400078ec0ff */
[----:B------:R-:W-:Y:S01]  /*14930*/  MOV R19, RZ ;  /* 0x000000ff00137202 */ /* 0x000fe20000000f00 */
        /* <DEDUP_REMOVED lines=34> */
.L_x_4496:
        /* <DEDUP_REMOVED lines=16> */
.L_x_4495:
[----:B------:R-:W-:Y:S05]  /*14c60*/  BSYNC B0 ;  /* 0x0000000000007941 */ /* 0x000fea0003800000 */
.L_x_4494:
[----:B-----5:R-:W1:Y:S01]  /*14c70*/  SHFL.UP PT, R0, R17, 0x1, RZ ;  /* 0x0420000011007989 */ /* 0x020e6200000e00ff */
[C---:B------:R-:W-:Y:S02]  /*14c80*/  ISETP.NE.AND P0, PT, R6.reuse, RZ, PT ;  /* 0x000000ff0600720c */ /* 0x040fe40003f05270 */
[----:B------:R-:W-:Y:S02]  /*14c90*/  ISETP.GE.U32.AND P1, PT, R6, 0x2, PT ;  /* 0x000000020600780c */ /* 0x000fe40003f26070 */
[----:B-1----:R-:W-:Y:S02]  /*14ca0*/  SEL R0, R0, RZ, P0 ;  /* 0x000000ff00007207 */ /* 0x002fe40000000000 */
[----:B------:R-:W-:Y:S02]  /*14cb0*/  ISETP.GE.U32.AND P0, PT, R6, 0x4, PT ;  /* 0x000000040600780c */ /* 0x000fe40003f06070 */
[----:B------:R-:W-:-:S05]  /*14cc0*/  IADD3 R0, R17, R0, RZ ;  /* 0x0000000011007210 */ /* 0x000fca0007ffe0ff */
        /* <DEDUP_REMOVED lines=19> */
.L_x_4492:
        /* <DEDUP_REMOVED lines=18> */
[----:B------:R-:W-:-:S05]  /*14f20*/  IADD3 R7, R4, -0x1, RZ ;  /* 0xffffffff04077810 */ /* 0x000fca0007ffe0ff */
[----:B------:R2:W3:Y:S02]  /*14f30*/  SHFL.IDX PT, R16, R0, R7, 0x1f ;  /* 0x00001f0700107589 */ /* 0x0004e400000e0000 */
.L_x_4497:
        /* <DEDUP_REMOVED lines=25> */
[----:B------:R-:W-:Y:S02]  /*150d0*/  VIADDMNMX R8, R3, UR4, R8, PT ;  /* 0x0000000403087c46 */ /* 0x000fe4000b800108 */
[----:B------:R-:W-:Y:S02]  /*150e0*/  IABS R6, R5 ;  /* 0x0000000500067213 */ /* 0x000fe40000000000 */
[----:B------:R-:W-:Y:S02]  /*150f0*/  IABS R4, R8 ;  /* 0x0000000800047213 */ /* 0x000fe40000000000 */
[----:B------:R-:W-:Y:S02]  /*15100*/  IADD3 R0, R5, R0, RZ ;  /* 0x0000000005007210 */ /* 0x000fe40007ffe0ff */
[----:B------:R-:W1:Y:S08]  /*15110*/  I2F.RP R9, R4 ;  /* 0x0000000400097306 */ /* 0x000e700000209400 */
[----:B-1----:R-:W1:Y:S02]  /*15120*/  MUFU.RCP R9, R9 ;  /* 0x0000000900097308 */ /* 0x002e640000001000 */
[----:B-1----:R-:W-:-:S06]  /*15130*/  IADD3 R2, R9, 0xffffffe, RZ ;  /* 0x0ffffffe09027810 */ /* 0x002fcc0007ffe0ff */
[----:B------:R1:W2:Y:S02]  /*15140*/  F2I.FTZ.U32.TRUNC.NTZ R3, R2 ;  /* 0x0000000200037305 */ /* 0x0002a4000021f000 */
[----:B-1----:R-:W-:Y:S02]  /*15150*/  IMAD.MOV.U32 R2, RZ, RZ, RZ ;  /* 0x000000ffff027224 */ /* 0x002fe400078e00ff */
[----:B--2---:R-:W-:-:S04]  /*15160*/  IMAD.MOV R7, RZ, RZ, -R3 ;  /* 0x000000ffff077224 */ /* 0x004fc800078e0a03 */
        /* <DEDUP_REMOVED lines=21> */
.L_x_4493:
[----:B------:R-:W-:Y:S02]  /*152c0*/  IMAD.MOV.U32 R17, RZ, RZ, RZ ;  /* 0x000000ffff117224 */ /* 0x000fe400078e00ff */
[----:B------:R-:W-:Y:S02]  /*152d0*/  IMAD.U32 R16, RZ, RZ, UR6 ;  /* 0x00000006ff107e24 */ /* 0x000fe4000f8e00ff */
[----:B------:R-:W-:-:S07]  /*152e0*/  IMAD.MOV.U32 R18, RZ, RZ, RZ ;  /* 0x000000ffff127224 */ /* 0x000fce00078e00ff */
.L_x_4498:
        /* <DEDUP_REMOVED lines=22> */
.L_x_4583:
[----:B--2---:R-:W2:Y:S02]  /*15450*/  LDC.64 R2, c[0x0][0xd60] ;  /* 0x00035800ff027b82 */ /* 0x004ea40000000a00 */
[----:B--2---:R-:W-:-:S05]  /*15460*/  IMAD.WIDE R2, R19, 0x4, R2 ;  /* 0x0000000413027825 */ /* 0x004fca00078e0202 */
[----:B0-----:R-:W1:Y:S01]  /*15470*/  LDG.E R11, desc[UR52][R2.64] ;  /* 0x00000034020b7981 */ /* 0x001e62000c1e1900 */
        /* <DEDUP_REMOVED lines=8> */
[----:B------:R-:W-:-:S10]  /*15500*/  IMAD.SHL.U32 R15, R11, 0x4, RZ ;  /* 0x000000040b0f7824 */ /* 0x000fd400078e00ff */
[C---:B------:R-:W-:Y:S01]  /*15510*/  @P0 LEA R2, P1, R11.reuse, UR4, 0x2 ;  /* 0x000000040b020c11 */ /* 0x040fe2000f8210ff */
[----:B------:R-:W-:Y:S03]  /*15520*/  STL [R1+0x1c], R11 ;  /* 0x00001c0b01007387 */ /* 0x000fe60000100800 */
[----:B------:R-:W-:Y:S01]  /*15530*/  @P0 LEA.HI.X R3, R11, UR5, R0, 0x2, P1 ;  /* 0x000000050b030c11 */ /* 0x000fe200088f1400 */
[----:B------:R-:W-:-:S04]  /*15540*/  ULDC.64 UR4, c[0x0][0xb10] ;  /* 0x0002c40000047ab9 */ /* 0x000fc80000000a00 */
[----:B------:R0:W5:Y:S01]  /*15550*/  @P0 LDG.E R8, desc[UR52][R2.64] ;  /* 0x0000003402080981 */ /* 0x000162000c1e1900 */
[----:B------:R-:W-:Y:S02]  /*15560*/  ISETP.NE.U32.AND P0, PT, RZ, UR4, PT ;  /* 0x00000004ff007c0c */ /* 0x000fe4000bf05070 */
[----:B------:R-:W-:Y:S01]  /*15570*/  SHF.L.U64.HI R14, R11, 0x2, R0 ;  /* 0x000000020b0e7819 */ /* 0x000fe20000010200 */
[----:B------:R-:W-:Y:S01]  /*15580*/  STL [R1+0x24], R15 ;  /* 0x0000240f01007387 */ /* 0x000fe20000100800 */
[----:B------:R-:W-:Y:S01]  /*15590*/  ISETP.NE.AND.EX P0, PT, RZ, UR5, PT, P0 ;  /* 0x00000005ff007c0c */ /* 0x000fe2000bf05300 */
[----:B------:R-:W-:Y:S02]  /*155a0*/  ULDC UR6, c[0x0][0x338] ;  /* 0x0000ce0000067ab9 */ /* 0x000fe40000000800 */
[----:B------:R-:W-:Y:S10]  /*155b0*/  STL [R1+0x28], R14 ;  /* 0x0000280e01007387 */ /* 0x000ff40000100800 */
        /* <DEDUP_REMOVED lines=8> */
[----:B------:R-:W-:-:S02]  /*15640*/  IADD3 R6, P1, R15, UR8, RZ ;  /* 0x000000080f067c10 */ /* 0x000fc4000ff3e0ff */
[----:B------:R-:W-:Y:S01]  /*15650*/  MOV R10, UR4 ;  /* 0x00000004000a7c02 */ /* 0x000fe20008000f00 */
[----:B------:R-:W-:Y:S01]  /*15660*/  ULDC.64 UR4, c[0x0][0x3f8] ;  /* 0x0000fe0000047ab9 */ /* 0x000fe20000000a00 */
[----:B------:R-:W-:-:S04]  /*15670*/  IADD3.X R7, R14, UR9, RZ, P1, !PT ;  /* 0x000000090e077c10 */ /* 0x000fc80008ffe4ff */
        /* <DEDUP_REMOVED lines=22> */
.L_x_4500:
[----:B------:R-:W-:Y:S01]  /*157e0*/  IMAD.MOV.U32 R2, RZ, RZ, RZ ;  /* 0x000000ffff027224 */ /* 0x000fe200078e00ff */
[----:B------:R-:W-:-:S05]  /*157f0*/  ULDC.64 UR4, c[0x0][0xb18] ;  /* 0x0002c60000047ab9 */ /* 0x000fca0000000a00 */
[----:B------:R-:W2:Y:S01]  /*15800*/  @P3 LDG.E R2, desc[UR52][R6.64] ;  /* 0x0000003406023981 */ /* 0x000ea2000c1e1900 */
[----:B------:R-:W-:-:S06]  /*15810*/  IMAD.MOV.U32 R20, RZ, RZ, RZ ;  /* 0x000000ffff147224 */ /* 0x000fcc00078e00ff */
        /* <DEDUP_REMOVED lines=10> */
.L_x_4501:
[----:B------:R-:W-:Y:S05]  /*158c0*/  @!P3 BRA `(.L_x_4502) ;  /* 0x00000000000cb947 */ /* 0x000fea0003800000 */
[----:B------:R-:W2:Y:S04]  /*158d0*/  LDG.E R9, desc[UR52][R6.64] ;  /* 0x0000003406097981 */ /* 0x000ea8000c1e1900 */
[----:B------:R-:W2:Y:S02]  /*158e0*/  LDG.E R6, desc[UR52][R6.64+0x4] ;  /* 0x0000043406067981 */ /* 0x000ea4000c1e1900 */
[----:B--2---:R-:W-:-:S07]  /*158f0*/  IMAD.IADD R9, R6, 0x1, -R9 ;  /* 0x0000000106097824 */ /* 0x004fce00078e0a09 */
.L_x_4502:
[----:B0-----:R-:W2:Y:S01]  /*15900*/  @P1 LDG.E R2, desc[UR52][R4.64] ;  /* 0x0000003404021981 */ /* 0x001ea2000c1e1900 */
[----:B-----5:R-:W-:-:S03]  /*15910*/  IMAD.IADD R9, R9, 0x1, -R8 ;  /* 0x0000000109097824 */ /* 0x020fc600078e0a08 */
[----:B------:R-:W2:Y:S01]  /*15920*/  @P1 LDG.E R4, desc[UR52][R4.64+0x4] ;  /* 0x0000043404041981 */ /* 0x000ea2000c1e1900 */
[----:B------:R-:W-:Y:S01]  /*15930*/  LEA R3, R17, 0xdf, 0x7 ;  /* 0x000000df11037811 */ /* 0x000fe200078e38ff */
[----:B------:R-:W-:Y:S01]  /*15940*/  BSSY B0, `(.L_x_4503) ;  /* 0x00000ec000007945 */ /* 0x000fe20003800000 */
[----:B------:R-:W-:Y:S02]  /*15950*/  PLOP3.LUT P2, PT, PT, PT, PT, 0x80, 0x0 ;  /* 0x000000000000781c */ /* 0x000fe40003f4f070 */
[----:B--2---:R-:W-:-:S05]  /*15960*/  @P1 IADD3 R0, -R2, R4, RZ ;  /* 0x0000000402001210 */ /* 0x004fca0007ffe1ff */
[----:B------:R-:W-:-:S05]  /*15970*/  IMAD.IADD R2, R9, 0x1, R0 ;  /* 0x0000000109027824 */ /* 0x000fca00078e0200 */
[C---:B------:R-:W-:Y:S01]  /*15980*/  IADD3 R3, R2.reuse, R3, -R10 ;  /* 0x0000000302037210 */ /* 0x040fe20007ffe80a */
[----:B------:R-:W-:-:S04]  /*15990*/  VIADD R2, R2, 0x5f ;  /* 0x0000005f02027836 */ /* 0x000fc80000000000 */
        /* <DEDUP_REMOVED lines=32> */
.L_x_4653:
[----:B------:R-:W-:-:S03]  /*15ba0*/  UMOV UR4, 0xffffffff ;  /* 0xffffffff00047882 */ /* 0x000fc60000000000 */
[----:B------:R-:W-:Y:S05]  /*15bb0*/  BRA.DIV UR4, `(.L_x_4506) ;  /* 0x0000005a04187947 */ /* 0x000fea000b800000 */
[----:B------:R-:W-:-:S13]  /*15bc0*/  ELECT P6, URZ, PT ;  /* 0x00000000003f782f */ /* 0x000fda00038c0000 */
.L_x_4656:
[----:B------:R-:W2:Y:S01]  /*15bd0*/  LDL R5, [R1+0x2c] ;  /* 0x00002c0001057983 */ /* 0x000ea20000100800 */
[----:B------:R-:W0:Y:S01]  /*15be0*/  S2R R9, SR_CgaCtaId ;  /* 0x0000000000097919 */ /* 0x000e220000008800 */
[----:B--2---:R-:W-:-:S05]  /*15bf0*/  VIADD R5, R5, 0x1 ;  /* 0x0000000105057836 */ /* 0x004fca0000000000 */
[----:B------:R-:W-:-:S04]  /*15c00*/  LEA.HI R6, R5, R5, RZ, 0x1 ;  /* 0x0000000505067211 */ /* 0x000fc800078f08ff */
[----:B------:R-:W-:-:S05]  /*15c10*/  LOP3.LUT R6, R6, 0xfffffffe, RZ, 0xc0, !PT ;  /* 0xfffffffe06067812 */ /* 0x000fca00078ec0ff */
[----:B------:R-:W-:Y:S01]  /*15c20*/  IMAD.IADD R5, R5, 0x1, -R6 ;  /* 0x0000000105057824 */ /* 0x000fe200078e0a06 */
[----:B------:R-:W-:-:S04]  /*15c30*/  MOV R6, 0x400 ;  /* 0x0000040000067802 */ /* 0x000fc80000000f00 */
[----:B0-----:R-:W-:Y:S02]  /*15c40*/  LEA R9, R9, R6, 0x18 ;  /* 0x0000000609097211 */ /* 0x001fe400078ec0ff */
[----:B------:R-:W-:-:S04]  /*15c50*/  SHF.L.U32 R5, R5, 0x1f, RZ ;  /* 0x0000001f05057819 */ /* 0x000fc800000006ff */
[----:B------:R-:W0:Y:S02]  /*15c60*/  SYNCS.PHASECHK.TRANS64.TRYWAIT P0, [R9+URZ+0x32420], R5 ;  /* 0x03242005090075a7 */ /* 0x000e24000800017f */
[----:B0-----:R-:W-:Y:S05]  /*15c70*/  @!P0 BRA `(.L_x_4507) ;  /* 0x0000005800088947 */ /* 0x001fea0003800000 */
.L_x_4657:
[----:B------:R-:W-:Y:S04]  /*15c80*/  BSSY B1, `(.L_x_4508) ;  /* 0x000004d000017945 */ /* 0x000fe80003800000 */
[----:B------:R-:W-:Y:S05]  /*15c90*/  @!P6 BRA `(.L_x_4509) ;  /* 0x00000004002ce947 */ /* 0x000fea0003800000 */
[----:B------:R-:W0:Y:S04]  /*15ca0*/  LDL R7, [R1+0x4] ;  /* 0x0000040001077983 */ /* 0x000e280000100800 */
[----:B------:R-:W2:Y:S01]  /*15cb0*/  LDL R6, [R1+0xc] ;  /* 0x00000c0001067983 */ /* 0x000ea20000100800 */
[----:B0-----:R-:W-:Y:S02]  /*15cc0*/  LEA R5, R7, R9, 0x3 ;  /* 0x0000000907057211 */ /* 0x001fe400078e18ff */
[----:B--2---:R-:W-:-:S04]  /*15cd0*/  SHF.L.U32 R7, R6, 0x1f, RZ ;  /* 0x0000001f06077819 */ /* 0x004fc800000006ff */
[----:B------:R-:W0:Y:S02]  /*15ce0*/  SYNCS.PHASECHK.TRANS64.TRYWAIT P0, [R5+URZ+0x324a0], R7 ;  /* 0x0324a007050075a7 */ /* 0x000e24000800017f */
[----:B0-----:R-:W-:Y:S05]  /*15cf0*/  @!P0 BRA `(.L_x_4510) ;  /* 0x0000005400fc8947 */ /* 0x001fea0003800000 */
.L_x_4658:
        /* <DEDUP_REMOVED lines=11> */
.L_x_4511:
        /* <DEDUP_REMOVED lines=19> */
.L_x_4659:
        /* <DEDUP_REMOVED lines=8> */
.L_x_4513:
        /* <DEDUP_REMOVED lines=31> */
.L_x_4509:
[----:B------:R-:W-:Y:S05]  /*16150*/  BSYNC B1 ;  /* 0x0000000000017941 */ /* 0x000fea0003800000 */
.L_x_4508:
        /* <DEDUP_REMOVED lines=12> */
[----:B0-----:R-:W-:Y:S05]  /*16220*/  @!P0 BRA `(.L_x_4504) ;  /* 0x0000000400748947 */ /* 0x001fea0003800000 */
[C---:B------:R-:W-:Y:S02]  /*16230*/  IMAD R5, R2.reuse, 0x60, R20 ;  /* 0x0000006002057824 */ /* 0x040fe400078e0214 */
[----:B------:R-:W-:Y:S02]  /*16240*/  VIADD R2, R2, 0xffffffff ;  /* 0xffffffff02027836 */ /* 0x000fe40000000000 */
[----:B------:R-:W-:-:S07]  /*16250*/  VIADD R5, R5, 0xffffff40 ;  /* 0xffffff4005057836 */ /* 0x000fce0000000000 */
.L_x_4520:
        /* <DEDUP_REMOVED lines=9> */
.L_x_4660:
[----:B------:R-:W1:Y:S02]  /*162f0*/  S2R R8, SR_TID.X ;  /* 0x0000000000087919 */ /* 0x000e640000002100 */
[----:B-1----:R-:W-:-:S04]  /*16300*/  LOP3.LUT R8, R8, 0x7f, RZ, 0xc0, !PT ;  /* 0x0000007f08087812 */ /* 0x002fc800078ec0ff */
[----:B------:R-:W-:-:S13]  /*16310*/  ISETP.NE.AND P0, PT, R8, RZ, PT ;  /* 0x000000ff0800720c */ /* 0x000fda0003f05270 */
[----:B------:R-:W-:Y:S05]  /*16320*/  @P0 BRA `(.L_x_4517) ;  /* 0x00000000001c0947 */ /* 0x000fea0003800000 */
[----:B------:R-:W1:Y:S02]  /*16330*/  S2R R8, SR_TID.X ;  /* 0x0000000000087919 */ /* 0x000e640000002100 */
[----:B-1----:R-:W-:-:S04]  /*16340*/  LOP3.LUT R8, R8, 0x1f, RZ, 0xc0, !PT ;  /* 0x0000001f08087812 */ /* 0x002fc800078ec0ff */
[----:B------:R-:W-:Y:S02]  /*16350*/  ISETP.NE.AND P1, PT, R8, RZ, PT ;  /* 0x000000ff0800720c */ /* 0x000fe40003f25270 */
[----:B------:R-:W-:-:S04]  /*16360*/  MOV R8, 0x3000 ;  /* 0x0000300000087802 */ /* 0x000fc80000000f00 */
[----:B------:R1:W-:Y:S07]  /*16370*/  SYNCS.ARRIVE.TRANS64 RZ, [R6+URZ+0x32490], R8 ;  /* 0x0324900806ff79a7 */ /* 0x0003ee000800003f */
[----:B------:R-:W-:Y:S05]  /*16380*/  @!P1 BRA `(.L_x_4517) ;  /* 0x0000000000049947 */ /* 0x000fea0003800000 */
[----:B------:R-:W-:Y:S01]  /*16390*/  BPT.TRAP 0x1 ;  /* 0x000000040000795c */ /* 0x000fe20000300000 */
.L_x_4517:
        /* <DEDUP_REMOVED lines=17> */
.L_x_4661:
        /* <DEDUP_REMOVED lines=8> */
.L_x_4519:
        /* <DEDUP_REMOVED lines=31> */
.L_x_4515:
[----:B------:R-:W-:Y:S05]  /*16720*/  BSYNC B1 ;  /* 0x0000000000017941 */ /* 0x000fea0003800000 */
.L_x_4514:
        /* <DEDUP_REMOVED lines=13> */
.L_x_4504:
[----:B------:R-:W-:Y:S05]  /*16800*/  BSYNC B0 ;  /* 0x0000000000007941 */ /* 0x000fea0003800000 */
.L_x_4503:
[----:B0-----:R-:W2:Y:S01]  /*16810*/  LDL R6, [R1+0x20] ;  /* 0x0000200001067983 */ /* 0x001ea20000100800 */
[----:B------:R-:W-:Y:S05]  /*16820*/  @!P2 WARPSYNC.ALL ;  /* 0x000000000000a948 */ /* 0x000fea0003800000 */
[----:B------:R-:W-:Y:S01]  /*16830*/  BSSY B6, `(.L_x_4521) ;  /* 0x00002c6000067945 */ /* 0x000fe20003800000 */
[----:B------:R-:W-:Y:S01]  /*16840*/  @!P2 BAR.SYNC.DEFER_BLOCKING 0xc, 0x120 ;  /* 0x030480000000ab1d */ /* 0x000fe20000010000 */
[----:B--2---:R-:W-:-:S13]  /*16850*/  ISETP.GT.AND P0, PT, R6, RZ, PT ;  /* 0x000000ff0600720c */ /* 0x004fda0003f04270 */
[----:B------:R-:W-:Y:S05]  /*16860*/  @P0 BRA `(.L_x_4522) ;  /* 0x0000000000440947 */ /* 0x000fea0003800000 */
[----:B------:R-:W0:Y:S02]  /*16870*/  S2R R6, SR_TID.X ;  /* 0x0000000000067919 */ /* 0x000e240000002100 */
[----:B0-----:R-:W-:-:S04]  /*16880*/  LOP3.LUT R6, R6, 0x1f, RZ, 0xc0, !PT ;  /* 0x0000001f06067812 */ /* 0x001fc800078ec0ff */
[----:B------:R-:W-:-:S13]  /*16890*/  ISETP.NE.AND P1, PT, R6, RZ, PT ;  /* 0x000000ff0600720c */ /* 0x000fda0003f25270 */
[----:B------:R-:W-:Y:S05]  /*168a0*/  @P1 BRA `(.L_x_4523) ;  /* 0x0000002800f81947 */ /* 0x000fea0003800000 */
[----:B------:R-:W0:Y:S01]  /*168b0*/  S2R R7, SR_LANEID ;  /* 0x0000000000077919 */ /* 0x000e220000000000 */
        /* <DEDUP_REMOVED lines=12> */
.L_x_4522:
        /* <DEDUP_REMOVED lines=23> */
.L_x_4524:
        /* <DEDUP_REMOVED lines=20> */
.L_x_4526:
        /* <DEDUP_REMOVED lines=16> */
.L_x_4525:
        /* <DEDUP_REMOVED lines=22> */
[----:B0-----:R-:W-:Y:S02]  /*16e90*/  ISETP.NE.AND P0, PT, R4, 0x1, PT ;  /* 0x000000010400780c */ /* 0x001fe40003f05270 */
[----:B------:R-:W-:-:S11]  /*16ea0*/  MOV R4, R18 ;  /* 0x0000001200047202 */ /* 0x000fd60000000f00 */
[----:B------:R-:W0:Y:S08]  /*16eb0*/  @P0 LDC R7, c[0x0][0x42c] ;  /* 0x00010b00ff070b82 */ /* 0x000e300000000800 */
[----:B------:R-:W2:Y:S01]  /*16ec0*/  @P0 LDC R5, c[0x0][0x430] ;  /* 0x00010c00ff050b82 */ /* 0x000ea20000000800 */
[----:B0-----:R-:W-:-:S05]  /*16ed0*/  @P0 IMAD.HI.U32 R6, R18, R7, RZ ;  /* 0x0000000712060227 */ /* 0x001fca00078e00ff */
[----:B--2---:R-:W-:Y:S02]  /*16ee0*/  @P0 SHF.R.U32.HI R4, RZ, R5, R6 ;  /* 0x00000005ff040219 */ /* 0x004fe40000011606 */
[----:B------:R-:W-:-:S04]  /*16ef0*/  ISETP.NE.U32.AND P0, PT, RZ, UR4, PT ;  /* 0x00000004ff007c0c */ /* 0x000fc8000bf05070 */
[----:B------:R-:W-:-:S04]  /*16f00*/  ISETP.NE.AND.EX P0, PT, RZ, UR5, PT, P0 ;  /* 0x00000005ff007c0c */ /* 0x000fc8000bf05300 */
[----:B-1----:R-:W-:-:S09]  /*16f10*/  SEL R5, R8, RZ, !P0 ;  /* 0x000000ff08057207 */ /* 0x002fd20004000000 */
.L_x_4527:
        /* <DEDUP_REMOVED lines=19> */
.L_x_4664:
[----:B------:R-:W-:Y:S01]  /*17050*/  UMOV UR4, 0xffffffff ;  /* 0xffffffff00047882 */ /* 0x000fe20000000000 */
[----:B------:R-:W-:Y:S02]  /*17060*/  SHF.R.S32.HI R8, RZ, 0x1f, R0 ;  /* 0x0000001fff087819 */ /* 0x000fe40000011400 */
[----:B------:R-:W-:Y:S05]  /*17070*/  BRA.DIV UR4, `(.L_x_4529) ;  /* 0x0000004604a07947 */ /* 0x000fea000b800000 */
[----:B------:R-:W-:-:S13]  /*17080*/  ELECT P6, URZ, PT ;  /* 0x00000000003f782f */ /* 0x000fda00038c0000 */
.L_x_4667:
[----:B------:R-:W-:Y:S05]  /*17090*/  @!P6 BRA `(.L_x_4530) ;  /* 0x0000000000fce947 */ /* 0x000fea0003800000 */
[----:B------:R-:W-:-:S04]  /*170a0*/  ISETP.NE.U32.AND P0, PT, R2, RZ, PT ;  /* 0x000000ff0200720c */ /* 0x000fc80003f05070 */
[----:B------:R-:W-:-:S13]  /*170b0*/  ISETP.NE.AND.EX P0, PT, R3, RZ, PT, P0 ;  /* 0x000000ff0300720c */ /* 0x000fda0003f05300 */
[----:B------:R-:W-:Y:S05]  /*170c0*/  @!P0 BRA `(.L_x_4531) ;  /* 0x0000000000488947 */ /* 0x000fea0003800000 */
[----:B------:R-:W0:Y:S01]  /*170d0*/  LDC R12, c[0x0][0x41c] ;  /* 0x00010700ff0c7b82 */ /* 0x000e220000000800 */
[----:B------:R-:W-:Y:S01]  /*170e0*/  IMAD.MOV.U32 R6, RZ, RZ, R7 ;  /* 0x000000ffff067224 */ /* 0x000fe200078e0007 */
[----:B------:R-:W-:Y:S01]  /*170f0*/  ULDC.64 UR4, c[0x0][0x408] ;  /* 0x0001020000047ab9 */ /* 0x000fe20000000a00 */
[----:B0-----:R-:W-:-:S13]  /*17100*/  ISETP.NE.AND P0, PT, R12, 0x1, PT ;  /* 0x000000010c00780c */ /* 0x001fda0003f05270 */
[----:B------:R-:W0:Y:S02]  /*17110*/  @P0 LDC.64 R10, c[0x0][0x420] ;  /* 0x00010800ff0a0b82 */ /* 0x000e240000000a00 */
        /* <DEDUP_REMOVED lines=13> */
.L_x_4531:
        /* <DEDUP_REMOVED lines=9> */
.L_x_4668:
        /* <DEDUP_REMOVED lines=11> */
.L_x_4533:
        /* <DEDUP_REMOVED lines=22> */
.L_x_4530:
        /* <DEDUP_REMOVED lines=26> */
[----:B0-----:R-:W-:Y:S01]  /*17630*/  MOV R5, 0x10000 ;  /* 0x0001000000057802 */ /* 0x001fe20000000f00 */
        /* <DEDUP_REMOVED lines=28> */
.L_x_4535:
[----:B------:R-:W-:Y:S05]  /*17800*/  BSYNC B0 ;  /* 0x0000000000007941 */ /* 0x000fea0003800000 */
.L_x_4534:
[----:B------:R-:W2:Y:S02]  /*17810*/  LDL.LU R10, [R1+0x2c] ;  /* 0x00002c00010a7983 */ /* 0x000ea40000300800 */
        /* <DEDUP_REMOVED lines=8> */
.L_x_4669:
        /* <DEDUP_REMOVED lines=13> */
.L_x_4670:
        /* <DEDUP_REMOVED lines=11> */
.L_x_4540:
        /* <DEDUP_REMOVED lines=37> */
.L_x_4538:
[----:B------:R-:W-:Y:S05]  /*17c70*/  BSYNC B0 ;  /* 0x0000000000007941 */ /* 0x000fea0003800000 */
.L_x_4537:
        /* <DEDUP_REMOVED lines=26> */
[----:B------:R-:W-:Y:S01]  /*17e20*/  MOV R5, R9 ;  /* 0x0000000900057202 */ /* 0x000fe20000000f00 */
        /* <DEDUP_REMOVED lines=16> */
.L_x_4547:
[----:B-1----:R-:W1:Y:S01]  /*17f30*/  S2R R3, SR_CgaCtaId ;  /* 0x0000000000037919 */ /* 0x002e620000008800 */
[----:B------:R-:W-:-:S04]  /*17f40*/  MOV R2, 0x400 ;  /* 0x0000040000027802 */ /* 0x000fc80000000f00 */
[----:B-1----:R-:W-:Y:S02]  /*17f50*/  LEA R2, R3, R2, 0x18 ;  /* 0x0000000203027211 */ /* 0x002fe400078ec0ff */
[----:B------:R-:W-:-:S03]  /*17f60*/  SHF.L.U32 R3, R12, 0x1f, RZ ;  /* 0x0000001f0c037819 */ /* 0x000fc600000006ff */
[----:B------:R-:W-:-:S04]  /*17f70*/  IMAD R2, R13, 0x8, R2 ;  /* 0x000000080d027824 */ /* 0x000fc800078e0202 */
[----:B------:R-:W1:Y:S02]  /*17f80*/  SYNCS.PHASECHK.TRANS64.TRYWAIT P0, [R2+URZ+0x32440], R3 ;  /* 0x03244003020075a7 */ /* 0x000e64000800017f */
[----:B-1----:R-:W-:Y:S05]  /*17f90*/  @!P0 BRA `(.L_x_4548) ;  /* 0x0000003800408947 */ /* 0x002fea0003800000 */
.L_x_4671:
        /* <DEDUP_REMOVED lines=11> */
.L_x_4549:
[----:B--2---:R-:W2:Y:S01]  /*18050*/  LDL R7, [R1] ;  /* 0x0000000001077983 */ /* 0x004ea20000100800 */
        /* <DEDUP_REMOVED lines=21> */
.L_x_4672:
        /* <DEDUP_REMOVED lines=8> */
.L_x_4551:
        /* <DEDUP_REMOVED lines=34> */
.L_x_4546:
[----:B------:R-:W-:Y:S05]  /*18450*/  BSYNC B2 ;  /* 0x0000000000027941 */ /* 0x000fea0003800000 */
.L_x_4545:
[----:B------:R-:W2:Y:S02]  /*18460*/  LDL.LU R2, [R1+0x20] ;  /* 0x0000200001027983 */ /* 0x000ea40000300800 */
[----:B--2---:R-:W-:-:S07]  /*18470*/  VIADD R5, R2, 0xfffffffd ;  /* 0xfffffffd02057836 */ /* 0x004fce0000000000 */
.L_x_4544:
[----:B------:R-:W-:Y:S05]  /*18480*/  BSYNC B1 ;  /* 0x0000000000017941 */ /* 0x000fea0003800000 */
.L_x_4543:
[----:B------:R-:W-:-:S13]  /*18490*/  ISETP.NE.AND P0, PT, R9, RZ, PT ;  /* 0x000000ff0900720c */ /* 0x000fda0003f05270 */
[----:B------:R-:W-:Y:S05]  /*184a0*/  @!P0 BRA `(.L_x_4542) ;  /* 0x0000000c00888947 */ /* 0x000fea0003800000 */
.L_x_4566:
        /* <DEDUP_REMOVED lines=10> */
[----:B------:R-:W-:Y:S02]  /*18550*/  ISETP.NE.U32.AND P0, PT, RZ, UR46, PT ;  /* 0x0000002eff007c0c */ /* 0x000fe4000bf05070 */
[----:B------:R-:W-:Y:S02]  /*18560*/  MOV R11, R5 ;  /* 0x00000005000b7202 */ /* 0x000fe40000000f00 */
[----:B------:R-:W-:-:S13]  /*18570*/  ISETP.NE.AND.EX P0, PT, RZ, UR47, PT, P0 ;  /* 0x0000002fff007c0c */ /* 0x000fda000bf05300 */
[----:B------:R-:W-:Y:S05]  /*18580*/  @!P0 BRA `(.L_x_4554) ;  /* 0x0000000000408947 */ /* 0x000fea0003800000 */
[----:B------:R-:W1:Y:S02]  /*18590*/  LDC R6, c[0x0][0x41c] ;  /* 0x00010700ff067b82 */ /* 0x000e640000000800 */
[----:B-1----:R-:W-:-:S13]  /*185a0*/  ISETP.NE.AND P0, PT, R6, 0x1, PT ;  /* 0x000000010600780c */ /* 0x002fda0003f05270 */
        /* <DEDUP_REMOVED lines=14> */
.L_x_4554:
[----:B------:R-:W2:Y:S01]  /*18690*/  S2R R3, SR_CgaCtaId ;  /* 0x0000000000037919 */ /* 0x000ea20000008800 */
[----:B------:R-:W-:-:S04]  /*186a0*/  MOV R2, 0x400 ;  /* 0x0000040000027802 */ /* 0x000fc80000000f00 */
[----:B--2---:R-:W-:Y:S02]  /*186b0*/  LEA R2, R3, R2, 0x18 ;  /* 0x0000000203027211 */ /* 0x004fe400078ec0ff */
[----:B------:R-:W-:-:S03]  /*186c0*/  SHF.L.U32 R3, R9, 0x1f, RZ ;  /* 0x0000001f09037819 */ /* 0x000fc600000006ff */
[----:B------:R-:W-:-:S04]  /*186d0*/  IMAD R2, R10, 0x8, R2 ;  /* 0x000000080a027824 */ /* 0x000fc800078e0202 */
[----:B------:R-:W2:Y:S02]  /*186e0*/  SYNCS.PHASECHK.TRANS64.TRYWAIT P0, [R2+URZ+0x32440], R3 ;  /* 0x03244003020075a7 */ /* 0x000ea4000800017f */
[----:B--2---:R-:W-:Y:S05]  /*186f0*/  @!P0 BRA `(.L_x_4555) ;  /* 0x0000003000908947 */ /* 0x004fea0003800000 */
.L_x_4673:
        /* <DEDUP_REMOVED lines=11> */
.L_x_4556:
[----:B0-----:R-:W3:Y:S01]  /*187b0*/  LDL R12, [R1+0x10] ;  /* 0x00001000010c7983 */ /* 0x001ee20000100800 */
[----:B-1----:R-:W-:Y:S01]  /*187c0*/  MOV R7, 0x400 ;  /* 0x0000040000077802 */ /* 0x002fe20000000f00 */
        /* <DEDUP_REMOVED lines=19> */
.L_x_4674:
        /* <DEDUP_REMOVED lines=8> */
.L_x_4558:
        /* <DEDUP_REMOVED lines=33> */
.L_x_4553:
[----:B------:R-:W-:Y:S05]  /*18b90*/  BSYNC B1 ;  /* 0x0000000000017941 */ /* 0x000fea0003800000 */
.L_x_4552:
        /* <DEDUP_REMOVED lines=13> */
[----:B------:R-:W1:Y:S02]  /*18c70*/  LDC R6, c[0x0][0x41c] ;  /* 0x00010700ff067b82 */ /* 0x000e640000000800 */
[----:B-1----:R-:W-:-:S13]  /*18c80*/  ISETP.NE.AND P0, PT, R6, 0x1, PT ;  /* 0x000000010600780c */ /* 0x002fda0003f05270 */
[----:B------:R-:W1:Y:S02]  /*18c90*/  @P0 LDC.64 R2, c[0x0][0x420] ;  /* 0x00010800ff020b82 */ /* 0x000e640000000a00 */
[----:B-1----:R-:W-:Y:S01]  /*18ca0*/  @P0 IMAD.HI.U32 R7, R9, R2, RZ ;  /* 0x0000000209070227 */ /* 0x002fe200078e00ff */
[----:B------:R-:W-:-:S04]  /*18cb0*/  MOV R2, R9 ;  /* 0x0000000900027202 */ /* 0x000fc80000000f00 */
        /* <DEDUP_REMOVED lines=11> */
.L_x_4561:
[----:B------:R-:W2:Y:S01]  /*18d70*/  S2R R3, SR_CgaCtaId ;  /* 0x0000000000037919 */ /* 0x000ea20000008800 */
[----:B------:R-:W-:-:S04]  /*18d80*/  MOV R2, 0x400 ;  /* 0x0000040000027802 */ /* 0x000fc80000000f00 */
[----:B--2---:R-:W-:Y:S02]  /*18d90*/  LEA R2, R3, R2, 0x18 ;  /* 0x0000000203027211 */ /* 0x004fe400078ec0ff */
[----:B------:R-:W-:-:S03]  /*18da0*/  SHF.L.U32 R3, R11, 0x1f, RZ ;  /* 0x0000001f0b037819 */ /* 0x000fc600000006ff */
[----:B------:R-:W-:-:S04]  /*18db0*/  IMAD R2, R12, 0x8, R2 ;  /* 0x000000080c027824 */ /* 0x000fc800078e0202 */
[----:B------:R-:W2:Y:S02]  /*18dc0*/  SYNCS.PHASECHK.TRANS64.TRYWAIT P0, [R2+URZ+0x32440], R3 ;  /* 0x03244003020075a7 */ /* 0x000ea4000800017f */
[----:B--2---:R-:W-:Y:S05]  /*18dd0*/  @!P0 BRA `(.L_x_4562) ;  /* 0x0000002c00008947 */ /* 0x004fea0003800000 */
.L_x_4675:
        /* <DEDUP_REMOVED lines=11> */
.L_x_4563:
[----:B-1----:R-:W3:Y:S01]  /*18e90*/  LDL R7, [R1] ;  /* 0x0000000001077983 */ /* 0x002ee20000100800 */
        /* <DEDUP_REMOVED lines=21> */
.L_x_4676:
        /* <DEDUP_REMOVED lines=8> */
.L_x_4565:
        /* <DEDUP_REMOVED lines=34> */
.L_x_4560:
[----:B------:R-:W-:Y:S05]  /*19290*/  BSYNC B1 ;  /* 0x0000000000017941 */ /* 0x000fea0003800000 */
.L_x_4559:
[C---:B------:R-:W-:Y:S01]  /*192a0*/  ISETP.GT.AND P0, PT, R5.reuse, 0x1, PT ;  /* 0x000000010500780c */ /* 0x040fe20003f04270 */
[----:B------:R-:W-:-:S12]  /*192b0*/  VIADD R5, R5, 0xfffffffe ;  /* 0xfffffffe05057836 */ /* 0x000fd80000000000 */
[----:B------:R-:W-:Y:S05]  /*192c0*/  @P0 BRA `(.L_x_4566) ;  /* 0xfffffff000780947 */ /* 0x000fea000383ffff */
.L_x_4542:
[----:B------:R-:W-:Y:S05]  /*192d0*/  BSYNC B0 ;  /* 0x0000000000007941 */ /* 0x000fea0003800000 */
.L_x_4541:
        /* <DEDUP_REMOVED lines=15> */
[----:B0-----:R-:W1:Y:S01]  /*193d0*/  POPC R5, UR4 ;  /* 0x0000000400057d09 */ /* 0x001e620008000000 */
[----:B--2---:R-:W-:-:S13]  /*193e0*/  ISETP.EQ.U32.AND P0, PT, R4, R7, PT ;  /* 0x000000070400720c */ /* 0x004fda0003f02070 */
[----:B-1----:R-:W2:Y:S01]  /*193f0*/  @P0 ATOMG.E.ADD.STRONG.GPU PT, R3, desc[UR52][R2.64], R5 ;  /* 0x00000005020309a8 */ /* 0x002ea200081ee1f4 */
[----:B------:R-:W0:Y:S02]  /*19400*/  S2R R6, SR_LTMASK ;  /* 0x0000000000067919 */ /* 0x000e240000003900 */
[----:B0-----:R-:W-:-:S04]  /*19410*/  LOP3.LUT R6, R6, UR4, RZ, 0xc0, !PT ;  /* 0x0000000406067c12 */ /* 0x001fc8000f8ec0ff */
[----:B------:R-:W0:Y:S01]  /*19420*/  POPC R7, R6 ;  /* 0x0000000600077309 */ /* 0x000e220000000000 */
[----:B--2---:R-:W0:Y:S02]  /*19430*/  SHFL.IDX PT, R4, R3, R4, 0x1f ;  /* 0x00001f0403047589 */ /* 0x004e2400000e0000 */
[----:B0-----:R-:W-:-:S07]  /*19440*/  IADD3 R16, R4, UR48, R7 ;  /* 0x0000003004107c10 */ /* 0x001fce000fffe007 */
.L_x_4568:
[----:B------:R-:W-:Y:S05]  /*19450*/  BSYNC B0 ;  /* 0x0000000000007941 */ /* 0x000fea0003800000 */
.L_x_4567:
[----:B-1----:R-:W2:Y:S02]  /*19460*/  LDL.LU R2, [R1+0x8] ;  /* 0x0000080001027983 */ /* 0x002ea40000300800 */
[----:B--2---:R-:W-:-:S05]  /*19470*/  LOP3.LUT R2, R2, R0, RZ, 0x3c, !PT ;  /* 0x0000000002027212 */ /* 0x004fca00078e3cff */
[----:B------:R1:W-:Y:S02]  /*19480*/  STL [R1+0x8], R2 ;  /* 0x0000080201007387 */ /* 0x0003e40000100800 */
.L_x_4523:
[----:B------:R-:W-:Y:S05]  /*19490*/  BSYNC B6 ;  /* 0x0000000000067941 */ /* 0x000fea0003800000 */
.L_x_4521:
[----:B------:R-:W-:-:S03]  /*194a0*/  UMOV UR4, 0xffffffff ;  /* 0xffffffff00047882 */ /* 0x000fc60000000000 */
[----:B------:R-:W-:Y:S05]  /*194b0*/  BRA.DIV UR4, `(.L_x_4569) ;  /* 0x0000002604707947 */ /* 0x000fea000b800000 */
[----:B------:R2:W3:Y:S04]  /*194c0*/  SHFL.IDX PT, R4, R16, RZ, 0x1f ;  /* 0x00001fff10047589 */ /* 0x0004e800000e0000 */
[----:B------:R-:W4:Y:S02]  /*194d0*/  SHFL.IDX PT, R16, R16, 0x1, 0x1f ;  /* 0x00201f0010107f89 */ /* 0x000f2400000e0000 */
.L_x_4680:
[----:B------:R-:W5:Y:S01]  /*194e0*/  S2R R0, SR_TID.X ;  /* 0x0000000000007919 */ /* 0x000f620000002100 */
[----:B------:R-:W-:Y:S01]  /*194f0*/  ULDC UR4, c[0x0][0xd14] ;  /* 0x0003450000047ab9 */ /* 0x000fe20000000800 */
[----:B------:R-:W-:Y:S01]  /*19500*/  BSSY B0, `(.L_x_4570) ;  /* 0x000000b000007945 */ /* 0x000fe20003800000 */
[----:B------:R-:W-:Y:S01]  /*19510*/  IMAD.MOV.U32 R17, RZ, RZ, RZ ;  /* 0x000000ffff117224 */ /* 0x000fe200078e00ff */
[----:B-----5:R-:W-:Y:S02]  /*19520*/  LOP3.LUT R7, R0, 0x1f, RZ, 0xc0, !PT ;  /* 0x0000001f00077812 */ /* 0x020fe400078ec0ff */
[----:B------:R-:W-:Y:S02]  /*19530*/  MOV R0, UR4 ;  /* 0x0000000400007c02 */ /* 0x000fe40008000f00 */
[C---:B------:R-:W-:Y:S01]  /*19540*/  ISETP.NE.AND P0, PT, R7.reuse, 0x1f, PT ;  /* 0x0000001f0700780c */ /* 0x040fe20003f05270 */
[----:B0-----:R-:W-:-:S05]  /*19550*/  IMAD.IADD R5, R7, 0x1, R19 ;  /* 0x0000000107057824 */ /* 0x001fca00078e0213 */
[----:B------:R-:W-:-:S13]  /*19560*/  ISETP.GE.OR P0, PT, R5, R0, !P0 ;  /* 0x000000000500720c */ /* 0x000fda0004706670 */
[----:B------:R-:W-:Y:S05]  /*19570*/  @P0 BRA `(.L_x_4571) ;  /* 0x00000000000c0947 */ /* 0x000fea0003800000 */
[----:B-1----:R-:W0:Y:S02]  /*19580*/  LDC.64 R2, c[0x0][0xd58] ;  /* 0x00035600ff027b82 */ /* 0x002e240000000a00 */
[----:B0-----:R-:W-:-:S05]  /*19590*/  IMAD.WIDE R2, R5, 0x4, R2 ;  /* 0x0000000405027825 */ /* 0x001fca00078e0202 */
[----:B------:R0:W5:Y:S02]  /*195a0*/  LDG.E R17, desc[UR52][R2.64] ;  /* 0x0000003402117981 */ /* 0x000164000c1e1900 */
.L_x_4571:
[----:B------:R-:W-:Y:S05]  /*195b0*/  BSYNC B0 ;  /* 0x0000000000007941 */ /* 0x000fea0003800000 */
.L_x_4570:
        /* <DEDUP_REMOVED lines=21> */
[----:B-1----:R-:W-:-:S05]  /*19710*/  IMAD.IADD R2, R6, 0x1, R7 ;  /* 0x0000000106027824 */ /* 0x002fca00078e0207 */
[----:B------:R0:W1:Y:S02]  /*19720*/  SHFL.IDX PT, R14, R2, 0x1f, 0x1f ;  /* 0x03e01f00020e7f89 */ /* 0x00006400000e0000 */
.L_x_4688:
[----:B------:R-:W-:Y:S02]  /*19730*/  ULDC UR4, c[0x0][0xd10] ;  /* 0x0003440000047ab9 */ /* 0x000fe40000000800 */
[----:B------:R-:W-:-:S04]  /*19740*/  IMAD.U32 R5, RZ, RZ, UR4 ;  /* 0x00000004ff057e24 */ /* 0x000fc8000f8e00ff */
[----:B-1----:R-:W-:-:S04]  /*19750*/  IMAD R3, R14, R5, RZ ;  /* 0x000000050e037224 */ /* 0x002fc800078e02ff */
[----:B--2-4-:R-:W-:-:S05]  /*19760*/  IMAD.IADD R16, R16, 0x1, R3 ;  /* 0x0000000110107824 */ /* 0x014fca00078e0203 */
[----:B---3--:R-:W-:-:S13]  /*19770*/  ISETP.GT.AND P0, PT, R16, R4, PT ;  /* 0x000000041000720c */ /* 0x008fda0003f04270 */
[----:B------:R-:W-:Y:S05]  /*19780*/  @P0 BRA `(.L_x_4573) ;  /* 0x0000000000b40947 */ /* 0x000fea0003800000 */
[----:B------:R-:W1:Y:S02]  /*19790*/  LDC R0, c[0x0][0xd14] ;  /* 0x00034500ff007b82 */ /* 0x000e640000000800 */
.L_x_4578:
[----:B------:R-:W-:-:S04]  /*197a0*/  IADD3 R19, R19, 0x1f, RZ ;  /* 0x0000001f13137810 */ /* 0x000fc80007ffe0ff */
        /* <DEDUP_REMOVED lines=13> */
.L_x_4576:
[----:B------:R-:W-:Y:S05]  /*19880*/  BSYNC B0 ;  /* 0x0000000000007941 */ /* 0x000fea0003800000 */
.L_x_4575:
[----:B------:R-:W-:-:S03]  /*19890*/  UMOV UR4, 0xffffffff ;  /* 0xffffffff00047882 */ /* 0x000fc60000000000 */
[----:B------:R-:W-:Y:S05]  /*198a0*/  BRA.DIV UR4, `(.L_x_4577) ;  /* 0x0000002604907947 */ /* 0x000fea000b800000 */
[----:B-----5:R-:W1:Y:S01]  /*198b0*/  SHFL.UP PT, R14, R17, 0x1, RZ ;  /* 0x04200000110e7989 */ /* 0x020e6200000e00ff */
[C---:B------:R-:W-:Y:S02]  /*198c0*/  ISETP.NE.AND P0, PT, R7.reuse, RZ, PT ;  /* 0x000000ff0700720c */ /* 0x040fe40003f05270 */
[C---:B------:R-:W-:Y:S02]  /*198d0*/  ISETP.GE.U32.AND P1, PT, R7.reuse, 0x2, PT ;  /* 0x000000020700780c */ /* 0x040fe40003f26070 */
[----:B-1----:R-:W-:Y:S02]  /*198e0*/  SEL R14, R14, RZ, P0 ;  /* 0x000000ff0e0e7207 */ /* 0x002fe40000000000 */
[----:B------:R-:W-:-:S03]  /*198f0*/  ISETP.GE.U32.AND P0, PT, R7, 0x4, PT ;  /* 0x000000040700780c */ /* 0x000fc60003f06070 */
[----:B------:R-:W-:-:S05]  /*19900*/  IMAD.IADD R13, R17, 0x1, R14 ;  /* 0x00000001110d7824 */ /* 0x000fca00078e020e */
        /* <DEDUP_REMOVED lines=15> */
.L_x_4696:
[----:B------:R-:W-:Y:S02]  /*19a00*/  ULDC UR4, c[0x0][0xd10] ;  /* 0x0003440000047ab9 */ /* 0x000fe40000000800 */
[----:B------:R-:W-:-:S04]  /*19a10*/  IMAD.U32 R5, RZ, RZ, UR4 ;  /* 0x00000004ff057e24 */ /* 0x000fc8000f8e00ff */
[----:B-1----:R-:W-:-:S05]  /*19a20*/  IMAD R3, R14, R5, RZ ;  /* 0x000000050e037224 */ /* 0x002fca00078e02ff */
[----:B------:R-:W-:-:S04]  /*19a30*/  IADD3 R16, R3, R16, RZ ;  /* 0x0000001003107210 */ /* 0x000fc80007ffe0ff */
[----:B------:R-:W-:-:S13]  /*19a40*/  ISETP.GT.AND P0, PT, R16, R4, PT ;  /* 0x000000041000720c */ /* 0x000fda0003f04270 */
[----:B------:R-:W-:Y:S05]  /*19a50*/  @!P0 BRA `(.L_x_4578) ;  /* 0xfffffffc00508947 */ /* 0x000fea000383ffff */
.L_x_4573:
        /* <DEDUP_REMOVED lines=8> */
.L_x_4700:
[----:B------:R-:W-:Y:S01]  /*19ae0*/  ISETP.NE.AND P0, PT, R3, RZ, PT ;  /* 0x000000ff0300720c */ /* 0x000fe20003f05270 */
[----:B------:R-:W-:-:S12]  /*19af0*/  IMAD.MOV.U32 R7, RZ, RZ, RZ ;  /* 0x000000ffff077224 */ /* 0x000fd800078e00ff */
[----:B------:R-:W-:Y:S05]  /*19b00*/  @!P0 BRA `(.L_x_4580) ;  /* 0x0000000000108947 */ /* 0x000fea0003800000 */
[----:B------:R-:W-:Y:S01]  /*19b10*/  UMOV UR4, 0xffffffff ;  /* 0xffffffff00047882 */ /* 0x000fe20000000000 */
[----:B------:R-:W-:Y:S02]  /*19b20*/  VIADD R12, R6, 0xffffffff ;  /* 0xffffffff060c7836 */ /* 0x000fe40000000000 */
[----:B------:R-:W-:Y:S05]  /*19b30*/  BRA.DIV UR4, `(.L_x_4581) ;  /* 0x0000002a04047947 */ /* 0x000fea000b800000 */
[----:B------:R3:W4:Y:S02]  /*19b40*/  SHFL.IDX PT, R7, R2, R12, 0x1f ;  /* 0x00001f0c02077589 */ /* 0x00072400000e0000 */
.L_x_4580:
[----:B0--3--:R-:W0:Y:S01]  /*19b50*/  LDC.64 R2, c[0x0][0xd68] ;  /* 0x00035a00ff027b82 */ /* 0x009e220000000a00 */
[----:B------:R-:W-:-:S04]  /*19b60*/  IMAD.IADD R19, R6, 0x1, R19 ;  /* 0x0000000106137824 */ /* 0x000fc800078e0213 */
[----:B0-----:R-:W-:-:S05]  /*19b70*/  IMAD.WIDE R2, R19, 0x4, R2 ;  /* 0x0000000413027825 */ /* 0x001fca00078e0202 */
[----:B------:R-:W1:Y:S01]  /*19b80*/  LDG.E R9, desc[UR52][R2.64] ;  /* 0x0000003402097981 */ /* 0x000e62000c1e1900 */
[----:B----4-:R-:W-:-:S04]  /*19b90*/  IMAD R16, R7, R5, R16 ;  /* 0x0000000507107224 */ /* 0x010fc800078e0210 */
[----:B------:R-:W-:Y:S02]  /*19ba0*/  IMAD.IADD R7, R4, 0x1, -R16 ;  /* 0x0000000104077824 */ /* 0x000fe400078e0a10 */
[----:B-12---:R-:W-:-:S05]  /*19bb0*/  IMAD R6, R17, R9, RZ ;  /* 0x0000000911067224 */ /* 0x006fca00078e02ff */
        /* <DEDUP_REMOVED lines=11> */
[----:B------:R-:W-:Y:S01]  /*19c70*/  IMAD.HI.U32 R10, R10, R3, RZ ;  /* 0x000000030a0a7227 */ /* 0x000fe200078e00ff */
[----:B------:R-:W-:-:S05]  /*19c80*/  IADD3 R2, RZ, -R2, RZ ;  /* 0x80000002ff027210 */ /* 0x000fca0007ffe0ff */
        /* <DEDUP_REMOVED lines=22> */
[----:B0-----:R-:W-:-:S05]  /*19df0*/  IADD3 R2, RZ, -R3, RZ ;  /* 0x80000003ff027210 */ /* 0x001fca0007ffe0ff */
        /* <DEDUP_REMOVED lines=24> */
.L_x_4574:
[----:B------:R-:W-:Y:S01]  /*19f80*/  UMOV UR4, URZ ;  /* 0x0000003f00047c82 */ /* 0x000fe20008000000 */
[----:B------:R-:W-:Y:S01]  /*19f90*/  UMOV UR5, URZ ;  /* 0x0000003f00057c82 */ /* 0x000fe20008000000 */
[----:B------:R-:W-:Y:S01]  /*19fa0*/  ULDC UR6, c[0x0][0xd14] ;  /* 0x0003450000067ab9 */ /* 0x000fe20000000800 */
[----:B------:R-:W-:Y:S02]  /*19fb0*/  IMAD.MOV.U32 R16, RZ, RZ, R4 ;  /* 0x000000ffff107224 */ /* 0x000fe400078e0004 */
[----:B------:R-:W-:Y:S02]  /*19fc0*/  IMAD.U32 R17, RZ, RZ, UR4 ;  /* 0x00000004ff117e24 */ /* 0x000fe4000f8e00ff */
[----:B------:R-:W-:Y:S02]  /*19fd0*/  IMAD.U32 R18, RZ, RZ, UR5 ;  /* 0x00000005ff127e24 */ /* 0x000fe4000f8e00ff */
[----:B------:R-:W-:-:S07]  /*19fe0*/  IMAD.U32 R19, RZ, RZ, UR6 ;  /* 0x00000006ff137e24 */ /* 0x000fce000f8e00ff */
.L_x_4582:
        /* <DEDUP_REMOVED lines=12> */
.L_x_4499:
[----:B-1----:R-:W3:Y:S01]  /*1a0b0*/  LDL.LU R0, [R1+0x2c] ;  /* 0x00002c0001007983 */ /* 0x002ee20000300800 */
        /* <DEDUP_REMOVED lines=10> */
.L_x_4703:
[----:B------:R-:W-:-:S03]  /*1a160*/  UMOV UR4, 0xffffffff ;  /* 0xffffffff00047882 */ /* 0x000fc60000000000 */
[----:B------:R-:W-:Y:S05]  /*1a170*/  BRA.DIV UR4, `(.L_x_4585) ;  /* 0x0000002204b07947 */ /* 0x000fea000b800000 */
[----:B------:R-:W2:Y:S02]  /*1a180*/  S2R R2, SR_TID.X ;  /* 0x0000000000027919 */ /* 0x000ea40000002100 */
[----:B--2---:R-:W-:-:S04]  /*1a190*/  SHF.R.U32.HI R2, RZ, 0x5, R2 ;  /* 0x00000005ff027819 */ /* 0x004fc80000011602 */
[----:B------:R-:W-:-:S05]  /*1a1a0*/  LOP3.LUT R2, R2, 0x3, RZ, 0xc0, !PT ;  /* 0x0000000302027812 */ /* 0x000fca00078ec0ff */
[----:B------:R2:W3:Y:S02]  /*1a1b0*/  SHFL.IDX PT, R14, R2, RZ, 0x1f ;  /* 0x00001fff020e7589 */ /* 0x0004e400000e0000 */
.L_x_4706:
[----:B---3--:R-:W-:-:S13]  /*1a1c0*/  ISETP.NE.AND P0, PT, R14, RZ, PT ;  /* 0x000000ff0e00720c */ /* 0x008fda0003f05270 */
[----:B------:R-:W-:Y:S05]  /*1a1d0*/  @P0 BRA `(.L_x_4335) ;  /* 0x0000000000940947 */ /* 0x000fea0003800000 */
[----:B------:R-:W-:-:S03]  /*1a1e0*/  UMOV UR4, 0xffffffff ;  /* 0xffffffff00047882 */ /* 0x000fc60000000000 */
[----:B------:R-:W-:Y:S05]  /*1a1f0*/  BRA.DIV UR4, `(.L_x_4586) ;  /* 0x0000002204c47947 */ /* 0x000fea000b800000 */
[----:B------:R-:W-:-:S13]  /*1a200*/  ELECT P6, URZ, PT ;  /* 0x00000000003f782f */ /* 0x000fda00038c0000 */
.L_x_4709:
[----:B------:R-:W-:Y:S05]  /*1a210*/  @!P6 BRA `(.L_x_4335) ;  /* 0x000000000084e947 */ /* 0x000fea0003800000 */
[----:B--2---:R-:W2:Y:S02]  /*1a220*/  LDL.LU R2, [R1+0x34] ;  /* 0x0000340001027983 */ /* 0x004ea40000300800 */
[----:B--2---:R-:W-:-:S04]  /*1a230*/  LOP3.LUT R2, R2, 0x2, RZ, 0xfc, !PT ;  /* 0x0000000202027812 */ /* 0x004fc800078efcff */
[----:B------:R-:W-:-:S13]  /*1a240*/  ISETP.NE.AND P2, PT, R2, 0x3, PT ;  /* 0x000000030200780c */ /* 0x000fda0003f45270 */
[----:B------:R-:W-:Y:S05]  /*1a250*/  @!P2 BRA `(.L_x_4587) ;  /* 0x000000000004a947 */ /* 0x000fea0003800000 */
[----:B------:R-:W-:Y:S01]  /*1a260*/  BPT.TRAP 0x1 ;  /* 0x000000040000795c */ /* 0x000fe20000300000 */
.L_x_4587:
[----:B-1----:R-:W2:Y:S04]  /*1a270*/  LDL R3, [R1] ;  /* 0x0000000001037983 */ /* 0x002ea80000100800 */
[----:B------:R-:W3:Y:S01]  /*1a280*/  LDL.LU R7, [R1+0x8] ;  /* 0x0000080001077983 */ /* 0x000ee20000300800 */
[----:B------:R-:W-:-:S04]  /*1a290*/  VIADD R2, R0, 0x32440 ;  /* 0x0003244000027836 */ /* 0x000fc80000000000 */
[C---:B--2---:R-:W-:Y:S01]  /*1a2a0*/  IMAD R6, R3.reuse, 0x8, R2 ;  /* 0x0000000803067824 */ /* 0x044fe200078e0202 */
[----:B------:R-:W-:Y:S02]  /*1a2b0*/  IADD3 R3, R3, 0x1, RZ ;  /* 0x0000000103037810 */ /* 0x000fe40007ffe0ff */
[----:B---3--:R-:W-:Y:S02]  /*1a2c0*/  SHF.L.U32 R5, R7, 0x1f, RZ ;  /* 0x0000001f07057819 */ /* 0x008fe400000006ff */
[C---:B------:R-:W-:Y:S02]  /*1a2d0*/  ISETP.NE.AND P1, PT, R3.reuse, 0x2, PT ;  /* 0x000000020300780c */ /* 0x040fe40003f25270 */
[----:B------:R-:W1:Y:S02]  /*1a2e0*/  SYNCS.PHASECHK.TRANS64.TRYWAIT P0, [R6+URZ], R5 ;  /* 0x00000005060075a7 */ /* 0x000e64000800017f */
[----:B------:R-:W-:Y:S02]  /*1a2f0*/  SEL R4, RZ, 0x1, P1 ;  /* 0x00000001ff047807 */ /* 0x000fe40000800000 */
[----:B------:R-:W-:-:S02]  /*1a300*/  SEL R3, R3, RZ, P1 ;  /* 0x000000ff03037207 */ /* 0x000fc40000800000 */
[----:B------:R-:W-:-:S03]  /*1a310*/  LOP3.LUT R4, R7, R4, RZ, 0x3c, !PT ;  /* 0x0000000407047212 */ /* 0x000fc600078e3cff */
[----:B------:R-:W-:Y:S01]  /*1a320*/  IMAD R7, R3, 0x8, R2 ;  /* 0x0000000803077824 */ /* 0x000fe200078e0202 */
[----:B------:R-:W-:Y:S01]  /*1a330*/  SHF.L.U32 R2, R4, 0x1f, RZ ;  /* 0x0000001f04027819 */ /* 0x000fe200000006ff */
[----:B-1----:R-:W-:Y:S06]  /*1a340*/  @!P0 BRA `(.L_x_4588) ;  /* 0x0000002000908947 */ /* 0x002fec0003800000 */
.L_x_4710:
[----:B------:R-:W2:Y:S02]  /*1a350*/  SYNCS.PHASECHK.TRANS64.TRYWAIT P0, [R7+URZ], R2 ;  /* 0x00000002070075a7 */ /* 0x000ea4000800017f */
[----:B--2---:R-:W-:Y:S05]  /*1a360*/  @!P0 BRA `(.L_x_4589) ;  /* 0x00000020009c8947 */ /* 0x004fea0003800000 */
.L_x_4711:
[----:B------:R-:W-:Y:S05]  /*1a370*/  @!P2 BRA `(.L_x_4590) ;  /* 0x000000000004a947 */ /* 0x000fea0003800000 */
[----:B------:R-:W-:Y:S01]  /*1a380*/  BPT.TRAP 0x1 ;  /* 0x000000040000795c */ /* 0x000fe20000300000 */
.L_x_4590:
[----:B------:R-:W3:Y:S01]  /*1a390*/  LDL.LU R4, [R1] ;  /* 0x0000000001047983 */ /* 0x000ee20000300800 */
[----:B------:R-:W-:-:S04]  /*1a3a0*/  VIADD R0, R0, 0x32460 ;  /* 0x0003246000007836 */ /* 0x000fc80000000000 */
[----:B---3--:R-:W-:-:S04]  /*1a3b0*/  IMAD R4, R4, 0x8, R0 ;  /* 0x0000000804047824 */ /* 0x008fc800078e0200 */
[----:B------:R-:W3:Y:S02]  /*1a3c0*/  SYNCS.PHASECHK.TRANS64.TRYWAIT P0, [R4+URZ], R5 ;  /* 0x00000005040075a7 */ /* 0x000ee4000800017f */
[----:B---3--:R-:W-:Y:S05]  /*1a3d0*/  @!P0 BRA `(.L_x_4591) ;  /* 0x0000002000948947 */ /* 0x008fea0003800000 */
.L_x_4712:
[----:B------:R-:W-:-:S07]  /*1a3e0*/  IMAD R3, R3, 0x8, R0 ;  /* 0x0000000803037824 */ /* 0x000fce00078e0200 */
.L_x_4592:
[----:B----4-:R4:W0:Y:S02]  /*1a3f0*/  SYNCS.PHASECHK.TRANS64.TRYWAIT P0, [R3+URZ], R2 ;  /* 0x00000002030075a7 */ /* 0x010824000800017f */
[----:B0-----:R-:W-:Y:S05]  /*1a400*/  @!P0 NANOSLEEP.SYNCS 0x989680 ;  /* 0x009896800000895d */ /* 0x001fea0003900000 */
[----:B------:R-:W0:Y:S02]  /*1a410*/  @!P0 SYNCS.PHASECHK.TRANS64 P0, [R3+URZ], R2 ;  /* 0x00000002030085a7 */ /* 0x000e24000800007f */
[----:B0-----:R-:W-:Y:S05]  /*1a420*/  @!P0 BRA `(.L_x_4592) ;  /* 0xfffffffc00f08947 */ /* 0x001fea000383ffff */
.L_x_4335:
[----:B------:R-:W-:Y:S05]  /*1a430*/  BSYNC B7 ;  /* 0x0000000000077941 */ /* 0x000fea0003800000 */
.L_x_4332:
[----:B------:R-:W-:Y:S05]  /*1a440*/  EXIT ;  /* 0x000000000000794d */ /* 0x000fea0003800000 */
.L_x_4353:
[----:B0-----:R0:W1:Y:S02]  /*1a450*/  SYNCS.PHASECHK.TRANS64.TRYWAIT P6, [R90+URZ+0x32490], R111 ;  /* 0x0324906f5a0075a7 */ /* 0x00106400080c017f */
[----:B-1----:R-:W-:Y:S05]  /*1a460*/  @!P6 NANOSLEEP.SYNCS 0x989680 ;  /* 0x009896800000e95d */ /* 0x002fea0003900000 */
[----:B------:R-:W1:Y:S02]  /*1a470*/  @!P6 SYNCS.PHASECHK.TRANS64 P6, [R90+URZ+0x32490], R111 ;  /* 0x0324906f5a00e5a7 */ /* 0x000e6400080c007f */
[----:B-1----:R-:W-:Y:S05]  /*1a480*/  @!P6 BRA `(.L_x_4353) ;  /* 0xfffffffc00f0e947 */ /* 0x002fea000383ffff */
[----:B------:R-:W-:Y:S05]  /*1a490*/  BRA `(.L_x_4593) ;  /* 0xfffffe8800547947 */ /* 0x000fea000383ffff */
.L_x_4371:
[----:B0-----:R0:W1:Y:S02]  /*1a4a0*/  SYNCS.PHASECHK.TRANS64.TRYWAIT P5, [R90+URZ+0x32490], R111 ;  /* 0x0324906f5a0075a7 */ /* 0x00106400080a017f */
[----:B-1----:R-:W-:Y:S05]  /*1a4b0*/  @!P5 NANOSLEEP.SYNCS 0x989680 ;  /* 0x009896800000d95d */ /* 0x002fea0003900000 */
[----:B------:R-:W1:Y:S02]  /*1a4c0*/  @!P5 SYNCS.PHASECHK.TRANS64 P5, [R90+URZ+0x32490], R111 ;  /* 0x0324906f5a00d5a7 */ /* 0x000e6400080a007f */
[----:B-1----:R-:W-:Y:S05]  /*1a4d0*/  @!P5 BRA `(.L_x_4371) ;  /* 0xfffffffc00f0d947 */ /* 0x002fea000383ffff */
[----:B------:R-:W-:Y:S05]  /*1a4e0*/  BRA `(.L_x_4594) ;  /* 0xfffffe9800a07947 */ /* 0x000fea000383ffff */
.L_x_4380:
[----:B0-----:R0:W1:Y:S02]  /*1a4f0*/  SYNCS.PHASECHK.TRANS64.TRYWAIT P4, [R90+URZ+0x32490], R111 ;  /* 0x0324906f5a0075a7 */ /* 0x001064000808017f */
[----:B-1----:R-:W-:Y:S05]  /*1a500*/  @!P4 NANOSLEEP.SYNCS 0x989680 ;  /* 0x009896800000c95d */ /* 0x002fea0003900000 */
[----:B------:R-:W1:Y:S02]  /*1a510*/  @!P4 SYNCS.PHASECHK.TRANS64 P4, [R90+URZ+0x32490], R111 ;  /* 0x0324906f5a00c5a7 */ /* 0x000e64000808007f */
[----:B-1----:R-:W-:Y:S05]  /*1a520*/  @!P4 BRA `(.L_x_4380) ;  /* 0xfffffffc00f0c947 */ /* 0x002fea000383ffff */
[----:B------:R-:W-:Y:S05]  /*1a530*/  BRA `(.L_x_4595) ;  /* 0xfffffea800b07947 */ /* 0x000fea000383ffff */
.L_x_4386:
[----:B-1----:R1:W2:Y:S02]  /*1a540*/  SYNCS.PHASECHK.TRANS64.TRYWAIT P3, [R90+URZ+0x324b0], R111 ;  /* 0x0324b06f5a0075a7 */ /* 0x0022a4000806017f */
[----:B--2---:R-:W-:Y:S05]  /*1a550*/  @!P3 NANOSLEEP.SYNCS 0x989680 ;  /* 0x009896800000b95d */ /* 0x004fea0003900000 */
[----:B------:R-:W2:Y:S02]  /*1a560*/  @!P3 SYNCS.PHASECHK.TRANS64 P3, [R90+URZ+0x324b0], R111 ;  /* 0x0324b06f5a00b5a7 */ /* 0x000ea4000806007f */
[----:B--2---:R-:W-:Y:S05]  /*1a570*/  @!P3 BRA `(.L_x_4386) ;  /* 0xfffffffc00f0b947 */ /* 0x004fea000383ffff */
[----:B------:R-:W-:Y:S05]  /*1a580*/  BRA `(.L_x_4596) ;  /* 0xfffffeac00447947 */ /* 0x000fea000383ffff */
.L_x_4394:
[----:B------:R-:W0:Y:S01]  /*1a590*/  S2R R6, SR_TID.X ;  /* 0x0000000000067919 */ /* 0x000e220000002100 */
[----:B------:R-:W-:Y:S01]  /*1a5a0*/  BSSY B0, `(.L_x_4597) ;  /* 0x000000c000007945 */ /* 0x000fe20003800000 */
[----:B------:R-:W-:Y:S01]  /*1a5b0*/  IMAD.MOV.U32 R12, RZ, RZ, RZ ;  /* 0x000000ffff0c7224 */ /* 0x000fe200078e00ff */
[----:B------:R-:W-:Y:S01]  /*1a5c0*/  MOV R15, 0xffffffff ;  /* 0xffffffff000f7802 */ /* 0x000fe20000000f00 */
[----:B------:R-:W-:Y:S02]  /*1a5d0*/  IMAD.MOV.U32 R11, RZ, RZ, 0x1f ;  /* 0x0000001fff0b7424 */ /* 0x000fe400078e00ff */
[----:B0-----:R-:W-:-:S05]  /*1a5e0*/  VIADD R7, R6, 0xffffff80 ;  /* 0xffffff8006077836 */ /* 0x001fca0000000000 */
[----:B------:R-:W-:-:S04]  /*1a5f0*/  SHF.R.S32.HI R6, RZ, 0x1f, R7 ;  /* 0x0000001fff067819 */ /* 0x000fc80000011407 */
[----:B------:R-:W-:-:S04]  /*1a600*/  LEA.HI R6, R6, R7, RZ, 0x7 ;  /* 0x0000000706067211 */ /* 0x000fc800078f38ff */
[----:B------:R-:W-:-:S05]  /*1a610*/  SHF.R.S32.HI R6, RZ, 0x7, R6 ;  /* 0x00000007ff067819 */ /* 0x000fca0000011406 */
[----:B------:R-:W-:-:S07]  /*1a620*/  IMAD.MOV.U32 R13, RZ, RZ, R6 ;  /* 0x000000ffff0d7224 */ /* 0x000fce00078e0006 */
[----:B-----5:R-:W-:Y:S05]  /*1a630*/  WARPSYNC.COLLECTIVE R15, `(.L_x_4598) ;  /* 0x000000000f087348 */ /* 0x020fea0003c00000 */
[----:B------:R0:W1:Y:S02]  /*1a640*/  SHFL.IDX P6, R14, R13, R12, R11 ;  /* 0x0000000c0d0e7389 */ /* 0x00006400000c000b */
[----:B01---5:R-:W-:Y:S01]  /*1a650*/  ENDCOLLECTIVE ;  /* 0x000000000000791b */ /* 0x023fe20003800000 */
.L_x_4598:
[----:B------:R-:W-:Y:S05]  /*1a660*/  BSYNC B0 ;  /* 0x0000000000007941 */ /* 0x000fea0003800000 */
.L_x_4597:
[----:B------:R-:W-:Y:S05]  /*1a670*/  BRA `(.L_x_4599) ;  /* 0xfffffeb400e87947 */ /* 0x000fea000383ffff */
.L_x_4410:
        /* <DEDUP_REMOVED lines=8> */
.L_x_4601:
[----:B------:R-:W-:Y:S05]  /*1a700*/  BSYNC B1 ;  /* 0x0000000000017941 */ /* 0x000fea0003800000 */
.L_x_4600:
[----:B------:R-:W-:Y:S05]  /*1a710*/  BRA `(.L_x_4602) ;  /* 0xfffffec4006c7947 */ /* 0x000fea000383ffff */
.L_x_4411:
        /* <DEDUP_REMOVED lines=8> */
.L_x_4604:
[----:B------:R-:W-:Y:S05]  /*1a7a0*/  BSYNC B1 ;  /* 0x0000000000017941 */ /* 0x000fea0003800000 */
.L_x_4603:
[----:B------:R-:W-:Y:S05]  /*1a7b0*/  BRA `(.L_x_4605) ;  /* 0xfffffec4004c7947 */ /* 0x000fea000383ffff */
.L_x_4412:
[----:B------:R-:W-:Y:S01]  /*1a7c0*/  BSSY B1, `(.L_x_4606) ;  /* 0x0000008000017945 */ /* 0x000fe20003800000 */
[----:B------:R-:W-:Y:S01]  /*1a7d0*/  MOV R13, R3 ;  /* 0x00000003000d7202 */ /* 0x000fe20000000f00 */
[----:B------:R-:W-:Y:S02]  /*1a7e0*/  IMAD.MOV.U32 R12, RZ, RZ, RZ ;  /* 0x000000ffff0c7224 */ /* 0x000fe400078e00ff */
[----:B------:R-:W-:Y:S02]  /*1a7f0*/  IMAD.MOV.U32 R11, RZ, RZ, 0x1c1f ;  /* 0x00001c1fff0b7424 */ /* 0x000fe400078e00ff */
[----:B------:R-:W-:-:S07]  /*1a800*/  IMAD.MOV.U32 R15, RZ, RZ, -0x1 ;  /* 0xffffffffff0f7424 */ /* 0x000fce00078e00ff */
[----:B-----5:R-:W-:Y:S05]  /*1a810*/  WARPSYNC.COLLECTIVE R15, `(.L_x_4607) ;  /* 0x000000000f087348 */ /* 0x020fea0003c00000 */
[----:B------:R0:W1:Y:S02]  /*1a820*/  SHFL.IDX P6, R14, R13, R12, R11 ;  /* 0x0000000c0d0e7389 */ /* 0x00006400000c000b */
[----:B01---5:R-:W-:Y:S01]  /*1a830*/  ENDCOLLECTIVE ;  /* 0x000000000000791b */ /* 0x023fe20003800000 */
.L_x_4607:
[----:B------:R-:W-:Y:S05]  /*1a840*/  BSYNC B1 ;  /* 0x0000000000017941 */ /* 0x000fea0003800000 */
.L_x_4606:
[----:B------:R-:W-:Y:S05]  /*1a850*/  BRA `(.L_x_4608) ;  /* 0xfffffec4002c7947 */ /* 0x000fea000383ffff */
.L_x_4413:
        /* <DEDUP_REMOVED lines=8> */
.L_x_4610:
[----:B------:R-:W-:Y:S05]  /*1a8e0*/  BSYNC B1 ;  /* 0x0000000000017941 */ /* 0x000fea0003800000 */
.L_x_4609:
[----:B------:R-:W-:Y:S05]  /*1a8f0*/  BRA `(.L_x_4611) ;  /* 0xfffffec4000c7947 */ /* 0x000fea000383ffff */
.L_x_4414:
[----:B------:R-:W-:Y:S01]  /*1a900*/  BSSY B1, `(.L_x_4612) ;  /* 0x0000008000017945 */ /* 0x000fe20003800000 */
[----:B------:R-:W-:Y:S01]  /*1a910*/  IMAD.MOV.U32 R13, RZ, RZ, R5 ;  /* 0x000000ffff0d7224 */ /* 0x000fe200078e0005 */
[----:B------:R-:W-:Y:S01]  /*1a920*/  MOV R12, 0x1 ;  /* 0x00000001000c7802 */ /* 0x000fe20000000f00 */
[----:B------:R-:W-:Y:S02]  /*1a930*/  IMAD.MOV.U32 R11, RZ, RZ, 0x1c1f ;  /* 0x00001c1fff0b7424 */ /* 0x000fe400078e00ff */
[----:B------:R-:W-:-:S07]  /*1a940*/  IMAD.MOV.U32 R15, RZ, RZ, -0x1 ;  /* 0xffffffffff0f7424 */ /* 0x000fce00078e00ff */
[----:B-----5:R-:W-:Y:S05]  /*1a950*/  WARPSYNC.COLLECTIVE R15, `(.L_x_4613) ;  /* 0x000000000f087348 */ /* 0x020fea0003c00000 */
[----:B------:R0:W1:Y:S02]  /*1a960*/  SHFL.IDX P6, R14, R13, R12, R11 ;  /* 0x0000000c0d0e7389 */ /* 0x00006400000c000b */
[----:B01---5:R-:W-:Y:S01]  /*1a970*/  ENDCOLLECTIVE ;  /* 0x000000000000791b */ /* 0x023fe20003800000 */
.L_x_4613:
[----:B------:R-:W-:Y:S05]  /*1a980*/  BSYNC B1 ;  /* 0x0000000000017941 */ /* 0x000fea0003800000 */
.L_x_4612:
[----:B------:R-:W-:Y:S05]  /*1a990*/  BRA `(.L_x_4614) ;  /* 0xfffffec000ec7947 */ /* 0x000fea000383ffff */
.L_x_4415:
        /* <DEDUP_REMOVED lines=8> */
.L_x_4616:
[----:B------:R-:W-:Y:S05]  /*1aa20*/  BSYNC B1 ;  /* 0x0000000000017941 */ /* 0x000fea0003800000 */
.L_x_4615:
[----:B------:R-:W-:Y:S05]  /*1aa30*/  BRA `(.L_x_4617) ;  /* 0xfffffec000cc7947 */ /* 0x000fea000383ffff */
.L_x_4416:
        /* <DEDUP_REMOVED lines=8> */
.L_x_4619:
[----:B------:R-:W-:Y:S05]  /*1aac0*/  BSYNC B1 ;  /* 0x0000000000017941 */ /* 0x000fea0003800000 */
.L_x_4618:
[----:B------:R-:W-:Y:S05]  /*1aad0*/  BRA `(.L_x_4620) ;  /* 0xfffffec000ac7947 */ /* 0x000fea000383ffff */
.L_x_4417:
        /* <DEDUP_REMOVED lines=8> */
.L_x_4622:
[----:B------:R-:W-:Y:S05]  /*1ab60*/  BSYNC B1 ;  /* 0x0000000000017941 */ /* 0x000fea0003800000 */
.L_x_4621:
[----:B------:R-:W-:Y:S05]  /*1ab70*/  BRA `(.L_x_4623) ;  /* 0xfffffec0008c7947 */ /* 0x000fea000383ffff */
.L_x_4419:
[----:B0-----:R0:W1:Y:S02]  /*1ab80*/  SYNCS.PHASECHK.TRANS64.TRYWAIT P2, [R17+URZ+0x32400], R6 ;  /* 0x03240006110075a7 */ /* 0x001064000804017f */
[----:B-1----:R-:W-:Y:S05]  /*1ab90*/  @!P2 NANOSLEEP.SYNCS 0x989680 ;  /* 0x009896800000a95d */ /* 0x002fea0003900000 */
[----:B------:R-:W1:Y:S02]  /*1aba0*/  @!P2 SYNCS.PHASECHK.TRANS64 P2, [R17+URZ+0x32400], R6 ;  /* 0x032400061100a5a7 */ /* 0x000e64000804007f */
[----:B-1----:R-:W-:Y:S05]  /*1abb0*/  @!P2 BRA `(.L_x_4419) ;  /* 0xfffffffc00f0a947 */ /* 0x002fea000383ffff */
[----:B------:R-:W-:Y:S05]  /*1abc0*/  BRA `(.L_x_4624) ;  /* 0xfffffec400187947 */ /* 0x000fea000383ffff */
.L_x_4427:
[----:B------:R-:W-:Y:S01]  /*1abd0*/  BSSY B1, `(.L_x_4625) ;  /* 0x0000008000017945 */ /* 0x000fe20003800000 */
[----:B------:R-:W-:Y:S01]  /*1abe0*/  IMAD.MOV.U32 R13, RZ, RZ, R5 ;  /* 0x000000ffff0d7224 */ /* 0x000fe200078e0005 */
[----:B------:R-:W-:Y:S01]  /*1abf0*/  MOV R15, 0xffffffff ;  /* 0xffffffff000f7802 */ /* 0x000fe20000000f00 */
[----:B------:R-:W-:Y:S02]  /*1ac00*/  IMAD.MOV.U32 R12, RZ, RZ, RZ ;  /* 0x000000ffff0c7224 */ /* 0x000fe400078e00ff */
[----:B------:R-:W-:-:S07]  /*1ac10*/  IMAD.MOV.U32 R11, RZ, RZ, 0x1c1f ;  /* 0x00001c1fff0b7424 */ /* 0x000fce00078e00ff */
[----:B-----5:R-:W-:Y:S05]  /*1ac20*/  WARPSYNC.COLLECTIVE R15, `(.L_x_4626) ;  /* 0x000000000f087348 */ /* 0x020fea0003c00000 */
[----:B------:R0:W1:Y:S02]  /*1ac30*/  SHFL.IDX P6, R14, R13, R12, R11 ;  /* 0x0000000c0d0e7389 */ /* 0x00006400000c000b */
[----:B01---5:R-:W-:Y:S01]  /*1ac40*/  ENDCOLLECTIVE ;  /* 0x000000000000791b */ /* 0x023fe20003800000 */
.L_x_4626:
[----:B------:R-:W-:Y:S05]  /*1ac50*/  BSYNC B1 ;  /* 0x0000000000017941 */ /* 0x000fea0003800000 */
.L_x_4625:
[----:B------:R-:W-:Y:S05]  /*1ac60*/  BRA `(.L_x_4627) ;  /* 0xfffffed4000c7947 */ /* 0x000fea000383ffff */
.L_x_4428:
        /* <DEDUP_REMOVED lines=8> */
.L_x_4629:
[----:B------:R-:W-:Y:S05]  /*1acf0*/  BSYNC B1 ;  /* 0x0000000000017941 */ /* 0x000fea0003800000 */
.L_x_4628:
[----:B------:R-:W-:Y:S05]  /*1ad00*/  BRA `(.L_x_4630) ;  /* 0xfffffed000ec7947 */ /* 0x000fea000383ffff */
.L_x_4429:
        /* <DEDUP_REMOVED lines=8> */
.L_x_4632:
[----:B------:R-:W-:Y:S05]  /*1ad90*/  BSYNC B1 ;  /* 0x0000000000017941 */ /* 0x000fea0003800000 */
.L_x_4631:
[----:B------:R-:W-:Y:S05]  /*1ada0*/  BRA `(.L_x_4633) ;  /* 0xfffffed000cc7947 */ /* 0x000fea000383ffff */
.L_x_4430:
        /* <DEDUP_REMOVED lines=8> */
.L_x_4635:
[----:B------:R-:W-:Y:S05]  /*1ae30*/  BSYNC B1 ;  /* 0x0000000000017941 */ /* 0x000fea0003800000 */
.L_x_4634:
[----:B------:R-:W-:Y:S05]  /*1ae40*/  BRA `(.L_x_4636) ;  /* 0xfffffed000ac7947 */ /* 0x000fea000383ffff */
.L_x_4431:
        /* <DEDUP_REMOVED lines=8> */
.L_x_4638:
[----:B------:R-:W-:Y:S05]  /*1aed0*/  BSYNC B1 ;  /* 0x0000000000017941 */ /* 0x000fea0003800000 */
.L_x_4637:
[----:B------:R-:W-:Y:S05]  /*1aee0*/  BRA `(.L_x_4639) ;  /* 0xfffffed0008c7947 */ /* 0x000fea000383ffff */
.L_x_4432:
        /* <DEDUP_REMOVED lines=8> */
.L_x_4641:
[----:B------:R-:W-:Y:S05]  /*1af70*/  BSYNC B1 ;  /* 0x0000000000017941 */ /* 0x000fea0003800000 */
.L_x_4640:
[----:B------:R-:W-:Y:S05]  /*1af80*/  BRA `(.L_x_4642) ;  /* 0xfffffed000707947 */ /* 0x000fea000383ffff */
.L_x_4433:
        /* <DEDUP_REMOVED lines=8> */
.L_x_4644:
[----:B------:R-:W-:Y:S05]  /*1b010*/  BSYNC B1 ;  /* 0x0000000000017941 */ /* 0x000fea0003800000 */
.L_x_4643:
[----:B------:R-:W-:Y:S05]  /*1b020*/  BRA `(.L_x_4645) ;  /* 0xfffffed000547947 */ /* 0x000fea000383ffff */
.L_x_4434:
        /* <DEDUP_REMOVED lines=8> */
.L_x_4647:
[----:B------:R-:W-:Y:S05]  /*1b0b0*/  BSYNC B1 ;  /* 0x0000000000017941 */ /* 0x000fea0003800000 */
.L_x_4646:
[----:B------:R-:W-:Y:S05]  /*1b0c0*/  BRA `(.L_x_4648) ;  /* 0xfffffed000387947 */ /* 0x000fea000383ffff */
.L_x_4436:
[----:B0-----:R0:W1:Y:S02]  /*1b0d0*/  SYNCS.PHASECHK.TRANS64.TRYWAIT P2, [R17+URZ+0x32400], R4 ;  /* 0x03240004110075a7 */ /* 0x001064000804017f */
[----:B-1----:R-:W-:Y:S05]  /*1b0e0*/  @!P2 NANOSLEEP.SYNCS 0x989680 ;  /* 0x009896800000a95d */ /* 0x002fea0003900000 */
[----:B------:R-:W1:Y:S02]  /*1b0f0*/  @!P2 SYNCS.PHASECHK.TRANS64 P2, [R17+URZ+0x32400], R4 ;  /* 0x032400041100a5a7 */ /* 0x000e64000804007f */
[----:B-1----:R-:W-:Y:S05]  /*1b100*/  @!P2 BRA `(.L_x_4436) ;  /* 0xfffffffc00f0a947 */ /* 0x002fea000383ffff */
[----:B------:R-:W-:Y:S05]  /*1b110*/  BRA `(.L_x_4649) ;  /* 0xfffffed000987947 */ /* 0x000fea000383ffff */
.L_x_4442:
[----:B--2---:R2:W4:Y:S02]  /*1b120*/  SYNCS.PHASECHK.TRANS64.TRYWAIT P1, [R173+URZ+0x32430], R6 ;  /* 0x03243006ad0075a7 */ /* 0x004524000802017f */
[----:B----4-:R-:W-:Y:S05]  /*1b130*/  @!P1 NANOSLEEP.SYNCS 0x989680 ;  /* 0x009896800000995d */ /* 0x010fea0003900000 */
[----:B------:R-:W4:Y:S02]  /*1b140*/  @!P1 SYNCS.PHASECHK.TRANS64 P1, [R173+URZ+0x32430], R6 ;  /* 0x03243006ad0095a7 */ /* 0x000f24000802007f */
[----:B----4-:R-:W-:Y:S05]  /*1b150*/  @!P1 BRA `(.L_x_4442) ;  /* 0xfffffffc00f09947 */ /* 0x010fea000383ffff */
[----:B------:R-:W-:Y:S05]  /*1b160*/  BRA `(.L_x_4441) ;  /* 0xfffffee000307947 */ /* 0x000fea000383ffff */
.L_x_4444:
[----:B---3--:R3:W4:Y:S02]  /*1b170*/  SYNCS.PHASECHK.TRANS64.TRYWAIT P1, [R17+URZ+0x32410], R8 ;  /* 0x03241008110075a7 */ /* 0x008724000802017f */
[----:B----4-:R-:W-:Y:S05]  /*1b180*/  @!P1 NANOSLEEP.SYNCS 0x989680 ;  /* 0x009896800000995d */ /* 0x010fea0003900000 */
[----:B------:R-:W4:Y:S02]  /*1b190*/  @!P1 SYNCS.PHASECHK.TRANS64 P1, [R17+URZ+0x32410], R8 ;  /* 0x03241008110095a7 */ /* 0x000f24000802007f */
[----:B----4-:R-:W-:Y:S05]  /*1b1a0*/  @!P1 BRA `(.L_x_4444) ;  /* 0xfffffffc00f09947 */ /* 0x010fea000383ffff */
[----:B------:R-:W-:Y:S05]  /*1b1b0*/  BRA `(.L_x_4650) ;  /* 0xfffffee000dc7947 */ /* 0x000fea000383ffff */
.L_x_4449:
[----:B0-----:R0:W1:Y:S02]  /*1b1c0*/  SYNCS.PHASECHK.TRANS64.TRYWAIT P2, [R173+URZ+0x32450], R6 ;  /* 0x03245006ad0075a7 */ /* 0x001064000804017f */
[----:B-1----:R-:W-:Y:S05]  /*1b1d0*/  @!P2 NANOSLEEP.SYNCS 0x989680 ;  /* 0x009896800000a95d */ /* 0x002fea0003900000 */
[----:B------:R-:W1:Y:S02]  /*1b1e0*/  @!P2 SYNCS.PHASECHK.TRANS64 P2, [R173+URZ+0x32450], R6 ;  /* 0x03245006ad00a5a7 */ /* 0x000e64000804007f */
[----:B-1----:R-:W-:Y:S05]  /*1b1f0*/  @!P2 BRA `(.L_x_4449) ;  /* 0xfffffffc00f0a947 */ /* 0x002fea000383ffff */
[----:B------:R-:W-:Y:S05]  /*1b200*/  BRA `(.L_x_4448) ;  /* 0xfffffee000fc7947 */ /* 0x000fea000383ffff */
.L_x_4454:
[----:B--2---:R2:W3:Y:S02]  /*1b210*/  SYNCS.PHASECHK.TRANS64.TRYWAIT P2, [R201+URZ+0x32430], R10 ;  /* 0x0324300ac90075a7 */ /* 0x0044e4000804017f */
[----:B---3--:R-:W-:Y:S05]  /*1b220*/  @!P2 NANOSLEEP.SYNCS 0x989680 ;  /* 0x009896800000a95d */ /* 0x008fea0003900000 */
[----:B------:R-:W3:Y:S02]  /*1b230*/  @!P2 SYNCS.PHASECHK.TRANS64 P2, [R201+URZ+0x32430], R10 ;  /* 0x0324300ac900a5a7 */ /* 0x000ee4000804007f */
[----:B---3--:R-:W-:Y:S05]  /*1b240*/  @!P2 BRA `(.L_x_4454) ;  /* 0xfffffffc00f0a947 */ /* 0x008fea000383ffff */
[----:B------:R-:W-:Y:S05]  /*1b250*/  BRA `(.L_x_4453) ;  /* 0xffffff0800707947 */ /* 0x000fea000383ffff */
.L_x_4459:
[----:B---3--:R3:W4:Y:S02]  /*1b260*/  SYNCS.PHASECHK.TRANS64.TRYWAIT P2, [R201+URZ+0x32450], R10 ;  /* 0x0324500ac90075a7 */ /* 0x008724000804017f */
[----:B----4-:R-:W-:Y:S05]  /*1b270*/  @!P2 NANOSLEEP.SYNCS 0x989680 ;  /* 0x009896800000a95d */ /* 0x010fea0003900000 */
[----:B------:R-:W4:Y:S02]  /*1b280*/  @!P2 SYNCS.PHASECHK.TRANS64 P2, [R201+URZ+0x32450], R10 ;  /* 0x0324500ac900a5a7 */ /* 0x000f24000804007f */
[----:B----4-:R-:W-:Y:S05]  /*1b290*/  @!P2 BRA `(.L_x_4459) ;  /* 0xfffffffc00f0a947 */ /* 0x010fea000383ffff */
[----:B------:R-:W-:Y:S05]  /*1b2a0*/  BRA `(.L_x_4458) ;  /* 0xffffff0c000c7947 */ /* 0x000fea000383ffff */
.L_x_4465:
[----:B--2---:R2:W3:Y:S02]  /*1b2b0*/  SYNCS.PHASECHK.TRANS64.TRYWAIT P2, [R215+URZ+0x32430], R10 ;  /* 0x0324300ad70075a7 */ /* 0x0044e4000804017f */
[----:B---3--:R-:W-:Y:S05]  /*1b2c0*/  @!P2 NANOSLEEP.SYNCS 0x989680 ;  /* 0x009896800000a95d */ /* 0x008fea0003900000 */
[----:B------:R-:W3:Y:S02]  /*1b2d0*/  @!P2 SYNCS.PHASECHK.TRANS64 P2, [R215+URZ+0x32430], R10 ;  /* 0x0324300ad700a5a7 */ /* 0x000ee4000804007f */
[----:B---3--:R-:W-:Y:S05]  /*1b2e0*/  @!P2 BRA `(.L_x_4465) ;  /* 0xfffffffc00f0a947 */ /* 0x008fea000383ffff */
[----:B------:R-:W-:Y:S05]  /*1b2f0*/  BRA `(.L_x_4464) ;  /* 0xffffff3800307947 */ /* 0x000fea000383ffff */
.L_x_4470:
[----:B---3--:R3:W4:Y:S02]  /*1b300*/  SYNCS.PHASECHK.TRANS64.TRYWAIT P2, [R215+URZ+0x32450], R10 ;  /* 0x0324500ad70075a7 */ /* 0x008724000804017f */
[----:B----4-:R-:W-:Y:S05]  /*1b310*/  @!P2 NANOSLEEP.SYNCS 0x989680 ;  /* 0x009896800000a95d */ /* 0x010fea0003900000 */
[----:B------:R-:W4:Y:S02]  /*1b320*/  @!P2 SYNCS.PHASECHK.TRANS64 P2, [R215+URZ+0x32450], R10 ;  /* 0x0324500ad700a5a7 */ /* 0x000f24000804007f */
[----:B----4-:R-:W-:Y:S05]  /*1b330*/  @!P2 BRA `(.L_x_4470) ;  /* 0xfffffffc00f0a947 */ /* 0x010fea000383ffff */
[----:B------:R-:W-:Y:S05]  /*1b340*/  BRA `(.L_x_4469) ;  /* 0xffffff3800cc7947 */ /* 0x000fea000383ffff */
.L_x_4505:
        /* <DEDUP_REMOVED lines=11> */
.L_x_4652:
[----:B------:R-:W-:Y:S05]  /*1b400*/  BSYNC B1 ;  /* 0x0000000000017941 */ /* 0x000fea0003800000 */
.L_x_4651:
[----:B------:R-:W-:Y:S05]  /*1b410*/  BRA `(.L_x_4653) ;  /* 0xffffffa400e07947 */ /* 0x000fea000383ffff */
.L_x_4506:
[----:B------:R-:W-:Y:S01]  /*1b420*/  BSSY B1, `(.L_x_4654) ;  /* 0x0000006000017945 */ /* 0x000fe20003800000 */
[----:B------:R-:W-:-:S07]  /*1b430*/  IMAD.MOV.U32 R15, RZ, RZ, -0x1 ;  /* 0xffffffffff0f7424 */ /* 0x000fce00078e00ff */
[----:B------:R-:W-:Y:S05]  /*1b440*/  WARPSYNC.COLLECTIVE R15, `(.L_x_4655) ;  /* 0x000000000f0c7348 */ /* 0x000fea0003c00000 */
[----:B------:R-:W-:Y:S02]  /*1b450*/  ELECT P6, UR62, PT ;  /* 0x00000000003e782f */ /* 0x000fe400038c0000 */
[----:B------:R-:W-:Y:S01]  /*1b460*/  MOV R14, UR62 ;  /* 0x0000003e000e7c02 */ /* 0x000fe20008000f00 */
[----:B------:R-:W-:Y:S10]  /*1b470*/  ENDCOLLECTIVE ;  /* 0x000000000000791b */ /* 0x000ff40003800000 */
.L_x_4655:
[----:B------:R-:W-:Y:S05]  /*1b480*/  BSYNC B1 ;  /* 0x0000000000017941 */ /* 0x000fea0003800000 */
.L_x_4654:
[----:B------:R-:W-:Y:S05]  /*1b490*/  BRA `(.L_x_4656) ;  /* 0xffffffa400cc7947 */ /* 0x000fea000383ffff */
.L_x_4507:
[----:B0-----:R0:W1:Y:S02]  /*1b4a0*/  SYNCS.PHASECHK.TRANS64.TRYWAIT P0, [R9+URZ+0x32420], R5 ;  /* 0x03242005090075a7 */ /* 0x001064000800017f */
[----:B-1----:R-:W-:Y:S05]  /*1b4b0*/  @!P0 NANOSLEEP.SYNCS 0x989680 ;  /* 0x009896800000895d */ /* 0x002fea0003900000 */
[----:B------:R-:W1:Y:S02]  /*1b4c0*/  @!P0 SYNCS.PHASECHK.TRANS64 P0, [R9+URZ+0x32420], R5 ;  /* 0x03242005090085a7 */ /* 0x000e64000800007f */
[----:B-1----:R-:W-:Y:S05]  /*1b4d0*/  @!P0 BRA `(.L_x_4507) ;  /* 0xfffffffc00f08947 */ /* 0x002fea000383ffff */
[----:B------:R-:W-:Y:S05]  /*1b4e0*/  BRA `(.L_x_4657) ;  /* 0xffffffa400e47947 */ /* 0x000fea000383ffff */
.L_x_4510:
[----:B0-----:R0:W1:Y:S02]  /*1b4f0*/  SYNCS.PHASECHK.TRANS64.TRYWAIT P0, [R5+URZ+0x324a0], R7 ;  /* 0x0324a007050075a7 */ /* 0x001064000800017f */
[----:B-1----:R-:W-:Y:S05]  /*1b500*/  @!P0 NANOSLEEP.SYNCS 0x989680 ;  /* 0x009896800000895d */ /* 0x002fea0003900000 */
[----:B------:R-:W1:Y:S02]  /*1b510*/  @!P0 SYNCS.PHASECHK.TRANS64 P0, [R5+URZ+0x324a0], R7 ;  /* 0x0324a007050085a7 */ /* 0x000e64000800007f */
[----:B-1----:R-:W-:Y:S05]  /*1b520*/  @!P0 BRA `(.L_x_4510) ;  /* 0xfffffffc00f08947 */ /* 0x002fea000383ffff */
[----:B------:R-:W-:Y:S05]  /*1b530*/  BRA `(.L_x_4658) ;  /* 0xffffffa400f07947 */ /* 0x000fea000383ffff */
.L_x_4512:
[----:B-1----:R1:W2:Y:S02]  /*1b540*/  SYNCS.PHASECHK.TRANS64.TRYWAIT P0, [R5+URZ+0x324c0], R7 ;  /* 0x0324c007050075a7 */ /* 0x0022a4000800017f */
[----:B--2---:R-:W-:Y:S05]  /*1b550*/  @!P0 NANOSLEEP.SYNCS 0x989680 ;  /* 0x009896800000895d */ /* 0x004fea0003900000 */
[----:B------:R-:W2:Y:S02]  /*1b560*/  @!P0 SYNCS.PHASECHK.TRANS64 P0, [R5+URZ+0x324c0], R7 ;  /* 0x0324c007050085a7 */ /* 0x000ea4000800007f */
[----:B--2---:R-:W-:Y:S05]  /*1b570*/  @!P0 BRA `(.L_x_4512) ;  /* 0xfffffffc00f08947 */ /* 0x004fea000383ffff */
[----:B------:R-:W-:Y:S05]  /*1b580*/  BRA `(.L_x_4659) ;  /* 0xffffffa800547947 */ /* 0x000fea000383ffff */
.L_x_4516:
[----:B0-----:R0:W1:Y:S02]  /*1b590*/  SYNCS.PHASECHK.TRANS64.TRYWAIT P0, [R6+URZ+0x324a0], R7 ;  /* 0x0324a007060075a7 */ /* 0x001064000800017f */
[----:B-1----:R-:W-:Y:S05]  /*1b5a0*/  @!P0 NANOSLEEP.SYNCS 0x989680 ;  /* 0x009896800000895d */ /* 0x002fea0003900000 */
[----:B------:R-:W1:Y:S02]  /*1b5b0*/  @!P0 SYNCS.PHASECHK.TRANS64 P0, [R6+URZ+0x324a0], R7 ;  /* 0x0324a007060085a7 */ /* 0x000e64000800007f */
[----:B-1----:R-:W-:Y:S05]  /*1b5c0*/  @!P0 BRA `(.L_x_4516) ;  /* 0xfffffffc00f08947 */ /* 0x002fea000383ffff */
[----:B------:R-:W-:Y:S05]  /*1b5d0*/  BRA `(.L_x_4660) ;  /* 0xffffffac00447947 */ /* 0x000fea000383ffff */
.L_x_4518:
[----:B-1----:R1:W2:Y:S02]  /*1b5e0*/  SYNCS.PHASECHK.TRANS64.TRYWAIT P1, [R6+URZ+0x324c0], R7 ;  /* 0x0324c007060075a7 */ /* 0x0022a4000802017f */
[----:B--2---:R-:W-:Y:S05]  /*1b5f0*/  @!P1 NANOSLEEP.SYNCS 0x989680 ;  /* 0x009896800000995d */ /* 0x004fea0003900000 */
[----:B------:R-:W2:Y:S02]  /*1b600*/  @!P1 SYNCS.PHASECHK.TRANS64 P1, [R6+URZ+0x324c0], R7 ;  /* 0x0324c007060095a7 */ /* 0x000ea4000802007f */
[----:B--2---:R-:W-:Y:S05]  /*1b610*/  @!P1 BRA `(.L_x_4518) ;  /* 0xfffffffc00f09947 */ /* 0x004fea000383ffff */
[----:B------:R-:W-:Y:S05]  /*1b620*/  BRA `(.L_x_4661) ;  /* 0xffffffac00a07947 */ /* 0x000fea000383ffff */
.L_x_4528:
[----:B------:R-:W0:Y:S01]  /*1b630*/  S2R R8, SR_TID.X ;  /* 0x0000000000087919 */ /* 0x000e220000002100 */
[----:B------:R-:W-:Y:S01]  /*1b640*/  BSSY B0, `(.L_x_4662) ;  /* 0x000000a000007945 */ /* 0x000fe20003800000 */
[----:B------:R-:W-:Y:S01]  /*1b650*/  IMAD.MOV.U32 R12, RZ, RZ, RZ ;  /* 0x000000ffff0c7224 */ /* 0x000fe200078e00ff */
[----:B------:R-:W-:Y:S01]  /*1b660*/  MOV R11, 0x1f ;  /* 0x0000001f000b7802 */ /* 0x000fe20000000f00 */
[----:B------:R-:W-:Y:S01]  /*1b670*/  IMAD.MOV.U32 R15, RZ, RZ, -0x1 ;  /* 0xffffffffff0f7424 */ /* 0x000fe200078e00ff */
[----:B0-----:R-:W-:-:S04]  /*1b680*/  SHF.R.U32.HI R8, RZ, 0x5, R8 ;  /* 0x00000005ff087819 */ /* 0x001fc80000011608 */
[----:B------:R-:W-:-:S05]  /*1b690*/  LOP3.LUT R8, R8, 0x3, RZ, 0xc0, !PT ;  /* 0x0000000308087812 */ /* 0x000fca00078ec0ff */
[----:B------:R-:W-:-:S07]  /*1b6a0*/  IMAD.MOV.U32 R13, RZ, RZ, R8 ;  /* 0x000000ffff0d7224 */ /* 0x000fce00078e0008 */
[----:B------:R-:W-:Y:S05]  /*1b6b0*/  WARPSYNC.COLLECTIVE R15, `(.L_x_4663) ;  /* 0x000000000f087348 */ /* 0x000fea0003c00000 */
[----:B------:R0:W1:Y:S02]  /*1b6c0*/  SHFL.IDX P6, R14, R13, R12, R11 ;  /* 0x0000000c0d0e7389 */ /* 0x00006400000c000b */
[----:B01----:R-:W-:Y:S01]  /*1b6d0*/  ENDCOLLECTIVE ;  /* 0x000000000000791b */ /* 0x003fe20003800000 */
.L_x_4663:
[----:B------:R-:W-:Y:S05]  /*1b6e0*/  BSYNC B0 ;  /* 0x0000000000007941 */ /* 0x000fea0003800000 */
.L_x_4662:
[----:B------:R-:W-:Y:S05]  /*1b6f0*/  BRA `(.L_x_4664) ;  /* 0xffffffb800547947 */ /* 0x000fea000383ffff */
.L_x_4529:
[----:B------:R-:W-:Y:S01]  /*1b700*/  BSSY B0, `(.L_x_4665) ;  /* 0x0000006000007945 */ /* 0x000fe20003800000 */
[----:B------:R-:W-:-:S07]  /*1b710*/  IMAD.MOV.U32 R15, RZ, RZ, -0x1 ;  /* 0xffffffffff0f7424 */ /* 0x000fce00078e00ff */
[----:B------:R-:W-:Y:S05]  /*1b720*/  WARPSYNC.COLLECTIVE R15, `(.L_x_4666) ;  /* 0x000000000f0c7348 */ /* 0x000fea0003c00000 */
[----:B------:R-:W-:Y:S02]  /*1b730*/  ELECT P6, UR62, PT ;  /* 0x00000000003e782f */ /* 0x000fe400038c0000 */
[----:B------:R-:W-:Y:S01]  /*1b740*/  MOV R14, UR62 ;  /* 0x0000003e000e7c02 */ /* 0x000fe20008000f00 */
[----:B------:R-:W-:Y:S10]  /*1b750*/  ENDCOLLECTIVE ;  /* 0x000000000000791b */ /* 0x000ff40003800000 */
.L_x_4666:
[----:B------:R-:W-:Y:S05]  /*1b760*/  BSYNC B0 ;  /* 0x0000000000007941 */ /* 0x000fea0003800000 */
.L_x_4665:
[----:B------:R-:W-:Y:S05]  /*1b770*/  BRA `(.L_x_4667) ;  /* 0xffffffb800447947 */ /* 0x000fea000383ffff */
.L_x_4532:
[----:B0-----:R0:W1:Y:S02]  /*1b780*/  SYNCS.PHASECHK.TRANS64.TRYWAIT P0, [R9+URZ+0x32440], R10 ;  /* 0x0324400a090075a7 */ /* 0x001064000800017f */
[----:B-1----:R-:W-:Y:S05]  /*1b790*/  @!P0 NANOSLEEP.SYNCS 0x989680 ;  /* 0x009896800000895d */ /* 0x002fea0003900000 */
[----:B------:R-:W1:Y:S02]  /*1b7a0*/  @!P0 SYNCS.PHASECHK.TRANS64 P0, [R9+URZ+0x32440], R10 ;  /* 0x0324400a090085a7 */ /* 0x000e64000800007f */
[----:B-1----:R-:W-:Y:S05]  /*1b7b0*/  @!P0 BRA `(.L_x_4532) ;  /* 0xfffffffc00f08947 */ /* 0x002fea000383ffff */
[----:B------:R-:W-:Y:S05]  /*1b7c0*/  BRA `(.L_x_4668) ;  /* 0xffffffb800ac7947 */ /* 0x000fea000383ffff */
.L_x_4536:
        /* <DEDUP_REMOVED lines=8> */
.L_x_4539:
[----:B0-----:R0:W1:Y:S02]  /*1b850*/  SYNCS.PHASECHK.TRANS64.TRYWAIT P0, [R5+URZ+0x32460], R9 ;  /* 0x03246009050075a7 */ /* 0x001064000800017f */
[----:B-1----:R-:W-:Y:S05]  /*1b860*/  @!P0 NANOSLEEP.SYNCS 0x989680 ;  /* 0x009896800000895d */ /* 0x002fea0003900000 */
[----:B------:R-:W1:Y:S02]  /*1b870*/  @!P0 SYNCS.PHASECHK.TRANS64 P0, [R5+URZ+0x32460], R9 ;  /* 0x03246009050085a7 */ /* 0x000e64000800007f */
[----:B-1----:R-:W-:Y:S05]  /*1b880*/  @!P0 BRA `(.L_x_4539) ;  /* 0xfffffffc00f08947 */ /* 0x002fea000383ffff */
[----:B------:R-:W-:Y:S05]  /*1b890*/  BRA `(.L_x_4670) ;  /* 0xffffffc000347947 */ /* 0x000fea000383ffff */
.L_x_4548:
[----:B-1----:R1:W2:Y:S02]  /*1b8a0*/  SYNCS.PHASECHK.TRANS64.TRYWAIT P0, [R2+URZ+0x32440], R3 ;  /* 0x03244003020075a7 */ /* 0x0022a4000800017f */
[----:B--2---:R-:W-:Y:S05]  /*1b8b0*/  @!P0 NANOSLEEP.SYNCS 0x989680 ;  /* 0x009896800000895d */ /* 0x004fea0003900000 */
[----:B------:R-:W2:Y:S02]  /*1b8c0*/  @!P0 SYNCS.PHASECHK.TRANS64 P0, [R2+URZ+0x32440], R3 ;  /* 0x03244003020085a7 */ /* 0x000ea4000800007f */
[----:B--2---:R-:W-:Y:S05]  /*1b8d0*/  @!P0 BRA `(.L_x_4548) ;  /* 0xfffffffc00f08947 */ /* 0x004fea000383ffff */
[----:B------:R-:W-:Y:S05]  /*1b8e0*/  BRA `(.L_x_4671) ;  /* 0xffffffc400ac7947 */ /* 0x000fea000383ffff */
.L_x_4550:
[----:B0-----:R0:W2:Y:S02]  /*1b8f0*/  SYNCS.PHASECHK.TRANS64.TRYWAIT P0, [R2+URZ+0x32460], R3 ;  /* 0x03246003020075a7 */ /* 0x0010a4000800017f */
[----:B--2---:R-:W-:Y:S05]  /*1b900*/  @!P0 NANOSLEEP.SYNCS 0x989680 ;  /* 0x009896800000895d */ /* 0x004fea0003900000 */
[----:B------:R-:W2:Y:S02]  /*1b910*/  @!P0 SYNCS.PHASECHK.TRANS64 P0, [R2+URZ+0x32460], R3 ;  /* 0x03246003020085a7 */ /* 0x000ea4000800007f */
[----:B--2---:R-:W-:Y:S05]  /*1b920*/  @!P0 BRA `(.L_x_4550) ;  /* 0xfffffffc00f08947 */ /* 0x004fea000383ffff */
[----:B------:R-:W-:Y:S05]  /*1b930*/  BRA `(.L_x_4672) ;  /* 0xffffffc8001c7947 */ /* 0x000fea000383ffff */
.L_x_4555:
[----:B--2---:R2:W3:Y:S02]  /*1b940*/  SYNCS.PHASECHK.TRANS64.TRYWAIT P0, [R2+URZ+0x32440], R3 ;  /* 0x03244003020075a7 */ /* 0x0044e4000800017f */
[----:B---3--:R-:W-:Y:S05]  /*1b950*/  @!P0 NANOSLEEP.SYNCS 0x989680 ;  /* 0x009896800000895d */ /* 0x008fea0003900000 */
[----:B------:R-:W3:Y:S02]  /*1b960*/  @!P0 SYNCS.PHASECHK.TRANS64 P0, [R2+URZ+0x32440], R3 ;  /* 0x03244003020085a7 */ /* 0x000ee4000800007f */
[----:B---3--:R-:W-:Y:S05]  /*1b970*/  @!P0 BRA `(.L_x_4555) ;  /* 0xfffffffc00f08947 */ /* 0x008fea000383ffff */
[----:B------:R-:W-:Y:S05]  /*1b980*/  BRA `(.L_x_4673) ;  /* 0xffffffcc005c7947 */ /* 0x000fea000383ffff */
.L_x_4557:
[----:B0-----:R0:W1:Y:S02]  /*1b990*/  SYNCS.PHASECHK.TRANS64.TRYWAIT P1, [R2+URZ+0x32460], R3 ;  /* 0x03246003020075a7 */ /* 0x001064000802017f */
[----:B-1----:R-:W-:Y:S05]  /*1b9a0*/  @!P1 NANOSLEEP.SYNCS 0x989680 ;  /* 0x009896800000995d */ /* 0x002fea0003900000 */
[----:B------:R-:W1:Y:S02]  /*1b9b0*/  @!P1 SYNCS.PHASECHK.TRANS64 P1, [R2+URZ+0x32460], R3 ;  /* 0x03246003020095a7 */ /* 0x000e64000802007f */
[----:B-1----:R-:W-:Y:S05]  /*1b9c0*/  @!P1 BRA `(.L_x_4557) ;  /* 0xfffffffc00f09947 */ /* 0x002fea000383ffff */
[----:B------:R-:W-:Y:S05]  /*1b9d0*/  BRA `(.L_x_4674) ;  /* 0xffffffcc00c87947 */ /* 0x000fea000383ffff */
.L_x_4562:
[----:B--2---:R2:W3:Y:S02]  /*1b9e0*/  SYNCS.PHASECHK.TRANS64.TRYWAIT P0, [R2+URZ+0x32440], R3 ;  /* 0x03244003020075a7 */ /* 0x0044e4000800017f */
[----:B---3--:R-:W-:Y:S05]  /*1b9f0*/  @!P0 NANOSLEEP.SYNCS 0x989680 ;  /* 0x009896800000895d */ /* 0x008fea0003900000 */
[----:B------:R-:W3:Y:S02]  /*1ba00*/  @!P0 SYNCS.PHASECHK.TRANS64 P0, [R2+URZ+0x32440], R3 ;  /* 0x03244003020085a7 */ /* 0x000ee4000800007f */
[----:B---3--:R-:W-:Y:S05]  /*1ba10*/  @!P0 BRA `(.L_x_4562) ;  /* 0xfffffffc00f08947 */ /* 0x008fea000383ffff */
[----:B------:R-:W-:Y:S05]  /*1ba20*/  BRA `(.L_x_4675) ;  /* 0xffffffd000ec7947 */ /* 0x000fea000383ffff */
.L_x_4564:
[----:B0-----:R0:W1:Y:S02]  /*1ba30*/  SYNCS.PHASECHK.TRANS64.TRYWAIT P1, [R2+URZ+0x32460], R3 ;  /* 0x03246003020075a7 */ /* 0x001064000802017f */
[----:B-1----:R-:W-:Y:S05]  /*1ba40*/  @!P1 NANOSLEEP.SYNCS 0x989680 ;  /* 0x009896800000995d */ /* 0x002fea0003900000 */
[----:B------:R-:W1:Y:S02]  /*1ba50*/  @!P1 SYNCS.PHASECHK.TRANS64 P1, [R2+URZ+0x32460], R3 ;  /* 0x03246003020095a7 */ /* 0x000e64000802007f */
[----:B-1----:R-:W-:Y:S05]  /*1ba60*/  @!P1 BRA `(.L_x_4564) ;  /* 0xfffffffc00f09947 */ /* 0x002fea000383ffff */
[----:B------:R-:W-:Y:S05]  /*1ba70*/  BRA `(.L_x_4676) ;  /* 0xffffffd4005c7947 */ /* 0x000fea000383ffff */
.L_x_4569:
        /* <DEDUP_REMOVED lines=8> */
.L_x_4678:
[----:B------:R-:W-:Y:S05]  /*1bb00*/  BSYNC B0 ;  /* 0x0000000000007941 */ /* 0x000fea0003800000 */
.L_x_4677:
[----:B------:R-:W-:Y:S01]  /*1bb10*/  IMAD.MOV.U32 R13, RZ, RZ, R16 ;  /* 0x000000ffff0d7224 */ /* 0x000fe200078e0010 */
[----:B------:R-:W-:Y:S01]  /*1bb20*/  MOV R12, 0x1 ;  /* 0x00000001000c7802 */ /* 0x000fe20000000f00 */
[----:B------:R-:W-:Y:S02]  /*1bb30*/  IMAD.MOV.U32 R11, RZ, RZ, 0x1f ;  /* 0x0000001fff0b7424 */ /* 0x000fe400078e00ff */
[----:B------:R-:W-:Y:S02]  /*1bb40*/  IMAD.MOV.U32 R15, RZ, RZ, -0x1 ;  /* 0xffffffffff0f7424 */ /* 0x000fe400078e00ff */
[----:B------:R-:W-:-:S07]  /*1bb50*/  IMAD.MOV.U32 R4, RZ, RZ, R14 ;  /* 0x000000ffff047224 */ /* 0x000fce00078e000e */
[----:B------:R-:W-:Y:S05]  /*1bb60*/  WARPSYNC.COLLECTIVE R15, `(.L_x_4679) ;  /* 0x000000000f087348 */ /* 0x000fea0003c00000 */
[----:B------:R0:W1:Y:S02]  /*1bb70*/  SHFL.IDX P6, R14, R13, R12, R11 ;  /* 0x0000000c0d0e7389 */ /* 0x00006400000c000b */
[----:B01----:R-:W-:Y:S01]  /*1bb80*/  ENDCOLLECTIVE ;  /* 0x000000000000791b */ /* 0x003fe20003800000 */
.L_x_4679:
[----:B------:R-:W-:Y:S01]  /*1bb90*/  IMAD.MOV.U32 R16, RZ, RZ, R14 ;  /* 0x000000ffff107224 */ /* 0x000fe200078e000e */
[----:B------:R-:W-:Y:S06]  /*1bba0*/  BRA `(.L_x_4680) ;  /* 0xffffffd8004c7947 */ /* 0x000fec000383ffff */
.L_x_4572:
        /* <DEDUP_REMOVED lines=8> */
.L_x_4682:
[----:B------:R-:W-:Y:S05]  /*1bc30*/  BSYNC B0 ;  /* 0x0000000000007941 */ /* 0x000fea0003800000 */
.L_x_4681:
[C---:B------:R-:W-:Y:S01]  /*1bc40*/  ISETP.NE.AND P0, PT, R7.reuse, RZ, PT ;  /* 0x000000ff0700720c */ /* 0x040fe20003f05270 */
[----:B------:R-:W-:Y:S01]  /*1bc50*/  IMAD.MOV.U32 R11, RZ, RZ, RZ ;  /* 0x000000ffff0b7224 */ /* 0x000fe200078e00ff */
[----:B------:R-:W-:Y:S01]  /*1bc60*/  MOV R12, 0x2 ;  /* 0x00000002000c7802 */ /* 0x000fe20000000f00 */
[----:B------:R-:W-:Y:S01]  /*1bc70*/  IMAD.MOV.U32 R15, RZ, RZ, -0x1 ;  /* 0xffffffffff0f7424 */ /* 0x000fe200078e00ff */
[----:B------:R-:W-:Y:S02]  /*1bc80*/  SEL R14, R14, RZ, P0 ;  /* 0x000000ff0e0e7207 */ /* 0x000fe40000000000 */
[----:B------:R-:W-:-:S03]  /*1bc90*/  ISETP.GE.U32.AND P0, PT, R7, 0x2, PT ;  /* 0x000000020700780c */ /* 0x000fc60003f06070 */
[----:B------:R-:W-:-:S10]  /*1bca0*/  IMAD.IADD R13, R17, 0x1, R14 ;  /* 0x00000001110d7824 */ /* 0x000fd400078e020e */
[----:B------:R-:W-:Y:S05]  /*1bcb0*/  WARPSYNC.COLLECTIVE R15, `(.L_x_4683) ;  /* 0x000000000f087348 */ /* 0x000fea0003c00000 */
[----:B------:R0:W1:Y:S02]  /*1bcc0*/  SHFL.UP P6, R14, R13, R12, R11 ;  /* 0x0400000c0d0e7389 */ /* 0x00006400000c000b */
[----:B01----:R-:W-:Y:S01]  /*1bcd0*/  ENDCOLLECTIVE ;  /* 0x000000000000791b */ /* 0x003fe20003800000 */
.L_x_4683:
        /* <DEDUP_REMOVED lines=8> */
.L_x_4684:
        /* <DEDUP_REMOVED lines=8> */
.L_x_4685:
        /* <DEDUP_REMOVED lines=8> */
.L_x_4686:
        /* <DEDUP_REMOVED lines=8> */
.L_x_4687:
[----:B------:R-:W-:Y:S05]  /*1bee0*/  BRA `(.L_x_4688) ;  /* 0xffffffd800107947 */ /* 0x000fea000383ffff */
.L_x_4577:
[----:B------:R-:W-:Y:S01]  /*1bef0*/  BSSY B0, `(.L_x_4689) ;  /* 0x0000008000007945 */ /* 0x000fe20003800000 */
[----:B-----5:R-:W-:Y:S01]  /*1bf00*/  IMAD.MOV.U32 R13, RZ, RZ, R17 ;  /* 0x000000ffff0d7224 */ /* 0x020fe200078e0011 */
[----:B------:R-:W-:Y:S01]  /*1bf10*/  MOV R11, RZ ;  /* 0x000000ff000b7202 */ /* 0x000fe20000000f00 */
[----:B------:R-:W-:Y:S02]  /*1bf20*/  IMAD.MOV.U32 R12, RZ, RZ, 0x1 ;  /* 0x00000001ff0c7424 */ /* 0x000fe400078e00ff */
[----:B------:R-:W-:-:S07]  /*1bf30*/  IMAD.MOV.U32 R15, RZ, RZ, -0x1 ;  /* 0xffffffffff0f7424 */ /* 0x000fce00078e00ff */
[----:B0-----:R-:W-:Y:S05]  /*1bf40*/  WARPSYNC.COLLECTIVE R15, `(.L_x_4690) ;  /* 0x000000000f087348 */ /* 0x001fea0003c00000 */
[----:B------:R1:W2:Y:S02]  /*1bf50*/  SHFL.UP P6, R14, R13, R12, R11 ;  /* 0x0400000c0d0e7389 */ /* 0x0002a400000c000b */
[----:B012---:R-:W-:Y:S01]  /*1bf60*/  ENDCOLLECTIVE ;  /* 0x000000000000791b */ /* 0x007fe20003800000 */
.L_x_4690:
[----:B------:R-:W-:Y:S05]  /*1bf70*/  BSYNC B0 ;  /* 0x0000000000007941 */ /* 0x000fea0003800000 */
.L_x_4689:
        /* <DEDUP_REMOVED lines=10> */
.L_x_4691:
        /* <DEDUP_REMOVED lines=8> */
.L_x_4692:
        /* <DEDUP_REMOVED lines=8> */
.L_x_4693:
        /* <DEDUP_REMOVED lines=8> */
.L_x_4694:
[----:B------:R-:W-:Y:S01]  /*1c1a0*/  IMAD.MOV.U32 R12, RZ, RZ, 0x1f ;  /* 0x0000001fff0c7424 */ /* 0x000fe200078e00ff */
[----:B------:R-:W-:Y:S02]  /*1c1b0*/  MOV R11, 0x1f ;  /* 0x0000001f000b7802 */ /* 0x000fe40000000f00 */
[----:B------:R-:W-:-:S05]  /*1c1c0*/  SEL R3, R14, RZ, P0 ;  /* 0x000000ff0e037207 */ /* 0x000fca0000000000 */
[----:B------:R-:W-:-:S04]  /*1c1d0*/  IMAD.IADD R2, R6, 0x1, R3 ;  /* 0x0000000106027824 */ /* 0x000fc800078e0203 */
[----:B------:R-:W-:-:S07]  /*1c1e0*/  IMAD.MOV.U32 R13, RZ, RZ, R2 ;  /* 0x000000ffff0d7224 */ /* 0x000fce00078e0002 */
[----:B------:R-:W-:Y:S05]  /*1c1f0*/  WARPSYNC.COLLECTIVE R15, `(.L_x_4695) ;  /* 0x000000000f087348 */ /* 0x000fea0003c00000 */
[----:B------:R0:W1:Y:S02]  /*1c200*/  SHFL.IDX P6, R14, R13, R12, R11 ;  /* 0x0000000c0d0e7389 */ /* 0x00006400000c000b */
[----:B01----:R-:W-:Y:S01]  /*1c210*/  ENDCOLLECTIVE ;  /* 0x000000000000791b */ /* 0x003fe20003800000 */
.L_x_4695:
[----:B------:R-:W-:Y:S05]  /*1c220*/  BRA `(.L_x_4696) ;  /* 0xffffffd400f47947 */ /* 0x000fea000383ffff */
.L_x_4579:
[----:B------:R-:W-:Y:S01]  /*1c230*/  BSSY B0, `(.L_x_4697) ;  /* 0x0000006000007945 */ /* 0x000fe20003800000 */
[----:B------:R-:W-:Y:S01]  /*1c240*/  PLOP3.LUT P6, PT, P6, PT, PT, 0x8, 0x0 ;  /* 0x000000000000781c */ /* 0x000fe200037ce170 */
[----:B------:R-:W-:-:S12]  /*1c250*/  IMAD.MOV.U32 R15, RZ, RZ, -0x1 ;  /* 0xffffffffff0f7424 */ /* 0x000fd800078e00ff */
[----:B0-----:R-:W-:Y:S05]  /*1c260*/  WARPSYNC.COLLECTIVE R15, `(.L_x_4698) ;  /* 0x000000000f087348 */ /* 0x001fea0003c00000 */
[----:B------:R-:W-:Y:S01]  /*1c270*/  VOTE.ANY R14, PT, P6 ;  /* 0x00000000000e7806 */ /* 0x000fe200030e0100 */
[----:B0-----:R-:W-:Y:S06]  /*1c280*/  ENDCOLLECTIVE ;  /* 0x000000000000791b */ /* 0x001fec0003800000 */
.L_x_4698:
[----:B------:R-:W-:Y:S05]  /*1c290*/  BSYNC B0 ;  /* 0x0000000000007941 */ /* 0x000fea0003800000 */
.L_x_4697:
        /* <DEDUP_REMOVED lines=9> */
.L_x_4699:
[----:B------:R-:W-:Y:S01]  /*1c330*/  IMAD.MOV.U32 R17, RZ, RZ, R14 ;  /* 0x000000ffff117224 */ /* 0x000fe200078e000e */
[----:B------:R-:W-:Y:S06]  /*1c340*/  BRA `(.L_x_4700) ;  /* 0xffffffd400e47947 */ /* 0x000fec000383ffff */
.L_x_4581:
[----:B------:R-:W-:Y:S01]  /*1c350*/  BSSY B0, `(.L_x_4701) ;  /* 0x0000007000007945 */ /* 0x000fe20003800000 */
[----:B------:R-:W-:Y:S01]  /*1c360*/  IMAD.MOV.U32 R13, RZ, RZ, R2 ;  /* 0x000000ffff0d7224 */ /* 0x000fe200078e0002 */
[----:B------:R-:W-:Y:S01]  /*1c370*/  MOV R11, 0x1f ;  /* 0x0000001f000b7802 */ /* 0x000fe20000000f00 */
[----:B------:R-:W-:-:S07]  /*1c380*/  IMAD.MOV.U32 R15, RZ, RZ, -0x1 ;  /* 0xffffffffff0f7424 */ /* 0x000fce00078e00ff */
[----:B012---:R-:W-:Y:S05]  /*1c390*/  WARPSYNC.COLLECTIVE R15, `(.L_x_4702) ;  /* 0x000000000f087348 */ /* 0x007fea0003c00000 */
[----:B------:R3:W4:Y:S02]  /*1c3a0*/  SHFL.IDX P6, R14, R13, R12, R11 ;  /* 0x0000000c0d0e7389 */ /* 0x00072400000c000b */
[----:B01234-:R-:W-:Y:S01]  /*1c3b0*/  ENDCOLLECTIVE ;  /* 0x000000000000791b */ /* 0x01ffe20003800000 */
.L_x_4702:
[----:B------:R-:W-:Y:S05]  /*1c3c0*/  BSYNC B0 ;  /* 0x0000000000007941 */ /* 0x000fea0003800000 */
.L_x_4701:
[----:B------:R-:W-:Y:S01]  /*1c3d0*/  IMAD.MOV.U32 R7, RZ, RZ, R14 ;  /* 0x000000ffff077224 */ /* 0x000fe200078e000e */
[----:B------:R-:W-:Y:S06]  /*1c3e0*/  BRA `(.L_x_4580) ;  /* 0xffffffd400d87947 */ /* 0x000fec000383ffff */
.L_x_4584:
[----:B-1----:R1:W2:Y:S02]  /*1c3f0*/  SYNCS.PHASECHK.TRANS64.TRYWAIT P0, [R0+URZ+0x32420], R3 ;  /* 0x03242003000075a7 */ /* 0x0022a4000800017f */
[----:B--2---:R-:W-:Y:S05]  /*1c400*/  @!P0 NANOSLEEP.SYNCS 0x989680 ;  /* 0x009896800000895d */ /* 0x004fea0003900000 */
[----:B------:R-:W2:Y:S02]  /*1c410*/  @!P0 SYNCS.PHASECHK.TRANS64 P0, [R0+URZ+0x32420], R3 ;  /* 0x03242003000085a7 */ /* 0x000ea4000800007f */
[----:B--2---:R-:W-:Y:S05]  /*1c420*/  @!P0 BRA `(.L_x_4584) ;  /* 0xfffffffc00f08947 */ /* 0x004fea000383ffff */
[----:B------:R-:W-:Y:S05]  /*1c430*/  BRA `(.L_x_4703) ;  /* 0xffffffdc00487947 */ /* 0x000fea000383ffff */
.L_x_4585:
[----:B------:R-:W2:Y:S01]  /*1c440*/  S2R R2, SR_TID.X ;  /* 0x0000000000027919 */ /* 0x000ea20000002100 */
        /* <DEDUP_REMOVED lines=10> */
.L_x_4705:
[----:B------:R-:W-:Y:S05]  /*1c4f0*/  BSYNC B0 ;  /* 0x0000000000007941 */ /* 0x000fea0003800000 */
.L_x_4704:
[----:B------:R-:W-:Y:S05]  /*1c500*/  BRA `(.L_x_4706) ;  /* 0xffffffdc002c7947 */ /* 0x000fea000383ffff */
.L_x_4586:
[----:B------:R-:W-:Y:S01]  /*1c510*/  BSSY B0, `(.L_x_4707) ;  /* 0x0000006000007945 */ /* 0x000fe20003800000 */
[----:B------:R-:W-:-:S07]  /*1c520*/  IMAD.MOV.U32 R15, RZ, RZ, -0x1 ;  /* 0xffffffffff0f7424 */ /* 0x000fce00078e00ff */
[----:B012---:R-:W-:Y:S05]  /*1c530*/  WARPSYNC.COLLECTIVE R15, `(.L_x_4708) ;  /* 0x000000000f0c7348 */ /* 0x007fea0003c00000 */
[----:B------:R-:W-:Y:S02]  /*1c540*/  ELECT P6, UR62, PT ;  /* 0x00000000003e782f */ /* 0x000fe400038c0000 */
[----:B------:R-:W-:Y:S01]  /*1c550*/  MOV R14, UR62 ;  /* 0x0000003e000e7c02 */ /* 0x000fe20008000f00 */
[----:B012---:R-:W-:Y:S10]  /*1c560*/  ENDCOLLECTIVE ;  /* 0x000000000000791b */ /* 0x007ff40003800000 */
.L_x_4708:
[----:B------:R-:W-:Y:S05]  /*1c570*/  BSYNC B0 ;  /* 0x0000000000007941 */ /* 0x000fea0003800000 */
.L_x_4707:
[----:B------:R-:W-:Y:S05]  /*1c580*/  BRA `(.L_x_4709) ;  /* 0xffffffdc00207947 */ /* 0x000fea000383ffff */
.L_x_4588:
[----:B-1----:R1:W2:Y:S02]  /*1c590*/  SYNCS.PHASECHK.TRANS64.TRYWAIT P0, [R6+URZ], R5 ;  /* 0x00000005060075a7 */ /* 0x0022a4000800017f */
[----:B--2---:R-:W-:Y:S05]  /*1c5a0*/  @!P0 NANOSLEEP.SYNCS 0x989680 ;  /* 0x009896800000895d */ /* 0x004fea0003900000 */
[----:B------:R-:W2:Y:S02]  /*1c5b0*/  @!P0 SYNCS.PHASECHK.TRANS64 P0, [R6+URZ], R5 ;  /* 0x00000005060085a7 */ /* 0x000ea4000800007f */
[----:B--2---:R-:W-:Y:S05]  /*1c5c0*/  @!P0 BRA `(.L_x_4588) ;  /* 0xfffffffc00f08947 */ /* 0x004fea000383ffff */
[----:B------:R-:W-:Y:S05]  /*1c5d0*/  BRA `(.L_x_4710) ;  /* 0xffffffdc005c7947 */ /* 0x000fea000383ffff */
.L_x_4589:
[----:B--2---:R2:W3:Y:S02]  /*1c5e0*/  SYNCS.PHASECHK.TRANS64.TRYWAIT P0, [R7+URZ], R2 ;  /* 0x00000002070075a7 */ /* 0x0044e4000800017f */
[----:B---3--:R-:W-:Y:S05]  /*1c5f0*/  @!P0 NANOSLEEP.SYNCS 0x989680 ;  /* 0x009896800000895d */ /* 0x008fea0003900000 */
[----:B------:R-:W3:Y:S02]  /*1c600*/  @!P0 SYNCS.PHASECHK.TRANS64 P0, [R7+URZ], R2 ;  /* 0x00000002070085a7 */ /* 0x000ee4000800007f */
[----:B---3--:R-:W-:Y:S05]  /*1c610*/  @!P0 BRA `(.L_x_4589) ;  /* 0xfffffffc00f08947 */ /* 0x008fea000383ffff */
[----:B------:R-:W-:Y:S05]  /*1c620*/  BRA `(.L_x_4711) ;  /* 0xffffffdc00507947 */ /* 0x000fea000383ffff */
.L_x_4591:
[----:B---3--:R3:W4:Y:S02]  /*1c630*/  SYNCS.PHASECHK.TRANS64.TRYWAIT P0, [R4+URZ], R5 ;  /* 0x00000005040075a7 */ /* 0x008724000800017f */
[----:B----4-:R-:W-:Y:S05]  /*1c640*/  @!P0 NANOSLEEP.SYNCS 0x989680 ;  /* 0x009896800000895d */ /* 0x010fea0003900000 */
[----:B------:R-:W4:Y:S02]  /*1c650*/  @!P0 SYNCS.PHASECHK.TRANS64 P0, [R4+URZ], R5 ;  /* 0x00000005040085a7 */ /* 0x000f24000800007f */
[----:B----4-:R-:W-:Y:S05]  /*1c660*/  @!P0 BRA `(.L_x_4591) ;  /* 0xfffffffc00f08947 */ /* 0x010fea000383ffff */
[----:B------:R-:W-:Y:S05]  /*1c670*/  BRA `(.L_x_4712) ;  /* 0xffffffdc00587947 */ /* 0x000fea000383ffff */
.L_x_4713:
        /* <DEDUP_REMOVED lines=16> */
.L_x_4734:


//--------------------- .nv.global.init           --------------------------
	.section	.nv.global.init,"aw",@progbits
.nv.global.init:
	.type		$str$20,@object
	.size		$str$20,($str$21 - $str$20)
$str$20:
        /*0000*/ 	.byte	0x28, 0x61, 0x64, 0x64, 0x72, 0x65, 0x73, 0x73, 0x20, 0x26, 0x20, 0x6d, 0x61, 0x73, 0x6b, 0x29
        /*0010*/ 	.byte	0x20, 0x3d, 0x3d, 0x20, 0x30, 0x00
	.type		$str$21,@object
	.size		$str$21,(__unnamed_6 - $str$21)
$str$21:
        /*0016*/ 	.byte	0x2f, 0x74, 0x6d, 0x70, 0x2f, 0x6f, 0x73, 0x73, 0x5f, 0x6b, 0x65, 0x72, 0x6e, 0x65, 0x6c, 0x73
        /*0026*/ 	.byte	0x5f, 0x73, 0x72, 0x63, 0x2f, 0x66, 0x6c, 0x61, 0x73, 0x68, 0x5f, 0x61, 0x74, 0x74, 0x65, 0x6e
        /*0036*/ 	.byte	0x74, 0x69, 0x6f, 0x6e, 0x2f, 0x63, 0x73, 0x72, 0x63, 0x2f, 0x63, 0x75, 0x74, 0x6c, 0x61, 0x73
        /*0046*/ 	.byte	0x73, 0x2f, 0x69, 0x6e, 0x63, 0x6c, 0x75, 0x64, 0x65, 0x2f, 0x63, 0x75, 0x74, 0x65, 0x2f, 0x70
        /*0056*/ 	.byte	0x6f, 0x69, 0x6e, 0x74, 0x65, 0x72, 0x5f, 0x66, 0x6c, 0x61, 0x67, 0x67, 0x65, 0x64, 0x2e, 0x68
        /*0066*/ 	.byte	0x70, 0x70, 0x00
	.type		__unnamed_6,@object
	.size		__unnamed_6,(__unnamed_5 - __unnamed_6)
__unnamed_6:
        /* <DEDUP_REMOVED lines=23> */
        /*01d9*/ 	.byte	0x3a, 0x43, 0x3c, 0x30, 0x3e, 0x3e, 0x3e, 0x3e, 0x3e, 0x20, 0x26, 0x5d, 0x00
	.type		__unnamed_5,@object
	.size		__unnamed_5,(__unnamed_4 - __unnamed_5)
__unnamed_5:
        /* <DEDUP_REMOVED lines=24> */
	.type		__unnamed_4,@object
	.size		__unnamed_4,(__unnamed_1 - __unnamed_4)
__unnamed_4:
        /* <DEDUP_REMOVED lines=28> */
        /*0526*/ 	.byte	0x34, 0x3e, 0x3e, 0x3e, 0x3e, 0x3e, 0x5d, 0x00
	.type		__unnamed_1,@object
	.size		__unnamed_1,(__unnamed_3 - __unnamed_1)
__unnamed_1:
        /* <DEDUP_REMOVED lines=28> */
        /*06ee*/ 	.byte	0x34, 0x3e, 0x3e, 0x3e, 0x3e, 0x3e, 0x20, 0x26, 0x5d, 0x00
	.type		__unnamed_3,@object
	.size		__unnamed_3,(__unnamed_2 - __unnamed_3)
__unnamed_3:
        /* <DEDUP_REMOVED lines=29> */
	.type		__unnamed_2,@object
	.size		__unnamed_2,(.L_1 - __unnamed_2)
__unnamed_2:
        /* <DEDUP_REMOVED lines=29> */
.L_1:


//--------------------- .nv.shared._ZN7cutlass13device_kernelIN5flash11enable_sm90INS1_16FlashAttnFwdSm90INS1_25CollectiveMainloopFwdSm90ILi2EN4cute5tupleIJNS5_1CILi1EEES8_S8_EEENS6_IJNS7_ILi128EEENS7_ILi96EEENS7_ILi64EEEEEELi256ENS_6half_tEfNS_4arch4Sm90ELb0ELb0ELb0ELb0ELb0ELb0ELb0ELb1ELb0ELb0ELb0ELb0EEENS1_21CollectiveEpilogueFwdINS6_IJSA_NS7_ILi256EEESB_EEES9_SE_SG_Li256ELb0ELb0ELb0ELb0EEENS1_29StaticPersistentTileSchedulerILb0EEEEEEEEEvNT_6ParamsE --------------------------
	.section	.nv.shared._ZN7cutlass13device_kernelIN5flash11enable_sm90INS1_16FlashAttnFwdSm90INS1_25CollectiveMainloopFwdSm90ILi2EN4cute5tupleIJNS5_1CILi1EEES8_S8_EEENS6_IJNS7_ILi128EEENS7_ILi96EEENS7_ILi64EEEEEELi256ENS_6half_tEfNS_4arch4Sm90ELb0ELb0ELb0ELb0ELb0ELb0ELb0ELb1ELb0ELb0ELb0ELb0EEENS1_21CollectiveEpilogueFwdINS6_IJSA_NS7_ILi256EEESB_EEES9_SE_SG_Li256ELb0ELb0ELb0ELb0EEENS1_29StaticPersistentTileSchedulerILb0EEEEEEEEEvNT_6ParamsE,"aw",@nobits
	.sectionflags	@""
	.align	16
	.zero		1024


//--------------------- .nv.shared.reserved.0     --------------------------
	.section	.nv.shared.reserved.0,"aw",@nobits
	.weak		__nv_reservedSMEM_offset_0_alias
	.size		__nv_reservedSMEM_offset_0_alias, 0, 0
	.other		__nv_reservedSMEM_offset_0_alias,@"STO_CUDA_RESERVED_SHARED STV_DEFAULT"
__nv_reservedSMEM_offset_0_alias:
	.zero		0


//--------------------- .nv.global                --------------------------
	.section	.nv.global,"aw",@nobits
.nv.global:
	.type		_ZN69_INTERNAL_337706d3_33_flash_fwd_hdim64_256_fp16_sm90_cu_9b94ef52_32974cute1_E,@object
	.size		_ZN69_INTERNAL_337706d3_33_flash_fwd_hdim64_256_fp16_sm90_cu_9b94ef52_32974cute1_E,(_ZN69_INTERNAL_337706d3_33_flash_fwd_hdim64_256_fp16_sm90_cu_9b94ef52_32974cuda3std3__45__cpo6cbeginE - _ZN69_INTERNAL_337706d3_33_flash_fwd_hdim64_256_fp16_sm90_cu_9b94ef52_32974cute1_E)
_ZN69_INTERNAL_337706d3_33_flash_fwd_hdim64_256_fp16_sm90_cu_9b94ef52_32974cute1_E:
	.zero		1
	.type		_ZN69_INTERNAL_337706d3_33_flash_fwd_hdim64_256_fp16_sm90_cu_9b94ef52_32974cuda3std3__45__cpo6cbeginE,@object
	.size		_ZN69_INTERNAL_337706d3_33_flash_fwd_hdim64_256_fp16_sm90_cu_9b94ef52_32974cuda3std3__45__cpo6cbeginE,(_ZN69_INTERNAL_337706d3_33_flash_fwd_hdim64_256_fp16_sm90_cu_9b94ef52_32974cuda3std3__48in_placeE - _ZN69_INTERNAL_337706d3_33_flash_fwd_hdim64_256_fp16_sm90_cu_9b94ef52_32974cuda3std3__45__cpo6cbeginE)
_ZN69_INTERNAL_337706d3_33_flash_fwd_hdim64_256_fp16_sm90_cu_9b94ef52_32974cuda3std3__45__cpo6cbeginE:
	.zero		1
	.type		_ZN69_INTERNAL_337706d3_33_flash_fwd_hdim64_256_fp16_sm90_cu_9b94ef52_32974cuda3std3__48in_placeE,@object
	.size		_ZN69_INTERNAL_337706d3_33_flash_fwd_hdim64_256_fp16_sm90_cu_9b94ef52_32974cuda3std3__48in_placeE,(_ZN69_INTERNAL_337706d3_33_flash_fwd_hdim64_256_fp16_sm90_cu_9b94ef52_32974cuda3std6ranges3__45__cpo9iter_moveE - _ZN69_INTERNAL_337706d3_33_flash_fwd_hdim64_256_fp16_sm90_cu_9b94ef52_32974cuda3std3__48in_placeE)
_ZN69_INTERNAL_337706d3_33_flash_fwd_hdim64_256_fp16_sm90_cu_9b94ef52_32974cuda3std3__48in_placeE:
	.zero		1
	.type		_ZN69_INTERNAL_337706d3_33_flash_fwd_hdim64_256_fp16_sm90_cu_9b94ef52_32974cuda3std6ranges3__45__cpo9iter_moveE,@object
	.size		_ZN69_INTERNAL_337706d3_33_flash_fwd_hdim64_256_fp16_sm90_cu_9b94ef52_32974cuda3std6ranges3__45__cpo9iter_moveE,(_ZN69_INTERNAL_337706d3_33_flash_fwd_hdim64_256_fp16_sm90_cu_9b94ef52_32974cuda3std3__45__cpo5beginE - _ZN69_INTERNAL_337706d3_33_flash_fwd_hdim64_256_fp16_sm90_cu_9b94ef52_32974cuda3std6ranges3__45__cpo9iter_moveE)
_ZN69_INTERNAL_337706d3_33_flash_fwd_hdim64_256_fp16_sm90_cu_9b94ef52_32974cuda3std6ranges3__45__cpo9iter_moveE:
	.zero		1
	.type		_ZN69_INTERNAL_337706d3_33_flash_fwd_hdim64_256_fp16_sm90_cu_9b94ef52_32974cuda3std3__45__cpo5beginE,@object
	.size		_ZN69_INTERNAL_337706d3_33_flash_fwd_hdim64_256_fp16_sm90_cu_9b94ef52_32974cuda3std3__45__cpo5beginE,(_ZN69_INTERNAL_337706d3_33_flash_fwd_hdim64_256_fp16_sm90_cu_9b94ef52_32974cuda3std3__471_GLOBAL__N__337706d3_33_flash_fwd_hdim64_256_fp16_sm90_cu_9b94ef52_32976ignoreE - _ZN69_INTERNAL_337706d3_33_flash_fwd_hdim64_256_fp16_sm90_cu_9b94ef52_32974cuda3std3__45__cpo5beginE)
_ZN69_INTERNAL_337706d3_33_flash_fwd_hdim64_256_fp16_sm90_cu_9b94ef52_32974cuda3std3__45__cpo5beginE:
	.zero		1
	.type		_ZN69_INTERNAL_337706d3_33_flash_fwd_hdim64_256_fp16_sm90_cu_9b94ef52_32974cuda3std3__471_GLOBAL__N__337706d3_33_flash_fwd_hdim64_256_fp16_sm90_cu_9b94ef52_32976ignoreE,@object
	.size		_ZN69_INTERNAL_337706d3_33_flash_fwd_hdim64_256_fp16_sm90_cu_9b94ef52_32974cuda3std3__471_GLOBAL__N__337706d3_33_flash_fwd_hdim64_256_fp16_sm90_cu_9b94ef52_32976ignoreE,(_ZN69_INTERNAL_337706d3_33_flash_fwd_hdim64_256_fp16_sm90_cu_9b94ef52_32974cute7productE - _ZN69_INTERNAL_337706d3_33_flash_fwd_hdim64_256_fp16_sm90_cu_9b94ef52_32974cuda3std3__471_GLOBAL__N__337706d3_33_flash_fwd_hdim64_256_fp16_sm90_cu_9b94ef52_32976ignoreE)
_ZN69_INTERNAL_337706d3_33_flash_fwd_hdim64_256_fp16_sm90_cu_9b94ef52_32974cuda3std3__471_GLOBAL__N__337706d3_33_flash_fwd_hdim64_256_fp16_sm90_cu_9b94ef52_32976ignoreE:
	.zero		1
	.type		_ZN69_INTERNAL_337706d3_33_flash_fwd_hdim64_256_fp16_sm90_cu_9b94ef52_32974cute7productE,@object
	.size		_ZN69_INTERNAL_337706d3_33_flash_fwd_hdim64_256_fp16_sm90_cu_9b94ef52_32974cute7productE,(_ZN69_INTERNAL_337706d3_33_flash_fwd_hdim64_256_fp16_sm90_cu_9b94ef52_32974cuda3std3__45__cpo3endE - _ZN69_INTERNAL_337706d3_33_flash_fwd_hdim64_256_fp16_sm90_cu_9b94ef52_32974cute7productE)
_ZN69_INTERNAL_337706d3_33_flash_fwd_hdim64_256_fp16_sm90_cu_9b94ef52_32974cute7productE:
	.zero		1
	.type		_ZN69_INTERNAL_337706d3_33_flash_fwd_hdim64_256_fp16_sm90_cu_9b94ef52_32974cuda3std3__45__cpo3endE,@object
	.size		_ZN69_INTERNAL_337706d3_33_flash_fwd_hdim64_256_fp16_sm90_cu_9b94ef52_32974cuda3std3__45__cpo3endE,(_ZN69_INTERNAL_337706d3_33_flash_fwd_hdim64_256_fp16_sm90_cu_9b94ef52_32974cuda3std3__419piecewise_constructE - _ZN69_INTERNAL_337706d3_33_flash_fwd_hdim64_256_fp16_sm90_cu_9b94ef52_32974cuda3std3__45__cpo3endE)
_ZN69_INTERNAL_337706d3_33_flash_fwd_hdim64_256_fp16_sm90_cu_9b94ef52_32974cuda3std3__45__cpo3endE:
	.zero		1
	.type		_ZN69_INTERNAL_337706d3_33_flash_fwd_hdim64_256_fp16_sm90_cu_9b94ef52_32974cuda3std3__419piecewise_constructE,@object
	.size		_ZN69_INTERNAL_337706d3_33_flash_fwd_hdim64_256_fp16_sm90_cu_9b94ef52_32974cuda3std3__419piecewise_constructE,(_ZN69_INTERNAL_337706d3_33_flash_fwd_hdim64_256_fp16_sm90_cu_9b94ef52_32974cuda3std3__45__cpo4cendE - _ZN69_INTERNAL_337706d3_33_flash_fwd_hdim64_256_fp16_sm90_cu_9b94ef52_32974cuda3std3__419piecewise_constructE)
_ZN69_INTERNAL_337706d3_33_flash_fwd_hdim64_256_fp16_sm90_cu_9b94ef52_32974cuda3std3__419piecewise_constructE:
	.zero		1
	.type		_ZN69_INTERNAL_337706d3_33_flash_fwd_hdim64_256_fp16_sm90_cu_9b94ef52_32974cuda3std3__45__cpo4cendE,@object
	.size		_ZN69_INTERNAL_337706d3_33_flash_fwd_hdim64_256_fp16_sm90_cu_9b94ef52_32974cuda3std3__45__cpo4cendE,(_ZN69_INTERNAL_337706d3_33_flash_fwd_hdim64_256_fp16_sm90_cu_9b94ef52_32974cuda3std6ranges3__45__cpo4swapE - _ZN69_INTERNAL_337706d3_33_flash_fwd_hdim64_256_fp16_sm90_cu_9b94ef52_32974cuda3std3__45__cpo4cendE)
_ZN69_INTERNAL_337706d3_33_flash_fwd_hdim64_256_fp16_sm90_cu_9b94ef52_32974cuda3std3__45__cpo4cendE:
	.zero		1
	.type		_ZN69_INTERNAL_337706d3_33_flash_fwd_hdim64_256_fp16_sm90_cu_9b94ef52_32974cuda3std6ranges3__45__cpo4swapE,@object
	.size		_ZN69_INTERNAL_337706d3_33_flash_fwd_hdim64_256_fp16_sm90_cu_9b94ef52_32974cuda3std6ranges3__45__cpo4swapE,(.L_13 - _ZN69_INTERNAL_337706d3_33_flash_fwd_hdim64_256_fp16_sm90_cu_9b94ef52_32974cuda3std6ranges3__45__cpo4swapE)
_ZN69_INTERNAL_337706d3_33_flash_fwd_hdim64_256_fp16_sm90_cu_9b94ef52_32974cuda3std6ranges3__45__cpo4swapE:
	.zero		1
.L_13:


//--------------------- .nv.shared._ZN7cutlass13device_kernelIN5flash11enable_sm90INS1_16FlashAttnFwdSm90INS1_25CollectiveMainloopFwdSm90ILi2EN4cute5tupleIJNS5_1CILi1EEES8_S8_EEENS6_IJNS7_ILi128EEENS7_ILi96EEENS7_ILi64EEEEEELi256ENS_6half_tEfNS_4arch4Sm90ELb0ELb0ELb0ELb0ELb0ELb0ELb1ELb1ELb0ELb0ELb0ELb0EEENS1_21CollectiveEpilogueFwdINS6_IJSA_NS7_ILi256EEESB_EEES9_SE_SG_Li256ELb0ELb0ELb0ELb0EEENS1_29StaticPersistentTileSchedulerILb0EEEEEEEEEvNT_6ParamsE --------------------------
	.section	.nv.shared._ZN7cutlass13device_kernelIN5flash11enable_sm90INS1_16FlashAttnFwdSm90INS1_25CollectiveMainloopFwdSm90ILi2EN4cute5tupleIJNS5_1CILi1EEES8_S8_EEENS6_IJNS7_ILi128EEENS7_ILi96EEENS7_ILi64EEEEEELi256ENS_6half_tEfNS_4arch4Sm90ELb0ELb0ELb0ELb0ELb0ELb0ELb1ELb1ELb0ELb0ELb0ELb0EEENS1_21CollectiveEpilogueFwdINS6_IJSA_NS7_ILi256EEESB_EEES9_SE_SG_Li256ELb0ELb0ELb0ELb0EEENS1_29StaticPersistentTileSchedulerILb0EEEEEEEEEvNT_6ParamsE,"aw",@nobits
	.sectionflags	@""
	.align	16
	.zero		1024


//--------------------- .nv.shared._ZN7cutlass13device_kernelIN5flash11enable_sm90INS1_16FlashAttnFwdSm90INS1_25CollectiveMainloopFwdSm90ILi2EN4cute5tupleIJNS5_1CILi1EEES8_S8_EEENS6_IJNS7_ILi128EEENS7_ILi96EEENS7_ILi64EEEEEELi256ENS_6half_tEfNS_4arch4Sm90ELb0ELb0ELb0ELb1ELb0ELb0ELb0ELb1ELb0ELb0ELb0ELb0EEENS1_21CollectiveEpilogueFwdINS6_IJSA_NS7_ILi256EEESB_EEES9_SE_SG_Li256ELb1ELb0ELb0ELb0EEENS1_36VarlenDynamicPersistentTileSchedulerILi128ELi96ELi256ELi32ELb0ELb0ELb1ELb0ELb1ELb1EEEEEEEEEvNT_6ParamsE --------------------------
	.section	.nv.shared._ZN7cutlass13device_kernelIN5flash11enable_sm90INS1_16FlashAttnFwdSm90INS1_25CollectiveMainloopFwdSm90ILi2EN4cute5tupleIJNS5_1CILi1EEES8_S8_EEENS6_IJNS7_ILi128EEENS7_ILi96EEENS7_ILi64EEEEEELi256ENS_6half_tEfNS_4arch4Sm90ELb0ELb0ELb0ELb1ELb0ELb0ELb0ELb1ELb0ELb0ELb0ELb0EEENS1_21CollectiveEpilogueFwdINS6_IJSA_NS7_ILi256EEESB_EEES9_SE_SG_Li256ELb1ELb0ELb0ELb0EEENS1_36VarlenDynamicPersistentTileSchedulerILi128ELi96ELi256ELi32ELb0ELb0ELb1ELb0ELb1ELb1EEEEEEEEEvNT_6ParamsE,"aw",@nobits
	.sectionflags	@""
	.align	16
	.zero		1024


//--------------------- .nv.shared._ZN7cutlass13device_kernelIN5flash11enable_sm90INS1_16FlashAttnFwdSm90INS1_25CollectiveMainloopFwdSm90ILi2EN4cute5tupleIJNS5_1CILi1EEES8_S8_EEENS6_IJNS7_ILi128EEENS7_ILi96EEENS7_ILi64EEEEEELi256ENS_6half_tEfNS_4arch4Sm90ELb0ELb0ELb0ELb1ELb0ELb1ELb0ELb1ELb0ELb0ELb0ELb0EEENS1_21CollectiveEpilogueFwdINS6_IJSA_NS7_ILi256EEESB_EEES9_SE_SG_Li256ELb1ELb0ELb0ELb0EEENS1_36VarlenDynamicPersistentTileSchedulerILi128ELi96ELi256ELi32ELb0ELb0ELb1ELb0ELb1ELb1EEEEEEEEEvNT_6ParamsE --------------------------
	.section	.nv.shared._ZN7cutlass13device_kernelIN5flash11enable_sm90INS1_16FlashAttnFwdSm90INS1_25CollectiveMainloopFwdSm90ILi2EN4cute5tupleIJNS5_1CILi1EEES8_S8_EEENS6_IJNS7_ILi128EEENS7_ILi96EEENS7_ILi64EEEEEELi256ENS_6half_tEfNS_4arch4Sm90ELb0ELb0ELb0ELb1ELb0ELb1ELb0ELb1ELb0ELb0ELb0ELb0EEENS1_21CollectiveEpilogueFwdINS6_IJSA_NS7_ILi256EEESB_EEES9_SE_SG_Li256ELb1ELb0ELb0ELb0EEENS1_36VarlenDynamicPersistentTileSchedulerILi128ELi96ELi256ELi32ELb0ELb0ELb1ELb0ELb1ELb1EEEEEEEEEvNT_6ParamsE,"aw",@nobits
	.sectionflags	@""
	.align	16
	.zero		1024


//--------------------- .nv.shared._ZN7cutlass13device_kernelIN5flash11enable_sm90INS1_16FlashAttnFwdSm90INS1_25CollectiveMainloopFwdSm90ILi2EN4cute5tupleIJNS5_1CILi1EEES8_S8_EEENS6_IJNS7_ILi128EEENS7_ILi96EEENS7_ILi64EEEEEELi256ENS_6half_tEfNS_4arch4Sm90ELb0ELb0ELb0ELb1ELb0ELb0ELb1ELb1ELb0ELb0ELb0ELb0EEENS1_21CollectiveEpilogueFwdINS6_IJSA_NS7_ILi256EEESB_EEES9_SE_SG_Li256ELb1ELb0ELb0ELb0EEENS1_36VarlenDynamicPersistentTileSchedulerILi128ELi96ELi256ELi32ELb0ELb0ELb1ELb0ELb1ELb1EEEEEEEEEvNT_6ParamsE --------------------------
	.section	.nv.shared._ZN7cutlass13device_kernelIN5flash11enable_sm90INS1_16FlashAttnFwdSm90INS1_25CollectiveMainloopFwdSm90ILi2EN4cute5tupleIJNS5_1CILi1EEES8_S8_EEENS6_IJNS7_ILi128EEENS7_ILi96EEENS7_ILi64EEEEEELi256ENS_6half_tEfNS_4arch4Sm90ELb0ELb0ELb0ELb1ELb0ELb0ELb1ELb1ELb0ELb0ELb0ELb0EEENS1_21CollectiveEpilogueFwdINS6_IJSA_NS7_ILi256EEESB_EEES9_SE_SG_Li256ELb1ELb0ELb0ELb0EEENS1_36VarlenDynamicPersistentTileSchedulerILi128ELi96ELi256ELi32ELb0ELb0ELb1ELb0ELb1ELb1EEEEEEEEEvNT_6ParamsE,"aw",@nobits
	.sectionflags	@""
	.align	16
	.zero		1024


//--------------------- .nv.shared._ZN7cutlass13device_kernelIN5flash11enable_sm90INS1_16FlashAttnFwdSm90INS1_25CollectiveMainloopFwdSm90ILi2EN4cute5tupleIJNS5_1CILi1EEES8_S8_EEENS6_IJNS7_ILi128EEENS7_ILi96EEENS7_ILi64EEEEEELi256ENS_6half_tEfNS_4arch4Sm90ELb0ELb0ELb0ELb1ELb0ELb1ELb1ELb1ELb0ELb0ELb0ELb0EEENS1_21CollectiveEpilogueFwdINS6_IJSA_NS7_ILi256EEESB_EEES9_SE_SG_Li256ELb1ELb0ELb0ELb0EEENS1_36VarlenDynamicPersistentTileSchedulerILi128ELi96ELi256ELi32ELb0ELb0ELb1ELb0ELb1ELb1EEEEEEEEEvNT_6ParamsE --------------------------
	.section	.nv.shared._ZN7cutlass13device_kernelIN5flash11enable_sm90INS1_16FlashAttnFwdSm90INS1_25CollectiveMainloopFwdSm90ILi2EN4cute5tupleIJNS5_1CILi1EEES8_S8_EEENS6_IJNS7_ILi128EEENS7_ILi96EEENS7_ILi64EEEEEELi256ENS_6half_tEfNS_4arch4Sm90ELb0ELb0ELb0ELb1ELb0ELb1ELb1ELb1ELb0ELb0ELb0ELb0EEENS1_21CollectiveEpilogueFwdINS6_IJSA_NS7_ILi256EEESB_EEES9_SE_SG_Li256ELb1ELb0ELb0ELb0EEENS1_36VarlenDynamicPersistentTileSchedulerILi128ELi96ELi256ELi32ELb0ELb0ELb1ELb0ELb1ELb1EEEEEEEEEvNT_6ParamsE,"aw",@nobits
	.sectionflags	@""
	.align	16
	.zero		1024


//--------------------- .nv.shared._ZN7cutlass13device_kernelIN5flash11enable_sm90INS1_16FlashAttnFwdSm90INS1_25CollectiveMainloopFwdSm90ILi2EN4cute5tupleIJNS5_1CILi1EEES8_S8_EEENS6_IJNS7_ILi128EEENS7_ILi96EEENS7_ILi64EEEEEELi256ENS_6half_tEfNS_4arch4Sm90ELb0ELb1ELb0ELb0ELb0ELb0ELb0ELb1ELb0ELb0ELb0ELb0EEENS1_21CollectiveEpilogueFwdINS6_IJSA_NS7_ILi256EEESB_EEES9_SE_SG_Li256ELb0ELb0ELb0ELb0EEENS1_30DynamicPersistentTileSchedulerILi256ELi32ELb0ELb0ELb1EEEEEEEEEvNT_6ParamsE --------------------------
	.section	.nv.shared._ZN7cutlass13device_kernelIN5flash11enable_sm90INS1_16FlashAttnFwdSm90INS1_25CollectiveMainloopFwdSm90ILi2EN4cute5tupleIJNS5_1CILi1EEES8_S8_EEENS6_IJNS7_ILi128EEENS7_ILi96EEENS7_ILi64EEEEEELi256ENS_6half_tEfNS_4arch4Sm90ELb0ELb1ELb0ELb0ELb0ELb0ELb0ELb1ELb0ELb0ELb0ELb0EEENS1_21CollectiveEpilogueFwdINS6_IJSA_NS7_ILi256EEESB_EEES9_SE_SG_Li256ELb0ELb0ELb0ELb0EEENS1_30DynamicPersistentTileSchedulerILi256ELi32ELb0ELb0ELb1EEEEEEEEEvNT_6ParamsE,"aw",@nobits
	.sectionflags	@""
	.align	16
	.zero		1024


//--------------------- .nv.shared._ZN7cutlass13device_kernelIN5flash11enable_sm90INS1_16FlashAttnFwdSm90INS1_25CollectiveMainloopFwdSm90ILi2EN4cute5tupleIJNS5_1CILi1EEES8_S8_EEENS6_IJNS7_ILi128EEENS7_ILi96EEENS7_ILi64EEEEEELi256ENS_6half_tEfNS_4arch4Sm90ELb0ELb1ELb0ELb0ELb0ELb0ELb1ELb1ELb0ELb0ELb0ELb0EEENS1_21CollectiveEpilogueFwdINS6_IJSA_NS7_ILi256EEESB_EEES9_SE_SG_Li256ELb0ELb0ELb0ELb0EEENS1_30DynamicPersistentTileSchedulerILi256ELi32ELb0ELb0ELb1EEEEEEEEEvNT_6ParamsE --------------------------
	.section	.nv.shared._ZN7cutlass13device_kernelIN5flash11enable_sm90INS1_16FlashAttnFwdSm90INS1_25CollectiveMainloopFwdSm90ILi2EN4cute5tupleIJNS5_1CILi1EEES8_S8_EEENS6_IJNS7_ILi128EEENS7_ILi96EEENS7_ILi64EEEEEELi256ENS_6half_tEfNS_4arch4Sm90ELb0ELb1ELb0ELb0ELb0ELb0ELb1ELb1ELb0ELb0ELb0ELb0EEENS1_21CollectiveEpilogueFwdINS6_IJSA_NS7_ILi256EEESB_EEES9_SE_SG_Li256ELb0ELb0ELb0ELb0EEENS1_30DynamicPersistentTileSchedulerILi256ELi32ELb0ELb0ELb1EEEEEEEEEvNT_6ParamsE,"aw",@nobits
	.sectionflags	@""
	.align	16
	.zero		1024


//--------------------- .nv.shared._ZN7cutlass13device_kernelIN5flash11enable_sm90INS1_16FlashAttnFwdSm90INS1_25CollectiveMainloopFwdSm90ILi2EN4cute5tupleIJNS5_1CILi1EEES8_S8_EEENS6_IJNS7_ILi128EEENS7_ILi96EEENS7_ILi64EEEEEELi256ENS_6half_tEfNS_4arch4Sm90ELb0ELb1ELb0ELb1ELb0ELb0ELb0ELb1ELb0ELb0ELb0ELb0EEENS1_21CollectiveEpilogueFwdINS6_IJSA_NS7_ILi256EEESB_EEES9_SE_SG_Li256ELb1ELb0ELb0ELb0EEENS1_36VarlenDynamicPersistentTileSchedulerILi128ELi96ELi256ELi32ELb0ELb0ELb1ELb1ELb0ELb1EEEEEEEEEvNT_6ParamsE --------------------------
	.section	.nv.shared._ZN7cutlass13device_kernelIN5flash11enable_sm90INS1_16FlashAttnFwdSm90INS1_25CollectiveMainloopFwdSm90ILi2EN4cute5tupleIJNS5_1CILi1EEES8_S8_EEENS6_IJNS7_ILi128EEENS7_ILi96EEENS7_ILi64EEEEEELi256ENS_6half_tEfNS_4arch4Sm90ELb0ELb1ELb0ELb1ELb0ELb0ELb0ELb1ELb0ELb0ELb0ELb0EEENS1_21CollectiveEpilogueFwdINS6_IJSA_NS7_ILi256EEESB_EEES9_SE_SG_Li256ELb1ELb0ELb0ELb0EEENS1_36VarlenDynamicPersistentTileSchedulerILi128ELi96ELi256ELi32ELb0ELb0ELb1ELb1ELb0ELb1EEEEEEEEEvNT_6ParamsE,"aw",@nobits
	.sectionflags	@""
	.align	16
	.zero		1024


//--------------------- .nv.shared._ZN7cutlass13device_kernelIN5flash11enable_sm90INS1_16FlashAttnFwdSm90INS1_25CollectiveMainloopFwdSm90ILi2EN4cute5tupleIJNS5_1CILi1EEES8_S8_EEENS6_IJNS7_ILi128EEENS7_ILi96EEENS7_ILi64EEEEEELi256ENS_6half_tEfNS_4arch4Sm90ELb0ELb1ELb0ELb1ELb0ELb1ELb0ELb1ELb0ELb0ELb0ELb0EEENS1_21CollectiveEpilogueFwdINS6_IJSA_NS7_ILi256EEESB_EEES9_SE_SG_Li256ELb1ELb0ELb0ELb0EEENS1_36VarlenDynamicPersistentTileSchedulerILi128ELi96ELi256ELi32ELb0ELb0ELb1ELb1ELb0ELb1EEEEEEEEEvNT_6ParamsE --------------------------
	.section	.nv.shared._ZN7cutlass13device_kernelIN5flash11enable_sm90INS1_16FlashAttnFwdSm90INS1_25CollectiveMainloopFwdSm90ILi2EN4cute5tupleIJNS5_1CILi1EEES8_S8_EEENS6_IJNS7_ILi128EEENS7_ILi96EEENS7_ILi64EEEEEELi256ENS_6half_tEfNS_4arch4Sm90ELb0ELb1ELb0ELb1ELb0ELb1ELb0ELb1ELb0ELb0ELb0ELb0EEENS1_21CollectiveEpilogueFwdINS6_IJSA_NS7_ILi256EEESB_EEES9_SE_SG_Li256ELb1ELb0ELb0ELb0EEENS1_36VarlenDynamicPersistentTileSchedulerILi128ELi96ELi256ELi32ELb0ELb0ELb1ELb1ELb0ELb1EEEEEEEEEvNT_6ParamsE,"aw",@nobits
	.sectionflags	@""
	.align	16
	.zero		1024


//--------------------- .nv.shared._ZN7cutlass13device_kernelIN5flash11enable_sm90INS1_16FlashAttnFwdSm90INS1_25CollectiveMainloopFwdSm90ILi2EN4cute5tupleIJNS5_1CILi1EEES8_S8_EEENS6_IJNS7_ILi128EEENS7_ILi96EEENS7_ILi64EEEEEELi256ENS_6half_tEfNS_4arch4Sm90ELb0ELb1ELb0ELb1ELb0ELb0ELb1ELb1ELb0ELb0ELb0ELb0EEENS1_21CollectiveEpilogueFwdINS6_IJSA_NS7_ILi256EEESB_EEES9_SE_SG_Li256ELb1ELb0ELb0ELb0EEENS1_36VarlenDynamicPersistentTileSchedulerILi128ELi96ELi256ELi32ELb0ELb0ELb1ELb1ELb0ELb1EEEEEEEEEvNT_6ParamsE --------------------------
	.section	.nv.shared._ZN7cutlass13device_kernelIN5flash11enable_sm90INS1_16FlashAttnFwdSm90INS1_25CollectiveMainloopFwdSm90ILi2EN4cute5tupleIJNS5_1CILi1EEES8_S8_EEENS6_IJNS7_ILi128EEENS7_ILi96EEENS7_ILi64EEEEEELi256ENS_6half_tEfNS_4arch4Sm90ELb0ELb1ELb0ELb1ELb0ELb0ELb1ELb1ELb0ELb0ELb0ELb0EEENS1_21CollectiveEpilogueFwdINS6_IJSA_NS7_ILi256EEESB_EEES9_SE_SG_Li256ELb1ELb0ELb0ELb0EEENS1_36VarlenDynamicPersistentTileSchedulerILi128ELi96ELi256ELi32ELb0ELb0ELb1ELb1ELb0ELb1EEEEEEEEEvNT_6ParamsE,"aw",@nobits
	.sectionflags	@""
	.align	16
	.zero		1024


//--------------------- .nv.shared._ZN7cutlass13device_kernelIN5flash11enable_sm90INS1_16FlashAttnFwdSm90INS1_25CollectiveMainloopFwdSm90ILi2EN4cute5tupleIJNS5_1CILi1EEES8_S8_EEENS6_IJNS7_ILi128EEENS7_ILi96EEENS7_ILi64EEEEEELi256ENS_6half_tEfNS_4arch4Sm90ELb0ELb1ELb0ELb1ELb0ELb1ELb1ELb1ELb0ELb0ELb0ELb0EEENS1_21CollectiveEpilogueFwdINS6_IJSA_NS7_ILi256EEESB_EEES9_SE_SG_Li256ELb1ELb0ELb0ELb0EEENS1_36VarlenDynamicPersistentTileSchedulerILi128ELi96ELi256ELi32ELb0ELb0ELb1ELb1ELb0ELb1EEEEEEEEEvNT_6ParamsE --------------------------
	.section	.nv.shared._ZN7cutlass13device_kernelIN5flash11enable_sm90INS1_16FlashAttnFwdSm90INS1_25CollectiveMainloopFwdSm90ILi2EN4cute5tupleIJNS5_1CILi1EEES8_S8_EEENS6_IJNS7_ILi128EEENS7_ILi96EEENS7_ILi64EEEEEELi256ENS_6half_tEfNS_4arch4Sm90ELb0ELb1ELb0ELb1ELb0ELb1ELb1ELb1ELb0ELb0ELb0ELb0EEENS1_21CollectiveEpilogueFwdINS6_IJSA_NS7_ILi256EEESB_EEES9_SE_SG_Li256ELb1ELb0ELb0ELb0EEENS1_36VarlenDynamicPersistentTileSchedulerILi128ELi96ELi256ELi32ELb0ELb0ELb1ELb1ELb0ELb1EEEEEEEEEvNT_6ParamsE,"aw",@nobits
	.sectionflags	@""
	.align	16
	.zero		1024


//--------------------- .nv.shared._ZN7cutlass13device_kernelIN5flash11enable_sm90INS1_16FlashAttnFwdSm90INS1_25CollectiveMainloopFwdSm90ILi2EN4cute5tupleIJNS5_1CILi1EEES8_S8_EEENS6_IJNS7_ILi128EEENS7_ILi96EEENS7_ILi64EEEEEELi256ENS_6half_tEfNS_4arch4Sm90ELb1ELb0ELb0ELb0ELb0ELb0ELb0ELb1ELb0ELb0ELb0ELb0EEENS1_21CollectiveEpilogueFwdINS6_IJSA_NS7_ILi256EEESB_EEES9_SE_SG_Li256ELb0ELb0ELb0ELb0EEENS1_30DynamicPersistentTileSchedulerILi256ELi32ELb0ELb0ELb1EEEEEEEEEvNT_6ParamsE --------------------------
	.section	.nv.shared._ZN7cutlass13device_kernelIN5flash11enable_sm90INS1_16FlashAttnFwdSm90INS1_25CollectiveMainloopFwdSm90ILi2EN4cute5tupleIJNS5_1CILi1EEES8_S8_EEENS6_IJNS7_ILi128EEENS7_ILi96EEENS7_ILi64EEEEEELi256ENS_6half_tEfNS_4arch4Sm90ELb1ELb0ELb0ELb0ELb0ELb0ELb0ELb1ELb0ELb0ELb0ELb0EEENS1_21CollectiveEpilogueFwdINS6_IJSA_NS7_ILi256EEESB_EEES9_SE_SG_Li256ELb0ELb0ELb0ELb0EEENS1_30DynamicPersistentTileSchedulerILi256ELi32ELb0ELb0ELb1EEEEEEEEEvNT_6ParamsE,"aw",@nobits
	.sectionflags	@""
	.align	16
	.zero		1024


//--------------------- .nv.shared._ZN7cutlass13device_kernelIN5flash11enable_sm90INS1_16FlashAttnFwdSm90INS1_25CollectiveMainloopFwdSm90ILi2EN4cute5tupleIJNS5_1CILi1EEES8_S8_EEENS6_IJNS7_ILi128EEENS7_ILi96EEENS7_ILi64EEEEEELi256ENS_6half_tEfNS_4arch4Sm90ELb1ELb0ELb0ELb0ELb0ELb0ELb1ELb1ELb0ELb0ELb0ELb0EEENS1_21CollectiveEpilogueFwdINS6_IJSA_NS7_ILi256EEESB_EEES9_SE_SG_Li256ELb0ELb0ELb0ELb0EEENS1_30DynamicPersistentTileSchedulerILi256ELi32ELb0ELb0ELb1EEEEEEEEEvNT_6ParamsE --------------------------
	.section	.nv.shared._ZN7cutlass13device_kernelIN5flash11enable_sm90INS1_16FlashAttnFwdSm90INS1_25CollectiveMainloopFwdSm90ILi2EN4cute5tupleIJNS5_1CILi1EEES8_S8_EEENS6_IJNS7_ILi128EEENS7_ILi96EEENS7_ILi64EEEEEELi256ENS_6half_tEfNS_4arch4Sm90ELb1ELb0ELb0ELb0ELb0ELb0ELb1ELb1ELb0ELb0ELb0ELb0EEENS1_21CollectiveEpilogueFwdINS6_IJSA_NS7_ILi256EEESB_EEES9_SE_SG_Li256ELb0ELb0ELb0ELb0EEENS1_30DynamicPersistentTileSchedulerILi256ELi32ELb0ELb0ELb1EEEEEEEEEvNT_6ParamsE,"aw",@nobits
	.sectionflags	@""
	.align	16
	.zero		1024


//--------------------- .nv.shared._ZN7cutlass13device_kernelIN5flash11enable_sm90INS1_16FlashAttnFwdSm90INS1_25CollectiveMainloopFwdSm90ILi2EN4cute5tupleIJNS5_1CILi1EEES8_S8_EEENS6_IJNS7_ILi128EEENS7_ILi96EEENS7_ILi64EEEEEELi256ENS_6half_tEfNS_4arch4Sm90ELb1ELb0ELb0ELb1ELb0ELb0ELb0ELb1ELb0ELb0ELb0ELb0EEENS1_21CollectiveEpilogueFwdINS6_IJSA_NS7_ILi256EEESB_EEES9_SE_SG_Li256ELb1ELb0ELb0ELb0EEENS1_36VarlenDynamicPersistentTileSchedulerILi128ELi96ELi256ELi32ELb0ELb0ELb1ELb1ELb1ELb1EEEEEEEEEvNT_6ParamsE --------------------------
	.section	.nv.shared._ZN7cutlass13device_kernelIN5flash11enable_sm90INS1_16FlashAttnFwdSm90INS1_25CollectiveMainloopFwdSm90ILi2EN4cute5tupleIJNS5_1CILi1EEES8_S8_EEENS6_IJNS7_ILi128EEENS7_ILi96EEENS7_ILi64EEEEEELi256ENS_6half_tEfNS_4arch4Sm90ELb1ELb0ELb0ELb1ELb0ELb0ELb0ELb1ELb0ELb0ELb0ELb0EEENS1_21CollectiveEpilogueFwdINS6_IJSA_NS7_ILi256EEESB_EEES9_SE_SG_Li256ELb1ELb0ELb0ELb0EEENS1_36VarlenDynamicPersistentTileSchedulerILi128ELi96ELi256ELi32ELb0ELb0ELb1ELb1ELb1ELb1EEEEEEEEEvNT_6ParamsE,"aw",@nobits
	.sectionflags	@""
	.align	16
	.zero		1024


//--------------------- .nv.shared._ZN7cutlass13device_kernelIN5flash11enable_sm90INS1_16FlashAttnFwdSm90INS1_25CollectiveMainloopFwdSm90ILi2EN4cute5tupleIJNS5_1CILi1EEES8_S8_EEENS6_IJNS7_ILi128EEENS7_ILi96EEENS7_ILi64EEEEEELi256ENS_6half_tEfNS_4arch4Sm90ELb1ELb0ELb0ELb1ELb0ELb1ELb0ELb1ELb0ELb0ELb0ELb0EEENS1_21CollectiveEpilogueFwdINS6_IJSA_NS7_ILi256EEESB_EEES9_SE_SG_Li256ELb1ELb0ELb0ELb0EEENS1_36VarlenDynamicPersistentTileSchedulerILi128ELi96ELi256ELi32ELb0ELb0ELb1ELb1ELb1ELb1EEEEEEEEEvNT_6ParamsE --------------------------
	.section	.nv.shared._ZN7cutlass13device_kernelIN5flash11enable_sm90INS1_16FlashAttnFwdSm90INS1_25CollectiveMainloopFwdSm90ILi2EN4cute5tupleIJNS5_1CILi1EEES8_S8_EEENS6_IJNS7_ILi128EEENS7_ILi96EEENS7_ILi64EEEEEELi256ENS_6half_tEfNS_4arch4Sm90ELb1ELb0ELb0ELb1ELb0ELb1ELb0ELb1ELb0ELb0ELb0ELb0EEENS1_21CollectiveEpilogueFwdINS6_IJSA_NS7_ILi256EEESB_EEES9_SE_SG_Li256ELb1ELb0ELb0ELb0EEENS1_36VarlenDynamicPersistentTileSchedulerILi128ELi96ELi256ELi32ELb0ELb0ELb1ELb1ELb1ELb1EEEEEEEEEvNT_6ParamsE,"aw",@nobits
	.sectionflags	@""
	.align	16
	.zero		1024


//--------------------- .nv.shared._ZN7cutlass13device_kernelIN5flash11enable_sm90INS1_16FlashAttnFwdSm90INS1_25CollectiveMainloopFwdSm90ILi2EN4cute5tupleIJNS5_1CILi1EEES8_S8_EEENS6_IJNS7_ILi128EEENS7_ILi96EEENS7_ILi64EEEEEELi256ENS_6half_tEfNS_4arch4Sm90ELb1ELb0ELb0ELb1ELb0ELb0ELb1ELb1ELb0ELb0ELb0ELb0EEENS1_21CollectiveEpilogueFwdINS6_IJSA_NS7_ILi256EEESB_EEES9_SE_SG_Li256ELb1ELb0ELb0ELb0EEENS1_36VarlenDynamicPersistentTileSchedulerILi128ELi96ELi256ELi32ELb0ELb0ELb1ELb1ELb1ELb1EEEEEEEEEvNT_6ParamsE --------------------------
	.section	.nv.shared._ZN7cutlass13device_kernelIN5flash11enable_sm90INS1_16FlashAttnFwdSm90INS1_25CollectiveMainloopFwdSm90ILi2EN4cute5tupleIJNS5_1CILi1EEES8_S8_EEENS6_IJNS7_ILi128EEENS7_ILi96EEENS7_ILi64EEEEEELi256ENS_6half_tEfNS_4arch4Sm90ELb1ELb0ELb0ELb1ELb0ELb0ELb1ELb1ELb0ELb0ELb0ELb0EEENS1_21CollectiveEpilogueFwdINS6_IJSA_NS7_ILi256EEESB_EEES9_SE_SG_Li256ELb1ELb0ELb0ELb0EEENS1_36VarlenDynamicPersistentTileSchedulerILi128ELi96ELi256ELi32ELb0ELb0ELb1ELb1ELb1ELb1EEEEEEEEEvNT_6ParamsE,"aw",@nobits
	.sectionflags	@""
	.align	16
	.zero		1024


//--------------------- .nv.shared._ZN7cutlass13device_kernelIN5flash11enable_sm90INS1_16FlashAttnFwdSm90INS1_25CollectiveMainloopFwdSm90ILi2EN4cute5tupleIJNS5_1CILi1EEES8_S8_EEENS6_IJNS7_ILi128EEENS7_ILi96EEENS7_ILi64EEEEEELi256ENS_6half_tEfNS_4arch4Sm90ELb1ELb0ELb0ELb1ELb0ELb1ELb1ELb1ELb0ELb0ELb0ELb0EEENS1_21CollectiveEpilogueFwdINS6_IJSA_NS7_ILi256EEESB_EEES9_SE_SG_Li256ELb1ELb0ELb0ELb0EEENS1_36VarlenDynamicPersistentTileSchedulerILi128ELi96ELi256ELi32ELb0ELb0ELb1ELb1ELb1ELb1EEEEEEEEEvNT_6ParamsE --------------------------
	.section	.nv.shared._ZN7cutlass13device_kernelIN5flash11enable_sm90INS1_16FlashAttnFwdSm90INS1_25CollectiveMainloopFwdSm90ILi2EN4cute5tupleIJNS5_1CILi1EEES8_S8_EEENS6_IJNS7_ILi128EEENS7_ILi96EEENS7_ILi64EEEEEELi256ENS_6half_tEfNS_4arch4Sm90ELb1ELb0ELb0ELb1ELb0ELb1ELb1ELb1ELb0ELb0ELb0ELb0EEENS1_21CollectiveEpilogueFwdINS6_IJSA_NS7_ILi256EEESB_EEES9_SE_SG_Li256ELb1ELb0ELb0ELb0EEENS1_36VarlenDynamicPersistentTileSchedulerILi128ELi96ELi256ELi32ELb0ELb0ELb1ELb1ELb1ELb1EEEEEEEEEvNT_6ParamsE,"aw",@nobits
	.sectionflags	@""
	.align	16
	.zero		1024


//--------------------- .nv.constant0._ZN7cutlass13device_kernelIN5flash11enable_sm90INS1_16FlashAttnFwdSm90INS1_25CollectiveMainloopFwdSm90ILi2EN4cute5tupleIJNS5_1CILi1EEES8_S8_EEENS6_IJNS7_ILi128EEENS7_ILi96EEENS7_ILi64EEEEEELi256ENS_6half_tEfNS_4arch4Sm90ELb0ELb0ELb0ELb0ELb0ELb0ELb0ELb1ELb0ELb0ELb0ELb0EEENS1_21CollectiveEpilogueFwdINS6_IJSA_NS7_ILi256EEESB_EEES9_SE_SG_Li256ELb0ELb0ELb0ELb0EEENS1_29StaticPersistentTileSchedulerILb0EEEEEEEEEvNT_6ParamsE --------------------------
	.section	.nv.constant0._ZN7cutlass13device_kernelIN5flash11enable_sm90INS1_16FlashAttnFwdSm90INS1_25CollectiveMainloopFwdSm90ILi2EN4cute5tupleIJNS5_1CILi1EEES8_S8_EEENS6_IJNS7_ILi128EEENS7_ILi96EEENS7_ILi64EEEEEELi256ENS_6half_tEfNS_4arch4Sm90ELb0ELb0ELb0ELb0ELb0ELb0ELb0ELb1ELb0ELb0ELb0ELb0EEENS1_21CollectiveEpilogueFwdINS6_IJSA_NS7_ILi256EEESB_EEES9_SE_SG_Li256ELb0ELb0ELb0ELb0EEENS1_29StaticPersistentTileSchedulerILb0EEEEEEEEEvNT_6ParamsE,"a",@progbits
	.sectionflags	@""
	.align	4
.nv.constant0._ZN7cutlass13device_kernelIN5flash11enable_sm90INS1_16FlashAttnFwdSm90INS1_25CollectiveMainloopFwdSm90ILi2EN4cute5tupleIJNS5_1CILi1EEES8_S8_EEENS6_IJNS7_ILi128EEENS7_ILi96EEENS7_ILi64EEEEEELi256ENS_6half_tEfNS_4arch4Sm90ELb0ELb0ELb0ELb0ELb0ELb0ELb0ELb1ELb0ELb0ELb0ELb0EEENS1_21CollectiveEpilogueFwdINS6_IJSA_NS7_ILi256EEESB_EEES9_SE_SG_Li256ELb0ELb0ELb0ELb0EEENS1_29StaticPersistentTileSchedulerILb0EEEEEEEEEvNT_6ParamsE:
	.zero		3584


//--------------------- .nv.constant0._ZN7cutlass13device_kernelIN5flash11enable_sm90INS1_16FlashAttnFwdSm90INS1_25CollectiveMainloopFwdSm90ILi2EN4cute5tupleIJNS5_1CILi1EEES8_S8_EEENS6_IJNS7_ILi128EEENS7_ILi96EEENS7_ILi64EEEEEELi256ENS_6half_tEfNS_4arch4Sm90ELb0ELb0ELb0ELb0ELb0ELb0ELb1ELb1ELb0ELb0ELb0ELb0EEENS1_21CollectiveEpilogueFwdINS6_IJSA_NS7_ILi256EEESB_EEES9_SE_SG_Li256ELb0ELb0ELb0ELb0EEENS1_29StaticPersistentTileSchedulerILb0EEEEEEEEEvNT_6ParamsE --------------------------
	.section	.nv.constant0._ZN7cutlass13device_kernelIN5flash11enable_sm90INS1_16FlashAttnFwdSm90INS1_25CollectiveMainloopFwdSm90ILi2EN4cute5tupleIJNS5_1CILi1EEES8_S8_EEENS6_IJNS7_ILi128EEENS7_ILi96EEENS7_ILi64EEEEEELi256ENS_6half_tEfNS_4arch4Sm90ELb0ELb0ELb0ELb0ELb0ELb0ELb1ELb1ELb0ELb0ELb0ELb0EEENS1_21CollectiveEpilogueFwdINS6_IJSA_NS7_ILi256EEESB_EEES9_SE_SG_Li256ELb0ELb0ELb0ELb0EEENS1_29StaticPersistentTileSchedulerILb0EEEEEEEEEvNT_6ParamsE,"a",@progbits
	.sectionflags	@""
	.align	4
.nv.constant0._ZN7cutlass13device_kernelIN5flash11enable_sm90INS1_16FlashAttnFwdSm90INS1_25CollectiveMainloopFwdSm90ILi2EN4cute5tupleIJNS5_1CILi1EEES8_S8_EEENS6_IJNS7_ILi128EEENS7_ILi96EEENS7_ILi64EEEEEELi256ENS_6half_tEfNS_4arch4Sm90ELb0ELb0ELb0ELb0ELb0ELb0ELb1ELb1ELb0ELb0ELb0ELb0EEENS1_21CollectiveEpilogueFwdINS6_IJSA_NS7_ILi256EEESB_EEES9_SE_SG_Li256ELb0ELb0ELb0ELb0EEENS1_29StaticPersistentTileSchedulerILb0EEEEEEEEEvNT_6ParamsE:
	.zero		3840


//--------------------- .nv.constant0._ZN7cutlass13device_kernelIN5flash11enable_sm90INS1_16FlashAttnFwdSm90INS1_25CollectiveMainloopFwdSm90ILi2EN4cute5tupleIJNS5_1CILi1EEES8_S8_EEENS6_IJNS7_ILi128EEENS7_ILi96EEENS7_ILi64EEEEEELi256ENS_6half_tEfNS_4arch4Sm90ELb0ELb0ELb0ELb1ELb0ELb0ELb0ELb1ELb0ELb0ELb0ELb0EEENS1_21CollectiveEpilogueFwdINS6_IJSA_NS7_ILi256EEESB_EEES9_SE_SG_Li256ELb1ELb0ELb0ELb0EEENS1_36VarlenDynamicPersistentTileSchedulerILi128ELi96ELi256ELi32ELb0ELb0ELb1ELb0ELb1ELb1EEEEEEEEEvNT_6ParamsE --------------------------
	.section	.nv.constant0._ZN7cutlass13device_kernelIN5flash11enable_sm90INS1_16FlashAttnFwdSm90INS1_25CollectiveMainloopFwdSm90ILi2EN4cute5tupleIJNS5_1CILi1EEES8_S8_EEENS6_IJNS7_ILi128EEENS7_ILi96EEENS7_ILi64EEEEEELi256ENS_6half_tEfNS_4arch4Sm90ELb0ELb0ELb0ELb1ELb0ELb0ELb0ELb1ELb0ELb0ELb0ELb0EEENS1_21CollectiveEpilogueFwdINS6_IJSA_NS7_ILi256EEESB_EEES9_SE_SG_Li256ELb1ELb0ELb0ELb0EEENS1_36VarlenDynamicPersistentTileSchedulerILi128ELi96ELi256ELi32ELb0ELb0ELb1ELb0ELb1ELb1EEEEEEEEEvNT_6ParamsE,"a",@progbits
	.sectionflags	@""
	.align	4
.nv.constant0._ZN7cutlass13device_kernelIN5flash11enable_sm90INS1_16FlashAttnFwdSm90INS1_25CollectiveMainloopFwdSm90ILi2EN4cute5tupleIJNS5_1CILi1EEES8_S8_EEENS6_IJNS7_ILi128EEENS7_ILi96EEENS7_ILi64EEEEEELi256ENS_6half_tEfNS_4arch4Sm90ELb0ELb0ELb0ELb1ELb0ELb0ELb0ELb1ELb0ELb0ELb0ELb0EEENS1_21CollectiveEpilogueFwdINS6_IJSA_NS7_ILi256EEESB_EEES9_SE_SG_Li256ELb1ELb0ELb0ELb0EEENS1_36VarlenDynamicPersistentTileSchedulerILi128ELi96ELi256ELi32ELb0ELb0ELb1ELb0ELb1ELb1EEEEEEEEEvNT_6ParamsE:
	.zero		3200


//--------------------- .nv.constant0._ZN7cutlass13device_kernelIN5flash11enable_sm90INS1_16FlashAttnFwdSm90INS1_25CollectiveMainloopFwdSm90ILi2EN4cute5tupleIJNS5_1CILi1EEES8_S8_EEENS6_IJNS7_ILi128EEENS7_ILi96EEENS7_ILi64EEEEEELi256ENS_6half_tEfNS_4arch4Sm90ELb0ELb0ELb0ELb1ELb0ELb1ELb0ELb1ELb0ELb0ELb0ELb0EEENS1_21CollectiveEpilogueFwdINS6_IJSA_NS7_ILi256EEESB_EEES9_SE_SG_Li256ELb1ELb0ELb0ELb0EEENS1_36VarlenDynamicPersistentTileSchedulerILi128ELi96ELi256ELi32ELb0ELb0ELb1ELb0ELb1ELb1EEEEEEEEEvNT_6ParamsE --------------------------
	.section	.nv.constant0._ZN7cutlass13device_kernelIN5flash11enable_sm90INS1_16FlashAttnFwdSm90INS1_25CollectiveMainloopFwdSm90ILi2EN4cute5tupleIJNS5_1CILi1EEES8_S8_EEENS6_IJNS7_ILi128EEENS7_ILi96EEENS7_ILi64EEEEEELi256ENS_6half_tEfNS_4arch4Sm90ELb0ELb0ELb0ELb1ELb0ELb1ELb0ELb1ELb0ELb0ELb0ELb0EEENS1_21CollectiveEpilogueFwdINS6_IJSA_NS7_ILi256EEESB_EEES9_SE_SG_Li256ELb1ELb0ELb0ELb0EEENS1_36VarlenDynamicPersistentTileSchedulerILi128ELi96ELi256ELi32ELb0ELb0ELb1ELb0ELb1ELb1EEEEEEEEEvNT_6ParamsE,"a",@progbits
	.sectionflags	@""
	.align	4
.nv.constant0._ZN7cutlass13device_kernelIN5flash11enable_sm90INS1_16FlashAttnFwdSm90INS1_25CollectiveMainloopFwdSm90ILi2EN4cute5tupleIJNS5_1CILi1EEES8_S8_EEENS6_IJNS7_ILi128EEENS7_ILi96EEENS7_ILi64EEEEEELi256ENS_6half_tEfNS_4arch4Sm90ELb0ELb0ELb0ELb1ELb0ELb1ELb0ELb1ELb0ELb0ELb0ELb0EEENS1_21CollectiveEpilogueFwdINS6_IJSA_NS7_ILi256EEESB_EEES9_SE_SG_Li256ELb1ELb0ELb0ELb0EEENS1_36VarlenDynamicPersistentTileSchedulerILi128ELi96ELi256ELi32ELb0ELb0ELb1ELb0ELb1ELb1EEEEEEEEEvNT_6ParamsE:
	.zero		3200


//--------------------- .nv.constant0._ZN7cutlass13device_kernelIN5flash11enable_sm90INS1_16FlashAttnFwdSm90INS1_25CollectiveMainloopFwdSm90ILi2EN4cute5tupleIJNS5_1CILi1EEES8_S8_EEENS6_IJNS7_ILi128EEENS7_ILi96EEENS7_ILi64EEEEEELi256ENS_6half_tEfNS_4arch4Sm90ELb0ELb0ELb0ELb1ELb0ELb0ELb1ELb1ELb0ELb0ELb0ELb0EEENS1_21CollectiveEpilogueFwdINS6_IJSA_NS7_ILi256EEESB_EEES9_SE_SG_Li256ELb1ELb0ELb0ELb0EEENS1_36VarlenDynamicPersistentTileSchedulerILi128ELi96ELi256ELi32ELb0ELb0ELb1ELb0ELb1ELb1EEEEEEEEEvNT_6ParamsE --------------------------
	.section	.nv.constant0._ZN7cutlass13device_kernelIN5flash11enable_sm90INS1_16FlashAttnFwdSm90INS1_25CollectiveMainloopFwdSm90ILi2EN4cute5tupleIJNS5_1CILi1EEES8_S8_EEENS6_IJNS7_ILi128EEENS7_ILi96EEENS7_ILi64EEEEEELi256ENS_6half_tEfNS_4arch4Sm90ELb0ELb0ELb0ELb1ELb0ELb0ELb1ELb1ELb0ELb0ELb0ELb0EEENS1_21CollectiveEpilogueFwdINS6_IJSA_NS7_ILi256EEESB_EEES9_SE_SG_Li256ELb1ELb0ELb0ELb0EEENS1_36VarlenDynamicPersistentTileSchedulerILi128ELi96ELi256ELi32ELb0ELb0ELb1ELb0ELb1ELb1EEEEEEEEEvNT_6ParamsE,"a",@progbits
	.sectionflags	@""
	.align	4
.nv.constant0._ZN7cutlass13device_kernelIN5flash11enable_sm90INS1_16FlashAttnFwdSm90INS1_25CollectiveMainloopFwdSm90ILi2EN4cute5tupleIJNS5_1CILi1EEES8_S8_EEENS6_IJNS7_ILi128EEENS7_ILi96EEENS7_ILi64EEEEEELi256ENS_6half_tEfNS_4arch4Sm90ELb0ELb0ELb0ELb1ELb0ELb0ELb1ELb1ELb0ELb0ELb0ELb0EEENS1_21CollectiveEpilogueFwdINS6_IJSA_NS7_ILi256EEESB_EEES9_SE_SG_Li256ELb1ELb0ELb0ELb0EEENS1_36VarlenDynamicPersistentTileSchedulerILi128ELi96ELi256ELi32ELb0ELb0ELb1ELb0ELb1ELb1EEEEEEEEEvNT_6ParamsE:
	.zero		3456


//--------------------- .nv.constant0._ZN7cutlass13device_kernelIN5flash11enable_sm90INS1_16FlashAttnFwdSm90INS1_25CollectiveMainloopFwdSm90ILi2EN4cute5tupleIJNS5_1CILi1EEES8_S8_EEENS6_IJNS7_ILi128EEENS7_ILi96EEENS7_ILi64EEEEEELi256ENS_6half_tEfNS_4arch4Sm90ELb0ELb0ELb0ELb1ELb0ELb1ELb1ELb1ELb0ELb0ELb0ELb0EEENS1_21CollectiveEpilogueFwdINS6_IJSA_NS7_ILi256EEESB_EEES9_SE_SG_Li256ELb1ELb0ELb0ELb0EEENS1_36VarlenDynamicPersistentTileSchedulerILi128ELi96ELi256ELi32ELb0ELb0ELb1ELb0ELb1ELb1EEEEEEEEEvNT_6ParamsE --------------------------
	.section	.nv.constant0._ZN7cutlass13device_kernelIN5flash11enable_sm90INS1_16FlashAttnFwdSm90INS1_25CollectiveMainloopFwdSm90ILi2EN4cute5tupleIJNS5_1CILi1EEES8_S8_EEENS6_IJNS7_ILi128EEENS7_ILi96EEENS7_ILi64EEEEEELi256ENS_6half_tEfNS_4arch4Sm90ELb0ELb0ELb0ELb1ELb0ELb1ELb1ELb1ELb0ELb0ELb0ELb0EEENS1_21CollectiveEpilogueFwdINS6_IJSA_NS7_ILi256EEESB_EEES9_SE_SG_Li256ELb1ELb0ELb0ELb0EEENS1_36VarlenDynamicPersistentTileSchedulerILi128ELi96ELi256ELi32ELb0ELb0ELb1ELb0ELb1ELb1EEEEEEEEEvNT_6ParamsE,"a",@progbits
	.sectionflags	@""
	.align	4
.nv.constant0._ZN7cutlass13device_kernelIN5flash11enable_sm90INS1_16FlashAttnFwdSm90INS1_25CollectiveMainloopFwdSm90ILi2EN4cute5tupleIJNS5_1CILi1EEES8_S8_EEENS6_IJNS7_ILi128EEENS7_ILi96EEENS7_ILi64EEEEEELi256ENS_6half_tEfNS_4arch4Sm90ELb0ELb0ELb0ELb1ELb0ELb1ELb1ELb1ELb0ELb0ELb0ELb0EEENS1_21CollectiveEpilogueFwdINS6_IJSA_NS7_ILi256EEESB_EEES9_SE_SG_Li256ELb1ELb0ELb0ELb0EEENS1_36VarlenDynamicPersistentTileSchedulerILi128ELi96ELi256ELi32ELb0ELb0ELb1ELb0ELb1ELb1EEEEEEEEEvNT_6ParamsE:
	.zero		3456


//--------------------- .nv.constant0._ZN7cutlass13device_kernelIN5flash11enable_sm90INS1_16FlashAttnFwdSm90INS1_25CollectiveMainloopFwdSm90ILi2EN4cute5tupleIJNS5_1CILi1EEES8_S8_EEENS6_IJNS7_ILi128EEENS7_ILi96EEENS7_ILi64EEEEEELi256ENS_6half_tEfNS_4arch4Sm90ELb0ELb1ELb0ELb0ELb0ELb0ELb0ELb1ELb0ELb0ELb0ELb0EEENS1_21CollectiveEpilogueFwdINS6_IJSA_NS7_ILi256EEESB_EEES9_SE_SG_Li256ELb0ELb0ELb0ELb0EEENS1_30DynamicPersistentTileSchedulerILi256ELi32ELb0ELb0ELb1EEEEEEEEEvNT_6ParamsE --------------------------
	.section	.nv.constant0._ZN7cutlass13device_kernelIN5flash11enable_sm90INS1_16FlashAttnFwdSm90INS1_25CollectiveMainloopFwdSm90ILi2EN4cute5tupleIJNS5_1CILi1EEES8_S8_EEENS6_IJNS7_ILi128EEENS7_ILi96EEENS7_ILi64EEEEEELi256ENS_6half_tEfNS_4arch4Sm90ELb0ELb1ELb0ELb0ELb0ELb0ELb0ELb1ELb0ELb0ELb0ELb0EEENS1_21CollectiveEpilogueFwdINS6_IJSA_NS7_ILi256EEESB_EEES9_SE_SG_Li256ELb0ELb0ELb0ELb0EEENS1_30DynamicPersistentTileSchedulerILi256ELi32ELb0ELb0ELb1EEEEEEEEEvNT_6ParamsE,"a",@progbits
	.sectionflags	@""
	.align	4
.nv.constant0._ZN7cutlass13device_kernelIN5flash11enable_sm90INS1_16FlashAttnFwdSm90INS1_25CollectiveMainloopFwdSm90ILi2EN4cute5tupleIJNS5_1CILi1EEES8_S8_EEENS6_IJNS7_ILi128EEENS7_ILi96EEENS7_ILi64EEEEEELi256ENS_6half_tEfNS_4arch4Sm90ELb0ELb1ELb0ELb0ELb0ELb0ELb0ELb1ELb0ELb0ELb0ELb0EEENS1_21CollectiveEpilogueFwdINS6_IJSA_NS7_ILi256EEESB_EEES9_SE_SG_Li256ELb0ELb0ELb0ELb0EEENS1_30DynamicPersistentTileSchedulerILi256ELi32ELb0ELb0ELb1EEEEEEEEEvNT_6ParamsE:
	.zero		3584


//--------------------- .nv.constant0._ZN7cutlass13device_kernelIN5flash11enable_sm90INS1_16FlashAttnFwdSm90INS1_25CollectiveMainloopFwdSm90ILi2EN4cute5tupleIJNS5_1CILi1EEES8_S8_EEENS6_IJNS7_ILi128EEENS7_ILi96EEENS7_ILi64EEEEEELi256ENS_6half_tEfNS_4arch4Sm90ELb0ELb1ELb0ELb0ELb0ELb0ELb1ELb1ELb0ELb0ELb0ELb0EEENS1_21CollectiveEpilogueFwdINS6_IJSA_NS7_ILi256EEESB_EEES9_SE_SG_Li256ELb0ELb0ELb0ELb0EEENS1_30DynamicPersistentTileSchedulerILi256ELi32ELb0ELb0ELb1EEEEEEEEEvNT_6ParamsE --------------------------
	.section	.nv.constant0._ZN7cutlass13device_kernelIN5flash11enable_sm90INS1_16FlashAttnFwdSm90INS1_25CollectiveMainloopFwdSm90ILi2EN4cute5tupleIJNS5_1CILi1EEES8_S8_EEENS6_IJNS7_ILi128EEENS7_ILi96EEENS7_ILi64EEEEEELi256ENS_6half_tEfNS_4arch4Sm90ELb0ELb1ELb0ELb0ELb0ELb0ELb1ELb1ELb0ELb0ELb0ELb0EEENS1_21CollectiveEpilogueFwdINS6_IJSA_NS7_ILi256EEESB_EEES9_SE_SG_Li256ELb0ELb0ELb0ELb0EEENS1_30DynamicPersistentTileSchedulerILi256ELi32ELb0ELb0ELb1EEEEEEEEEvNT_6ParamsE,"a",@progbits
	.sectionflags	@""
	.align	4
.nv.constant0._ZN7cutlass13device_kernelIN5flash11enable_sm90INS1_16FlashAttnFwdSm90INS1_25CollectiveMainloopFwdSm90ILi2EN4cute5tupleIJNS5_1CILi1EEES8_S8_EEENS6_IJNS7_ILi128EEENS7_ILi96EEENS7_ILi64EEEEEELi256ENS_6half_tEfNS_4arch4Sm90ELb0ELb1ELb0ELb0ELb0ELb0ELb1ELb1ELb0ELb0ELb0ELb0EEENS1_21CollectiveEpilogueFwdINS6_IJSA_NS7_ILi256EEESB_EEES9_SE_SG_Li256ELb0ELb0ELb0ELb0EEENS1_30DynamicPersistentTileSchedulerILi256ELi32ELb0ELb0ELb1EEEEEEEEEvNT_6ParamsE:
	.zero		3840


//--------------------- .nv.constant0._ZN7cutlass13device_kernelIN5flash11enable_sm90INS1_16FlashAttnFwdSm90INS1_25CollectiveMainloopFwdSm90ILi2EN4cute5tupleIJNS5_1CILi1EEES8_S8_EEENS6_IJNS7_ILi128EEENS7_ILi96EEENS7_ILi64EEEEEELi256ENS_6half_tEfNS_4arch4Sm90ELb0ELb1ELb0ELb1ELb0ELb0ELb0ELb1ELb0ELb0ELb0ELb0EEENS1_21CollectiveEpilogueFwdINS6_IJSA_NS7_ILi256EEESB_EEES9_SE_SG_Li256ELb1ELb0ELb0ELb0EEENS1_36VarlenDynamicPersistentTileSchedulerILi128ELi96ELi256ELi32ELb0ELb0ELb1ELb1ELb0ELb1EEEEEEEEEvNT_6ParamsE --------------------------
	.section	.nv.constant0._ZN7cutlass13device_kernelIN5flash11enable_sm90INS1_16FlashAttnFwdSm90INS1_25CollectiveMainloopFwdSm90ILi2EN4cute5tupleIJNS5_1CILi1EEES8_S8_EEENS6_IJNS7_ILi128EEENS7_ILi96EEENS7_ILi64EEEEEELi256ENS_6half_tEfNS_4arch4Sm90ELb0ELb1ELb0ELb1ELb0ELb0ELb0ELb1ELb0ELb0ELb0ELb0EEENS1_21CollectiveEpilogueFwdINS6_IJSA_NS7_ILi256EEESB_EEES9_SE_SG_Li256ELb1ELb0ELb0ELb0EEENS1_36VarlenDynamicPersistentTileSchedulerILi128ELi96ELi256ELi32ELb0ELb0ELb1ELb1ELb0ELb1EEEEEEEEEvNT_6ParamsE,"a",@progbits
	.sectionflags	@""
	.align	4
.nv.constant0._ZN7cutlass13device_kernelIN5flash11enable_sm90INS1_16FlashAttnFwdSm90INS1_25CollectiveMainloopFwdSm90ILi2EN4cute5tupleIJNS5_1CILi1EEES8_S8_EEENS6_IJNS7_ILi128EEENS7_ILi96EEENS7_ILi64EEEEEELi256ENS_6half_tEfNS_4arch4Sm90ELb0ELb1ELb0ELb1ELb0ELb0ELb0ELb1ELb0ELb0ELb0ELb0EEENS1_21CollectiveEpilogueFwdINS6_IJSA_NS7_ILi256EEESB_EEES9_SE_SG_Li256ELb1ELb0ELb0ELb0EEENS1_36VarlenDynamicPersistentTileSchedulerILi128ELi96ELi256ELi32ELb0ELb0ELb1ELb1ELb0ELb1EEEEEEEEEvNT_6ParamsE:
	.zero		3200


//--------------------- .nv.constant0._ZN7cutlass13device_kernelIN5flash11enable_sm90INS1_16FlashAttnFwdSm90INS1_25CollectiveMainloopFwdSm90ILi2EN4cute5tupleIJNS5_1CILi1EEES8_S8_EEENS6_IJNS7_ILi128EEENS7_ILi96EEENS7_ILi64EEEEEELi256ENS_6half_tEfNS_4arch4Sm90ELb0ELb1ELb0ELb1ELb0ELb1ELb0ELb1ELb0ELb0ELb0ELb0EEENS1_21CollectiveEpilogueFwdINS6_IJSA_NS7_ILi256EEESB_EEES9_SE_SG_Li256ELb1ELb0ELb0ELb0EEENS1_36VarlenDynamicPersistentTileSchedulerILi128ELi96ELi256ELi32ELb0ELb0ELb1ELb1ELb0ELb1EEEEEEEEEvNT_6ParamsE --------------------------
	.section	.nv.constant0._ZN7cutlass13device_kernelIN5flash11enable_sm90INS1_16FlashAttnFwdSm90INS1_25CollectiveMainloopFwdSm90ILi2EN4cute5tupleIJNS5_1CILi1EEES8_S8_EEENS6_IJNS7_ILi128EEENS7_ILi96EEENS7_ILi64EEEEEELi256ENS_6half_tEfNS_4arch4Sm90ELb0ELb1ELb0ELb1ELb0ELb1ELb0ELb1ELb0ELb0ELb0ELb0EEENS1_21CollectiveEpilogueFwdINS6_IJSA_NS7_ILi256EEESB_EEES9_SE_SG_Li256ELb1ELb0ELb0ELb0EEENS1_36VarlenDynamicPersistentTileSchedulerILi128ELi96ELi256ELi32ELb0ELb0ELb1ELb1ELb0ELb1EEEEEEEEEvNT_6ParamsE,"a",@progbits
	.sectionflags	@""
	.align	4
.nv.constant0._ZN7cutlass13device_kernelIN5flash11enable_sm90INS1_16FlashAttnFwdSm90INS1_25CollectiveMainloopFwdSm90ILi2EN4cute5tupleIJNS5_1CILi1EEES8_S8_EEENS6_IJNS7_ILi128EEENS7_ILi96EEENS7_ILi64EEEEEELi256ENS_6half_tEfNS_4arch4Sm90ELb0ELb1ELb0ELb1ELb0ELb1ELb0ELb1ELb0ELb0ELb0ELb0EEENS1_21CollectiveEpilogueFwdINS6_IJSA_NS7_ILi256EEESB_EEES9_SE_SG_Li256ELb1ELb0ELb0ELb0EEENS1_36VarlenDynamicPersistentTileSchedulerILi128ELi96ELi256ELi32ELb0ELb0ELb1ELb1ELb0ELb1EEEEEEEEEvNT_6ParamsE:
	.zero		3200


//--------------------- .nv.constant0._ZN7cutlass13device_kernelIN5flash11enable_sm90INS1_16FlashAttnFwdSm90INS1_25CollectiveMainloopFwdSm90ILi2EN4cute5tupleIJNS5_1CILi1EEES8_S8_EEENS6_IJNS7_ILi128EEENS7_ILi96EEENS7_ILi64EEEEEELi256ENS_6half_tEfNS_4arch4Sm90ELb0ELb1ELb0ELb1ELb0ELb0ELb1ELb1ELb0ELb0ELb0ELb0EEENS1_21CollectiveEpilogueFwdINS6_IJSA_NS7_ILi256EEESB_EEES9_SE_SG_Li256ELb1ELb0ELb0ELb0EEENS1_36VarlenDynamicPersistentTileSchedulerILi128ELi96ELi256ELi32ELb0ELb0ELb1ELb1ELb0ELb1EEEEEEEEEvNT_6ParamsE --------------------------
	.section	.nv.constant0._ZN7cutlass13device_kernelIN5flash11enable_sm90INS1_16FlashAttnFwdSm90INS1_25CollectiveMainloopFwdSm90ILi2EN4cute5tupleIJNS5_1CILi1EEES8_S8_EEENS6_IJNS7_ILi128EEENS7_ILi96EEENS7_ILi64EEEEEELi256ENS_6half_tEfNS_4arch4Sm90ELb0ELb1ELb0ELb1ELb0ELb0ELb1ELb1ELb0ELb0ELb0ELb0EEENS1_21CollectiveEpilogueFwdINS6_IJSA_NS7_ILi256EEESB_EEES9_SE_SG_Li256ELb1ELb0ELb0ELb0EEENS1_36VarlenDynamicPersistentTileSchedulerILi128ELi96ELi256ELi32ELb0ELb0ELb1ELb1ELb0ELb1EEEEEEEEEvNT_6ParamsE,"a",@progbits
	.sectionflags	@""
	.align	4
.nv.constant0._ZN7cutlass13device_kernelIN5flash11enable_sm90INS1_16FlashAttnFwdSm90INS1_25CollectiveMainloopFwdSm90ILi2EN4cute5tupleIJNS5_1CILi1EEES8_S8_EEENS6_IJNS7_ILi128EEENS7_ILi96EEENS7_ILi64EEEEEELi256ENS_6half_tEfNS_4arch4Sm90ELb0ELb1ELb0ELb1ELb0ELb0ELb1ELb1ELb0ELb0ELb0ELb0EEENS1_21CollectiveEpilogueFwdINS6_IJSA_NS7_ILi256EEESB_EEES9_SE_SG_Li256ELb1ELb0ELb0ELb0EEENS1_36VarlenDynamicPersistentTileSchedulerILi128ELi96ELi256ELi32ELb0ELb0ELb1ELb1ELb0ELb1EEEEEEEEEvNT_6ParamsE:
	.zero		3456


//--------------------- .nv.constant0._ZN7cutlass13device_kernelIN5flash11enable_sm90INS1_16FlashAttnFwdSm90INS1_25CollectiveMainloopFwdSm90ILi2EN4cute5tupleIJNS5_1CILi1EEES8_S8_EEENS6_IJNS7_ILi128EEENS7_ILi96EEENS7_ILi64EEEEEELi256ENS_6half_tEfNS_4arch4Sm90ELb0ELb1ELb0ELb1ELb0ELb1ELb1ELb1ELb0ELb0ELb0ELb0EEENS1_21CollectiveEpilogueFwdINS6_IJSA_NS7_ILi256EEESB_EEES9_SE_SG_Li256ELb1ELb0ELb0ELb0EEENS1_36VarlenDynamicPersistentTileSchedulerILi128ELi96ELi256ELi32ELb0ELb0ELb1ELb1ELb0ELb1EEEEEEEEEvNT_6ParamsE --------------------------
	.section	.nv.constant0._ZN7cutlass13device_kernelIN5flash11enable_sm90INS1_16FlashAttnFwdSm90INS1_25CollectiveMainloopFwdSm90ILi2EN4cute5tupleIJNS5_1CILi1EEES8_S8_EEENS6_IJNS7_ILi128EEENS7_ILi96EEENS7_ILi64EEEEEELi256ENS_6half_tEfNS_4arch4Sm90ELb0ELb1ELb0ELb1ELb0ELb1ELb1ELb1ELb0ELb0ELb0ELb0EEENS1_21CollectiveEpilogueFwdINS6_IJSA_NS7_ILi256EEESB_EEES9_SE_SG_Li256ELb1ELb0ELb0ELb0EEENS1_36VarlenDynamicPersistentTileSchedulerILi128ELi96ELi256ELi32ELb0ELb0ELb1ELb1ELb0ELb1EEEEEEEEEvNT_6ParamsE,"a",@progbits
	.sectionflags	@""
	.align	4
.nv.constant0._ZN7cutlass13device_kernelIN5flash11enable_sm90INS1_16FlashAttnFwdSm90INS1_25CollectiveMainloopFwdSm90ILi2EN4cute5tupleIJNS5_1CILi1EEES8_S8_EEENS6_IJNS7_ILi128EEENS7_ILi96EEENS7_ILi64EEEEEELi256ENS_6half_tEfNS_4arch4Sm90ELb0ELb1ELb0ELb1ELb0ELb1ELb1ELb1ELb0ELb0ELb0ELb0EEENS1_21CollectiveEpilogueFwdINS6_IJSA_NS7_ILi256EEESB_EEES9_SE_SG_Li256ELb1ELb0ELb0ELb0EEENS1_36VarlenDynamicPersistentTileSchedulerILi128ELi96ELi256ELi32ELb0ELb0ELb1ELb1ELb0ELb1EEEEEEEEEvNT_6ParamsE:
	.zero		3456


//--------------------- .nv.constant0._ZN7cutlass13device_kernelIN5flash11enable_sm90INS1_16FlashAttnFwdSm90INS1_25CollectiveMainloopFwdSm90ILi2EN4cute5tupleIJNS5_1CILi1EEES8_S8_EEENS6_IJNS7_ILi128EEENS7_ILi96EEENS7_ILi64EEEEEELi256ENS_6half_tEfNS_4arch4Sm90ELb1ELb0ELb0ELb0ELb0ELb0ELb0ELb1ELb0ELb0ELb0ELb0EEENS1_21CollectiveEpilogueFwdINS6_IJSA_NS7_ILi256EEESB_EEES9_SE_SG_Li256ELb0ELb0ELb0ELb0EEENS1_30DynamicPersistentTileSchedulerILi256ELi32ELb0ELb0ELb1EEEEEEEEEvNT_6ParamsE --------------------------
	.section	.nv.constant0._ZN7cutlass13device_kernelIN5flash11enable_sm90INS1_16FlashAttnFwdSm90INS1_25CollectiveMainloopFwdSm90ILi2EN4cute5tupleIJNS5_1CILi1EEES8_S8_EEENS6_IJNS7_ILi128EEENS7_ILi96EEENS7_ILi64EEEEEELi256ENS_6half_tEfNS_4arch4Sm90ELb1ELb0ELb0ELb0ELb0ELb0ELb0ELb1ELb0ELb0ELb0ELb0EEENS1_21CollectiveEpilogueFwdINS6_IJSA_NS7_ILi256EEESB_EEES9_SE_SG_Li256ELb0ELb0ELb0ELb0EEENS1_30DynamicPersistentTileSchedulerILi256ELi32ELb0ELb0ELb1EEEEEEEEEvNT_6ParamsE,"a",@progbits
	.sectionflags	@""
	.align	4
.nv.constant0._ZN7cutlass13device_kernelIN5flash11enable_sm90INS1_16FlashAttnFwdSm90INS1_25CollectiveMainloopFwdSm90ILi2EN4cute5tupleIJNS5_1CILi1EEES8_S8_EEENS6_IJNS7_ILi128EEENS7_ILi96EEENS7_ILi64EEEEEELi256ENS_6half_tEfNS_4arch4Sm90ELb1ELb0ELb0ELb0ELb0ELb0ELb0ELb1ELb0ELb0ELb0ELb0EEENS1_21CollectiveEpilogueFwdINS6_IJSA_NS7_ILi256EEESB_EEES9_SE_SG_Li256ELb0ELb0ELb0ELb0EEENS1_30DynamicPersistentTileSchedulerILi256ELi32ELb0ELb0ELb1EEEEEEEEEvNT_6ParamsE:
	.zero		3584


//--------------------- .nv.constant0._ZN7cutlass13device_kernelIN5flash11enable_sm90INS1_16FlashAttnFwdSm90INS1_25CollectiveMainloopFwdSm90ILi2EN4cute5tupleIJNS5_1CILi1EEES8_S8_EEENS6_IJNS7_ILi128EEENS7_ILi96EEENS7_ILi64EEEEEELi256ENS_6half_tEfNS_4arch4Sm90ELb1ELb0ELb0ELb0ELb0ELb0ELb1ELb1ELb0ELb0ELb0ELb0EEENS1_21CollectiveEpilogueFwdINS6_IJSA_NS7_ILi256EEESB_EEES9_SE_SG_Li256ELb0ELb0ELb0ELb0EEENS1_30DynamicPersistentTileSchedulerILi256ELi32ELb0ELb0ELb1EEEEEEEEEvNT_6ParamsE --------------------------
	.section	.nv.constant0._ZN7cutlass13device_kernelIN5flash11enable_sm90INS1_16FlashAttnFwdSm90INS1_25CollectiveMainloopFwdSm90ILi2EN4cute5tupleIJNS5_1CILi1EEES8_S8_EEENS6_IJNS7_ILi128EEENS7_ILi96EEENS7_ILi64EEEEEELi256ENS_6half_tEfNS_4arch4Sm90ELb1ELb0ELb0ELb0ELb0ELb0ELb1ELb1ELb0ELb0ELb0ELb0EEENS1_21CollectiveEpilogueFwdINS6_IJSA_NS7_ILi256EEESB_EEES9_SE_SG_Li256ELb0ELb0ELb0ELb0EEENS1_30DynamicPersistentTileSchedulerILi256ELi32ELb0ELb0ELb1EEEEEEEEEvNT_6ParamsE,"a",@progbits
	.sectionflags	@""
	.align	4
.nv.constant0._ZN7cutlass13device_kernelIN5flash11enable_sm90INS1_16FlashAttnFwdSm90INS1_25CollectiveMainloopFwdSm90ILi2EN4cute5tupleIJNS5_1CILi1EEES8_S8_EEENS6_IJNS7_ILi128EEENS7_ILi96EEENS7_ILi64EEEEEELi256ENS_6half_tEfNS_4arch4Sm90ELb1ELb0ELb0ELb0ELb0ELb0ELb1ELb1ELb0ELb0ELb0ELb0EEENS1_21CollectiveEpilogueFwdINS6_IJSA_NS7_ILi256EEESB_EEES9_SE_SG_Li256ELb0ELb0ELb0ELb0EEENS1_30DynamicPersistentTileSchedulerILi256ELi32ELb0ELb0ELb1EEEEEEEEEvNT_6ParamsE:
	.zero		3840


//--------------------- .nv.constant0._ZN7cutlass13device_kernelIN5flash11enable_sm90INS1_16FlashAttnFwdSm90INS1_25CollectiveMainloopFwdSm90ILi2EN4cute5tupleIJNS5_1CILi1EEES8_S8_EEENS6_IJNS7_ILi128EEENS7_ILi96EEENS7_ILi64EEEEEELi256ENS_6half_tEfNS_4arch4Sm90ELb1ELb0ELb0ELb1ELb0ELb0ELb0ELb1ELb0ELb0ELb0ELb0EEENS1_21CollectiveEpilogueFwdINS6_IJSA_NS7_ILi256EEESB_EEES9_SE_SG_Li256ELb1ELb0ELb0ELb0EEENS1_36VarlenDynamicPersistentTileSchedulerILi128ELi96ELi256ELi32ELb0ELb0ELb1ELb1ELb1ELb1EEEEEEEEEvNT_6ParamsE --------------------------
	.section	.nv.constant0._ZN7cutlass13device_kernelIN5flash11enable_sm90INS1_16FlashAttnFwdSm90INS1_25CollectiveMainloopFwdSm90ILi2EN4cute5tupleIJNS5_1CILi1EEES8_S8_EEENS6_IJNS7_ILi128EEENS7_ILi96EEENS7_ILi64EEEEEELi256ENS_6half_tEfNS_4arch4Sm90ELb1ELb0ELb0ELb1ELb0ELb0ELb0ELb1ELb0ELb0ELb0ELb0EEENS1_21CollectiveEpilogueFwdINS6_IJSA_NS7_ILi256EEESB_EEES9_SE_SG_Li256ELb1ELb0ELb0ELb0EEENS1_36VarlenDynamicPersistentTileSchedulerILi128ELi96ELi256ELi32ELb0ELb0ELb1ELb1ELb1ELb1EEEEEEEEEvNT_6ParamsE,"a",@progbits
	.sectionflags	@""
	.align	4
.nv.constant0._ZN7cutlass13device_kernelIN5flash11enable_sm90INS1_16FlashAttnFwdSm90INS1_25CollectiveMainloopFwdSm90ILi2EN4cute5tupleIJNS5_1CILi1EEES8_S8_EEENS6_IJNS7_ILi128EEENS7_ILi96EEENS7_ILi64EEEEEELi256ENS_6half_tEfNS_4arch4Sm90ELb1ELb0ELb0ELb1ELb0ELb0ELb0ELb1ELb0ELb0ELb0ELb0EEENS1_21CollectiveEpilogueFwdINS6_IJSA_NS7_ILi256EEESB_EEES9_SE_SG_Li256ELb1ELb0ELb0ELb0EEENS1_36VarlenDynamicPersistentTileSchedulerILi128ELi96ELi256ELi32ELb0ELb0ELb1ELb1ELb1ELb1EEEEEEEEEvNT_6ParamsE:
	.zero		3200


//--------------------- .nv.constant0._ZN7cutlass13device_kernelIN5flash11enable_sm90INS1_16FlashAttnFwdSm90INS1_25CollectiveMainloopFwdSm90ILi2EN4cute5tupleIJNS5_1CILi1EEES8_S8_EEENS6_IJNS7_ILi128EEENS7_ILi96EEENS7_ILi64EEEEEELi256ENS_6half_tEfNS_4arch4Sm90ELb1ELb0ELb0ELb1ELb0ELb1ELb0ELb1ELb0ELb0ELb0ELb0EEENS1_21CollectiveEpilogueFwdINS6_IJSA_NS7_ILi256EEESB_EEES9_SE_SG_Li256ELb1ELb0ELb0ELb0EEENS1_36VarlenDynamicPersistentTileSchedulerILi128ELi96ELi256ELi32ELb0ELb0ELb1ELb1ELb1ELb1EEEEEEEEEvNT_6ParamsE --------------------------
	.section	.nv.constant0._ZN7cutlass13device_kernelIN5flash11enable_sm90INS1_16FlashAttnFwdSm90INS1_25CollectiveMainloopFwdSm90ILi2EN4cute5tupleIJNS5_1CILi1EEES8_S8_EEENS6_IJNS7_ILi128EEENS7_ILi96EEENS7_ILi64EEEEEELi256ENS_6half_tEfNS_4arch4Sm90ELb1ELb0ELb0ELb1ELb0ELb1ELb0ELb1ELb0ELb0ELb0ELb0EEENS1_21CollectiveEpilogueFwdINS6_IJSA_NS7_ILi256EEESB_EEES9_SE_SG_Li256ELb1ELb0ELb0ELb0EEENS1_36VarlenDynamicPersistentTileSchedulerILi128ELi96ELi256ELi32ELb0ELb0ELb1ELb1ELb1ELb1EEEEEEEEEvNT_6ParamsE,"a",@progbits
	.sectionflags	@""
	.align	4
.nv.constant0._ZN7cutlass13device_kernelIN5flash11enable_sm90INS1_16FlashAttnFwdSm90INS1_25CollectiveMainloopFwdSm90ILi2EN4cute5tupleIJNS5_1CILi1EEES8_S8_EEENS6_IJNS7_ILi128EEENS7_ILi96EEENS7_ILi64EEEEEELi256ENS_6half_tEfNS_4arch4Sm90ELb1ELb0ELb0ELb1ELb0ELb1ELb0ELb1ELb0ELb0ELb0ELb0EEENS1_21CollectiveEpilogueFwdINS6_IJSA_NS7_ILi256EEESB_EEES9_SE_SG_Li256ELb1ELb0ELb0ELb0EEENS1_36VarlenDynamicPersistentTileSchedulerILi128ELi96ELi256ELi32ELb0ELb0ELb1ELb1ELb1ELb1EEEEEEEEEvNT_6ParamsE:
	.zero		3200


//--------------------- .nv.constant0._ZN7cutlass13device_kernelIN5flash11enable_sm90INS1_16FlashAttnFwdSm90INS1_25CollectiveMainloopFwdSm90ILi2EN4cute5tupleIJNS5_1CILi1EEES8_S8_EEENS6_IJNS7_ILi128EEENS7_ILi96EEENS7_ILi64EEEEEELi256ENS_6half_tEfNS_4arch4Sm90ELb1ELb0ELb0ELb1ELb0ELb0ELb1ELb1ELb0ELb0ELb0ELb0EEENS1_21CollectiveEpilogueFwdINS6_IJSA_NS7_ILi256EEESB_EEES9_SE_SG_Li256ELb1ELb0ELb0ELb0EEENS1_36VarlenDynamicPersistentTileSchedulerILi128ELi96ELi256ELi32ELb0ELb0ELb1ELb1ELb1ELb1EEEEEEEEEvNT_6ParamsE --------------------------
	.section	.nv.constant0._ZN7cutlass13device_kernelIN5flash11enable_sm90INS1_16FlashAttnFwdSm90INS1_25CollectiveMainloopFwdSm90ILi2EN4cute5tupleIJNS5_1CILi1EEES8_S8_EEENS6_IJNS7_ILi128EEENS7_ILi96EEENS7_ILi64EEEEEELi256ENS_6half_tEfNS_4arch4Sm90ELb1ELb0ELb0ELb1ELb0ELb0ELb1ELb1ELb0ELb0ELb0ELb0EEENS1_21CollectiveEpilogueFwdINS6_IJSA_NS7_ILi256EEESB_EEES9_SE_SG_Li256ELb1ELb0ELb0ELb0EEENS1_36VarlenDynamicPersistentTileSchedulerILi128ELi96ELi256ELi32ELb0ELb0ELb1ELb1ELb1ELb1EEEEEEEEEvNT_6ParamsE,"a",@progbits
	.sectionflags	@""
	.align	4
.nv.constant0._ZN7cutlass13device_kernelIN5flash11enable_sm90INS1_16FlashAttnFwdSm90INS1_25CollectiveMainloopFwdSm90ILi2EN4cute5tupleIJNS5_1CILi1EEES8_S8_EEENS6_IJNS7_ILi128EEENS7_ILi96EEENS7_ILi64EEEEEELi256ENS_6half_tEfNS_4arch4Sm90ELb1ELb0ELb0ELb1ELb0ELb0ELb1ELb1ELb0ELb0ELb0ELb0EEENS1_21CollectiveEpilogueFwdINS6_IJSA_NS7_ILi256EEESB_EEES9_SE_SG_Li256ELb1ELb0ELb0ELb0EEENS1_36VarlenDynamicPersistentTileSchedulerILi128ELi96ELi256ELi32ELb0ELb0ELb1ELb1ELb1ELb1EEEEEEEEEvNT_6ParamsE:
	.zero		3456


//--------------------- .nv.constant0._ZN7cutlass13device_kernelIN5flash11enable_sm90INS1_16FlashAttnFwdSm90INS1_25CollectiveMainloopFwdSm90ILi2EN4cute5tupleIJNS5_1CILi1EEES8_S8_EEENS6_IJNS7_ILi128EEENS7_ILi96EEENS7_ILi64EEEEEELi256ENS_6half_tEfNS_4arch4Sm90ELb1ELb0ELb0ELb1ELb0ELb1ELb1ELb1ELb0ELb0ELb0ELb0EEENS1_21CollectiveEpilogueFwdINS6_IJSA_NS7_ILi256EEESB_EEES9_SE_SG_Li256ELb1ELb0ELb0ELb0EEENS1_36VarlenDynamicPersistentTileSchedulerILi128ELi96ELi256ELi32ELb0ELb0ELb1ELb1ELb1ELb1EEEEEEEEEvNT_6ParamsE --------------------------
	.section	.nv.constant0._ZN7cutlass13device_kernelIN5flash11enable_sm90INS1_16FlashAttnFwdSm90INS1_25CollectiveMainloopFwdSm90ILi2EN4cute5tupleIJNS5_1CILi1EEES8_S8_EEENS6_IJNS7_ILi128EEENS7_ILi96EEENS7_ILi64EEEEEELi256ENS_6half_tEfNS_4arch4Sm90ELb1ELb0ELb0ELb1ELb0ELb1ELb1ELb1ELb0ELb0ELb0ELb0EEENS1_21CollectiveEpilogueFwdINS6_IJSA_NS7_ILi256EEESB_EEES9_SE_SG_Li256ELb1ELb0ELb0ELb0EEENS1_36VarlenDynamicPersistentTileSchedulerILi128ELi96ELi256ELi32ELb0ELb0ELb1ELb1ELb1ELb1EEEEEEEEEvNT_6ParamsE,"a",@progbits
	.sectionflags	@""
	.align	4
.nv.constant0._ZN7cutlass13device_kernelIN5flash11enable_sm90INS1_16FlashAttnFwdSm90INS1_25CollectiveMainloopFwdSm90ILi2EN4cute5tupleIJNS5_1CILi1EEES8_S8_EEENS6_IJNS7_ILi128EEENS7_ILi96EEENS7_ILi64EEEEEELi256ENS_6half_tEfNS_4arch4Sm90ELb1ELb0ELb0ELb1ELb0ELb1ELb1ELb1ELb0ELb0ELb0ELb0EEENS1_21CollectiveEpilogueFwdINS6_IJSA_NS7_ILi256EEESB_EEES9_SE_SG_Li256ELb1ELb0ELb0ELb0EEENS1_36VarlenDynamicPersistentTileSchedulerILi128ELi96ELi256ELi32ELb0ELb0ELb1ELb1ELb1ELb1EEEEEEEEEvNT_6ParamsE:
	.zero		3456


//--------------------- SYMBOLS --------------------------

	.type		.nv.reservedSmem.offset0,@object
	.size		.nv.reservedSmem.offset0,0x4
	.type		__assertfail,@function
